	.target	sm_100a

	.elftype	@"ET_EXEC"


//--------------------- .note.nv.tkinfo           --------------------------
	.section	.note.nv.tkinfo,"",@"SHT_NOTE"
	.sectionflags	@"SHF_NOTE_NV_TKINFO"
	.tkinfo
        /*0018*/ 	.word	0x00000002
        /*0030*/ 	.string	""
        /*0030*/ 	.string	"ptxas"
        /*0030*/ 	.string	"Cuda compilation tools, release 13.0, V13.0.88"
        /*0030*/ 	.string	"Build cuda_13.0.r13.0/compiler.36424714_0"
        /*0030*/ 	.string	"-arch sm_100a -m 64 "



//--------------------- .note.nv.cuinfo           --------------------------
	.section	.note.nv.cuinfo,"",@"SHT_NOTE"
	.sectionflags	@"SHF_NOTE_NV_CUINFO"
        /*0018*/ 	.short	0x0002
        /*001a*/ 	.short	0x0064
        /*001c*/ 	.short	0x0082
	.zero		2


//--------------------- .nv.info                  --------------------------
	.section	.nv.info,"",@"SHT_CUDA_INFO"
	.align	4


	//----- nvinfo : EIATTR_REGCOUNT
	.align		4
        /*0000*/ 	.byte	0x04, 0x2f
        /*0002*/ 	.short	(.L_202 - .L_201)
	.align		4
.L_201:
        /*0004*/ 	.word	index@(_ZN2at6native13reduce_kernelILi128ELi4ENS0_8ReduceOpIhNS0_14func_wrapper_tIbZZZNS0_15and_kernel_cudaERNS_14TensorIteratorEENKUlvE_clEvENKUlvE_clEvEUlbhE_EEjbLi4ELi4EEEEEvT1_)
        /*0008*/ 	.word	0x00000030


	//----- nvinfo : EIATTR_FRAME_SIZE
	.align		4
.L_202:
        /*000c*/ 	.byte	0x04, 0x11
        /*000e*/ 	.short	(.L_204 - .L_203)
	.align		4
.L_203:
        /*0010*/ 	.word	index@(_ZN2at6native13reduce_kernelILi128ELi4ENS0_8ReduceOpIhNS0_14func_wrapper_tIbZZZNS0_15and_kernel_cudaERNS_14TensorIteratorEENKUlvE_clEvENKUlvE_clEvEUlbhE_EEjbLi4ELi4EEEEEvT1_)
        /*0014*/ 	.word	0x00000000


	//----- nvinfo : EIATTR_REGCOUNT
	.align		4
.L_204:
        /*0018*/ 	.byte	0x04, 0x2f
        /*001a*/ 	.short	(.L_206 - .L_205)
	.align		4
.L_205:
        /*001c*/ 	.word	index@(_ZN2at6native13reduce_kernelILi256ELi2ENS0_8ReduceOpIhNS0_14func_wrapper_tIbZZZNS0_15and_kernel_cudaERNS_14TensorIteratorEENKUlvE_clEvENKUlvE_clEvEUlbhE_EEjbLi4ELi4EEEEEvT1_)
        /*0020*/ 	.word	0x00000022


	//----- nvinfo : EIATTR_FRAME_SIZE
	.align		4
.L_206:
        /*0024*/ 	.byte	0x04, 0x11
        /*0026*/ 	.short	(.L_208 - .L_207)
	.align		4
.L_207:
        /*0028*/ 	.word	index@(_ZN2at6native13reduce_kernelILi256ELi2ENS0_8ReduceOpIhNS0_14func_wrapper_tIbZZZNS0_15and_kernel_cudaERNS_14TensorIteratorEENKUlvE_clEvENKUlvE_clEvEUlbhE_EEjbLi4ELi4EEEEEvT1_)
        /*002c*/ 	.word	0x00000000


	//----- nvinfo : EIATTR_REGCOUNT
	.align		4
.L_208:
        /*0030*/ 	.byte	0x04, 0x2f
        /*0032*/ 	.short	(.L_210 - .L_209)
	.align		4
.L_209:
        /*0034*/ 	.word	index@(_ZN2at6native13reduce_kernelILi512ELi1ENS0_8ReduceOpIhNS0_14func_wrapper_tIbZZZNS0_15and_kernel_cudaERNS_14TensorIteratorEENKUlvE_clEvENKUlvE_clEvEUlbhE_EEjbLi4ELi4EEEEEvT1_)
        /*0038*/ 	.word	0x00000020


	//----- nvinfo : EIATTR_FRAME_SIZE
	.align		4
.L_210:
        /*003c*/ 	.byte	0x04, 0x11
        /*003e*/ 	.short	(.L_212 - .L_211)
	.align		4
.L_211:
        /*0040*/ 	.word	index@(_ZN2at6native13reduce_kernelILi512ELi1ENS0_8ReduceOpIhNS0_14func_wrapper_tIbZZZNS0_15and_kernel_cudaERNS_14TensorIteratorEENKUlvE_clEvENKUlvE_clEvEUlbhE_EEjbLi4ELi4EEEEEvT1_)
        /*0044*/ 	.word	0x00000000


	//----- nvinfo : EIATTR_REGCOUNT
	.align		4
.L_212:
        /*0048*/ 	.byte	0x04, 0x2f
        /*004a*/ 	.short	(.L_214 - .L_213)
	.align		4
.L_213:
        /*004c*/ 	.word	index@(_ZN2at6native13reduce_kernelILi128ELi4ENS0_8ReduceOpIaNS0_14func_wrapper_tIbZZZNS0_15and_kernel_cudaERNS_14TensorIteratorEENKUlvE_clEvENKUlvE0_clEvEUlbaE_EEjbLi4ELi4EEEEEvT1_)
        /*0050*/ 	.word	0x00000030


	//----- nvinfo : EIATTR_FRAME_SIZE
	.align		4
.L_214:
        /*0054*/ 	.byte	0x04, 0x11
        /*0056*/ 	.short	(.L_216 - .L_215)
	.align		4
.L_215:
        /*0058*/ 	.word	index@(_ZN2at6native13reduce_kernelILi128ELi4ENS0_8ReduceOpIaNS0_14func_wrapper_tIbZZZNS0_15and_kernel_cudaERNS_14TensorIteratorEENKUlvE_clEvENKUlvE0_clEvEUlbaE_EEjbLi4ELi4EEEEEvT1_)
        /*005c*/ 	.word	0x00000000


	//----- nvinfo : EIATTR_REGCOUNT
	.align		4
.L_216:
        /*0060*/ 	.byte	0x04, 0x2f
        /*0062*/ 	.short	(.L_218 - .L_217)
	.align		4
.L_217:
        /*0064*/ 	.word	index@(_ZN2at6native13reduce_kernelILi256ELi2ENS0_8ReduceOpIaNS0_14func_wrapper_tIbZZZNS0_15and_kernel_cudaERNS_14TensorIteratorEENKUlvE_clEvENKUlvE0_clEvEUlbaE_EEjbLi4ELi4EEEEEvT1_)
        /*0068*/ 	.word	0x00000022


	//----- nvinfo : EIATTR_FRAME_SIZE
	.align		4
.L_218:
        /*006c*/ 	.byte	0x04, 0x11
        /*006e*/ 	.short	(.L_220 - .L_219)
	.align		4
.L_219:
        /*0070*/ 	.word	index@(_ZN2at6native13reduce_kernelILi256ELi2ENS0_8ReduceOpIaNS0_14func_wrapper_tIbZZZNS0_15and_kernel_cudaERNS_14TensorIteratorEENKUlvE_clEvENKUlvE0_clEvEUlbaE_EEjbLi4ELi4EEEEEvT1_)
        /*0074*/ 	.word	0x00000000


	//----- nvinfo : EIATTR_REGCOUNT
	.align		4
.L_220:
        /*0078*/ 	.byte	0x04, 0x2f
        /*007a*/ 	.short	(.L_222 - .L_221)
	.align		4
.L_221:
        /*007c*/ 	.word	index@(_ZN2at6native13reduce_kernelILi512ELi1ENS0_8ReduceOpIaNS0_14func_wrapper_tIbZZZNS0_15and_kernel_cudaERNS_14TensorIteratorEENKUlvE_clEvENKUlvE0_clEvEUlbaE_EEjbLi4ELi4EEEEEvT1_)
        /*0080*/ 	.word	0x00000020


	//----- nvinfo : EIATTR_FRAME_SIZE
	.align		4
.L_222:
        /*0084*/ 	.byte	0x04, 0x11
        /*0086*/ 	.short	(.L_224 - .L_223)
	.align		4
.L_223:
        /*0088*/ 	.word	index@(_ZN2at6native13reduce_kernelILi512ELi1ENS0_8ReduceOpIaNS0_14func_wrapper_tIbZZZNS0_15and_kernel_cudaERNS_14TensorIteratorEENKUlvE_clEvENKUlvE0_clEvEUlbaE_EEjbLi4ELi4EEEEEvT1_)
        /*008c*/ 	.word	0x00000000


	//----- nvinfo : EIATTR_REGCOUNT
	.align		4
.L_224:
        /*0090*/ 	.byte	0x04, 0x2f
        /*0092*/ 	.short	(.L_226 - .L_225)
	.align		4
.L_225:
        /*0094*/ 	.word	index@(_ZN2at6native13reduce_kernelILi128ELi4ENS0_8ReduceOpIiNS0_14func_wrapper_tIbZZZNS0_15and_kernel_cudaERNS_14TensorIteratorEENKUlvE_clEvENKUlvE1_clEvEUlbiE_EEjbLi4ELi4EEEEEvT1_)
        /*0098*/ 	.word	0x0000002e


	//----- nvinfo : EIATTR_FRAME_SIZE
	.align		4
.L_226:
        /*009c*/ 	.byte	0x04, 0x11
        /*009e*/ 	.short	(.L_228 - .L_227)
	.align		4
.L_227:
        /*00a0*/ 	.word	index@(_ZN2at6native13reduce_kernelILi128ELi4ENS0_8ReduceOpIiNS0_14func_wrapper_tIbZZZNS0_15and_kernel_cudaERNS_14TensorIteratorEENKUlvE_clEvENKUlvE1_clEvEUlbiE_EEjbLi4ELi4EEEEEvT1_)
        /*00a4*/ 	.word	0x00000000


	//----- nvinfo : EIATTR_REGCOUNT
	.align		4
.L_228:
        /*00a8*/ 	.byte	0x04, 0x2f
        /*00aa*/ 	.short	(.L_230 - .L_229)
	.align		4
.L_229:
        /*00ac*/ 	.word	index@(_ZN2at6native13reduce_kernelILi256ELi2ENS0_8ReduceOpIiNS0_14func_wrapper_tIbZZZNS0_15and_kernel_cudaERNS_14TensorIteratorEENKUlvE_clEvENKUlvE1_clEvEUlbiE_EEjbLi4ELi4EEEEEvT1_)
        /*00b0*/ 	.word	0x00000020


	//----- nvinfo : EIATTR_FRAME_SIZE
	.align		4
.L_230:
        /*00b4*/ 	.byte	0x04, 0x11
        /*00b6*/ 	.short	(.L_232 - .L_231)
	.align		4
.L_231:
        /*00b8*/ 	.word	index@(_ZN2at6native13reduce_kernelILi256ELi2ENS0_8ReduceOpIiNS0_14func_wrapper_tIbZZZNS0_15and_kernel_cudaERNS_14TensorIteratorEENKUlvE_clEvENKUlvE1_clEvEUlbiE_EEjbLi4ELi4EEEEEvT1_)
        /*00bc*/ 	.word	0x00000000


	//----- nvinfo : EIATTR_REGCOUNT
	.align		4
.L_232:
        /*00c0*/ 	.byte	0x04, 0x2f
        /*00c2*/ 	.short	(.L_234 - .L_233)
	.align		4
.L_233:
        /*00c4*/ 	.word	index@(_ZN2at6native13reduce_kernelILi512ELi1ENS0_8ReduceOpIiNS0_14func_wrapper_tIbZZZNS0_15and_kernel_cudaERNS_14TensorIteratorEENKUlvE_clEvENKUlvE1_clEvEUlbiE_EEjbLi4ELi4EEEEEvT1_)
        /*00c8*/ 	.word	0x00000020


	//----- nvinfo : EIATTR_FRAME_SIZE
	.align		4
.L_234:
        /*00cc*/ 	.byte	0x04, 0x11
        /*00ce*/ 	.short	(.L_236 - .L_235)
	.align		4
.L_235:
        /*00d0*/ 	.word	index@(_ZN2at6native13reduce_kernelILi512ELi1ENS0_8ReduceOpIiNS0_14func_wrapper_tIbZZZNS0_15and_kernel_cudaERNS_14TensorIteratorEENKUlvE_clEvENKUlvE1_clEvEUlbiE_EEjbLi4ELi4EEEEEvT1_)
        /*00d4*/ 	.word	0x00000000


	//----- nvinfo : EIATTR_REGCOUNT
	.align		4
.L_236:
        /*00d8*/ 	.byte	0x04, 0x2f
        /*00da*/ 	.short	(.L_238 - .L_237)
	.align		4
.L_237:
        /*00dc*/ 	.word	index@(_ZN2at6native13reduce_kernelILi128ELi4ENS0_8ReduceOpIlNS0_14func_wrapper_tIbZZZNS0_15and_kernel_cudaERNS_14TensorIteratorEENKUlvE_clEvENKUlvE2_clEvEUlblE_EEjbLi4ELi4EEEEEvT1_)
        /*00e0*/ 	.word	0x0000003c


	//----- nvinfo : EIATTR_FRAME_SIZE
	.align		4
.L_238:
        /*00e4*/ 	.byte	0x04, 0x11
        /*00e6*/ 	.short	(.L_240 - .L_239)
	.align		4
.L_239:
        /*00e8*/ 	.word	index@(_ZN2at6native13reduce_kernelILi128ELi4ENS0_8ReduceOpIlNS0_14func_wrapper_tIbZZZNS0_15and_kernel_cudaERNS_14TensorIteratorEENKUlvE_clEvENKUlvE2_clEvEUlblE_EEjbLi4ELi4EEEEEvT1_)
        /*00ec*/ 	.word	0x00000000


	//----- nvinfo : EIATTR_REGCOUNT
	.align		4
.L_240:
        /*00f0*/ 	.byte	0x04, 0x2f
        /*00f2*/ 	.short	(.L_242 - .L_241)
	.align		4
.L_241:
        /*00f4*/ 	.word	index@(_ZN2at6native13reduce_kernelILi256ELi2ENS0_8ReduceOpIlNS0_14func_wrapper_tIbZZZNS0_15and_kernel_cudaERNS_14TensorIteratorEENKUlvE_clEvENKUlvE2_clEvEUlblE_EEjbLi4ELi4EEEEEvT1_)
        /*00f8*/ 	.word	0x00000026


	//----- nvinfo : EIATTR_FRAME_SIZE
	.align		4
.L_242:
        /*00fc*/ 	.byte	0x04, 0x11
        /*00fe*/ 	.short	(.L_244 - .L_243)
	.align		4
.L_243:
        /*0100*/ 	.word	index@(_ZN2at6native13reduce_kernelILi256ELi2ENS0_8ReduceOpIlNS0_14func_wrapper_tIbZZZNS0_15and_kernel_cudaERNS_14TensorIteratorEENKUlvE_clEvENKUlvE2_clEvEUlblE_EEjbLi4ELi4EEEEEvT1_)
        /*0104*/ 	.word	0x00000000


	//----- nvinfo : EIATTR_REGCOUNT
	.align		4
.L_244:
        /*0108*/ 	.byte	0x04, 0x2f
        /*010a*/ 	.short	(.L_246 - .L_245)
	.align		4
.L_245:
        /*010c*/ 	.word	index@(_ZN2at6native13reduce_kernelILi512ELi1ENS0_8ReduceOpIlNS0_14func_wrapper_tIbZZZNS0_15and_kernel_cudaERNS_14TensorIteratorEENKUlvE_clEvENKUlvE2_clEvEUlblE_EEjbLi4ELi4EEEEEvT1_)
        /*0110*/ 	.word	0x00000020


	//----- nvinfo : EIATTR_FRAME_SIZE
	.align		4
.L_246:
        /*0114*/ 	.byte	0x04, 0x11
        /*0116*/ 	.short	(.L_248 - .L_247)
	.align		4
.L_247:
        /*0118*/ 	.word	index@(_ZN2at6native13reduce_kernelILi512ELi1ENS0_8ReduceOpIlNS0_14func_wrapper_tIbZZZNS0_15and_kernel_cudaERNS_14TensorIteratorEENKUlvE_clEvENKUlvE2_clEvEUlblE_EEjbLi4ELi4EEEEEvT1_)
        /*011c*/ 	.word	0x00000000


	//----- nvinfo : EIATTR_REGCOUNT
	.align		4
.L_248:
        /*0120*/ 	.byte	0x04, 0x2f
        /*0122*/ 	.short	(.L_250 - .L_249)
	.align		4
.L_249:
        /*0124*/ 	.word	index@(_ZN2at6native13reduce_kernelILi128ELi4ENS0_8ReduceOpIsNS0_14func_wrapper_tIbZZZNS0_15and_kernel_cudaERNS_14TensorIteratorEENKUlvE_clEvENKUlvE3_clEvEUlbsE_EEjbLi4ELi4EEEEEvT1_)
        /*0128*/ 	.word	0x00000030


	//----- nvinfo : EIATTR_FRAME_SIZE
	.align		4
.L_250:
        /*012c*/ 	.byte	0x04, 0x11
        /*012e*/ 	.short	(.L_252 - .L_251)
	.align		4
.L_251:
        /*0130*/ 	.word	index@(_ZN2at6native13reduce_kernelILi128ELi4ENS0_8ReduceOpIsNS0_14func_wrapper_tIbZZZNS0_15and_kernel_cudaERNS_14TensorIteratorEENKUlvE_clEvENKUlvE3_clEvEUlbsE_EEjbLi4ELi4EEEEEvT1_)
        /*0134*/ 	.word	0x00000000


	//----- nvinfo : EIATTR_REGCOUNT
	.align		4
.L_252:
        /*0138*/ 	.byte	0x04, 0x2f
        /*013a*/ 	.short	(.L_254 - .L_253)
	.align		4
.L_253:
        /*013c*/ 	.word	index@(_ZN2at6native13reduce_kernelILi256ELi2ENS0_8ReduceOpIsNS0_14func_wrapper_tIbZZZNS0_15and_kernel_cudaERNS_14TensorIteratorEENKUlvE_clEvENKUlvE3_clEvEUlbsE_EEjbLi4ELi4EEEEEvT1_)
        /*0140*/ 	.word	0x00000022


	//----- nvinfo : EIATTR_FRAME_SIZE
	.align		4
.L_254:
        /*0144*/ 	.byte	0x04, 0x11
        /*0146*/ 	.short	(.L_256 - .L_255)
	.align		4
.L_255:
        /*0148*/ 	.word	index@(_ZN2at6native13reduce_kernelILi256ELi2ENS0_8ReduceOpIsNS0_14func_wrapper_tIbZZZNS0_15and_kernel_cudaERNS_14TensorIteratorEENKUlvE_clEvENKUlvE3_clEvEUlbsE_EEjbLi4ELi4EEEEEvT1_)
        /*014c*/ 	.word	0x00000000


	//----- nvinfo : EIATTR_REGCOUNT
	.align		4
.L_256:
        /*0150*/ 	.byte	0x04, 0x2f
        /*0152*/ 	.short	(.L_258 - .L_257)
	.align		4
.L_257:
        /*0154*/ 	.word	index@(_ZN2at6native13reduce_kernelILi512ELi1ENS0_8ReduceOpIsNS0_14func_wrapper_tIbZZZNS0_15and_kernel_cudaERNS_14TensorIteratorEENKUlvE_clEvENKUlvE3_clEvEUlbsE_EEjbLi4ELi4EEEEEvT1_)
        /*0158*/ 	.word	0x00000020


	//----- nvinfo : EIATTR_FRAME_SIZE
	.align		4
.L_258:
        /*015c*/ 	.byte	0x04, 0x11
        /*015e*/ 	.short	(.L_260 - .L_259)
	.align		4
.L_259:
        /*0160*/ 	.word	index@(_ZN2at6native13reduce_kernelILi512ELi1ENS0_8ReduceOpIsNS0_14func_wrapper_tIbZZZNS0_15and_kernel_cudaERNS_14TensorIteratorEENKUlvE_clEvENKUlvE3_clEvEUlbsE_EEjbLi4ELi4EEEEEvT1_)
        /*0164*/ 	.word	0x00000000


	//----- nvinfo : EIATTR_REGCOUNT
	.align		4
.L_260:
        /*0168*/ 	.byte	0x04, 0x2f
        /*016a*/ 	.short	(.L_262 - .L_261)
	.align		4
.L_261:
        /*016c*/ 	.word	index@(_ZN2at6native13reduce_kernelILi128ELi4ENS0_8ReduceOpIdNS0_14func_wrapper_tIbZZZNS0_15and_kernel_cudaERNS_14TensorIteratorEENKUlvE_clEvENKUlvE4_clEvEUlbdE_EEjbLi4ELi4EEEEEvT1_)
        /*0170*/ 	.word	0x0000003c


	//----- nvinfo : EIATTR_FRAME_SIZE
	.align		4
.L_262:
        /*0174*/ 	.byte	0x04, 0x11
        /*0176*/ 	.short	(.L_264 - .L_263)
	.align		4
.L_263:
        /*0178*/ 	.word	index@(_ZN2at6native13reduce_kernelILi128ELi4ENS0_8ReduceOpIdNS0_14func_wrapper_tIbZZZNS0_15and_kernel_cudaERNS_14TensorIteratorEENKUlvE_clEvENKUlvE4_clEvEUlbdE_EEjbLi4ELi4EEEEEvT1_)
        /*017c*/ 	.word	0x00000000


	//----- nvinfo : EIATTR_REGCOUNT
	.align		4
.L_264:
        /*0180*/ 	.byte	0x04, 0x2f
        /*0182*/ 	.short	(.L_266 - .L_265)
	.align		4
.L_265:
        /*0184*/ 	.word	index@(_ZN2at6native13reduce_kernelILi256ELi2ENS0_8ReduceOpIdNS0_14func_wrapper_tIbZZZNS0_15and_kernel_cudaERNS_14TensorIteratorEENKUlvE_clEvENKUlvE4_clEvEUlbdE_EEjbLi4ELi4EEEEEvT1_)
        /*0188*/ 	.word	0x00000026


	//----- nvinfo : EIATTR_FRAME_SIZE
	.align		4
.L_266:
        /*018c*/ 	.byte	0x04, 0x11
        /*018e*/ 	.short	(.L_268 - .L_267)
	.align		4
.L_267:
        /*0190*/ 	.word	index@(_ZN2at6native13reduce_kernelILi256ELi2ENS0_8ReduceOpIdNS0_14func_wrapper_tIbZZZNS0_15and_kernel_cudaERNS_14TensorIteratorEENKUlvE_clEvENKUlvE4_clEvEUlbdE_EEjbLi4ELi4EEEEEvT1_)
        /*0194*/ 	.word	0x00000000


	//----- nvinfo : EIATTR_REGCOUNT
	.align		4
.L_268:
        /*0198*/ 	.byte	0x04, 0x2f
        /*019a*/ 	.short	(.L_270 - .L_269)
	.align		4
.L_269:
        /*019c*/ 	.word	index@(_ZN2at6native13reduce_kernelILi512ELi1ENS0_8ReduceOpIdNS0_14func_wrapper_tIbZZZNS0_15and_kernel_cudaERNS_14TensorIteratorEENKUlvE_clEvENKUlvE4_clEvEUlbdE_EEjbLi4ELi4EEEEEvT1_)
        /*01a0*/ 	.word	0x00000020


	//----- nvinfo : EIATTR_FRAME_SIZE
	.align		4
.L_270:
        /*01a4*/ 	.byte	0x04, 0x11
        /*01a6*/ 	.short	(.L_272 - .L_271)
	.align		4
.L_271:
        /*01a8*/ 	.word	index@(_ZN2at6native13reduce_kernelILi512ELi1ENS0_8ReduceOpIdNS0_14func_wrapper_tIbZZZNS0_15and_kernel_cudaERNS_14TensorIteratorEENKUlvE_clEvENKUlvE4_clEvEUlbdE_EEjbLi4ELi4EEEEEvT1_)
        /*01ac*/ 	.word	0x00000000


	//----- nvinfo : EIATTR_REGCOUNT
	.align		4
.L_272:
        /*01b0*/ 	.byte	0x04, 0x2f
        /*01b2*/ 	.short	(.L_274 - .L_273)
	.align		4
.L_273:
        /*01b4*/ 	.word	index@(_ZN2at6native13reduce_kernelILi128ELi4ENS0_8ReduceOpIfNS0_14func_wrapper_tIbZZZNS0_15and_kernel_cudaERNS_14TensorIteratorEENKUlvE_clEvENKUlvE5_clEvEUlbfE_EEjbLi4ELi4EEEEEvT1_)
        /*01b8*/ 	.word	0x0000002e


	//----- nvinfo : EIATTR_FRAME_SIZE
	.align		4
.L_274:
        /*01bc*/ 	.byte	0x04, 0x11
        /*01be*/ 	.short	(.L_276 - .L_275)
	.align		4
.L_275:
        /*01c0*/ 	.word	index@(_ZN2at6native13reduce_kernelILi128ELi4ENS0_8ReduceOpIfNS0_14func_wrapper_tIbZZZNS0_15and_kernel_cudaERNS_14TensorIteratorEENKUlvE_clEvENKUlvE5_clEvEUlbfE_EEjbLi4ELi4EEEEEvT1_)
        /*01c4*/ 	.word	0x00000000


	//----- nvinfo : EIATTR_REGCOUNT
	.align		4
.L_276:
        /*01c8*/ 	.byte	0x04, 0x2f
        /*01ca*/ 	.short	(.L_278 - .L_277)
	.align		4
.L_277:
        /*01cc*/ 	.word	index@(_ZN2at6native13reduce_kernelILi256ELi2ENS0_8ReduceOpIfNS0_14func_wrapper_tIbZZZNS0_15and_kernel_cudaERNS_14TensorIteratorEENKUlvE_clEvENKUlvE5_clEvEUlbfE_EEjbLi4ELi4EEEEEvT1_)
        /*01d0*/ 	.word	0x00000020


	//----- nvinfo : EIATTR_FRAME_SIZE
	.align		4
.L_278:
        /*01d4*/ 	.byte	0x04, 0x11
        /*01d6*/ 	.short	(.L_280 - .L_279)
	.align		4
.L_279:
        /*01d8*/ 	.word	index@(_ZN2at6native13reduce_kernelILi256ELi2ENS0_8ReduceOpIfNS0_14func_wrapper_tIbZZZNS0_15and_kernel_cudaERNS_14TensorIteratorEENKUlvE_clEvENKUlvE5_clEvEUlbfE_EEjbLi4ELi4EEEEEvT1_)
        /*01dc*/ 	.word	0x00000000


	//----- nvinfo : EIATTR_REGCOUNT
	.align		4
.L_280:
        /*01e0*/ 	.byte	0x04, 0x2f
        /*01e2*/ 	.short	(.L_282 - .L_281)
	.align		4
.L_281:
        /*01e4*/ 	.word	index@(_ZN2at6native13reduce_kernelILi512ELi1ENS0_8ReduceOpIfNS0_14func_wrapper_tIbZZZNS0_15and_kernel_cudaERNS_14TensorIteratorEENKUlvE_clEvENKUlvE5_clEvEUlbfE_EEjbLi4ELi4EEEEEvT1_)
        /*01e8*/ 	.word	0x00000020


	//----- nvinfo : EIATTR_FRAME_SIZE
	.align		4
.L_282:
        /*01ec*/ 	.byte	0x04, 0x11
        /*01ee*/ 	.short	(.L_284 - .L_283)
	.align		4
.L_283:
        /*01f0*/ 	.word	index@(_ZN2at6native13reduce_kernelILi512ELi1ENS0_8ReduceOpIfNS0_14func_wrapper_tIbZZZNS0_15and_kernel_cudaERNS_14TensorIteratorEENKUlvE_clEvENKUlvE5_clEvEUlbfE_EEjbLi4ELi4EEEEEvT1_)
        /*01f4*/ 	.word	0x00000000


	//----- nvinfo : EIATTR_REGCOUNT
	.align		4
.L_284:
        /*01f8*/ 	.byte	0x04, 0x2f
        /*01fa*/ 	.short	(.L_286 - .L_285)
	.align		4
.L_285:
        /*01fc*/ 	.word	index@(_ZN2at6native13reduce_kernelILi64ELi4ENS0_8ReduceOpIN3c107complexIdEENS0_14func_wrapper_tIbZZZNS0_15and_kernel_cudaERNS_14TensorIteratorEENKUlvE_clEvENKUlvE6_clEvEUlbS5_E_EEjbLi4ELi4EEEEEvT1_)
        /*0200*/ 	.word	0x00000064


	//----- nvinfo : EIATTR_FRAME_SIZE
	.align		4
.L_286:
        /*0204*/ 	.byte	0x04, 0x11
        /*0206*/ 	.short	(.L_288 - .L_287)
	.align		4
.L_287:
        /*0208*/ 	.word	index@(_ZN2at6native13reduce_kernelILi64ELi4ENS0_8ReduceOpIN3c107complexIdEENS0_14func_wrapper_tIbZZZNS0_15and_kernel_cudaERNS_14TensorIteratorEENKUlvE_clEvENKUlvE6_clEvEUlbS5_E_EEjbLi4ELi4EEEEEvT1_)
        /*020c*/ 	.word	0x00000000


	//----- nvinfo : EIATTR_REGCOUNT
	.align		4
.L_288:
        /*0210*/ 	.byte	0x04, 0x2f
        /*0212*/ 	.short	(.L_290 - .L_289)
	.align		4
.L_289:
        /*0214*/ 	.word	index@(_ZN2at6native13reduce_kernelILi128ELi2ENS0_8ReduceOpIN3c107complexIdEENS0_14func_wrapper_tIbZZZNS0_15and_kernel_cudaERNS_14TensorIteratorEENKUlvE_clEvENKUlvE6_clEvEUlbS5_E_EEjbLi4ELi4EEEEEvT1_)
        /*0218*/ 	.word	0x00000042


	//----- nvinfo : EIATTR_FRAME_SIZE
	.align		4
.L_290:
        /*021c*/ 	.byte	0x04, 0x11
        /*021e*/ 	.short	(.L_292 - .L_291)
	.align		4
.L_291:
        /*0220*/ 	.word	index@(_ZN2at6native13reduce_kernelILi128ELi2ENS0_8ReduceOpIN3c107complexIdEENS0_14func_wrapper_tIbZZZNS0_15and_kernel_cudaERNS_14TensorIteratorEENKUlvE_clEvENKUlvE6_clEvEUlbS5_E_EEjbLi4ELi4EEEEEvT1_)
        /*0224*/ 	.word	0x00000000


	//----- nvinfo : EIATTR_REGCOUNT
	.align		4
.L_292:
        /*0228*/ 	.byte	0x04, 0x2f
        /*022a*/ 	.short	(.L_294 - .L_293)
	.align		4
.L_293:
        /*022c*/ 	.word	index@(_ZN2at6native13reduce_kernelILi256ELi1ENS0_8ReduceOpIN3c107complexIdEENS0_14func_wrapper_tIbZZZNS0_15and_kernel_cudaERNS_14TensorIteratorEENKUlvE_clEvENKUlvE6_clEvEUlbS5_E_EEjbLi4ELi4EEEEEvT1_)
        /*0230*/ 	.word	0x00000028


	//----- nvinfo : EIATTR_FRAME_SIZE
	.align		4
.L_294:
        /*0234*/ 	.byte	0x04, 0x11
        /*0236*/ 	.short	(.L_296 - .L_295)
	.align		4
.L_295:
        /*0238*/ 	.word	index@(_ZN2at6native13reduce_kernelILi256ELi1ENS0_8ReduceOpIN3c107complexIdEENS0_14func_wrapper_tIbZZZNS0_15and_kernel_cudaERNS_14TensorIteratorEENKUlvE_clEvENKUlvE6_clEvEUlbS5_E_EEjbLi4ELi4EEEEEvT1_)
        /*023c*/ 	.word	0x00000000


	//----- nvinfo : EIATTR_REGCOUNT
	.align		4
.L_296:
        /*0240*/ 	.byte	0x04, 0x2f
        /*0242*/ 	.short	(.L_298 - .L_297)
	.align		4
.L_297:
        /*0244*/ 	.word	index@(_ZN2at6native13reduce_kernelILi128ELi4ENS0_8ReduceOpIN3c107complexIfEENS0_14func_wrapper_tIbZZZNS0_15and_kernel_cudaERNS_14TensorIteratorEENKUlvE_clEvENKUlvE7_clEvEUlbS5_E_EEjbLi4ELi4EEEEEvT1_)
        /*0248*/ 	.word	0x00000041


	//----- nvinfo : EIATTR_FRAME_SIZE
	.align		4
.L_298:
        /*024c*/ 	.byte	0x04, 0x11
        /*024e*/ 	.short	(.L_300 - .L_299)
	.align		4
.L_299:
        /*0250*/ 	.word	index@(_ZN2at6native13reduce_kernelILi128ELi4ENS0_8ReduceOpIN3c107complexIfEENS0_14func_wrapper_tIbZZZNS0_15and_kernel_cudaERNS_14TensorIteratorEENKUlvE_clEvENKUlvE7_clEvEUlbS5_E_EEjbLi4ELi4EEEEEvT1_)
        /*0254*/ 	.word	0x00000000


	//----- nvinfo : EIATTR_REGCOUNT
	.align		4
.L_300:
        /*0258*/ 	.byte	0x04, 0x2f
        /*025a*/ 	.short	(.L_302 - .L_301)
	.align		4
.L_301:
        /*025c*/ 	.word	index@(_ZN2at6native13reduce_kernelILi256ELi2ENS0_8ReduceOpIN3c107complexIfEENS0_14func_wrapper_tIbZZZNS0_15and_kernel_cudaERNS_14TensorIteratorEENKUlvE_clEvENKUlvE7_clEvEUlbS5_E_EEjbLi4ELi4EEEEEvT1_)
        /*0260*/ 	.word	0x0000002e


	//----- nvinfo : EIATTR_FRAME_SIZE
	.align		4
.L_302:
        /*0264*/ 	.byte	0x04, 0x11
        /*0266*/ 	.short	(.L_304 - .L_303)
	.align		4
.L_303:
        /*0268*/ 	.word	index@(_ZN2at6native13reduce_kernelILi256ELi2ENS0_8ReduceOpIN3c107complexIfEENS0_14func_wrapper_tIbZZZNS0_15and_kernel_cudaERNS_14TensorIteratorEENKUlvE_clEvENKUlvE7_clEvEUlbS5_E_EEjbLi4ELi4EEEEEvT1_)
        /*026c*/ 	.word	0x00000000


	//----- nvinfo : EIATTR_REGCOUNT
	.align		4
.L_304:
        /*0270*/ 	.byte	0x04, 0x2f
        /*0272*/ 	.short	(.L_306 - .L_305)
	.align		4
.L_305:
        /*0274*/ 	.word	index@(_ZN2at6native13reduce_kernelILi512ELi1ENS0_8ReduceOpIN3c107complexIfEENS0_14func_wrapper_tIbZZZNS0_15and_kernel_cudaERNS_14TensorIteratorEENKUlvE_clEvENKUlvE7_clEvEUlbS5_E_EEjbLi4ELi4EEEEEvT1_)
        /*0278*/ 	.word	0x00000020


	//----- nvinfo : EIATTR_FRAME_SIZE
	.align		4
.L_306:
        /*027c*/ 	.byte	0x04, 0x11
        /*027e*/ 	.short	(.L_308 - .L_307)
	.align		4
.L_307:
        /*0280*/ 	.word	index@(_ZN2at6native13reduce_kernelILi512ELi1ENS0_8ReduceOpIN3c107complexIfEENS0_14func_wrapper_tIbZZZNS0_15and_kernel_cudaERNS_14TensorIteratorEENKUlvE_clEvENKUlvE7_clEvEUlbS5_E_EEjbLi4ELi4EEEEEvT1_)
        /*0284*/ 	.word	0x00000000


	//----- nvinfo : EIATTR_REGCOUNT
	.align		4
.L_308:
        /*0288*/ 	.byte	0x04, 0x2f
        /*028a*/ 	.short	(.L_310 - .L_309)
	.align		4
.L_309:
        /*028c*/ 	.word	index@(_ZN2at6native13reduce_kernelILi128ELi4ENS0_8ReduceOpIN3c104HalfENS0_14func_wrapper_tIbZZZNS0_15and_kernel_cudaERNS_14TensorIteratorEENKUlvE_clEvENKUlvE8_clEvEUlbS4_E_EEjbLi4ELi4EEEEEvT1_)
        /*0290*/ 	.word	0x0000002f


	//----- nvinfo : EIATTR_FRAME_SIZE
	.align		4
.L_310:
        /*0294*/ 	.byte	0x04, 0x11
        /*0296*/ 	.short	(.L_312 - .L_311)
	.align		4
.L_311:
        /*0298*/ 	.word	index@(_ZN2at6native13reduce_kernelILi128ELi4ENS0_8ReduceOpIN3c104HalfENS0_14func_wrapper_tIbZZZNS0_15and_kernel_cudaERNS_14TensorIteratorEENKUlvE_clEvENKUlvE8_clEvEUlbS4_E_EEjbLi4ELi4EEEEEvT1_)
        /*029c*/ 	.word	0x00000000


	//----- nvinfo : EIATTR_REGCOUNT
	.align		4
.L_312:
        /*02a0*/ 	.byte	0x04, 0x2f
        /*02a2*/ 	.short	(.L_314 - .L_313)
	.align		4
.L_313:
        /*02a4*/ 	.word	index@(_ZN2at6native13reduce_kernelILi256ELi2ENS0_8ReduceOpIN3c104HalfENS0_14func_wrapper_tIbZZZNS0_15and_kernel_cudaERNS_14TensorIteratorEENKUlvE_clEvENKUlvE8_clEvEUlbS4_E_EEjbLi4ELi4EEEEEvT1_)
        /*02a8*/ 	.word	0x00000022


	//----- nvinfo : EIATTR_FRAME_SIZE
	.align		4
.L_314:
        /*02ac*/ 	.byte	0x04, 0x11
        /*02ae*/ 	.short	(.L_316 - .L_315)
	.align		4
.L_315:
        /*02b0*/ 	.word	index@(_ZN2at6native13reduce_kernelILi256ELi2ENS0_8ReduceOpIN3c104HalfENS0_14func_wrapper_tIbZZZNS0_15and_kernel_cudaERNS_14TensorIteratorEENKUlvE_clEvENKUlvE8_clEvEUlbS4_E_EEjbLi4ELi4EEEEEvT1_)
        /*02b4*/ 	.word	0x00000000


	//----- nvinfo : EIATTR_REGCOUNT
	.align		4
.L_316:
        /*02b8*/ 	.byte	0x04, 0x2f
        /*02ba*/ 	.short	(.L_318 - .L_317)
	.align		4
.L_317:
        /*02bc*/ 	.word	index@(_ZN2at6native13reduce_kernelILi512ELi1ENS0_8ReduceOpIN3c104HalfENS0_14func_wrapper_tIbZZZNS0_15and_kernel_cudaERNS_14TensorIteratorEENKUlvE_clEvENKUlvE8_clEvEUlbS4_E_EEjbLi4ELi4EEEEEvT1_)
        /*02c0*/ 	.word	0x00000020


	//----- nvinfo : EIATTR_FRAME_SIZE
	.align		4
.L_318:
        /*02c4*/ 	.byte	0x04, 0x11
        /*02c6*/ 	.short	(.L_320 - .L_319)
	.align		4
.L_319:
        /*02c8*/ 	.word	index@(_ZN2at6native13reduce_kernelILi512ELi1ENS0_8ReduceOpIN3c104HalfENS0_14func_wrapper_tIbZZZNS0_15and_kernel_cudaERNS_14TensorIteratorEENKUlvE_clEvENKUlvE8_clEvEUlbS4_E_EEjbLi4ELi4EEEEEvT1_)
        /*02cc*/ 	.word	0x00000000


	//----- nvinfo : EIATTR_REGCOUNT
	.align		4
.L_320:
        /*02d0*/ 	.byte	0x04, 0x2f
        /*02d2*/ 	.short	(.L_322 - .L_321)
	.align		4
.L_321:
        /*02d4*/ 	.word	index@(_ZN2at6native13reduce_kernelILi128ELi4ENS0_8ReduceOpIN3c108BFloat16ENS0_14func_wrapper_tIbZZZNS0_15and_kernel_cudaERNS_14TensorIteratorEENKUlvE_clEvENKUlvE9_clEvEUlbS4_E_EEjbLi4ELi4EEEEEvT1_)
        /*02d8*/ 	.word	0x00000034


	//----- nvinfo : EIATTR_FRAME_SIZE
	.align		4
.L_322:
        /*02dc*/ 	.byte	0x04, 0x11
        /*02de*/ 	.short	(.L_324 - .L_323)
	.align		4
.L_323:
        /*02e0*/ 	.word	index@(_ZN2at6native13reduce_kernelILi128ELi4ENS0_8ReduceOpIN3c108BFloat16ENS0_14func_wrapper_tIbZZZNS0_15and_kernel_cudaERNS_14TensorIteratorEENKUlvE_clEvENKUlvE9_clEvEUlbS4_E_EEjbLi4ELi4EEEEEvT1_)
        /*02e4*/ 	.word	0x00000000


	//----- nvinfo : EIATTR_REGCOUNT
	.align		4
.L_324:
        /*02e8*/ 	.byte	0x04, 0x2f
        /*02ea*/ 	.short	(.L_326 - .L_325)
	.align		4
.L_325:
        /*02ec*/ 	.word	index@(_ZN2at6native13reduce_kernelILi256ELi2ENS0_8ReduceOpIN3c108BFloat16ENS0_14func_wrapper_tIbZZZNS0_15and_kernel_cudaERNS_14TensorIteratorEENKUlvE_clEvENKUlvE9_clEvEUlbS4_E_EEjbLi4ELi4EEEEEvT1_)
        /*02f0*/ 	.word	0x00000024


	//----- nvinfo : EIATTR_FRAME_SIZE
	.align		4
.L_326:
        /*02f4*/ 	.byte	0x04, 0x11
        /*02f6*/ 	.short	(.L_328 - .L_327)
	.align		4
.L_327:
        /*02f8*/ 	.word	index@(_ZN2at6native13reduce_kernelILi256ELi2ENS0_8ReduceOpIN3c108BFloat16ENS0_14func_wrapper_tIbZZZNS0_15and_kernel_cudaERNS_14TensorIteratorEENKUlvE_clEvENKUlvE9_clEvEUlbS4_E_EEjbLi4ELi4EEEEEvT1_)
        /*02fc*/ 	.word	0x00000000


	//----- nvinfo : EIATTR_REGCOUNT
	.align		4
.L_328:
        /*0300*/ 	.byte	0x04, 0x2f
        /*0302*/ 	.short	(.L_330 - .L_329)
	.align		4
.L_329:
        /*0304*/ 	.word	index@(_ZN2at6native13reduce_kernelILi512ELi1ENS0_8ReduceOpIN3c108BFloat16ENS0_14func_wrapper_tIbZZZNS0_15and_kernel_cudaERNS_14TensorIteratorEENKUlvE_clEvENKUlvE9_clEvEUlbS4_E_EEjbLi4ELi4EEEEEvT1_)
        /*0308*/ 	.word	0x00000020


	//----- nvinfo : EIATTR_FRAME_SIZE
	.align		4
.L_330:
        /*030c*/ 	.byte	0x04, 0x11
        /*030e*/ 	.short	(.L_332 - .L_331)
	.align		4
.L_331:
        /*0310*/ 	.word	index@(_ZN2at6native13reduce_kernelILi512ELi1ENS0_8ReduceOpIN3c108BFloat16ENS0_14func_wrapper_tIbZZZNS0_15and_kernel_cudaERNS_14TensorIteratorEENKUlvE_clEvENKUlvE9_clEvEUlbS4_E_EEjbLi4ELi4EEEEEvT1_)
        /*0314*/ 	.word	0x00000000


	//----- nvinfo : EIATTR_REGCOUNT
	.align		4
.L_332:
        /*0318*/ 	.byte	0x04, 0x2f
        /*031a*/ 	.short	(.L_334 - .L_333)
	.align		4
.L_333:
        /*031c*/ 	.word	index@(_ZN2at6native13reduce_kernelILi128ELi4ENS0_8ReduceOpIbNS0_14func_wrapper_tIbZZZNS0_15and_kernel_cudaERNS_14TensorIteratorEENKUlvE_clEvENKUlvE10_clEvEUlbbE_EEjbLi4ELi4EEEEEvT1_)
        /*0320*/ 	.word	0x0000002d


	//----- nvinfo : EIATTR_FRAME_SIZE
	.align		4
.L_334:
        /*0324*/ 	.byte	0x04, 0x11
        /*0326*/ 	.short	(.L_336 - .L_335)
	.align		4
.L_335:
        /*0328*/ 	.word	index@(_ZN2at6native13reduce_kernelILi128ELi4ENS0_8ReduceOpIbNS0_14func_wrapper_tIbZZZNS0_15and_kernel_cudaERNS_14TensorIteratorEENKUlvE_clEvENKUlvE10_clEvEUlbbE_EEjbLi4ELi4EEEEEvT1_)
        /*032c*/ 	.word	0x00000000


	//----- nvinfo : EIATTR_REGCOUNT
	.align		4
.L_336:
        /*0330*/ 	.byte	0x04, 0x2f
        /*0332*/ 	.short	(.L_338 - .L_337)
	.align		4
.L_337:
        /*0334*/ 	.word	index@(_ZN2at6native13reduce_kernelILi256ELi2ENS0_8ReduceOpIbNS0_14func_wrapper_tIbZZZNS0_15and_kernel_cudaERNS_14TensorIteratorEENKUlvE_clEvENKUlvE10_clEvEUlbbE_EEjbLi4ELi4EEEEEvT1_)
        /*0338*/ 	.word	0x00000022


	//----- nvinfo : EIATTR_FRAME_SIZE
	.align		4
.L_338:
        /*033c*/ 	.byte	0x04, 0x11
        /*033e*/ 	.short	(.L_340 - .L_339)
	.align		4
.L_339:
        /*0340*/ 	.word	index@(_ZN2at6native13reduce_kernelILi256ELi2ENS0_8ReduceOpIbNS0_14func_wrapper_tIbZZZNS0_15and_kernel_cudaERNS_14TensorIteratorEENKUlvE_clEvENKUlvE10_clEvEUlbbE_EEjbLi4ELi4EEEEEvT1_)
        /*0344*/ 	.word	0x00000000


	//----- nvinfo : EIATTR_REGCOUNT
	.align		4
.L_340:
        /*0348*/ 	.byte	0x04, 0x2f
        /*034a*/ 	.short	(.L_342 - .L_341)
	.align		4
.L_341:
        /*034c*/ 	.word	index@(_ZN2at6native13reduce_kernelILi512ELi1ENS0_8ReduceOpIbNS0_14func_wrapper_tIbZZZNS0_15and_kernel_cudaERNS_14TensorIteratorEENKUlvE_clEvENKUlvE10_clEvEUlbbE_EEjbLi4ELi4EEEEEvT1_)
        /*0350*/ 	.word	0x0000001c


	//----- nvinfo : EIATTR_FRAME_SIZE
	.align		4
.L_342:
        /*0354*/ 	.byte	0x04, 0x11
        /*0356*/ 	.short	(.L_344 - .L_343)
	.align		4
.L_343:
        /*0358*/ 	.word	index@(_ZN2at6native13reduce_kernelILi512ELi1ENS0_8ReduceOpIbNS0_14func_wrapper_tIbZZZNS0_15and_kernel_cudaERNS_14TensorIteratorEENKUlvE_clEvENKUlvE10_clEvEUlbbE_EEjbLi4ELi4EEEEEvT1_)
        /*035c*/ 	.word	0x00000000


	//----- nvinfo : EIATTR_REGCOUNT
	.align		4
.L_344:
        /*0360*/ 	.byte	0x04, 0x2f
        /*0362*/ 	.short	(.L_346 - .L_345)
	.align		4
.L_345:
        /*0364*/ 	.word	index@(_ZN2at6native13reduce_kernelILi128ELi4ENS0_8ReduceOpIhNS0_14func_wrapper_tIbZZZNS0_14or_kernel_cudaERNS_14TensorIteratorEENKUlvE_clEvENKUlvE_clEvEUlbhE_EEjbLi4ELi4EEEEEvT1_)
        /*0368*/ 	.word	0x00000030


	//----- nvinfo : EIATTR_FRAME_SIZE
	.align		4
.L_346:
        /*036c*/ 	.byte	0x04, 0x11
        /*036e*/ 	.short	(.L_348 - .L_347)
	.align		4
.L_347:
        /*0370*/ 	.word	index@(_ZN2at6native13reduce_kernelILi128ELi4ENS0_8ReduceOpIhNS0_14func_wrapper_tIbZZZNS0_14or_kernel_cudaERNS_14TensorIteratorEENKUlvE_clEvENKUlvE_clEvEUlbhE_EEjbLi4ELi4EEEEEvT1_)
        /*0374*/ 	.word	0x00000000


	//----- nvinfo : EIATTR_REGCOUNT
	.align		4
.L_348:
        /*0378*/ 	.byte	0x04, 0x2f
        /*037a*/ 	.short	(.L_350 - .L_349)
	.align		4
.L_349:
        /*037c*/ 	.word	index@(_ZN2at6native13reduce_kernelILi256ELi2ENS0_8ReduceOpIhNS0_14func_wrapper_tIbZZZNS0_14or_kernel_cudaERNS_14TensorIteratorEENKUlvE_clEvENKUlvE_clEvEUlbhE_EEjbLi4ELi4EEEEEvT1_)
        /*0380*/ 	.word	0x00000022


	//----- nvinfo : EIATTR_FRAME_SIZE
	.align		4
.L_350:
        /*0384*/ 	.byte	0x04, 0x11
        /*0386*/ 	.short	(.L_352 - .L_351)
	.align		4
.L_351:
        /*0388*/ 	.word	index@(_ZN2at6native13reduce_kernelILi256ELi2ENS0_8ReduceOpIhNS0_14func_wrapper_tIbZZZNS0_14or_kernel_cudaERNS_14TensorIteratorEENKUlvE_clEvENKUlvE_clEvEUlbhE_EEjbLi4ELi4EEEEEvT1_)
        /*038c*/ 	.word	0x00000000


	//----- nvinfo : EIATTR_REGCOUNT
	.align		4
.L_352:
        /*0390*/ 	.byte	0x04, 0x2f
        /*0392*/ 	.short	(.L_354 - .L_353)
	.align		4
.L_353:
        /*0394*/ 	.word	index@(_ZN2at6native13reduce_kernelILi512ELi1ENS0_8ReduceOpIhNS0_14func_wrapper_tIbZZZNS0_14or_kernel_cudaERNS_14TensorIteratorEENKUlvE_clEvENKUlvE_clEvEUlbhE_EEjbLi4ELi4EEEEEvT1_)
        /*0398*/ 	.word	0x00000020


	//----- nvinfo : EIATTR_FRAME_SIZE
	.align		4
.L_354:
        /*039c*/ 	.byte	0x04, 0x11
        /*039e*/ 	.short	(.L_356 - .L_355)
	.align		4
.L_355:
        /*03a0*/ 	.word	index@(_ZN2at6native13reduce_kernelILi512ELi1ENS0_8ReduceOpIhNS0_14func_wrapper_tIbZZZNS0_14or_kernel_cudaERNS_14TensorIteratorEENKUlvE_clEvENKUlvE_clEvEUlbhE_EEjbLi4ELi4EEEEEvT1_)
        /*03a4*/ 	.word	0x00000000


	//----- nvinfo : EIATTR_REGCOUNT
	.align		4
.L_356:
        /*03a8*/ 	.byte	0x04, 0x2f
        /*03aa*/ 	.short	(.L_358 - .L_357)
	.align		4
.L_357:
        /*03ac*/ 	.word	index@(_ZN2at6native13reduce_kernelILi128ELi4ENS0_8ReduceOpIaNS0_14func_wrapper_tIbZZZNS0_14or_kernel_cudaERNS_14TensorIteratorEENKUlvE_clEvENKUlvE0_clEvEUlbaE_EEjbLi4ELi4EEEEEvT1_)
        /*03b0*/ 	.word	0x00000030


	//----- nvinfo : EIATTR_FRAME_SIZE
	.align		4
.L_358:
        /*03b4*/ 	.byte	0x04, 0x11
        /*03b6*/ 	.short	(.L_360 - .L_359)
	.align		4
.L_359:
        /*03b8*/ 	.word	index@(_ZN2at6native13reduce_kernelILi128ELi4ENS0_8ReduceOpIaNS0_14func_wrapper_tIbZZZNS0_14or_kernel_cudaERNS_14TensorIteratorEENKUlvE_clEvENKUlvE0_clEvEUlbaE_EEjbLi4ELi4EEEEEvT1_)
        /*03bc*/ 	.word	0x00000000


	//----- nvinfo : EIATTR_REGCOUNT
	.align		4
.L_360:
        /*03c0*/ 	.byte	0x04, 0x2f
        /*03c2*/ 	.short	(.L_362 - .L_361)
	.align		4
.L_361:
        /*03c4*/ 	.word	index@(_ZN2at6native13reduce_kernelILi256ELi2ENS0_8ReduceOpIaNS0_14func_wrapper_tIbZZZNS0_14or_kernel_cudaERNS_14TensorIteratorEENKUlvE_clEvENKUlvE0_clEvEUlbaE_EEjbLi4ELi4EEEEEvT1_)
        /*03c8*/ 	.word	0x00000022


	//----- nvinfo : EIATTR_FRAME_SIZE
	.align		4
.L_362:
        /*03cc*/ 	.byte	0x04, 0x11
        /*03ce*/ 	.short	(.L_364 - .L_363)
	.align		4
.L_363:
        /*03d0*/ 	.word	index@(_ZN2at6native13reduce_kernelILi256ELi2ENS0_8ReduceOpIaNS0_14func_wrapper_tIbZZZNS0_14or_kernel_cudaERNS_14TensorIteratorEENKUlvE_clEvENKUlvE0_clEvEUlbaE_EEjbLi4ELi4EEEEEvT1_)
        /*03d4*/ 	.word	0x00000000


	//----- nvinfo : EIATTR_REGCOUNT
	.align		4
.L_364:
        /*03d8*/ 	.byte	0x04, 0x2f
        /*03da*/ 	.short	(.L_366 - .L_365)
	.align		4
.L_365:
        /*03dc*/ 	.word	index@(_ZN2at6native13reduce_kernelILi512ELi1ENS0_8ReduceOpIaNS0_14func_wrapper_tIbZZZNS0_14or_kernel_cudaERNS_14TensorIteratorEENKUlvE_clEvENKUlvE0_clEvEUlbaE_EEjbLi4ELi4EEEEEvT1_)
        /*03e0*/ 	.word	0x00000020


	//----- nvinfo : EIATTR_FRAME_SIZE
	.align		4
.L_366:
        /*03e4*/ 	.byte	0x04, 0x11
        /*03e6*/ 	.short	(.L_368 - .L_367)
	.align		4
.L_367:
        /*03e8*/ 	.word	index@(_ZN2at6native13reduce_kernelILi512ELi1ENS0_8ReduceOpIaNS0_14func_wrapper_tIbZZZNS0_14or_kernel_cudaERNS_14TensorIteratorEENKUlvE_clEvENKUlvE0_clEvEUlbaE_EEjbLi4ELi4EEEEEvT1_)
        /*03ec*/ 	.word	0x00000000


	//----- nvinfo : EIATTR_REGCOUNT
	.align		4
.L_368:
        /*03f0*/ 	.byte	0x04, 0x2f
        /*03f2*/ 	.short	(.L_370 - .L_369)
	.align		4
.L_369:
        /*03f4*/ 	.word	index@(_ZN2at6native13reduce_kernelILi128ELi4ENS0_8ReduceOpIiNS0_14func_wrapper_tIbZZZNS0_14or_kernel_cudaERNS_14TensorIteratorEENKUlvE_clEvENKUlvE1_clEvEUlbiE_EEjbLi4ELi4EEEEEvT1_)
        /*03f8*/ 	.word	0x0000002e


	//----- nvinfo : EIATTR_FRAME_SIZE
	.align		4
.L_370:
        /*03fc*/ 	.byte	0x04, 0x11
        /*03fe*/ 	.short	(.L_372 - .L_371)
	.align		4
.L_371:
        /*0400*/ 	.word	index@(_ZN2at6native13reduce_kernelILi128ELi4ENS0_8ReduceOpIiNS0_14func_wrapper_tIbZZZNS0_14or_kernel_cudaERNS_14TensorIteratorEENKUlvE_clEvENKUlvE1_clEvEUlbiE_EEjbLi4ELi4EEEEEvT1_)
        /*0404*/ 	.word	0x00000000


	//----- nvinfo : EIATTR_REGCOUNT
	.align		4
.L_372:
        /*0408*/ 	.byte	0x04, 0x2f
        /*040a*/ 	.short	(.L_374 - .L_373)
	.align		4
.L_373:
        /*040c*/ 	.word	index@(_ZN2at6native13reduce_kernelILi256ELi2ENS0_8ReduceOpIiNS0_14func_wrapper_tIbZZZNS0_14or_kernel_cudaERNS_14TensorIteratorEENKUlvE_clEvENKUlvE1_clEvEUlbiE_EEjbLi4ELi4EEEEEvT1_)
        /*0410*/ 	.word	0x00000020


	//----- nvinfo : EIATTR_FRAME_SIZE
	.align		4
.L_374:
        /*0414*/ 	.byte	0x04, 0x11
        /*0416*/ 	.short	(.L_376 - .L_375)
	.align		4
.L_375:
        /*0418*/ 	.word	index@(_ZN2at6native13reduce_kernelILi256ELi2ENS0_8ReduceOpIiNS0_14func_wrapper_tIbZZZNS0_14or_kernel_cudaERNS_14TensorIteratorEENKUlvE_clEvENKUlvE1_clEvEUlbiE_EEjbLi4ELi4EEEEEvT1_)
        /*041c*/ 	.word	0x00000000


	//----- nvinfo : EIATTR_REGCOUNT
	.align		4
.L_376:
        /*0420*/ 	.byte	0x04, 0x2f
        /*0422*/ 	.short	(.L_378 - .L_377)
	.align		4
.L_377:
        /*0424*/ 	.word	index@(_ZN2at6native13reduce_kernelILi512ELi1ENS0_8ReduceOpIiNS0_14func_wrapper_tIbZZZNS0_14or_kernel_cudaERNS_14TensorIteratorEENKUlvE_clEvENKUlvE1_clEvEUlbiE_EEjbLi4ELi4EEEEEvT1_)
        /*0428*/ 	.word	0x00000020


	//----- nvinfo : EIATTR_FRAME_SIZE
	.align		4
.L_378:
        /*042c*/ 	.byte	0x04, 0x11
        /*042e*/ 	.short	(.L_380 - .L_379)
	.align		4
.L_379:
        /*0430*/ 	.word	index@(_ZN2at6native13reduce_kernelILi512ELi1ENS0_8ReduceOpIiNS0_14func_wrapper_tIbZZZNS0_14or_kernel_cudaERNS_14TensorIteratorEENKUlvE_clEvENKUlvE1_clEvEUlbiE_EEjbLi4ELi4EEEEEvT1_)
        /*0434*/ 	.word	0x00000000


	//----- nvinfo : EIATTR_REGCOUNT
	.align		4
.L_380:
        /*0438*/ 	.byte	0x04, 0x2f
        /*043a*/ 	.short	(.L_382 - .L_381)
	.align		4
.L_381:
        /*043c*/ 	.word	index@(_ZN2at6native13reduce_kernelILi128ELi4ENS0_8ReduceOpIlNS0_14func_wrapper_tIbZZZNS0_14or_kernel_cudaERNS_14TensorIteratorEENKUlvE_clEvENKUlvE2_clEvEUlblE_EEjbLi4ELi4EEEEEvT1_)
        /*0440*/ 	.word	0x0000003c


	//----- nvinfo : EIATTR_FRAME_SIZE
	.align		4
.L_382:
        /*0444*/ 	.byte	0x04, 0x11
        /*0446*/ 	.short	(.L_384 - .L_383)
	.align		4
.L_383:
        /*0448*/ 	.word	index@(_ZN2at6native13reduce_kernelILi128ELi4ENS0_8ReduceOpIlNS0_14func_wrapper_tIbZZZNS0_14or_kernel_cudaERNS_14TensorIteratorEENKUlvE_clEvENKUlvE2_clEvEUlblE_EEjbLi4ELi4EEEEEvT1_)
        /*044c*/ 	.word	0x00000000


	//----- nvinfo : EIATTR_REGCOUNT
	.align		4
.L_384:
        /*0450*/ 	.byte	0x04, 0x2f
        /*0452*/ 	.short	(.L_386 - .L_385)
	.align		4
.L_385:
        /*0454*/ 	.word	index@(_ZN2at6native13reduce_kernelILi256ELi2ENS0_8ReduceOpIlNS0_14func_wrapper_tIbZZZNS0_14or_kernel_cudaERNS_14TensorIteratorEENKUlvE_clEvENKUlvE2_clEvEUlblE_EEjbLi4ELi4EEEEEvT1_)
        /*0458*/ 	.word	0x00000026


	//----- nvinfo : EIATTR_FRAME_SIZE
	.align		4
.L_386:
        /*045c*/ 	.byte	0x04, 0x11
        /*045e*/ 	.short	(.L_388 - .L_387)
	.align		4
.L_387:
        /*0460*/ 	.word	index@(_ZN2at6native13reduce_kernelILi256ELi2ENS0_8ReduceOpIlNS0_14func_wrapper_tIbZZZNS0_14or_kernel_cudaERNS_14TensorIteratorEENKUlvE_clEvENKUlvE2_clEvEUlblE_EEjbLi4ELi4EEEEEvT1_)
        /*0464*/ 	.word	0x00000000


	//----- nvinfo : EIATTR_REGCOUNT
	.align		4
.L_388:
        /*0468*/ 	.byte	0x04, 0x2f
        /*046a*/ 	.short	(.L_390 - .L_389)
	.align		4
.L_389:
        /*046c*/ 	.word	index@(_ZN2at6native13reduce_kernelILi512ELi1ENS0_8ReduceOpIlNS0_14func_wrapper_tIbZZZNS0_14or_kernel_cudaERNS_14TensorIteratorEENKUlvE_clEvENKUlvE2_clEvEUlblE_EEjbLi4ELi4EEEEEvT1_)
        /*0470*/ 	.word	0x00000020


	//----- nvinfo : EIATTR_FRAME_SIZE
	.align		4
.L_390:
        /*0474*/ 	.byte	0x04, 0x11
        /*0476*/ 	.short	(.L_392 - .L_391)
	.align		4
.L_391:
        /*0478*/ 	.word	index@(_ZN2at6native13reduce_kernelILi512ELi1ENS0_8ReduceOpIlNS0_14func_wrapper_tIbZZZNS0_14or_kernel_cudaERNS_14TensorIteratorEENKUlvE_clEvENKUlvE2_clEvEUlblE_EEjbLi4ELi4EEEEEvT1_)
        /*047c*/ 	.word	0x00000000


	//----- nvinfo : EIATTR_REGCOUNT
	.align		4
.L_392:
        /*0480*/ 	.byte	0x04, 0x2f
        /*0482*/ 	.short	(.L_394 - .L_393)
	.align		4
.L_393:
        /*0484*/ 	.word	index@(_ZN2at6native13reduce_kernelILi128ELi4ENS0_8ReduceOpIsNS0_14func_wrapper_tIbZZZNS0_14or_kernel_cudaERNS_14TensorIteratorEENKUlvE_clEvENKUlvE3_clEvEUlbsE_EEjbLi4ELi4EEEEEvT1_)
        /*0488*/ 	.word	0x00000030


	//----- nvinfo : EIATTR_FRAME_SIZE
	.align		4
.L_394:
        /*048c*/ 	.byte	0x04, 0x11
        /*048e*/ 	.short	(.L_396 - .L_395)
	.align		4
.L_395:
        /*0490*/ 	.word	index@(_ZN2at6native13reduce_kernelILi128ELi4ENS0_8ReduceOpIsNS0_14func_wrapper_tIbZZZNS0_14or_kernel_cudaERNS_14TensorIteratorEENKUlvE_clEvENKUlvE3_clEvEUlbsE_EEjbLi4ELi4EEEEEvT1_)
        /*0494*/ 	.word	0x00000000


	//----- nvinfo : EIATTR_REGCOUNT
	.align		4
.L_396:
        /*0498*/ 	.byte	0x04, 0x2f
        /*049a*/ 	.short	(.L_398 - .L_397)
	.align		4
.L_397:
        /*049c*/ 	.word	index@(_ZN2at6native13reduce_kernelILi256ELi2ENS0_8ReduceOpIsNS0_14func_wrapper_tIbZZZNS0_14or_kernel_cudaERNS_14TensorIteratorEENKUlvE_clEvENKUlvE3_clEvEUlbsE_EEjbLi4ELi4EEEEEvT1_)
        /*04a0*/ 	.word	0x00000022


	//----- nvinfo : EIATTR_FRAME_SIZE
	.align		4
.L_398:
        /*04a4*/ 	.byte	0x04, 0x11
        /*04a6*/ 	.short	(.L_400 - .L_399)
	.align		4
.L_399:
        /*04a8*/ 	.word	index@(_ZN2at6native13reduce_kernelILi256ELi2ENS0_8ReduceOpIsNS0_14func_wrapper_tIbZZZNS0_14or_kernel_cudaERNS_14TensorIteratorEENKUlvE_clEvENKUlvE3_clEvEUlbsE_EEjbLi4ELi4EEEEEvT1_)
        /*04ac*/ 	.word	0x00000000


	//----- nvinfo : EIATTR_REGCOUNT
	.align		4
.L_400:
        /*04b0*/ 	.byte	0x04, 0x2f
        /*04b2*/ 	.short	(.L_402 - .L_401)
	.align		4
.L_401:
        /*04b4*/ 	.word	index@(_ZN2at6native13reduce_kernelILi512ELi1ENS0_8ReduceOpIsNS0_14func_wrapper_tIbZZZNS0_14or_kernel_cudaERNS_14TensorIteratorEENKUlvE_clEvENKUlvE3_clEvEUlbsE_EEjbLi4ELi4EEEEEvT1_)
        /*04b8*/ 	.word	0x00000020


	//----- nvinfo : EIATTR_FRAME_SIZE
	.align		4
.L_402:
        /*04bc*/ 	.byte	0x04, 0x11
        /*04be*/ 	.short	(.L_404 - .L_403)
	.align		4
.L_403:
        /*04c0*/ 	.word	index@(_ZN2at6native13reduce_kernelILi512ELi1ENS0_8ReduceOpIsNS0_14func_wrapper_tIbZZZNS0_14or_kernel_cudaERNS_14TensorIteratorEENKUlvE_clEvENKUlvE3_clEvEUlbsE_EEjbLi4ELi4EEEEEvT1_)
        /*04c4*/ 	.word	0x00000000


	//----- nvinfo : EIATTR_REGCOUNT
	.align		4
.L_404:
        /*04c8*/ 	.byte	0x04, 0x2f
        /*04ca*/ 	.short	(.L_406 - .L_405)
	.align		4
.L_405:
        /*04cc*/ 	.word	index@(_ZN2at6native13reduce_kernelILi128ELi4ENS0_8ReduceOpIdNS0_14func_wrapper_tIbZZZNS0_14or_kernel_cudaERNS_14TensorIteratorEENKUlvE_clEvENKUlvE4_clEvEUlbdE_EEjbLi4ELi4EEEEEvT1_)
        /*04d0*/ 	.word	0x0000003c


	//----- nvinfo : EIATTR_FRAME_SIZE
	.align		4
.L_406:
        /*04d4*/ 	.byte	0x04, 0x11
        /*04d6*/ 	.short	(.L_408 - .L_407)
	.align		4
.L_407:
        /*04d8*/ 	.word	index@(_ZN2at6native13reduce_kernelILi128ELi4ENS0_8ReduceOpIdNS0_14func_wrapper_tIbZZZNS0_14or_kernel_cudaERNS_14TensorIteratorEENKUlvE_clEvENKUlvE4_clEvEUlbdE_EEjbLi4ELi4EEEEEvT1_)
        /*04dc*/ 	.word	0x00000000


	//----- nvinfo : EIATTR_REGCOUNT
	.align		4
.L_408:
        /*04e0*/ 	.byte	0x04, 0x2f
        /*04e2*/ 	.short	(.L_410 - .L_409)
	.align		4
.L_409:
        /*04e4*/ 	.word	index@(_ZN2at6native13reduce_kernelILi256ELi2ENS0_8ReduceOpIdNS0_14func_wrapper_tIbZZZNS0_14or_kernel_cudaERNS_14TensorIteratorEENKUlvE_clEvENKUlvE4_clEvEUlbdE_EEjbLi4ELi4EEEEEvT1_)
        /*04e8*/ 	.word	0x00000026


	//----- nvinfo : EIATTR_FRAME_SIZE
	.align		4
.L_410:
        /*04ec*/ 	.byte	0x04, 0x11
        /*04ee*/ 	.short	(.L_412 - .L_411)
	.align		4
.L_411:
        /*04f0*/ 	.word	index@(_ZN2at6native13reduce_kernelILi256ELi2ENS0_8ReduceOpIdNS0_14func_wrapper_tIbZZZNS0_14or_kernel_cudaERNS_14TensorIteratorEENKUlvE_clEvENKUlvE4_clEvEUlbdE_EEjbLi4ELi4EEEEEvT1_)
        /*04f4*/ 	.word	0x00000000


	//----- nvinfo : EIATTR_REGCOUNT
	.align		4
.L_412:
        /*04f8*/ 	.byte	0x04, 0x2f
        /*04fa*/ 	.short	(.L_414 - .L_413)
	.align		4
.L_413:
        /*04fc*/ 	.word	index@(_ZN2at6native13reduce_kernelILi512ELi1ENS0_8ReduceOpIdNS0_14func_wrapper_tIbZZZNS0_14or_kernel_cudaERNS_14TensorIteratorEENKUlvE_clEvENKUlvE4_clEvEUlbdE_EEjbLi4ELi4EEEEEvT1_)
        /*0500*/ 	.word	0x00000020


	//----- nvinfo : EIATTR_FRAME_SIZE
	.align		4
.L_414:
        /*0504*/ 	.byte	0x04, 0x11
        /*0506*/ 	.short	(.L_416 - .L_415)
	.align		4
.L_415:
        /*0508*/ 	.word	index@(_ZN2at6native13reduce_kernelILi512ELi1ENS0_8ReduceOpIdNS0_14func_wrapper_tIbZZZNS0_14or_kernel_cudaERNS_14TensorIteratorEENKUlvE_clEvENKUlvE4_clEvEUlbdE_EEjbLi4ELi4EEEEEvT1_)
        /*050c*/ 	.word	0x00000000


	//----- nvinfo : EIATTR_REGCOUNT
	.align		4
.L_416:
        /*0510*/ 	.byte	0x04, 0x2f
        /*0512*/ 	.short	(.L_418 - .L_417)
	.align		4
.L_417:
        /*0514*/ 	.word	index@(_ZN2at6native13reduce_kernelILi128ELi4ENS0_8ReduceOpIfNS0_14func_wrapper_tIbZZZNS0_14or_kernel_cudaERNS_14TensorIteratorEENKUlvE_clEvENKUlvE5_clEvEUlbfE_EEjbLi4ELi4EEEEEvT1_)
        /*0518*/ 	.word	0x0000002e


	//----- nvinfo : EIATTR_FRAME_SIZE
	.align		4
.L_418:
        /*051c*/ 	.byte	0x04, 0x11
        /*051e*/ 	.short	(.L_420 - .L_419)
	.align		4
.L_419:
        /*0520*/ 	.word	index@(_ZN2at6native13reduce_kernelILi128ELi4ENS0_8ReduceOpIfNS0_14func_wrapper_tIbZZZNS0_14or_kernel_cudaERNS_14TensorIteratorEENKUlvE_clEvENKUlvE5_clEvEUlbfE_EEjbLi4ELi4EEEEEvT1_)
        /*0524*/ 	.word	0x00000000


	//----- nvinfo : EIATTR_REGCOUNT
	.align		4
.L_420:
        /*0528*/ 	.byte	0x04, 0x2f
        /*052a*/ 	.short	(.L_422 - .L_421)
	.align		4
.L_421:
        /*052c*/ 	.word	index@(_ZN2at6native13reduce_kernelILi256ELi2ENS0_8ReduceOpIfNS0_14func_wrapper_tIbZZZNS0_14or_kernel_cudaERNS_14TensorIteratorEENKUlvE_clEvENKUlvE5_clEvEUlbfE_EEjbLi4ELi4EEEEEvT1_)
        /*0530*/ 	.word	0x00000020


	//----- nvinfo : EIATTR_FRAME_SIZE
	.align		4
.L_422:
        /*0534*/ 	.byte	0x04, 0x11
        /*0536*/ 	.short	(.L_424 - .L_423)
	.align		4
.L_423:
        /*0538*/ 	.word	index@(_ZN2at6native13reduce_kernelILi256ELi2ENS0_8ReduceOpIfNS0_14func_wrapper_tIbZZZNS0_14or_kernel_cudaERNS_14TensorIteratorEENKUlvE_clEvENKUlvE5_clEvEUlbfE_EEjbLi4ELi4EEEEEvT1_)
        /*053c*/ 	.word	0x00000000


	//----- nvinfo : EIATTR_REGCOUNT
	.align		4
.L_424:
        /*0540*/ 	.byte	0x04, 0x2f
        /*0542*/ 	.short	(.L_426 - .L_425)
	.align		4
.L_425:
        /*0544*/ 	.word	index@(_ZN2at6native13reduce_kernelILi512ELi1ENS0_8ReduceOpIfNS0_14func_wrapper_tIbZZZNS0_14or_kernel_cudaERNS_14TensorIteratorEENKUlvE_clEvENKUlvE5_clEvEUlbfE_EEjbLi4ELi4EEEEEvT1_)
        /*0548*/ 	.word	0x00000020


	//----- nvinfo : EIATTR_FRAME_SIZE
	.align		4
.L_426:
        /*054c*/ 	.byte	0x04, 0x11
        /*054e*/ 	.short	(.L_428 - .L_427)
	.align		4
.L_427:
        /*0550*/ 	.word	index@(_ZN2at6native13reduce_kernelILi512ELi1ENS0_8ReduceOpIfNS0_14func_wrapper_tIbZZZNS0_14or_kernel_cudaERNS_14TensorIteratorEENKUlvE_clEvENKUlvE5_clEvEUlbfE_EEjbLi4ELi4EEEEEvT1_)
        /*0554*/ 	.word	0x00000000


	//----- nvinfo : EIATTR_REGCOUNT
	.align		4
.L_428:
        /*0558*/ 	.byte	0x04, 0x2f
        /*055a*/ 	.short	(.L_430 - .L_429)
	.align		4
.L_429:
        /*055c*/ 	.word	index@(_ZN2at6native13reduce_kernelILi64ELi4ENS0_8ReduceOpIN3c107complexIdEENS0_14func_wrapper_tIbZZZNS0_14or_kernel_cudaERNS_14TensorIteratorEENKUlvE_clEvENKUlvE6_clEvEUlbS5_E_EEjbLi4ELi4EEEEEvT1_)
        /*0560*/ 	.word	0x00000064


	//----- nvinfo : EIATTR_FRAME_SIZE
	.align		4
.L_430:
        /*0564*/ 	.byte	0x04, 0x11
        /*0566*/ 	.short	(.L_432 - .L_431)
	.align		4
.L_431:
        /*0568*/ 	.word	index@(_ZN2at6native13reduce_kernelILi64ELi4ENS0_8ReduceOpIN3c107complexIdEENS0_14func_wrapper_tIbZZZNS0_14or_kernel_cudaERNS_14TensorIteratorEENKUlvE_clEvENKUlvE6_clEvEUlbS5_E_EEjbLi4ELi4EEEEEvT1_)
        /*056c*/ 	.word	0x00000000


	//----- nvinfo : EIATTR_REGCOUNT
	.align		4
.L_432:
        /*0570*/ 	.byte	0x04, 0x2f
        /*0572*/ 	.short	(.L_434 - .L_433)
	.align		4
.L_433:
        /*0574*/ 	.word	index@(_ZN2at6native13reduce_kernelILi128ELi2ENS0_8ReduceOpIN3c107complexIdEENS0_14func_wrapper_tIbZZZNS0_14or_kernel_cudaERNS_14TensorIteratorEENKUlvE_clEvENKUlvE6_clEvEUlbS5_E_EEjbLi4ELi4EEEEEvT1_)
        /*0578*/ 	.word	0x00000040


	//----- nvinfo : EIATTR_FRAME_SIZE
	.align		4
.L_434:
        /*057c*/ 	.byte	0x04, 0x11
        /*057e*/ 	.short	(.L_436 - .L_435)
	.align		4
.L_435:
        /*0580*/ 	.word	index@(_ZN2at6native13reduce_kernelILi128ELi2ENS0_8ReduceOpIN3c107complexIdEENS0_14func_wrapper_tIbZZZNS0_14or_kernel_cudaERNS_14TensorIteratorEENKUlvE_clEvENKUlvE6_clEvEUlbS5_E_EEjbLi4ELi4EEEEEvT1_)
        /*0584*/ 	.word	0x00000000


	//----- nvinfo : EIATTR_REGCOUNT
	.align		4
.L_436:
        /*0588*/ 	.byte	0x04, 0x2f
        /*058a*/ 	.short	(.L_438 - .L_437)
	.align		4
.L_437:
        /*058c*/ 	.word	index@(_ZN2at6native13reduce_kernelILi256ELi1ENS0_8ReduceOpIN3c107complexIdEENS0_14func_wrapper_tIbZZZNS0_14or_kernel_cudaERNS_14TensorIteratorEENKUlvE_clEvENKUlvE6_clEvEUlbS5_E_EEjbLi4ELi4EEEEEvT1_)
        /*0590*/ 	.word	0x00000028


	//----- nvinfo : EIATTR_FRAME_SIZE
	.align		4
.L_438:
        /*0594*/ 	.byte	0x04, 0x11
        /*0596*/ 	.short	(.L_440 - .L_439)
	.align		4
.L_439:
        /*0598*/ 	.word	index@(_ZN2at6native13reduce_kernelILi256ELi1ENS0_8ReduceOpIN3c107complexIdEENS0_14func_wrapper_tIbZZZNS0_14or_kernel_cudaERNS_14TensorIteratorEENKUlvE_clEvENKUlvE6_clEvEUlbS5_E_EEjbLi4ELi4EEEEEvT1_)
        /*059c*/ 	.word	0x00000000


	//----- nvinfo : EIATTR_REGCOUNT
	.align		4
.L_440:
        /*05a0*/ 	.byte	0x04, 0x2f
        /*05a2*/ 	.short	(.L_442 - .L_441)
	.align		4
.L_441:
        /*05a4*/ 	.word	index@(_ZN2at6native13reduce_kernelILi128ELi4ENS0_8ReduceOpIN3c107complexIfEENS0_14func_wrapper_tIbZZZNS0_14or_kernel_cudaERNS_14TensorIteratorEENKUlvE_clEvENKUlvE7_clEvEUlbS5_E_EEjbLi4ELi4EEEEEvT1_)
        /*05a8*/ 	.word	0x00000041


	//----- nvinfo : EIATTR_FRAME_SIZE
	.align		4
.L_442:
        /*05ac*/ 	.byte	0x04, 0x11
        /*05ae*/ 	.short	(.L_444 - .L_443)
	.align		4
.L_443:
        /*05b0*/ 	.word	index@(_ZN2at6native13reduce_kernelILi128ELi4ENS0_8ReduceOpIN3c107complexIfEENS0_14func_wrapper_tIbZZZNS0_14or_kernel_cudaERNS_14TensorIteratorEENKUlvE_clEvENKUlvE7_clEvEUlbS5_E_EEjbLi4ELi4EEEEEvT1_)
        /*05b4*/ 	.word	0x00000000


	//----- nvinfo : EIATTR_REGCOUNT
	.align		4
.L_444:
        /*05b8*/ 	.byte	0x04, 0x2f
        /*05ba*/ 	.short	(.L_446 - .L_445)
	.align		4
.L_445:
        /*05bc*/ 	.word	index@(_ZN2at6native13reduce_kernelILi256ELi2ENS0_8ReduceOpIN3c107complexIfEENS0_14func_wrapper_tIbZZZNS0_14or_kernel_cudaERNS_14TensorIteratorEENKUlvE_clEvENKUlvE7_clEvEUlbS5_E_EEjbLi4ELi4EEEEEvT1_)
        /*05c0*/ 	.word	0x0000002e


	//----- nvinfo : EIATTR_FRAME_SIZE
	.align		4
.L_446:
        /*05c4*/ 	.byte	0x04, 0x11
        /*05c6*/ 	.short	(.L_448 - .L_447)
	.align		4
.L_447:
        /*05c8*/ 	.word	index@(_ZN2at6native13reduce_kernelILi256ELi2ENS0_8ReduceOpIN3c107complexIfEENS0_14func_wrapper_tIbZZZNS0_14or_kernel_cudaERNS_14TensorIteratorEENKUlvE_clEvENKUlvE7_clEvEUlbS5_E_EEjbLi4ELi4EEEEEvT1_)
        /*05cc*/ 	.word	0x00000000


	//----- nvinfo : EIATTR_REGCOUNT
	.align		4
.L_448:
        /*05d0*/ 	.byte	0x04, 0x2f
        /*05d2*/ 	.short	(.L_450 - .L_449)
	.align		4
.L_449:
        /*05d4*/ 	.word	index@(_ZN2at6native13reduce_kernelILi512ELi1ENS0_8ReduceOpIN3c107complexIfEENS0_14func_wrapper_tIbZZZNS0_14or_kernel_cudaERNS_14TensorIteratorEENKUlvE_clEvENKUlvE7_clEvEUlbS5_E_EEjbLi4ELi4EEEEEvT1_)
        /*05d8*/ 	.word	0x00000020


	//----- nvinfo : EIATTR_FRAME_SIZE
	.align		4
.L_450:
        /*05dc*/ 	.byte	0x04, 0x11
        /*05de*/ 	.short	(.L_452 - .L_451)
	.align		4
.L_451:
        /*05e0*/ 	.word	index@(_ZN2at6native13reduce_kernelILi512ELi1ENS0_8ReduceOpIN3c107complexIfEENS0_14func_wrapper_tIbZZZNS0_14or_kernel_cudaERNS_14TensorIteratorEENKUlvE_clEvENKUlvE7_clEvEUlbS5_E_EEjbLi4ELi4EEEEEvT1_)
        /*05e4*/ 	.word	0x00000000


	//----- nvinfo : EIATTR_REGCOUNT
	.align		4
.L_452:
        /*05e8*/ 	.byte	0x04, 0x2f
        /*05ea*/ 	.short	(.L_454 - .L_453)
	.align		4
.L_453:
        /*05ec*/ 	.word	index@(_ZN2at6native13reduce_kernelILi128ELi4ENS0_8ReduceOpIN3c104HalfENS0_14func_wrapper_tIbZZZNS0_14or_kernel_cudaERNS_14TensorIteratorEENKUlvE_clEvENKUlvE8_clEvEUlbS4_E_EEjbLi4ELi4EEEEEvT1_)
        /*05f0*/ 	.word	0x0000002f


	//----- nvinfo : EIATTR_FRAME_SIZE
	.align		4
.L_454:
        /*05f4*/ 	.byte	0x04, 0x11
        /*05f6*/ 	.short	(.L_456 - .L_455)
	.align		4
.L_455:
        /*05f8*/ 	.word	index@(_ZN2at6native13reduce_kernelILi128ELi4ENS0_8ReduceOpIN3c104HalfENS0_14func_wrapper_tIbZZZNS0_14or_kernel_cudaERNS_14TensorIteratorEENKUlvE_clEvENKUlvE8_clEvEUlbS4_E_EEjbLi4ELi4EEEEEvT1_)
        /*05fc*/ 	.word	0x00000000


	//----- nvinfo : EIATTR_REGCOUNT
	.align		4
.L_456:
        /*0600*/ 	.byte	0x04, 0x2f
        /*0602*/ 	.short	(.L_458 - .L_457)
	.align		4
.L_457:
        /*0604*/ 	.word	index@(_ZN2at6native13reduce_kernelILi256ELi2ENS0_8ReduceOpIN3c104HalfENS0_14func_wrapper_tIbZZZNS0_14or_kernel_cudaERNS_14TensorIteratorEENKUlvE_clEvENKUlvE8_clEvEUlbS4_E_EEjbLi4ELi4EEEEEvT1_)
        /*0608*/ 	.word	0x00000022


	//----- nvinfo : EIATTR_FRAME_SIZE
	.align		4
.L_458:
        /*060c*/ 	.byte	0x04, 0x11
        /*060e*/ 	.short	(.L_460 - .L_459)
	.align		4
.L_459:
        /*0610*/ 	.word	index@(_ZN2at6native13reduce_kernelILi256ELi2ENS0_8ReduceOpIN3c104HalfENS0_14func_wrapper_tIbZZZNS0_14or_kernel_cudaERNS_14TensorIteratorEENKUlvE_clEvENKUlvE8_clEvEUlbS4_E_EEjbLi4ELi4EEEEEvT1_)
        /*0614*/ 	.word	0x00000000


	//----- nvinfo : EIATTR_REGCOUNT
	.align		4
.L_460:
        /*0618*/ 	.byte	0x04, 0x2f
        /*061a*/ 	.short	(.L_462 - .L_461)
	.align		4
.L_461:
        /*061c*/ 	.word	index@(_ZN2at6native13reduce_kernelILi512ELi1ENS0_8ReduceOpIN3c104HalfENS0_14func_wrapper_tIbZZZNS0_14or_kernel_cudaERNS_14TensorIteratorEENKUlvE_clEvENKUlvE8_clEvEUlbS4_E_EEjbLi4ELi4EEEEEvT1_)
        /*0620*/ 	.word	0x00000020


	//----- nvinfo : EIATTR_FRAME_SIZE
	.align		4
.L_462:
        /*0624*/ 	.byte	0x04, 0x11
        /*0626*/ 	.short	(.L_464 - .L_463)
	.align		4
.L_463:
        /*0628*/ 	.word	index@(_ZN2at6native13reduce_kernelILi512ELi1ENS0_8ReduceOpIN3c104HalfENS0_14func_wrapper_tIbZZZNS0_14or_kernel_cudaERNS_14TensorIteratorEENKUlvE_clEvENKUlvE8_clEvEUlbS4_E_EEjbLi4ELi4EEEEEvT1_)
        /*062c*/ 	.word	0x00000000


	//----- nvinfo : EIATTR_REGCOUNT
	.align		4
.L_464:
        /*0630*/ 	.byte	0x04, 0x2f
        /*0632*/ 	.short	(.L_466 - .L_465)
	.align		4
.L_465:
        /*0634*/ 	.word	index@(_ZN2at6native13reduce_kernelILi128ELi4ENS0_8ReduceOpIN3c108BFloat16ENS0_14func_wrapper_tIbZZZNS0_14or_kernel_cudaERNS_14TensorIteratorEENKUlvE_clEvENKUlvE9_clEvEUlbS4_E_EEjbLi4ELi4EEEEEvT1_)
        /*0638*/ 	.word	0x00000034


	//----- nvinfo : EIATTR_FRAME_SIZE
	.align		4
.L_466:
        /*063c*/ 	.byte	0x04, 0x11
        /*063e*/ 	.short	(.L_468 - .L_467)
	.align		4
.L_467:
        /*0640*/ 	.word	index@(_ZN2at6native13reduce_kernelILi128ELi4ENS0_8ReduceOpIN3c108BFloat16ENS0_14func_wrapper_tIbZZZNS0_14or_kernel_cudaERNS_14TensorIteratorEENKUlvE_clEvENKUlvE9_clEvEUlbS4_E_EEjbLi4ELi4EEEEEvT1_)
        /*0644*/ 	.word	0x00000000


	//----- nvinfo : EIATTR_REGCOUNT
	.align		4
.L_468:
        /*0648*/ 	.byte	0x04, 0x2f
        /*064a*/ 	.short	(.L_470 - .L_469)
	.align		4
.L_469:
        /*064c*/ 	.word	index@(_ZN2at6native13reduce_kernelILi256ELi2ENS0_8ReduceOpIN3c108BFloat16ENS0_14func_wrapper_tIbZZZNS0_14or_kernel_cudaERNS_14TensorIteratorEENKUlvE_clEvENKUlvE9_clEvEUlbS4_E_EEjbLi4ELi4EEEEEvT1_)
        /*0650*/ 	.word	0x00000024


	//----- nvinfo : EIATTR_FRAME_SIZE
	.align		4
.L_470:
        /*0654*/ 	.byte	0x04, 0x11
        /*0656*/ 	.short	(.L_472 - .L_471)
	.align		4
.L_471:
        /*0658*/ 	.word	index@(_ZN2at6native13reduce_kernelILi256ELi2ENS0_8ReduceOpIN3c108BFloat16ENS0_14func_wrapper_tIbZZZNS0_14or_kernel_cudaERNS_14TensorIteratorEENKUlvE_clEvENKUlvE9_clEvEUlbS4_E_EEjbLi4ELi4EEEEEvT1_)
        /*065c*/ 	.word	0x00000000


	//----- nvinfo : EIATTR_REGCOUNT
	.align		4
.L_472:
        /*0660*/ 	.byte	0x04, 0x2f
        /*0662*/ 	.short	(.L_474 - .L_473)
	.align		4
.L_473:
        /*0664*/ 	.word	index@(_ZN2at6native13reduce_kernelILi512ELi1ENS0_8ReduceOpIN3c108BFloat16ENS0_14func_wrapper_tIbZZZNS0_14or_kernel_cudaERNS_14TensorIteratorEENKUlvE_clEvENKUlvE9_clEvEUlbS4_E_EEjbLi4ELi4EEEEEvT1_)
        /*0668*/ 	.word	0x00000020


	//----- nvinfo : EIATTR_FRAME_SIZE
	.align		4
.L_474:
        /*066c*/ 	.byte	0x04, 0x11
        /*066e*/ 	.short	(.L_476 - .L_475)
	.align		4
.L_475:
        /*0670*/ 	.word	index@(_ZN2at6native13reduce_kernelILi512ELi1ENS0_8ReduceOpIN3c108BFloat16ENS0_14func_wrapper_tIbZZZNS0_14or_kernel_cudaERNS_14TensorIteratorEENKUlvE_clEvENKUlvE9_clEvEUlbS4_E_EEjbLi4ELi4EEEEEvT1_)
        /*0674*/ 	.word	0x00000000


	//----- nvinfo : EIATTR_REGCOUNT
	.align		4
.L_476:
        /*0678*/ 	.byte	0x04, 0x2f
        /*067a*/ 	.short	(.L_478 - .L_477)
	.align		4
.L_477:
        /*067c*/ 	.word	index@(_ZN2at6native13reduce_kernelILi128ELi4ENS0_8ReduceOpIbNS0_14func_wrapper_tIbZZZNS0_14or_kernel_cudaERNS_14TensorIteratorEENKUlvE_clEvENKUlvE10_clEvEUlbbE_EEjbLi4ELi4EEEEEvT1_)
        /*0680*/ 	.word	0x0000002d


	//----- nvinfo : EIATTR_FRAME_SIZE
	.align		4
.L_478:
        /*0684*/ 	.byte	0x04, 0x11
        /*0686*/ 	.short	(.L_480 - .L_479)
	.align		4
.L_479:
        /*0688*/ 	.word	index@(_ZN2at6native13reduce_kernelILi128ELi4ENS0_8ReduceOpIbNS0_14func_wrapper_tIbZZZNS0_14or_kernel_cudaERNS_14TensorIteratorEENKUlvE_clEvENKUlvE10_clEvEUlbbE_EEjbLi4ELi4EEEEEvT1_)
        /*068c*/ 	.word	0x00000000


	//----- nvinfo : EIATTR_REGCOUNT
	.align		4
.L_480:
        /*0690*/ 	.byte	0x04, 0x2f
        /*0692*/ 	.short	(.L_482 - .L_481)
	.align		4
.L_481:
        /*0694*/ 	.word	index@(_ZN2at6native13reduce_kernelILi256ELi2ENS0_8ReduceOpIbNS0_14func_wrapper_tIbZZZNS0_14or_kernel_cudaERNS_14TensorIteratorEENKUlvE_clEvENKUlvE10_clEvEUlbbE_EEjbLi4ELi4EEEEEvT1_)
        /*0698*/ 	.word	0x00000022


	//----- nvinfo : EIATTR_FRAME_SIZE
	.align		4
.L_482:
        /*069c*/ 	.byte	0x04, 0x11
        /*069e*/ 	.short	(.L_484 - .L_483)
	.align		4
.L_483:
        /*06a0*/ 	.word	index@(_ZN2at6native13reduce_kernelILi256ELi2ENS0_8ReduceOpIbNS0_14func_wrapper_tIbZZZNS0_14or_kernel_cudaERNS_14TensorIteratorEENKUlvE_clEvENKUlvE10_clEvEUlbbE_EEjbLi4ELi4EEEEEvT1_)
        /*06a4*/ 	.word	0x00000000


	//----- nvinfo : EIATTR_REGCOUNT
	.align		4
.L_484:
        /*06a8*/ 	.byte	0x04, 0x2f
        /*06aa*/ 	.short	(.L_486 - .L_485)
	.align		4
.L_485:
        /*06ac*/ 	.word	index@(_ZN2at6native13reduce_kernelILi512ELi1ENS0_8ReduceOpIbNS0_14func_wrapper_tIbZZZNS0_14or_kernel_cudaERNS_14TensorIteratorEENKUlvE_clEvENKUlvE10_clEvEUlbbE_EEjbLi4ELi4EEEEEvT1_)
        /*06b0*/ 	.word	0x0000001a


	//----- nvinfo : EIATTR_FRAME_SIZE
	.align		4
.L_486:
        /*06b4*/ 	.byte	0x04, 0x11
        /*06b6*/ 	.short	(.L_488 - .L_487)
	.align		4
.L_487:
        /*06b8*/ 	.word	index@(_ZN2at6native13reduce_kernelILi512ELi1ENS0_8ReduceOpIbNS0_14func_wrapper_tIbZZZNS0_14or_kernel_cudaERNS_14TensorIteratorEENKUlvE_clEvENKUlvE10_clEvEUlbbE_EEjbLi4ELi4EEEEEvT1_)
        /*06bc*/ 	.word	0x00000000


	//----- nvinfo : EIATTR_MIN_STACK_SIZE
	.align		4
.L_488:
        /*06c0*/ 	.byte	0x04, 0x12
        /*06c2*/ 	.short	(.L_490 - .L_489)
	.align		4
.L_489:
        /*06c4*/ 	.word	index@(_ZN2at6native13reduce_kernelILi512ELi1ENS0_8ReduceOpIbNS0_14func_wrapper_tIbZZZNS0_14or_kernel_cudaERNS_14TensorIteratorEENKUlvE_clEvENKUlvE10_clEvEUlbbE_EEjbLi4ELi4EEEEEvT1_)
        /*06c8*/ 	.word	0x00000000


	//----- nvinfo : EIATTR_MIN_STACK_SIZE
	.align		4
.L_490:
        /*06cc*/ 	.byte	0x04, 0x12
        /*06ce*/ 	.short	(.L_492 - .L_491)
	.align		4
.L_491:
        /*06d0*/ 	.word	index@(_ZN2at6native13reduce_kernelILi256ELi2ENS0_8ReduceOpIbNS0_14func_wrapper_tIbZZZNS0_14or_kernel_cudaERNS_14TensorIteratorEENKUlvE_clEvENKUlvE10_clEvEUlbbE_EEjbLi4ELi4EEEEEvT1_)
        /*06d4*/ 	.word	0x00000000


	//----- nvinfo : EIATTR_MIN_STACK_SIZE
	.align		4
.L_492:
        /*06d8*/ 	.byte	0x04, 0x12
        /*06da*/ 	.short	(.L_494 - .L_493)
	.align		4
.L_493:
        /*06dc*/ 	.word	index@(_ZN2at6native13reduce_kernelILi128ELi4ENS0_8ReduceOpIbNS0_14func_wrapper_tIbZZZNS0_14or_kernel_cudaERNS_14TensorIteratorEENKUlvE_clEvENKUlvE10_clEvEUlbbE_EEjbLi4ELi4EEEEEvT1_)
        /*06e0*/ 	.word	0x00000000


	//----- nvinfo : EIATTR_MIN_STACK_SIZE
	.align		4
.L_494:
        /*06e4*/ 	.byte	0x04, 0x12
        /*06e6*/ 	.short	(.L_496 - .L_495)
	.align		4
.L_495:
        /*06e8*/ 	.word	index@(_ZN2at6native13reduce_kernelILi512ELi1ENS0_8ReduceOpIN3c108BFloat16ENS0_14func_wrapper_tIbZZZNS0_14or_kernel_cudaERNS_14TensorIteratorEENKUlvE_clEvENKUlvE9_clEvEUlbS4_E_EEjbLi4ELi4EEEEEvT1_)
        /*06ec*/ 	.word	0x00000000


	//----- nvinfo : EIATTR_MIN_STACK_SIZE
	.align		4
.L_496:
        /*06f0*/ 	.byte	0x04, 0x12
        /*06f2*/ 	.short	(.L_498 - .L_497)
	.align		4
.L_497:
        /*06f4*/ 	.word	index@(_ZN2at6native13reduce_kernelILi256ELi2ENS0_8ReduceOpIN3c108BFloat16ENS0_14func_wrapper_tIbZZZNS0_14or_kernel_cudaERNS_14TensorIteratorEENKUlvE_clEvENKUlvE9_clEvEUlbS4_E_EEjbLi4ELi4EEEEEvT1_)
        /*06f8*/ 	.word	0x00000000


	//----- nvinfo : EIATTR_MIN_STACK_SIZE
	.align		4
.L_498:
        /*06fc*/ 	.byte	0x04, 0x12
        /*06fe*/ 	.short	(.L_500 - .L_499)
	.align		4
.L_499:
        /*0700*/ 	.word	index@(_ZN2at6native13reduce_kernelILi128ELi4ENS0_8ReduceOpIN3c108BFloat16ENS0_14func_wrapper_tIbZZZNS0_14or_kernel_cudaERNS_14TensorIteratorEENKUlvE_clEvENKUlvE9_clEvEUlbS4_E_EEjbLi4ELi4EEEEEvT1_)
        /*0704*/ 	.word	0x00000000


	//----- nvinfo : EIATTR_MIN_STACK_SIZE
	.align		4
.L_500:
        /*0708*/ 	.byte	0x04, 0x12
        /*070a*/ 	.short	(.L_502 - .L_501)
	.align		4
.L_501:
        /*070c*/ 	.word	index@(_ZN2at6native13reduce_kernelILi512ELi1ENS0_8ReduceOpIN3c104HalfENS0_14func_wrapper_tIbZZZNS0_14or_kernel_cudaERNS_14TensorIteratorEENKUlvE_clEvENKUlvE8_clEvEUlbS4_E_EEjbLi4ELi4EEEEEvT1_)
        /*0710*/ 	.word	0x00000000


	//----- nvinfo : EIATTR_MIN_STACK_SIZE
	.align		4
.L_502:
        /*0714*/ 	.byte	0x04, 0x12
        /*0716*/ 	.short	(.L_504 - .L_503)
	.align		4
.L_503:
        /*0718*/ 	.word	index@(_ZN2at6native13reduce_kernelILi256ELi2ENS0_8ReduceOpIN3c104HalfENS0_14func_wrapper_tIbZZZNS0_14or_kernel_cudaERNS_14TensorIteratorEENKUlvE_clEvENKUlvE8_clEvEUlbS4_E_EEjbLi4ELi4EEEEEvT1_)
        /*071c*/ 	.word	0x00000000


	//----- nvinfo : EIATTR_MIN_STACK_SIZE
	.align		4
.L_504:
        /*0720*/ 	.byte	0x04, 0x12
        /*0722*/ 	.short	(.L_506 - .L_505)
	.align		4
.L_505:
        /*0724*/ 	.word	index@(_ZN2at6native13reduce_kernelILi128ELi4ENS0_8ReduceOpIN3c104HalfENS0_14func_wrapper_tIbZZZNS0_14or_kernel_cudaERNS_14TensorIteratorEENKUlvE_clEvENKUlvE8_clEvEUlbS4_E_EEjbLi4ELi4EEEEEvT1_)
        /*0728*/ 	.word	0x00000000


	//----- nvinfo : EIATTR_MIN_STACK_SIZE
	.align		4
.L_506:
        /*072c*/ 	.byte	0x04, 0x12
        /*072e*/ 	.short	(.L_508 - .L_507)
	.align		4
.L_507:
        /*0730*/ 	.word	index@(_ZN2at6native13reduce_kernelILi512ELi1ENS0_8ReduceOpIN3c107complexIfEENS0_14func_wrapper_tIbZZZNS0_14or_kernel_cudaERNS_14TensorIteratorEENKUlvE_clEvENKUlvE7_clEvEUlbS5_E_EEjbLi4ELi4EEEEEvT1_)
        /*0734*/ 	.word	0x00000000


	//----- nvinfo : EIATTR_MIN_STACK_SIZE
	.align		4
.L_508:
        /*0738*/ 	.byte	0x04, 0x12
        /*073a*/ 	.short	(.L_510 - .L_509)
	.align		4
.L_509:
        /*073c*/ 	.word	index@(_ZN2at6native13reduce_kernelILi256ELi2ENS0_8ReduceOpIN3c107complexIfEENS0_14func_wrapper_tIbZZZNS0_14or_kernel_cudaERNS_14TensorIteratorEENKUlvE_clEvENKUlvE7_clEvEUlbS5_E_EEjbLi4ELi4EEEEEvT1_)
        /*0740*/ 	.word	0x00000000


	//----- nvinfo : EIATTR_MIN_STACK_SIZE
	.align		4
.L_510:
        /*0744*/ 	.byte	0x04, 0x12
        /*0746*/ 	.short	(.L_512 - .L_511)
	.align		4
.L_511:
        /*0748*/ 	.word	index@(_ZN2at6native13reduce_kernelILi128ELi4ENS0_8ReduceOpIN3c107complexIfEENS0_14func_wrapper_tIbZZZNS0_14or_kernel_cudaERNS_14TensorIteratorEENKUlvE_clEvENKUlvE7_clEvEUlbS5_E_EEjbLi4ELi4EEEEEvT1_)
        /*074c*/ 	.word	0x00000000


	//----- nvinfo : EIATTR_MIN_STACK_SIZE
	.align		4
.L_512:
        /*0750*/ 	.byte	0x04, 0x12
        /*0752*/ 	.short	(.L_514 - .L_513)
	.align		4
.L_513:
        /*0754*/ 	.word	index@(_ZN2at6native13reduce_kernelILi256ELi1ENS0_8ReduceOpIN3c107complexIdEENS0_14func_wrapper_tIbZZZNS0_14or_kernel_cudaERNS_14TensorIteratorEENKUlvE_clEvENKUlvE6_clEvEUlbS5_E_EEjbLi4ELi4EEEEEvT1_)
        /*0758*/ 	.word	0x00000000


	//----- nvinfo : EIATTR_MIN_STACK_SIZE
	.align		4
.L_514:
        /*075c*/ 	.byte	0x04, 0x12
        /*075e*/ 	.short	(.L_516 - .L_515)
	.align		4
.L_515:
        /*0760*/ 	.word	index@(_ZN2at6native13reduce_kernelILi128ELi2ENS0_8ReduceOpIN3c107complexIdEENS0_14func_wrapper_tIbZZZNS0_14or_kernel_cudaERNS_14TensorIteratorEENKUlvE_clEvENKUlvE6_clEvEUlbS5_E_EEjbLi4ELi4EEEEEvT1_)
        /*0764*/ 	.word	0x00000000


	//----- nvinfo : EIATTR_MIN_STACK_SIZE
	.align		4
.L_516:
        /*0768*/ 	.byte	0x04, 0x12
        /*076a*/ 	.short	(.L_518 - .L_517)
	.align		4
.L_517:
        /*076c*/ 	.word	index@(_ZN2at6native13reduce_kernelILi64ELi4ENS0_8ReduceOpIN3c107complexIdEENS0_14func_wrapper_tIbZZZNS0_14or_kernel_cudaERNS_14TensorIteratorEENKUlvE_clEvENKUlvE6_clEvEUlbS5_E_EEjbLi4ELi4EEEEEvT1_)
        /*0770*/ 	.word	0x00000000


	//----- nvinfo : EIATTR_MIN_STACK_SIZE
	.align		4
.L_518:
        /*0774*/ 	.byte	0x04, 0x12
        /*0776*/ 	.short	(.L_520 - .L_519)
	.align		4
.L_519:
        /*0778*/ 	.word	index@(_ZN2at6native13reduce_kernelILi512ELi1ENS0_8ReduceOpIfNS0_14func_wrapper_tIbZZZNS0_14or_kernel_cudaERNS_14TensorIteratorEENKUlvE_clEvENKUlvE5_clEvEUlbfE_EEjbLi4ELi4EEEEEvT1_)
        /*077c*/ 	.word	0x00000000


	//----- nvinfo : EIATTR_MIN_STACK_SIZE
	.align		4
.L_520:
        /*0780*/ 	.byte	0x04, 0x12
        /*0782*/ 	.short	(.L_522 - .L_521)
	.align		4
.L_521:
        /*0784*/ 	.word	index@(_ZN2at6native13reduce_kernelILi256ELi2ENS0_8ReduceOpIfNS0_14func_wrapper_tIbZZZNS0_14or_kernel_cudaERNS_14TensorIteratorEENKUlvE_clEvENKUlvE5_clEvEUlbfE_EEjbLi4ELi4EEEEEvT1_)
        /*0788*/ 	.word	0x00000000


	//----- nvinfo : EIATTR_MIN_STACK_SIZE
	.align		4
.L_522:
        /*078c*/ 	.byte	0x04, 0x12
        /*078e*/ 	.short	(.L_524 - .L_523)
	.align		4
.L_523:
        /*0790*/ 	.word	index@(_ZN2at6native13reduce_kernelILi128ELi4ENS0_8ReduceOpIfNS0_14func_wrapper_tIbZZZNS0_14or_kernel_cudaERNS_14TensorIteratorEENKUlvE_clEvENKUlvE5_clEvEUlbfE_EEjbLi4ELi4EEEEEvT1_)
        /*0794*/ 	.word	0x00000000


	//----- nvinfo : EIATTR_MIN_STACK_SIZE
	.align		4
.L_524:
        /*0798*/ 	.byte	0x04, 0x12
        /*079a*/ 	.short	(.L_526 - .L_525)
	.align		4
.L_525:
        /*079c*/ 	.word	index@(_ZN2at6native13reduce_kernelILi512ELi1ENS0_8ReduceOpIdNS0_14func_wrapper_tIbZZZNS0_14or_kernel_cudaERNS_14TensorIteratorEENKUlvE_clEvENKUlvE4_clEvEUlbdE_EEjbLi4ELi4EEEEEvT1_)
        /*07a0*/ 	.word	0x00000000


	//----- nvinfo : EIATTR_MIN_STACK_SIZE
	.align		4
.L_526:
        /*07a4*/ 	.byte	0x04, 0x12
        /*07a6*/ 	.short	(.L_528 - .L_527)
	.align		4
.L_527:
        /*07a8*/ 	.word	index@(_ZN2at6native13reduce_kernelILi256ELi2ENS0_8ReduceOpIdNS0_14func_wrapper_tIbZZZNS0_14or_kernel_cudaERNS_14TensorIteratorEENKUlvE_clEvENKUlvE4_clEvEUlbdE_EEjbLi4ELi4EEEEEvT1_)
        /*07ac*/ 	.word	0x00000000


	//----- nvinfo : EIATTR_MIN_STACK_SIZE
	.align		4
.L_528:
        /*07b0*/ 	.byte	0x04, 0x12
        /*07b2*/ 	.short	(.L_530 - .L_529)
	.align		4
.L_529:
        /*07b4*/ 	.word	index@(_ZN2at6native13reduce_kernelILi128ELi4ENS0_8ReduceOpIdNS0_14func_wrapper_tIbZZZNS0_14or_kernel_cudaERNS_14TensorIteratorEENKUlvE_clEvENKUlvE4_clEvEUlbdE_EEjbLi4ELi4EEEEEvT1_)
        /*07b8*/ 	.word	0x00000000


	//----- nvinfo : EIATTR_MIN_STACK_SIZE
	.align		4
.L_530:
        /*07bc*/ 	.byte	0x04, 0x12
        /*07be*/ 	.short	(.L_532 - .L_531)
	.align		4
.L_531:
        /*07c0*/ 	.word	index@(_ZN2at6native13reduce_kernelILi512ELi1ENS0_8ReduceOpIsNS0_14func_wrapper_tIbZZZNS0_14or_kernel_cudaERNS_14TensorIteratorEENKUlvE_clEvENKUlvE3_clEvEUlbsE_EEjbLi4ELi4EEEEEvT1_)
        /*07c4*/ 	.word	0x00000000


	//----- nvinfo : EIATTR_MIN_STACK_SIZE
	.align		4
.L_532:
        /*07c8*/ 	.byte	0x04, 0x12
        /*07ca*/ 	.short	(.L_534 - .L_533)
	.align		4
.L_533:
        /*07cc*/ 	.word	index@(_ZN2at6native13reduce_kernelILi256ELi2ENS0_8ReduceOpIsNS0_14func_wrapper_tIbZZZNS0_14or_kernel_cudaERNS_14TensorIteratorEENKUlvE_clEvENKUlvE3_clEvEUlbsE_EEjbLi4ELi4EEEEEvT1_)
        /*07d0*/ 	.word	0x00000000


	//----- nvinfo : EIATTR_MIN_STACK_SIZE
	.align		4
.L_534:
        /*07d4*/ 	.byte	0x04, 0x12
        /*07d6*/ 	.short	(.L_536 - .L_535)
	.align		4
.L_535:
        /*07d8*/ 	.word	index@(_ZN2at6native13reduce_kernelILi128ELi4ENS0_8ReduceOpIsNS0_14func_wrapper_tIbZZZNS0_14or_kernel_cudaERNS_14TensorIteratorEENKUlvE_clEvENKUlvE3_clEvEUlbsE_EEjbLi4ELi4EEEEEvT1_)
        /*07dc*/ 	.word	0x00000000


	//----- nvinfo : EIATTR_MIN_STACK_SIZE
	.align		4
.L_536:
        /*07e0*/ 	.byte	0x04, 0x12
        /*07e2*/ 	.short	(.L_538 - .L_537)
	.align		4
.L_537:
        /*07e4*/ 	.word	index@(_ZN2at6native13reduce_kernelILi512ELi1ENS0_8ReduceOpIlNS0_14func_wrapper_tIbZZZNS0_14or_kernel_cudaERNS_14TensorIteratorEENKUlvE_clEvENKUlvE2_clEvEUlblE_EEjbLi4ELi4EEEEEvT1_)
        /*07e8*/ 	.word	0x00000000


	//----- nvinfo : EIATTR_MIN_STACK_SIZE
	.align		4
.L_538:
        /*07ec*/ 	.byte	0x04, 0x12
        /*07ee*/ 	.short	(.L_540 - .L_539)
	.align		4
.L_539:
        /*07f0*/ 	.word	index@(_ZN2at6native13reduce_kernelILi256ELi2ENS0_8ReduceOpIlNS0_14func_wrapper_tIbZZZNS0_14or_kernel_cudaERNS_14TensorIteratorEENKUlvE_clEvENKUlvE2_clEvEUlblE_EEjbLi4ELi4EEEEEvT1_)
        /*07f4*/ 	.word	0x00000000


	//----- nvinfo : EIATTR_MIN_STACK_SIZE
	.align		4
.L_540:
        /*07f8*/ 	.byte	0x04, 0x12
        /*07fa*/ 	.short	(.L_542 - .L_541)
	.align		4
.L_541:
        /*07fc*/ 	.word	index@(_ZN2at6native13reduce_kernelILi128ELi4ENS0_8ReduceOpIlNS0_14func_wrapper_tIbZZZNS0_14or_kernel_cudaERNS_14TensorIteratorEENKUlvE_clEvENKUlvE2_clEvEUlblE_EEjbLi4ELi4EEEEEvT1_)
        /*0800*/ 	.word	0x00000000


	//----- nvinfo : EIATTR_MIN_STACK_SIZE
	.align		4
.L_542:
        /*0804*/ 	.byte	0x04, 0x12
        /*0806*/ 	.short	(.L_544 - .L_543)
	.align		4
.L_543:
        /*0808*/ 	.word	index@(_ZN2at6native13reduce_kernelILi512ELi1ENS0_8ReduceOpIiNS0_14func_wrapper_tIbZZZNS0_14or_kernel_cudaERNS_14TensorIteratorEENKUlvE_clEvENKUlvE1_clEvEUlbiE_EEjbLi4ELi4EEEEEvT1_)
        /*080c*/ 	.word	0x00000000


	//----- nvinfo : EIATTR_MIN_STACK_SIZE
	.align		4
.L_544:
        /*0810*/ 	.byte	0x04, 0x12
        /*0812*/ 	.short	(.L_546 - .L_545)
	.align		4
.L_545:
        /*0814*/ 	.word	index@(_ZN2at6native13reduce_kernelILi256ELi2ENS0_8ReduceOpIiNS0_14func_wrapper_tIbZZZNS0_14or_kernel_cudaERNS_14TensorIteratorEENKUlvE_clEvENKUlvE1_clEvEUlbiE_EEjbLi4ELi4EEEEEvT1_)
        /*0818*/ 	.word	0x00000000


	//----- nvinfo : EIATTR_MIN_STACK_SIZE
	.align		4
.L_546:
        /*081c*/ 	.byte	0x04, 0x12
        /*081e*/ 	.short	(.L_548 - .L_547)
	.align		4
.L_547:
        /*0820*/ 	.word	index@(_ZN2at6native13reduce_kernelILi128ELi4ENS0_8ReduceOpIiNS0_14func_wrapper_tIbZZZNS0_14or_kernel_cudaERNS_14TensorIteratorEENKUlvE_clEvENKUlvE1_clEvEUlbiE_EEjbLi4ELi4EEEEEvT1_)
        /*0824*/ 	.word	0x00000000


	//----- nvinfo : EIATTR_MIN_STACK_SIZE
	.align		4
.L_548:
        /*0828*/ 	.byte	0x04, 0x12
        /*082a*/ 	.short	(.L_550 - .L_549)
	.align		4
.L_549:
        /*082c*/ 	.word	index@(_ZN2at6native13reduce_kernelILi512ELi1ENS0_8ReduceOpIaNS0_14func_wrapper_tIbZZZNS0_14or_kernel_cudaERNS_14TensorIteratorEENKUlvE_clEvENKUlvE0_clEvEUlbaE_EEjbLi4ELi4EEEEEvT1_)
        /*0830*/ 	.word	0x00000000


	//----- nvinfo : EIATTR_MIN_STACK_SIZE
	.align		4
.L_550:
        /*0834*/ 	.byte	0x04, 0x12
        /*0836*/ 	.short	(.L_552 - .L_551)
	.align		4
.L_551:
        /*0838*/ 	.word	index@(_ZN2at6native13reduce_kernelILi256ELi2ENS0_8ReduceOpIaNS0_14func_wrapper_tIbZZZNS0_14or_kernel_cudaERNS_14TensorIteratorEENKUlvE_clEvENKUlvE0_clEvEUlbaE_EEjbLi4ELi4EEEEEvT1_)
        /*083c*/ 	.word	0x00000000


	//----- nvinfo : EIATTR_MIN_STACK_SIZE
	.align		4
.L_552:
        /*0840*/ 	.byte	0x04, 0x12
        /*0842*/ 	.short	(.L_554 - .L_553)
	.align		4
.L_553:
        /*0844*/ 	.word	index@(_ZN2at6native13reduce_kernelILi128ELi4ENS0_8ReduceOpIaNS0_14func_wrapper_tIbZZZNS0_14or_kernel_cudaERNS_14TensorIteratorEENKUlvE_clEvENKUlvE0_clEvEUlbaE_EEjbLi4ELi4EEEEEvT1_)
        /*0848*/ 	.word	0x00000000


	//----- nvinfo : EIATTR_MIN_STACK_SIZE
	.align		4
.L_554:
        /*084c*/ 	.byte	0x04, 0x12
        /*084e*/ 	.short	(.L_556 - .L_555)
	.align		4
.L_555:
        /*0850*/ 	.word	index@(_ZN2at6native13reduce_kernelILi512ELi1ENS0_8ReduceOpIhNS0_14func_wrapper_tIbZZZNS0_14or_kernel_cudaERNS_14TensorIteratorEENKUlvE_clEvENKUlvE_clEvEUlbhE_EEjbLi4ELi4EEEEEvT1_)
        /*0854*/ 	.word	0x00000000


	//----- nvinfo : EIATTR_MIN_STACK_SIZE
	.align		4
.L_556:
        /*0858*/ 	.byte	0x04, 0x12
        /*085a*/ 	.short	(.L_558 - .L_557)
	.align		4
.L_557:
        /*085c*/ 	.word	index@(_ZN2at6native13reduce_kernelILi256ELi2ENS0_8ReduceOpIhNS0_14func_wrapper_tIbZZZNS0_14or_kernel_cudaERNS_14TensorIteratorEENKUlvE_clEvENKUlvE_clEvEUlbhE_EEjbLi4ELi4EEEEEvT1_)
        /*0860*/ 	.word	0x00000000


	//----- nvinfo : EIATTR_MIN_STACK_SIZE
	.align		4
.L_558:
        /*0864*/ 	.byte	0x04, 0x12
        /*0866*/ 	.short	(.L_560 - .L_559)
	.align		4
.L_559:
        /*0868*/ 	.word	index@(_ZN2at6native13reduce_kernelILi128ELi4ENS0_8ReduceOpIhNS0_14func_wrapper_tIbZZZNS0_14or_kernel_cudaERNS_14TensorIteratorEENKUlvE_clEvENKUlvE_clEvEUlbhE_EEjbLi4ELi4EEEEEvT1_)
        /*086c*/ 	.word	0x00000000


	//----- nvinfo : EIATTR_MIN_STACK_SIZE
	.align		4
.L_560:
        /*0870*/ 	.byte	0x04, 0x12
        /*0872*/ 	.short	(.L_562 - .L_561)
	.align		4
.L_561:
        /*0874*/ 	.word	index@(_ZN2at6native13reduce_kernelILi512ELi1ENS0_8ReduceOpIbNS0_14func_wrapper_tIbZZZNS0_15and_kernel_cudaERNS_14TensorIteratorEENKUlvE_clEvENKUlvE10_clEvEUlbbE_EEjbLi4ELi4EEEEEvT1_)
        /*0878*/ 	.word	0x00000000


	//----- nvinfo : EIATTR_MIN_STACK_SIZE
	.align		4
.L_562:
        /*087c*/ 	.byte	0x04, 0x12
        /*087e*/ 	.short	(.L_564 - .L_563)
	.align		4
.L_563:
        /*0880*/ 	.word	index@(_ZN2at6native13reduce_kernelILi256ELi2ENS0_8ReduceOpIbNS0_14func_wrapper_tIbZZZNS0_15and_kernel_cudaERNS_14TensorIteratorEENKUlvE_clEvENKUlvE10_clEvEUlbbE_EEjbLi4ELi4EEEEEvT1_)
        /*0884*/ 	.word	0x00000000


	//----- nvinfo : EIATTR_MIN_STACK_SIZE
	.align		4
.L_564:
        /*0888*/ 	.byte	0x04, 0x12
        /*088a*/ 	.short	(.L_566 - .L_565)
	.align		4
.L_565:
        /*088c*/ 	.word	index@(_ZN2at6native13reduce_kernelILi128ELi4ENS0_8ReduceOpIbNS0_14func_wrapper_tIbZZZNS0_15and_kernel_cudaERNS_14TensorIteratorEENKUlvE_clEvENKUlvE10_clEvEUlbbE_EEjbLi4ELi4EEEEEvT1_)
        /*0890*/ 	.word	0x00000000


	//----- nvinfo : EIATTR_MIN_STACK_SIZE
	.align		4
.L_566:
        /*0894*/ 	.byte	0x04, 0x12
        /*0896*/ 	.short	(.L_568 - .L_567)
	.align		4
.L_567:
        /*0898*/ 	.word	index@(_ZN2at6native13reduce_kernelILi512ELi1ENS0_8ReduceOpIN3c108BFloat16ENS0_14func_wrapper_tIbZZZNS0_15and_kernel_cudaERNS_14TensorIteratorEENKUlvE_clEvENKUlvE9_clEvEUlbS4_E_EEjbLi4ELi4EEEEEvT1_)
        /*089c*/ 	.word	0x00000000


	//----- nvinfo : EIATTR_MIN_STACK_SIZE
	.align		4
.L_568:
        /*08a0*/ 	.byte	0x04, 0x12
        /*08a2*/ 	.short	(.L_570 - .L_569)
	.align		4
.L_569:
        /*08a4*/ 	.word	index@(_ZN2at6native13reduce_kernelILi256ELi2ENS0_8ReduceOpIN3c108BFloat16ENS0_14func_wrapper_tIbZZZNS0_15and_kernel_cudaERNS_14TensorIteratorEENKUlvE_clEvENKUlvE9_clEvEUlbS4_E_EEjbLi4ELi4EEEEEvT1_)
        /*08a8*/ 	.word	0x00000000


	//----- nvinfo : EIATTR_MIN_STACK_SIZE
	.align		4
.L_570:
        /*08ac*/ 	.byte	0x04, 0x12
        /*08ae*/ 	.short	(.L_572 - .L_571)
	.align		4
.L_571:
        /*08b0*/ 	.word	index@(_ZN2at6native13reduce_kernelILi128ELi4ENS0_8ReduceOpIN3c108BFloat16ENS0_14func_wrapper_tIbZZZNS0_15and_kernel_cudaERNS_14TensorIteratorEENKUlvE_clEvENKUlvE9_clEvEUlbS4_E_EEjbLi4ELi4EEEEEvT1_)
        /*08b4*/ 	.word	0x00000000


	//----- nvinfo : EIATTR_MIN_STACK_SIZE
	.align		4
.L_572:
        /*08b8*/ 	.byte	0x04, 0x12
        /*08ba*/ 	.short	(.L_574 - .L_573)
	.align		4
.L_573:
        /*08bc*/ 	.word	index@(_ZN2at6native13reduce_kernelILi512ELi1ENS0_8ReduceOpIN3c104HalfENS0_14func_wrapper_tIbZZZNS0_15and_kernel_cudaERNS_14TensorIteratorEENKUlvE_clEvENKUlvE8_clEvEUlbS4_E_EEjbLi4ELi4EEEEEvT1_)
        /*08c0*/ 	.word	0x00000000


	//----- nvinfo : EIATTR_MIN_STACK_SIZE
	.align		4
.L_574:
        /*08c4*/ 	.byte	0x04, 0x12
        /*08c6*/ 	.short	(.L_576 - .L_575)
	.align		4
.L_575:
        /*08c8*/ 	.word	index@(_ZN2at6native13reduce_kernelILi256ELi2ENS0_8ReduceOpIN3c104HalfENS0_14func_wrapper_tIbZZZNS0_15and_kernel_cudaERNS_14TensorIteratorEENKUlvE_clEvENKUlvE8_clEvEUlbS4_E_EEjbLi4ELi4EEEEEvT1_)
        /*08cc*/ 	.word	0x00000000


	//----- nvinfo : EIATTR_MIN_STACK_SIZE
	.align		4
.L_576:
        /*08d0*/ 	.byte	0x04, 0x12
        /*08d2*/ 	.short	(.L_578 - .L_577)
	.align		4
.L_577:
        /*08d4*/ 	.word	index@(_ZN2at6native13reduce_kernelILi128ELi4ENS0_8ReduceOpIN3c104HalfENS0_14func_wrapper_tIbZZZNS0_15and_kernel_cudaERNS_14TensorIteratorEENKUlvE_clEvENKUlvE8_clEvEUlbS4_E_EEjbLi4ELi4EEEEEvT1_)
        /*08d8*/ 	.word	0x00000000


	//----- nvinfo : EIATTR_MIN_STACK_SIZE
	.align		4
.L_578:
        /*08dc*/ 	.byte	0x04, 0x12
        /*08de*/ 	.short	(.L_580 - .L_579)
	.align		4
.L_579:
        /*08e0*/ 	.word	index@(_ZN2at6native13reduce_kernelILi512ELi1ENS0_8ReduceOpIN3c107complexIfEENS0_14func_wrapper_tIbZZZNS0_15and_kernel_cudaERNS_14TensorIteratorEENKUlvE_clEvENKUlvE7_clEvEUlbS5_E_EEjbLi4ELi4EEEEEvT1_)
        /*08e4*/ 	.word	0x00000000


	//----- nvinfo : EIATTR_MIN_STACK_SIZE
	.align		4
.L_580:
        /*08e8*/ 	.byte	0x04, 0x12
        /*08ea*/ 	.short	(.L_582 - .L_581)
	.align		4
.L_581:
        /*08ec*/ 	.word	index@(_ZN2at6native13reduce_kernelILi256ELi2ENS0_8ReduceOpIN3c107complexIfEENS0_14func_wrapper_tIbZZZNS0_15and_kernel_cudaERNS_14TensorIteratorEENKUlvE_clEvENKUlvE7_clEvEUlbS5_E_EEjbLi4ELi4EEEEEvT1_)
        /*08f0*/ 	.word	0x00000000


	//----- nvinfo : EIATTR_MIN_STACK_SIZE
	.align		4
.L_582:
        /*08f4*/ 	.byte	0x04, 0x12
        /*08f6*/ 	.short	(.L_584 - .L_583)
	.align		4
.L_583:
        /*08f8*/ 	.word	index@(_ZN2at6native13reduce_kernelILi128ELi4ENS0_8ReduceOpIN3c107complexIfEENS0_14func_wrapper_tIbZZZNS0_15and_kernel_cudaERNS_14TensorIteratorEENKUlvE_clEvENKUlvE7_clEvEUlbS5_E_EEjbLi4ELi4EEEEEvT1_)
        /*08fc*/ 	.word	0x00000000


	//----- nvinfo : EIATTR_MIN_STACK_SIZE
	.align		4
.L_584:
        /*0900*/ 	.byte	0x04, 0x12
        /*0902*/ 	.short	(.L_586 - .L_585)
	.align		4
.L_585:
        /*0904*/ 	.word	index@(_ZN2at6native13reduce_kernelILi256ELi1ENS0_8ReduceOpIN3c107complexIdEENS0_14func_wrapper_tIbZZZNS0_15and_kernel_cudaERNS_14TensorIteratorEENKUlvE_clEvENKUlvE6_clEvEUlbS5_E_EEjbLi4ELi4EEEEEvT1_)
        /*0908*/ 	.word	0x00000000


	//----- nvinfo : EIATTR_MIN_STACK_SIZE
	.align		4
.L_586:
        /*090c*/ 	.byte	0x04, 0x12
        /*090e*/ 	.short	(.L_588 - .L_587)
	.align		4
.L_587:
        /*0910*/ 	.word	index@(_ZN2at6native13reduce_kernelILi128ELi2ENS0_8ReduceOpIN3c107complexIdEENS0_14func_wrapper_tIbZZZNS0_15and_kernel_cudaERNS_14TensorIteratorEENKUlvE_clEvENKUlvE6_clEvEUlbS5_E_EEjbLi4ELi4EEEEEvT1_)
        /*0914*/ 	.word	0x00000000


	//----- nvinfo : EIATTR_MIN_STACK_SIZE
	.align		4
.L_588:
        /*0918*/ 	.byte	0x04, 0x12
        /*091a*/ 	.short	(.L_590 - .L_589)
	.align		4
.L_589:
        /*091c*/ 	.word	index@(_ZN2at6native13reduce_kernelILi64ELi4ENS0_8ReduceOpIN3c107complexIdEENS0_14func_wrapper_tIbZZZNS0_15and_kernel_cudaERNS_14TensorIteratorEENKUlvE_clEvENKUlvE6_clEvEUlbS5_E_EEjbLi4ELi4EEEEEvT1_)
        /*0920*/ 	.word	0x00000000


	//----- nvinfo : EIATTR_MIN_STACK_SIZE
	.align		4
.L_590:
        /*0924*/ 	.byte	0x04, 0x12
        /*0926*/ 	.short	(.L_592 - .L_591)
	.align		4
.L_591:
        /*0928*/ 	.word	index@(_ZN2at6native13reduce_kernelILi512ELi1ENS0_8ReduceOpIfNS0_14func_wrapper_tIbZZZNS0_15and_kernel_cudaERNS_14TensorIteratorEENKUlvE_clEvENKUlvE5_clEvEUlbfE_EEjbLi4ELi4EEEEEvT1_)
        /*092c*/ 	.word	0x00000000


	//----- nvinfo : EIATTR_MIN_STACK_SIZE
	.align		4
.L_592:
        /*0930*/ 	.byte	0x04, 0x12
        /*0932*/ 	.short	(.L_594 - .L_593)
	.align		4
.L_593:
        /*0934*/ 	.word	index@(_ZN2at6native13reduce_kernelILi256ELi2ENS0_8ReduceOpIfNS0_14func_wrapper_tIbZZZNS0_15and_kernel_cudaERNS_14TensorIteratorEENKUlvE_clEvENKUlvE5_clEvEUlbfE_EEjbLi4ELi4EEEEEvT1_)
        /*0938*/ 	.word	0x00000000


	//----- nvinfo : EIATTR_MIN_STACK_SIZE
	.align		4
.L_594:
        /*093c*/ 	.byte	0x04, 0x12
        /*093e*/ 	.short	(.L_596 - .L_595)
	.align		4
.L_595:
        /*0940*/ 	.word	index@(_ZN2at6native13reduce_kernelILi128ELi4ENS0_8ReduceOpIfNS0_14func_wrapper_tIbZZZNS0_15and_kernel_cudaERNS_14TensorIteratorEENKUlvE_clEvENKUlvE5_clEvEUlbfE_EEjbLi4ELi4EEEEEvT1_)
        /*0944*/ 	.word	0x00000000


	//----- nvinfo : EIATTR_MIN_STACK_SIZE
	.align		4
.L_596:
        /*0948*/ 	.byte	0x04, 0x12
        /*094a*/ 	.short	(.L_598 - .L_597)
	.align		4
.L_597:
        /*094c*/ 	.word	index@(_ZN2at6native13reduce_kernelILi512ELi1ENS0_8ReduceOpIdNS0_14func_wrapper_tIbZZZNS0_15and_kernel_cudaERNS_14TensorIteratorEENKUlvE_clEvENKUlvE4_clEvEUlbdE_EEjbLi4ELi4EEEEEvT1_)
        /*0950*/ 	.word	0x00000000


	//----- nvinfo : EIATTR_MIN_STACK_SIZE
	.align		4
.L_598:
        /*0954*/ 	.byte	0x04, 0x12
        /*0956*/ 	.short	(.L_600 - .L_599)
	.align		4
.L_599:
        /*0958*/ 	.word	index@(_ZN2at6native13reduce_kernelILi256ELi2ENS0_8ReduceOpIdNS0_14func_wrapper_tIbZZZNS0_15and_kernel_cudaERNS_14TensorIteratorEENKUlvE_clEvENKUlvE4_clEvEUlbdE_EEjbLi4ELi4EEEEEvT1_)
        /*095c*/ 	.word	0x00000000


	//----- nvinfo : EIATTR_MIN_STACK_SIZE
	.align		4
.L_600:
        /*0960*/ 	.byte	0x04, 0x12
        /*0962*/ 	.short	(.L_602 - .L_601)
	.align		4
.L_601:
        /*0964*/ 	.word	index@(_ZN2at6native13reduce_kernelILi128ELi4ENS0_8ReduceOpIdNS0_14func_wrapper_tIbZZZNS0_15and_kernel_cudaERNS_14TensorIteratorEENKUlvE_clEvENKUlvE4_clEvEUlbdE_EEjbLi4ELi4EEEEEvT1_)
        /*0968*/ 	.word	0x00000000


	//----- nvinfo : EIATTR_MIN_STACK_SIZE
	.align		4
.L_602:
        /*096c*/ 	.byte	0x04, 0x12
        /*096e*/ 	.short	(.L_604 - .L_603)
	.align		4
.L_603:
        /*0970*/ 	.word	index@(_ZN2at6native13reduce_kernelILi512ELi1ENS0_8ReduceOpIsNS0_14func_wrapper_tIbZZZNS0_15and_kernel_cudaERNS_14TensorIteratorEENKUlvE_clEvENKUlvE3_clEvEUlbsE_EEjbLi4ELi4EEEEEvT1_)
        /*0974*/ 	.word	0x00000000


	//----- nvinfo : EIATTR_MIN_STACK_SIZE
	.align		4
.L_604:
        /*0978*/ 	.byte	0x04, 0x12
        /*097a*/ 	.short	(.L_606 - .L_605)
	.align		4
.L_605:
        /*097c*/ 	.word	index@(_ZN2at6native13reduce_kernelILi256ELi2ENS0_8ReduceOpIsNS0_14func_wrapper_tIbZZZNS0_15and_kernel_cudaERNS_14TensorIteratorEENKUlvE_clEvENKUlvE3_clEvEUlbsE_EEjbLi4ELi4EEEEEvT1_)
        /*0980*/ 	.word	0x00000000


	//----- nvinfo : EIATTR_MIN_STACK_SIZE
	.align		4
.L_606:
        /*0984*/ 	.byte	0x04, 0x12
        /*0986*/ 	.short	(.L_608 - .L_607)
	.align		4
.L_607:
        /*0988*/ 	.word	index@(_ZN2at6native13reduce_kernelILi128ELi4ENS0_8ReduceOpIsNS0_14func_wrapper_tIbZZZNS0_15and_kernel_cudaERNS_14TensorIteratorEENKUlvE_clEvENKUlvE3_clEvEUlbsE_EEjbLi4ELi4EEEEEvT1_)
        /*098c*/ 	.word	0x00000000


	//----- nvinfo : EIATTR_MIN_STACK_SIZE
	.align		4
.L_608:
        /*0990*/ 	.byte	0x04, 0x12
        /*0992*/ 	.short	(.L_610 - .L_609)
	.align		4
.L_609:
        /*0994*/ 	.word	index@(_ZN2at6native13reduce_kernelILi512ELi1ENS0_8ReduceOpIlNS0_14func_wrapper_tIbZZZNS0_15and_kernel_cudaERNS_14TensorIteratorEENKUlvE_clEvENKUlvE2_clEvEUlblE_EEjbLi4ELi4EEEEEvT1_)
        /*0998*/ 	.word	0x00000000


	//----- nvinfo : EIATTR_MIN_STACK_SIZE
	.align		4
.L_610:
        /*099c*/ 	.byte	0x04, 0x12
        /*099e*/ 	.short	(.L_612 - .L_611)
	.align		4
.L_611:
        /*09a0*/ 	.word	index@(_ZN2at6native13reduce_kernelILi256ELi2ENS0_8ReduceOpIlNS0_14func_wrapper_tIbZZZNS0_15and_kernel_cudaERNS_14TensorIteratorEENKUlvE_clEvENKUlvE2_clEvEUlblE_EEjbLi4ELi4EEEEEvT1_)
        /*09a4*/ 	.word	0x00000000


	//----- nvinfo : EIATTR_MIN_STACK_SIZE
	.align		4
.L_612:
        /*09a8*/ 	.byte	0x04, 0x12
        /*09aa*/ 	.short	(.L_614 - .L_613)
	.align		4
.L_613:
        /*09ac*/ 	.word	index@(_ZN2at6native13reduce_kernelILi128ELi4ENS0_8ReduceOpIlNS0_14func_wrapper_tIbZZZNS0_15and_kernel_cudaERNS_14TensorIteratorEENKUlvE_clEvENKUlvE2_clEvEUlblE_EEjbLi4ELi4EEEEEvT1_)
        /*09b0*/ 	.word	0x00000000


	//----- nvinfo : EIATTR_MIN_STACK_SIZE
	.align		4
.L_614:
        /*09b4*/ 	.byte	0x04, 0x12
        /*09b6*/ 	.short	(.L_616 - .L_615)
	.align		4
.L_615:
        /*09b8*/ 	.word	index@(_ZN2at6native13reduce_kernelILi512ELi1ENS0_8ReduceOpIiNS0_14func_wrapper_tIbZZZNS0_15and_kernel_cudaERNS_14TensorIteratorEENKUlvE_clEvENKUlvE1_clEvEUlbiE_EEjbLi4ELi4EEEEEvT1_)
        /*09bc*/ 	.word	0x00000000


	//----- nvinfo : EIATTR_MIN_STACK_SIZE
	.align		4
.L_616:
        /*09c0*/ 	.byte	0x04, 0x12
        /*09c2*/ 	.short	(.L_618 - .L_617)
	.align		4
.L_617:
        /*09c4*/ 	.word	index@(_ZN2at6native13reduce_kernelILi256ELi2ENS0_8ReduceOpIiNS0_14func_wrapper_tIbZZZNS0_15and_kernel_cudaERNS_14TensorIteratorEENKUlvE_clEvENKUlvE1_clEvEUlbiE_EEjbLi4ELi4EEEEEvT1_)
        /*09c8*/ 	.word	0x00000000


	//----- nvinfo : EIATTR_MIN_STACK_SIZE
	.align		4
.L_618:
        /*09cc*/ 	.byte	0x04, 0x12
        /*09ce*/ 	.short	(.L_620 - .L_619)
	.align		4
.L_619:
        /*09d0*/ 	.word	index@(_ZN2at6native13reduce_kernelILi128ELi4ENS0_8ReduceOpIiNS0_14func_wrapper_tIbZZZNS0_15and_kernel_cudaERNS_14TensorIteratorEENKUlvE_clEvENKUlvE1_clEvEUlbiE_EEjbLi4ELi4EEEEEvT1_)
        /*09d4*/ 	.word	0x00000000


	//----- nvinfo : EIATTR_MIN_STACK_SIZE
	.align		4
.L_620:
        /*09d8*/ 	.byte	0x04, 0x12
        /*09da*/ 	.short	(.L_622 - .L_621)
	.align		4
.L_621:
        /*09dc*/ 	.word	index@(_ZN2at6native13reduce_kernelILi512ELi1ENS0_8ReduceOpIaNS0_14func_wrapper_tIbZZZNS0_15and_kernel_cudaERNS_14TensorIteratorEENKUlvE_clEvENKUlvE0_clEvEUlbaE_EEjbLi4ELi4EEEEEvT1_)
        /*09e0*/ 	.word	0x00000000


	//----- nvinfo : EIATTR_MIN_STACK_SIZE
	.align		4
.L_622:
        /*09e4*/ 	.byte	0x04, 0x12
        /*09e6*/ 	.short	(.L_624 - .L_623)
	.align		4
.L_623:
        /*09e8*/ 	.word	index@(_ZN2at6native13reduce_kernelILi256ELi2ENS0_8ReduceOpIaNS0_14func_wrapper_tIbZZZNS0_15and_kernel_cudaERNS_14TensorIteratorEENKUlvE_clEvENKUlvE0_clEvEUlbaE_EEjbLi4ELi4EEEEEvT1_)
        /*09ec*/ 	.word	0x00000000


	//----- nvinfo : EIATTR_MIN_STACK_SIZE
	.align		4
.L_624:
        /*09f0*/ 	.byte	0x04, 0x12
        /*09f2*/ 	.short	(.L_626 - .L_625)
	.align		4
.L_625:
        /*09f4*/ 	.word	index@(_ZN2at6native13reduce_kernelILi128ELi4ENS0_8ReduceOpIaNS0_14func_wrapper_tIbZZZNS0_15and_kernel_cudaERNS_14TensorIteratorEENKUlvE_clEvENKUlvE0_clEvEUlbaE_EEjbLi4ELi4EEEEEvT1_)
        /*09f8*/ 	.word	0x00000000


	//----- nvinfo : EIATTR_MIN_STACK_SIZE
	.align		4
.L_626:
        /*09fc*/ 	.byte	0x04, 0x12
        /*09fe*/ 	.short	(.L_628 - .L_627)
	.align		4
.L_627:
        /*0a00*/ 	.word	index@(_ZN2at6native13reduce_kernelILi512ELi1ENS0_8ReduceOpIhNS0_14func_wrapper_tIbZZZNS0_15and_kernel_cudaERNS_14TensorIteratorEENKUlvE_clEvENKUlvE_clEvEUlbhE_EEjbLi4ELi4EEEEEvT1_)
        /*0a04*/ 	.word	0x00000000


	//----- nvinfo : EIATTR_MIN_STACK_SIZE
	.align		4
.L_628:
        /*0a08*/ 	.byte	0x04, 0x12
        /*0a0a*/ 	.short	(.L_630 - .L_629)
	.align		4
.L_629:
        /*0a0c*/ 	.word	index@(_ZN2at6native13reduce_kernelILi256ELi2ENS0_8ReduceOpIhNS0_14func_wrapper_tIbZZZNS0_15and_kernel_cudaERNS_14TensorIteratorEENKUlvE_clEvENKUlvE_clEvEUlbhE_EEjbLi4ELi4EEEEEvT1_)
        /*0a10*/ 	.word	0x00000000


	//----- nvinfo : EIATTR_MIN_STACK_SIZE
	.align		4
.L_630:
        /*0a14*/ 	.byte	0x04, 0x12
        /*0a16*/ 	.short	(.L_632 - .L_631)
	.align		4
.L_631:
        /*0a18*/ 	.word	index@(_ZN2at6native13reduce_kernelILi128ELi4ENS0_8ReduceOpIhNS0_14func_wrapper_tIbZZZNS0_15and_kernel_cudaERNS_14TensorIteratorEENKUlvE_clEvENKUlvE_clEvEUlbhE_EEjbLi4ELi4EEEEEvT1_)
        /*0a1c*/ 	.word	0x00000000
.L_632:


//--------------------- .nv.compat                --------------------------
	.section	.nv.compat,"",@"SHT_CUDA_COMPAT_INFO"
	.align	4
        /*0000*/ 	.byte	0x02, 0x09, 0x01, 0x00, 0x02, 0x02, 0x01, 0x00, 0x02, 0x05, 0x05, 0x00, 0x03, 0x07, 0x01, 0x01
        /*0010*/ 	.byte	0x02, 0x03, 0x00, 0x00, 0x02, 0x06, 0x01, 0x00, 0x04, 0x0b, 0x08, 0x00, 0x01, 0x00, 0x00, 0x00
        /*0020*/ 	.byte	0x00, 0x00, 0x00, 0x00


//--------------------- .nv.info._ZN2at6native13reduce_kernelILi512ELi1ENS0_8ReduceOpIbNS0_14func_wrapper_tIbZZZNS0_14or_kernel_cudaERNS_14TensorIteratorEENKUlvE_clEvENKUlvE10_clEvEUlbbE_EEjbLi4ELi4EEEEEvT1_ --------------------------
	.section	.nv.info._ZN2at6native13reduce_kernelILi512ELi1ENS0_8ReduceOpIbNS0_14func_wrapper_tIbZZZNS0_14or_kernel_cudaERNS_14TensorIteratorEENKUlvE_clEvENKUlvE10_clEvEUlbbE_EEjbLi4ELi4EEEEEvT1_,"",@"SHT_CUDA_INFO"
	.sectionflags	@""
	.align	4


	//----- nvinfo : EIATTR_CUDA_API_VERSION
	.align		4
        /*0000*/ 	.byte	0x04, 0x37
        /*0002*/ 	.short	(.L_634 - .L_633)
.L_633:
        /*0004*/ 	.word	0x00000082


	//----- nvinfo : EIATTR_KPARAM_INFO
	.align		4
.L_634:
        /*0008*/ 	.byte	0x04, 0x17
        /*000a*/ 	.short	(.L_636 - .L_635)
.L_635:
        /*000c*/ 	.word	0x00000000
        /*0010*/ 	.short	0x0000
        /*0012*/ 	.short	0x0000
        /*0014*/ 	.byte	0x00, 0xf0, 0x41, 0x10


	//----- nvinfo : EIATTR_SPARSE_MMA_MASK
	.align		4
.L_636:
        /*0018*/ 	.byte	0x03, 0x50
        /*001a*/ 	.short	0x0000


	//----- nvinfo : EIATTR_MAXREG_COUNT
	.align		4
        /*001c*/ 	.byte	0x03, 0x1b
        /*001e*/ 	.short	0x0020


	//----- nvinfo : EIATTR_NUM_BARRIERS
	.align		4
        /*0020*/ 	.byte	0x02, 0x4c
        /*0022*/ 	.byte	0x01
	.zero		1


	//----- nvinfo : EIATTR_EXTERNS
	.align		4
        /*0024*/ 	.byte	0x04, 0x0f
        /*0026*/ 	.short	(.L_638 - .L_637)


	//   ....[0]....
	.align		4
.L_637:
        /*0028*/ 	.word	index@(__assertfail)


	//----- nvinfo : EIATTR_MERCURY_ISA_VERSION
	.align		4
.L_638:
        /*002c*/ 	.byte	0x03, 0x5f
        /*002e*/ 	.short	0x0101


	//----- nvinfo : EIATTR_INT_WARP_WIDE_INSTR_OFFSETS
	.align		4
        /*0030*/ 	.byte	0x04, 0x31
        /*0032*/ 	.short	(.L_640 - .L_639)


	//   ....[0]....
.L_639:
        /*0034*/ 	.word	0x0000dd10


	//   ....[1]....
        /*0038*/ 	.word	0x0000de00


	//----- nvinfo : EIATTR_COOP_GROUP_MASK_REGIDS
	.align		4
.L_640:
        /*003c*/ 	.byte	0x04, 0x29
        /*003e*/ 	.short	(.L_642 - .L_641)


	//   ....[0]....
.L_641:
        /*0040*/ 	.word	0xffffffff


	//   ....[1]....
        /*0044*/ 	.word	0xffffffff


	//----- nvinfo : EIATTR_COOP_GROUP_INSTR_OFFSETS
	.align		4
.L_642:
        /*0048*/ 	.byte	0x04, 0x28
        /*004a*/ 	.short	(.L_644 - .L_643)


	//   ....[0]....
.L_643:
        /*004c*/ 	.word	0x0000b600


	//   ....[1]....
        /*0050*/ 	.word	0x0000e620


	//----- nvinfo : EIATTR_VRC_CTA_INIT_COUNT
	.align		4
.L_644:
        /*0054*/ 	.byte	0x02, 0x4a
	.zero		1
	.zero		1


	//----- nvinfo : EIATTR_SYSCALL_OFFSETS
	.align		4
        /*0058*/ 	.byte	0x04, 0x46
        /*005a*/ 	.short	(.L_646 - .L_645)


	//   ....[0]....
.L_645:
        /*005c*/ 	.word	0x0000e8b0


	//   ....[1]....
        /*0060*/ 	.word	0x0000eb20


	//   ....[2]....
        /*0064*/ 	.word	0x0000ee80


	//   ....[3]....
        /*0068*/ 	.word	0x0000f0f0


	//----- nvinfo : EIATTR_EXIT_INSTR_OFFSETS
	.align		4
.L_646:
        /*006c*/ 	.byte	0x04, 0x1c
        /*006e*/ 	.short	(.L_648 - .L_647)


	//   ....[0]....
.L_647:
        /*0070*/ 	.word	0x0000dea0


	//   ....[1]....
        /*0074*/ 	.word	0x0000e680


	//   ....[2]....
        /*0078*/ 	.word	0x0000e920


	//   ....[3]....
        /*007c*/ 	.word	0x0000e960


	//   ....[4]....
        /*0080*/ 	.word	0x0000eb90


	//   ....[5]....
        /*0084*/ 	.word	0x0000ebb0


	//   ....[6]....
        /*0088*/ 	.word	0x0000ebe0


	//   ....[7]....
        /*008c*/ 	.word	0x0000ec20


	//   ....[8]....
        /*0090*/ 	.word	0x0000ec60


	//   ....[9]....
        /*0094*/ 	.word	0x0000eef0


	//   ....[10]....
        /*0098*/ 	.word	0x0000ef30


	//   ....[11]....
        /*009c*/ 	.word	0x0000f160


	//   ....[12]....
        /*00a0*/ 	.word	0x0000f180


	//----- nvinfo : EIATTR_MAX_THREADS
	.align		4
.L_648:
        /*00a4*/ 	.byte	0x04, 0x05
        /*00a6*/ 	.short	(.L_650 - .L_649)
.L_649:
        /*00a8*/ 	.word	0x00000200
        /*00ac*/ 	.word	0x00000001
        /*00b0*/ 	.word	0x00000001


	//----- nvinfo : EIATTR_CRS_STACK_SIZE
	.align		4
.L_650:
        /*00b4*/ 	.byte	0x04, 0x1e
        /*00b6*/ 	.short	(.L_652 - .L_651)
.L_651:
        /*00b8*/ 	.word	0x00000000


	//----- nvinfo : EIATTR_CBANK_PARAM_SIZE
	.align		4
.L_652:
        /*00bc*/ 	.byte	0x03, 0x19
        /*00be*/ 	.short	0x0410


	//----- nvinfo : EIATTR_PARAM_CBANK
	.align		4
        /*00c0*/ 	.byte	0x04, 0x0a
        /*00c2*/ 	.short	(.L_654 - .L_653)
	.align		4
.L_653:
        /*00c4*/ 	.word	index@(.nv.constant0._ZN2at6native13reduce_kernelILi512ELi1ENS0_8ReduceOpIbNS0_14func_wrapper_tIbZZZNS0_14or_kernel_cudaERNS_14TensorIteratorEENKUlvE_clEvENKUlvE10_clEvEUlbbE_EEjbLi4ELi4EEEEEvT1_)
        /*00c8*/ 	.short	0x0380
        /*00ca*/ 	.short	0x0410


	//----- nvinfo : EIATTR_SW_WAR
	.align		4
.L_654:
        /*00cc*/ 	.byte	0x04, 0x36
        /*00ce*/ 	.short	(.L_656 - .L_655)
.L_655:
        /*00d0*/ 	.word	0x00000008
.L_656:


//--------------------- .nv.info._ZN2at6native13reduce_kernelILi256ELi2ENS0_8ReduceOpIbNS0_14func_wrapper_tIbZZZNS0_14or_kernel_cudaERNS_14TensorIteratorEENKUlvE_clEvENKUlvE10_clEvEUlbbE_EEjbLi4ELi4EEEEEvT1_ --------------------------
	.section	.nv.info._ZN2at6native13reduce_kernelILi256ELi2ENS0_8ReduceOpIbNS0_14func_wrapper_tIbZZZNS0_14or_kernel_cudaERNS_14TensorIteratorEENKUlvE_clEvENKUlvE10_clEvEUlbbE_EEjbLi4ELi4EEEEEvT1_,"",@"SHT_CUDA_INFO"
	.sectionflags	@""
	.align	4


	//----- nvinfo : EIATTR_CUDA_API_VERSION
	.align		4
        /*0000*/ 	.byte	0x04, 0x37
        /*0002*/ 	.short	(.L_658 - .L_657)
.L_657:
        /*0004*/ 	.word	0x00000082


	//----- nvinfo : EIATTR_KPARAM_INFO
	.align		4
.L_658:
        /*0008*/ 	.byte	0x04, 0x17
        /*000a*/ 	.short	(.L_660 - .L_659)
.L_659:
        /*000c*/ 	.word	0x00000000
        /*0010*/ 	.short	0x0000
        /*0012*/ 	.short	0x0000
        /*0014*/ 	.byte	0x00, 0xf0, 0x41, 0x10


	//----- nvinfo : EIATTR_SPARSE_MMA_MASK
	.align		4
.L_660:
        /*0018*/ 	.byte	0x03, 0x50
        /*001a*/ 	.short	0x0000


	//----- nvinfo : EIATTR_MAXREG_COUNT
	.align		4
        /*001c*/ 	.byte	0x03, 0x1b
        /*001e*/ 	.short	0x0040


	//----- nvinfo : EIATTR_NUM_BARRIERS
	.align		4
        /*0020*/ 	.byte	0x02, 0x4c
        /*0022*/ 	.byte	0x01
	.zero		1


	//----- nvinfo : EIATTR_EXTERNS
	.align		4
        /*0024*/ 	.byte	0x04, 0x0f
        /*0026*/ 	.short	(.L_662 - .L_661)


	//   ....[0]....
	.align		4
.L_661:
        /*0028*/ 	.word	index@(__assertfail)


	//----- nvinfo : EIATTR_MERCURY_ISA_VERSION
	.align		4
.L_662:
        /*002c*/ 	.byte	0x03, 0x5f
        /*002e*/ 	.short	0x0101


	//----- nvinfo : EIATTR_INT_WARP_WIDE_INSTR_OFFSETS
	.align		4
        /*0030*/ 	.byte	0x04, 0x31
        /*0032*/ 	.short	(.L_664 - .L_663)


	//   ....[0]....
.L_663:
        /*0034*/ 	.word	0x00011300


	//   ....[1]....
        /*0038*/ 	.word	0x000113f0


	//----- nvinfo : EIATTR_COOP_GROUP_MASK_REGIDS
	.align		4
.L_664:
        /*003c*/ 	.byte	0x04, 0x29
        /*003e*/ 	.short	(.L_666 - .L_665)


	//   ....[0]....
.L_665:
        /*0040*/ 	.word	0xffffffff


	//   ....[1]....
        /*0044*/ 	.word	0xffffffff


	//   ....[2]....
        /*0048*/ 	.word	0xffffffff


	//   ....[3]....
        /*004c*/ 	.word	0xffffffff


	//----- nvinfo : EIATTR_COOP_GROUP_INSTR_OFFSETS
	.align		4
.L_666:
        /*0050*/ 	.byte	0x04, 0x28
        /*0052*/ 	.short	(.L_668 - .L_667)


	//   ....[0]....
.L_667:
        /*0054*/ 	.word	0x0000c970


	//   ....[1]....
        /*0058*/ 	.word	0x0000c990


	//   ....[2]....
        /*005c*/ 	.word	0x00011e10


	//   ....[3]....
        /*0060*/ 	.word	0x00011e20


	//----- nvinfo : EIATTR_VRC_CTA_INIT_COUNT
	.align		4
.L_668:
        /*0064*/ 	.byte	0x02, 0x4a
	.zero		1
	.zero		1


	//----- nvinfo : EIATTR_SYSCALL_OFFSETS
	.align		4
        /*0068*/ 	.byte	0x04, 0x46
        /*006a*/ 	.short	(.L_670 - .L_669)


	//   ....[0]....
.L_669:
        /*006c*/ 	.word	0x00001460


	//   ....[1]....
        /*0070*/ 	.word	0x000121a0


	//   ....[2]....
        /*0074*/ 	.word	0x00012330


	//   ....[3]....
        /*0078*/ 	.word	0x00012590


	//   ....[4]....
        /*007c*/ 	.word	0x00012720


	//   ....[5]....
        /*0080*/ 	.word	0x00012b60


	//   ....[6]....
        /*0084*/ 	.word	0x00012cf0


	//   ....[7]....
        /*0088*/ 	.word	0x00012f50


	//   ....[8]....
        /*008c*/ 	.word	0x000130e0


	//----- nvinfo : EIATTR_EXIT_INSTR_OFFSETS
	.align		4
.L_670:
        /*0090*/ 	.byte	0x04, 0x1c
        /*0092*/ 	.short	(.L_672 - .L_671)


	//   ....[0]....
.L_671:
        /*0094*/ 	.word	0x000114b0


	//   ....[1]....
        /*0098*/ 	.word	0x00011ea0


	//   ....[2]....
        /*009c*/ 	.word	0x00012070


	//   ....[3]....
        /*00a0*/ 	.word	0x000123a0


	//   ....[4]....
        /*00a4*/ 	.word	0x00012790


	//   ....[5]....
        /*00a8*/ 	.word	0x000127c0


	//   ....[6]....
        /*00ac*/ 	.word	0x000127f0


	//   ....[7]....
        /*00b0*/ 	.word	0x00012830


	//   ....[8]....
        /*00b4*/ 	.word	0x00012870


	//   ....[9]....
        /*00b8*/ 	.word	0x00012a30


	//   ....[10]....
        /*00bc*/ 	.word	0x00012d60


	//   ....[11]....
        /*00c0*/ 	.word	0x00013150


	//   ....[12]....
        /*00c4*/ 	.word	0x00013180


	//----- nvinfo : EIATTR_MAX_THREADS
	.align		4
.L_672:
        /*00c8*/ 	.byte	0x04, 0x05
        /*00ca*/ 	.short	(.L_674 - .L_673)
.L_673:
        /*00cc*/ 	.word	0x00000100
        /*00d0*/ 	.word	0x00000001
        /*00d4*/ 	.word	0x00000001


	//----- nvinfo : EIATTR_CRS_STACK_SIZE
	.align		4
.L_674:
        /*00d8*/ 	.byte	0x04, 0x1e
        /*00da*/ 	.short	(.L_676 - .L_675)
.L_675:
        /*00dc*/ 	.word	0x00000000


	//----- nvinfo : EIATTR_CBANK_PARAM_SIZE
	.align		4
.L_676:
        /*00e0*/ 	.byte	0x03, 0x19
        /*00e2*/ 	.short	0x0410


	//----- nvinfo : EIATTR_PARAM_CBANK
	.align		4
        /*00e4*/ 	.byte	0x04, 0x0a
        /*00e6*/ 	.short	(.L_678 - .L_677)
	.align		4
.L_677:
        /*00e8*/ 	.word	index@(.nv.constant0._ZN2at6native13reduce_kernelILi256ELi2ENS0_8ReduceOpIbNS0_14func_wrapper_tIbZZZNS0_14or_kernel_cudaERNS_14TensorIteratorEENKUlvE_clEvENKUlvE10_clEvEUlbbE_EEjbLi4ELi4EEEEEvT1_)
        /*00ec*/ 	.short	0x0380
        /*00ee*/ 	.short	0x0410


	//----- nvinfo : EIATTR_SW_WAR
	.align		4
.L_678:
        /*00f0*/ 	.byte	0x04, 0x36
        /*00f2*/ 	.short	(.L_680 - .L_679)
.L_679:
        /*00f4*/ 	.word	0x00000008
.L_680:


//--------------------- .nv.info._ZN2at6native13reduce_kernelILi128ELi4ENS0_8ReduceOpIbNS0_14func_wrapper_tIbZZZNS0_14or_kernel_cudaERNS_14TensorIteratorEENKUlvE_clEvENKUlvE10_clEvEUlbbE_EEjbLi4ELi4EEEEEvT1_ --------------------------
	.section	.nv.info._ZN2at6native13reduce_kernelILi128ELi4ENS0_8ReduceOpIbNS0_14func_wrapper_tIbZZZNS0_14or_kernel_cudaERNS_14TensorIteratorEENKUlvE_clEvENKUlvE10_clEvEUlbbE_EEjbLi4ELi4EEEEEvT1_,"",@"SHT_CUDA_INFO"
	.sectionflags	@""
	.align	4


	//----- nvinfo : EIATTR_CUDA_API_VERSION
	.align		4
        /*0000*/ 	.byte	0x04, 0x37
        /*0002*/ 	.short	(.L_682 - .L_681)
.L_681:
        /*0004*/ 	.word	0x00000082


	//----- nvinfo : EIATTR_KPARAM_INFO
	.align		4
.L_682:
        /*0008*/ 	.byte	0x04, 0x17
        /*000a*/ 	.short	(.L_684 - .L_683)
.L_683:
        /*000c*/ 	.word	0x00000000
        /*0010*/ 	.short	0x0000
        /*0012*/ 	.short	0x0000
        /*0014*/ 	.byte	0x00, 0xf0, 0x41, 0x10


	//----- nvinfo : EIATTR_SPARSE_MMA_MASK
	.align		4
.L_684:
        /*0018*/ 	.byte	0x03, 0x50
        /*001a*/ 	.short	0x0000


	//----- nvinfo : EIATTR_MAXREG_COUNT
	.align		4
        /*001c*/ 	.byte	0x03, 0x1b
        /*001e*/ 	.short	0x0080


	//----- nvinfo : EIATTR_NUM_BARRIERS
	.align		4
        /*0020*/ 	.byte	0x02, 0x4c
        /*0022*/ 	.byte	0x01
	.zero		1


	//----- nvinfo : EIATTR_EXTERNS
	.align		4
        /*0024*/ 	.byte	0x04, 0x0f
        /*0026*/ 	.short	(.L_686 - .L_685)


	//   ....[0]....
	.align		4
.L_685:
        /*0028*/ 	.word	index@(__assertfail)


	//----- nvinfo : EIATTR_MERCURY_ISA_VERSION
	.align		4
.L_686:
        /*002c*/ 	.byte	0x03, 0x5f
        /*002e*/ 	.short	0x0101


	//----- nvinfo : EIATTR_INT_WARP_WIDE_INSTR_OFFSETS
	.align		4
        /*0030*/ 	.byte	0x04, 0x31
        /*0032*/ 	.short	(.L_688 - .L_687)


	//   ....[0]....
.L_687:
        /*0034*/ 	.word	0x00017b00


	//   ....[1]....
        /*0038*/ 	.word	0x00017bf0


	//----- nvinfo : EIATTR_COOP_GROUP_MASK_REGIDS
	.align		4
.L_688:
        /*003c*/ 	.byte	0x04, 0x29
        /*003e*/ 	.short	(.L_690 - .L_689)


	//   ....[0]....
.L_689:
        /*0040*/ 	.word	0xffffffff


	//   ....[1]....
        /*0044*/ 	.word	0xffffffff


	//   ....[2]....
        /*0048*/ 	.word	0xffffffff


	//   ....[3]....
        /*004c*/ 	.word	0xffffffff


	//   ....[4]....
        /*0050*/ 	.word	0xffffffff


	//   ....[5]....
        /*0054*/ 	.word	0xffffffff


	//   ....[6]....
        /*0058*/ 	.word	0xffffffff


	//   ....[7]....
        /*005c*/ 	.word	0xffffffff


	//----- nvinfo : EIATTR_COOP_GROUP_INSTR_OFFSETS
	.align		4
.L_690:
        /*0060*/ 	.byte	0x04, 0x28
        /*0062*/ 	.short	(.L_692 - .L_691)


	//   ....[0]....
.L_691:
        /*0064*/ 	.word	0x0000ebc0


	//   ....[1]....
        /*0068*/ 	.word	0x0000ebf0


	//   ....[2]....
        /*006c*/ 	.word	0x0000ec20


	//   ....[3]....
        /*0070*/ 	.word	0x0000ec30


	//   ....[4]....
        /*0074*/ 	.word	0x00018940


	//   ....[5]....
        /*0078*/ 	.word	0x00018970


	//   ....[6]....
        /*007c*/ 	.word	0x000189a0


	//   ....[7]....
        /*0080*/ 	.word	0x000189b0


	//----- nvinfo : EIATTR_VRC_CTA_INIT_COUNT
	.align		4
.L_692:
        /*0084*/ 	.byte	0x02, 0x4a
	.zero		1
	.zero		1


	//----- nvinfo : EIATTR_SYSCALL_OFFSETS
	.align		4
        /*0088*/ 	.byte	0x04, 0x46
        /*008a*/ 	.short	(.L_694 - .L_693)


	//   ....[0]....
.L_693:
        /*008c*/ 	.word	0x00001460


	//   ....[1]....
        /*0090*/ 	.word	0x00018e90


	//   ....[2]....
        /*0094*/ 	.word	0x00019020


	//   ....[3]....
        /*0098*/ 	.word	0x000191b0


	//   ....[4]....
        /*009c*/ 	.word	0x00019340


	//   ....[5]....
        /*00a0*/ 	.word	0x00019600


	//   ....[6]....
        /*00a4*/ 	.word	0x00019790


	//   ....[7]....
        /*00a8*/ 	.word	0x00019920


	//   ....[8]....
        /*00ac*/ 	.word	0x00019ab0


	//   ....[9]....
        /*00b0*/ 	.word	0x0001a030


	//   ....[10]....
        /*00b4*/ 	.word	0x0001a1c0


	//   ....[11]....
        /*00b8*/ 	.word	0x0001a350


	//   ....[12]....
        /*00bc*/ 	.word	0x0001a4e0


	//   ....[13]....
        /*00c0*/ 	.word	0x0001a7a0


	//   ....[14]....
        /*00c4*/ 	.word	0x0001a930


	//   ....[15]....
        /*00c8*/ 	.word	0x0001aac0


	//   ....[16]....
        /*00cc*/ 	.word	0x0001ac50


	//----- nvinfo : EIATTR_EXIT_INSTR_OFFSETS
	.align		4
.L_694:
        /*00d0*/ 	.byte	0x04, 0x1c
        /*00d2*/ 	.short	(.L_696 - .L_695)


	//   ....[0]....
.L_695:
        /*00d4*/ 	.word	0x00017cb0


	//   ....[1]....
        /*00d8*/ 	.word	0x00018a70


	//   ....[2]....
        /*00dc*/ 	.word	0x00018d60


	//   ....[3]....
        /*00e0*/ 	.word	0x000193b0


	//   ....[4]....
        /*00e4*/ 	.word	0x00019b20


	//   ....[5]....
        /*00e8*/ 	.word	0x00019b70


	//   ....[6]....
        /*00ec*/ 	.word	0x00019ba0


	//   ....[7]....
        /*00f0*/ 	.word	0x00019be0


	//   ....[8]....
        /*00f4*/ 	.word	0x00019c20


	//   ....[9]....
        /*00f8*/ 	.word	0x00019f00


	//   ....[10]....
        /*00fc*/ 	.word	0x0001a550


	//   ....[11]....
        /*0100*/ 	.word	0x0001acc0


	//   ....[12]....
        /*0104*/ 	.word	0x0001ad10


	//----- nvinfo : EIATTR_MAX_THREADS
	.align		4
.L_696:
        /*0108*/ 	.byte	0x04, 0x05
        /*010a*/ 	.short	(.L_698 - .L_697)
.L_697:
        /*010c*/ 	.word	0x00000080
        /*0110*/ 	.word	0x00000001
        /*0114*/ 	.word	0x00000001


	//----- nvinfo : EIATTR_CRS_STACK_SIZE
	.align		4
.L_698:
        /*0118*/ 	.byte	0x04, 0x1e
        /*011a*/ 	.short	(.L_700 - .L_699)
.L_699:
        /*011c*/ 	.word	0x00000000


	//----- nvinfo : EIATTR_CBANK_PARAM_SIZE
	.align		4
.L_700:
        /*0120*/ 	.byte	0x03, 0x19
        /*0122*/ 	.short	0x0410


	//----- nvinfo : EIATTR_PARAM_CBANK
	.align		4
        /*0124*/ 	.byte	0x04, 0x0a
        /*0126*/ 	.short	(.L_702 - .L_701)
	.align		4
.L_701:
        /*0128*/ 	.word	index@(.nv.constant0._ZN2at6native13reduce_kernelILi128ELi4ENS0_8ReduceOpIbNS0_14func_wrapper_tIbZZZNS0_14or_kernel_cudaERNS_14TensorIteratorEENKUlvE_clEvENKUlvE10_clEvEUlbbE_EEjbLi4ELi4EEEEEvT1_)
        /*012c*/ 	.short	0x0380
        /*012e*/ 	.short	0x0410


	//----- nvinfo : EIATTR_SW_WAR
	.align		4
.L_702:
        /*0130*/ 	.byte	0x04, 0x36
        /*0132*/ 	.short	(.L_704 - .L_703)
.L_703:
        /*0134*/ 	.word	0x00000008
.L_704:


//--------------------- .nv.info._ZN2at6native13reduce_kernelILi512ELi1ENS0_8ReduceOpIN3c108BFloat16ENS0_14func_wrapper_tIbZZZNS0_14or_kernel_cudaERNS_14TensorIteratorEENKUlvE_clEvENKUlvE9_clEvEUlbS4_E_EEjbLi4ELi4EEEEEvT1_ --------------------------
	.section	.nv.info._ZN2at6native13reduce_kernelILi512ELi1ENS0_8ReduceOpIN3c108BFloat16ENS0_14func_wrapper_tIbZZZNS0_14or_kernel_cudaERNS_14TensorIteratorEENKUlvE_clEvENKUlvE9_clEvEUlbS4_E_EEjbLi4ELi4EEEEEvT1_,"",@"SHT_CUDA_INFO"
	.sectionflags	@""
	.align	4


	//----- nvinfo : EIATTR_CUDA_API_VERSION
	.align		4
        /*0000*/ 	.byte	0x04, 0x37
        /*0002*/ 	.short	(.L_706 - .L_705)
.L_705:
        /*0004*/ 	.word	0x00000082


	//----- nvinfo : EIATTR_KPARAM_INFO
	.align		4
.L_706:
        /*0008*/ 	.byte	0x04, 0x17
        /*000a*/ 	.short	(.L_708 - .L_707)
.L_707:
        /*000c*/ 	.word	0x00000000
        /*0010*/ 	.short	0x0000
        /*0012*/ 	.short	0x0000
        /*0014*/ 	.byte	0x00, 0xf0, 0x41, 0x10


	//----- nvinfo : EIATTR_SPARSE_MMA_MASK
	.align		4
.L_708:
        /*0018*/ 	.byte	0x03, 0x50
        /*001a*/ 	.short	0x0000


	//----- nvinfo : EIATTR_MAXREG_COUNT
	.align		4
        /*001c*/ 	.byte	0x03, 0x1b
        /*001e*/ 	.short	0x0020


	//----- nvinfo : EIATTR_NUM_BARRIERS
	.align		4
        /*0020*/ 	.byte	0x02, 0x4c
        /*0022*/ 	.byte	0x01
	.zero		1


	//----- nvinfo : EIATTR_EXTERNS
	.align		4
        /*0024*/ 	.byte	0x04, 0x0f
        /*0026*/ 	.short	(.L_710 - .L_709)


	//   ....[0]....
	.align		4
.L_709:
        /*0028*/ 	.word	index@(__assertfail)


	//----- nvinfo : EIATTR_MERCURY_ISA_VERSION
	.align		4
.L_710:
        /*002c*/ 	.byte	0x03, 0x5f
        /*002e*/ 	.short	0x0101


	//----- nvinfo : EIATTR_INT_WARP_WIDE_INSTR_OFFSETS
	.align		4
        /*0030*/ 	.byte	0x04, 0x31
        /*0032*/ 	.short	(.L_712 - .L_711)


	//   ....[0]....
.L_711:
        /*0034*/ 	.word	0x0000e210


	//   ....[1]....
        /*0038*/ 	.word	0x0000e300


	//----- nvinfo : EIATTR_COOP_GROUP_MASK_REGIDS
	.align		4
.L_712:
        /*003c*/ 	.byte	0x04, 0x29
        /*003e*/ 	.short	(.L_714 - .L_713)


	//   ....[0]....
.L_713:
        /*0040*/ 	.word	0xffffffff


	//   ....[1]....
        /*0044*/ 	.word	0xffffffff


	//----- nvinfo : EIATTR_COOP_GROUP_INSTR_OFFSETS
	.align		4
.L_714:
        /*0048*/ 	.byte	0x04, 0x28
        /*004a*/ 	.short	(.L_716 - .L_715)


	//   ....[0]....
.L_715:
        /*004c*/ 	.word	0x0000bad0


	//   ....[1]....
        /*0050*/ 	.word	0x0000ec70


	//----- nvinfo : EIATTR_VRC_CTA_INIT_COUNT
	.align		4
.L_716:
        /*0054*/ 	.byte	0x02, 0x4a
	.zero		1
	.zero		1


	//----- nvinfo : EIATTR_SYSCALL_OFFSETS
	.align		4
        /*0058*/ 	.byte	0x04, 0x46
        /*005a*/ 	.short	(.L_718 - .L_717)


	//   ....[0]....
.L_717:
        /*005c*/ 	.word	0x0000efa0


	//   ....[1]....
        /*0060*/ 	.word	0x0000f260


	//   ....[2]....
        /*0064*/ 	.word	0x0000f610


	//   ....[3]....
        /*0068*/ 	.word	0x0000f8d0


	//----- nvinfo : EIATTR_EXIT_INSTR_OFFSETS
	.align		4
.L_718:
        /*006c*/ 	.byte	0x04, 0x1c
        /*006e*/ 	.short	(.L_720 - .L_719)


	//   ....[0]....
.L_719:
        /*0070*/ 	.word	0x0000e3c0


	//   ....[1]....
        /*0074*/ 	.word	0x0000ed20


	//   ....[2]....
        /*0078*/ 	.word	0x0000f010


	//   ....[3]....
        /*007c*/ 	.word	0x0000f050


	//   ....[4]....
        /*0080*/ 	.word	0x0000f2d0


	//   ....[5]....
        /*0084*/ 	.word	0x0000f2f0


	//   ....[6]....
        /*0088*/ 	.word	0x0000f320


	//   ....[7]....
        /*008c*/ 	.word	0x0000f360


	//   ....[8]....
        /*0090*/ 	.word	0x0000f3a0


	//   ....[9]....
        /*0094*/ 	.word	0x0000f680


	//   ....[10]....
        /*0098*/ 	.word	0x0000f6c0


	//   ....[11]....
        /*009c*/ 	.word	0x0000f940


	//   ....[12]....
        /*00a0*/ 	.word	0x0000f960


	//----- nvinfo : EIATTR_MAX_THREADS
	.align		4
.L_720:
        /*00a4*/ 	.byte	0x04, 0x05
        /*00a6*/ 	.short	(.L_722 - .L_721)
.L_721:
        /*00a8*/ 	.word	0x00000200
        /*00ac*/ 	.word	0x00000001
        /*00b0*/ 	.word	0x00000001


	//----- nvinfo : EIATTR_CRS_STACK_SIZE
	.align		4
.L_722:
        /*00b4*/ 	.byte	0x04, 0x1e
        /*00b6*/ 	.short	(.L_724 - .L_723)
.L_723:
        /*00b8*/ 	.word	0x00000000


	//----- nvinfo : EIATTR_CBANK_PARAM_SIZE
	.align		4
.L_724:
        /*00bc*/ 	.byte	0x03, 0x19
        /*00be*/ 	.short	0x0410


	//----- nvinfo : EIATTR_PARAM_CBANK
	.align		4
        /*00c0*/ 	.byte	0x04, 0x0a
        /*00c2*/ 	.short	(.L_726 - .L_725)
	.align		4
.L_725:
        /*00c4*/ 	.word	index@(.nv.constant0._ZN2at6native13reduce_kernelILi512ELi1ENS0_8ReduceOpIN3c108BFloat16ENS0_14func_wrapper_tIbZZZNS0_14or_kernel_cudaERNS_14TensorIteratorEENKUlvE_clEvENKUlvE9_clEvEUlbS4_E_EEjbLi4ELi4EEEEEvT1_)
        /*00c8*/ 	.short	0x0380
        /*00ca*/ 	.short	0x0410


	//----- nvinfo : EIATTR_SW_WAR
	.align		4
.L_726:
        /*00cc*/ 	.byte	0x04, 0x36
        /*00ce*/ 	.short	(.L_728 - .L_727)
.L_727:
        /*00d0*/ 	.word	0x00000008
.L_728:


//--------------------- .nv.info._ZN2at6native13reduce_kernelILi256ELi2ENS0_8ReduceOpIN3c108BFloat16ENS0_14func_wrapper_tIbZZZNS0_14or_kernel_cudaERNS_14TensorIteratorEENKUlvE_clEvENKUlvE9_clEvEUlbS4_E_EEjbLi4ELi4EEEEEvT1_ --------------------------
	.section	.nv.info._ZN2at6native13reduce_kernelILi256ELi2ENS0_8ReduceOpIN3c108BFloat16ENS0_14func_wrapper_tIbZZZNS0_14or_kernel_cudaERNS_14TensorIteratorEENKUlvE_clEvENKUlvE9_clEvEUlbS4_E_EEjbLi4ELi4EEEEEvT1_,"",@"SHT_CUDA_INFO"
	.sectionflags	@""
	.align	4


	//----- nvinfo : EIATTR_CUDA_API_VERSION
	.align		4
        /*0000*/ 	.byte	0x04, 0x37
        /*0002*/ 	.short	(.L_730 - .L_729)
.L_729:
        /*0004*/ 	.word	0x00000082


	//----- nvinfo : EIATTR_KPARAM_INFO
	.align		4
.L_730:
        /*0008*/ 	.byte	0x04, 0x17
        /*000a*/ 	.short	(.L_732 - .L_731)
.L_731:
        /*000c*/ 	.word	0x00000000
        /*0010*/ 	.short	0x0000
        /*0012*/ 	.short	0x0000
        /*0014*/ 	.byte	0x00, 0xf0, 0x41, 0x10


	//----- nvinfo : EIATTR_SPARSE_MMA_MASK
	.align		4
.L_732:
        /*0018*/ 	.byte	0x03, 0x50
        /*001a*/ 	.short	0x0000


	//----- nvinfo : EIATTR_MAXREG_COUNT
	.align		4
        /*001c*/ 	.byte	0x03, 0x1b
        /*001e*/ 	.short	0x0040


	//----- nvinfo : EIATTR_NUM_BARRIERS
	.align		4
        /*0020*/ 	.byte	0x02, 0x4c
        /*0022*/ 	.byte	0x01
	.zero		1


	//----- nvinfo : EIATTR_EXTERNS
	.align		4
        /*0024*/ 	.byte	0x04, 0x0f
        /*0026*/ 	.short	(.L_734 - .L_733)


	//   ....[0]....
	.align		4
.L_733:
        /*0028*/ 	.word	index@(__assertfail)


	//----- nvinfo : EIATTR_MERCURY_ISA_VERSION
	.align		4
.L_734:
        /*002c*/ 	.byte	0x03, 0x5f
        /*002e*/ 	.short	0x0101


	//----- nvinfo : EIATTR_INT_WARP_WIDE_INSTR_OFFSETS
	.align		4
        /*0030*/ 	.byte	0x04, 0x31
        /*0032*/ 	.short	(.L_736 - .L_735)


	//   ....[0]....
.L_735:
        /*0034*/ 	.word	0x00011560


	//   ....[1]....
        /*0038*/ 	.word	0x00011650


	//----- nvinfo : EIATTR_COOP_GROUP_MASK_REGIDS
	.align		4
.L_736:
        /*003c*/ 	.byte	0x04, 0x29
        /*003e*/ 	.short	(.L_738 - .L_737)


	//   ....[0]....
.L_737:
        /*0040*/ 	.word	0xffffffff


	//   ....[1]....
        /*0044*/ 	.word	0xffffffff


	//   ....[2]....
        /*0048*/ 	.word	0xffffffff


	//   ....[3]....
        /*004c*/ 	.word	0xffffffff


	//----- nvinfo : EIATTR_COOP_GROUP_INSTR_OFFSETS
	.align		4
.L_738:
        /*0050*/ 	.byte	0x04, 0x28
        /*0052*/ 	.short	(.L_740 - .L_739)


	//   ....[0]....
.L_739:
        /*0054*/ 	.word	0x0000cb70


	//   ....[1]....
        /*0058*/ 	.word	0x0000cb80


	//   ....[2]....
        /*005c*/ 	.word	0x00012210


	//   ....[3]....
        /*0060*/ 	.word	0x00012220


	//----- nvinfo : EIATTR_VRC_CTA_INIT_COUNT
	.align		4
.L_740:
        /*0064*/ 	.byte	0x02, 0x4a
	.zero		1
	.zero		1


	//----- nvinfo : EIATTR_SYSCALL_OFFSETS
	.align		4
        /*0068*/ 	.byte	0x04, 0x46
        /*006a*/ 	.short	(.L_742 - .L_741)


	//   ....[0]....
.L_741:
        /*006c*/ 	.word	0x00001450


	//   ....[1]....
        /*0070*/ 	.word	0x000126c0


	//   ....[2]....
        /*0074*/ 	.word	0x00012850


	//   ....[3]....
        /*0078*/ 	.word	0x00012b50


	//   ....[4]....
        /*007c*/ 	.word	0x00012ce0


	//   ....[5]....
        /*0080*/ 	.word	0x000131b0


	//   ....[6]....
        /*0084*/ 	.word	0x00013340


	//   ....[7]....
        /*0088*/ 	.word	0x00013640


	//   ....[8]....
        /*008c*/ 	.word	0x000137d0


	//----- nvinfo : EIATTR_EXIT_INSTR_OFFSETS
	.align		4
.L_742:
        /*0090*/ 	.byte	0x04, 0x1c
        /*0092*/ 	.short	(.L_744 - .L_743)


	//   ....[0]....
.L_743:
        /*0094*/ 	.word	0x00011710


	//   ....[1]....
        /*0098*/ 	.word	0x00012330


	//   ....[2]....
        /*009c*/ 	.word	0x00012590


	//   ....[3]....
        /*00a0*/ 	.word	0x000128c0


	//   ....[4]....
        /*00a4*/ 	.word	0x00012d50


	//   ....[5]....
        /*00a8*/ 	.word	0x00012d80


	//   ....[6]....
        /*00ac*/ 	.word	0x00012db0


	//   ....[7]....
        /*00b0*/ 	.word	0x00012df0


	//   ....[8]....
        /*00b4*/ 	.word	0x00012e30


	//   ....[9]....
        /*00b8*/ 	.word	0x00013080


	//   ....[10]....
        /*00bc*/ 	.word	0x000133b0


	//   ....[11]....
        /*00c0*/ 	.word	0x00013840


	//   ....[12]....
        /*00c4*/ 	.word	0x00013870


	//----- nvinfo : EIATTR_MAX_THREADS
	.align		4
.L_744:
        /*00c8*/ 	.byte	0x04, 0x05
        /*00ca*/ 	.short	(.L_746 - .L_745)
.L_745:
        /*00cc*/ 	.word	0x00000100
        /*00d0*/ 	.word	0x00000001
        /*00d4*/ 	.word	0x00000001


	//----- nvinfo : EIATTR_CRS_STACK_SIZE
	.align		4
.L_746:
        /*00d8*/ 	.byte	0x04, 0x1e
        /*00da*/ 	.short	(.L_748 - .L_747)
.L_747:
        /*00dc*/ 	.word	0x00000000


	//----- nvinfo : EIATTR_CBANK_PARAM_SIZE
	.align		4
.L_748:
        /*00e0*/ 	.byte	0x03, 0x19
        /*00e2*/ 	.short	0x0410


	//----- nvinfo : EIATTR_PARAM_CBANK
	.align		4
        /*00e4*/ 	.byte	0x04, 0x0a
        /*00e6*/ 	.short	(.L_750 - .L_749)
	.align		4
.L_749:
        /*00e8*/ 	.word	index@(.nv.constant0._ZN2at6native13reduce_kernelILi256ELi2ENS0_8ReduceOpIN3c108BFloat16ENS0_14func_wrapper_tIbZZZNS0_14or_kernel_cudaERNS_14TensorIteratorEENKUlvE_clEvENKUlvE9_clEvEUlbS4_E_EEjbLi4ELi4EEEEEvT1_)
        /*00ec*/ 	.short	0x0380
        /*00ee*/ 	.short	0x0410


	//----- nvinfo : EIATTR_SW_WAR
	.align		4
.L_750:
        /*00f0*/ 	.byte	0x04, 0x36
        /*00f2*/ 	.short	(.L_752 - .L_751)
.L_751:
        /*00f4*/ 	.word	0x00000008
.L_752:


//--------------------- .nv.info._ZN2at6native13reduce_kernelILi128ELi4ENS0_8ReduceOpIN3c108BFloat16ENS0_14func_wrapper_tIbZZZNS0_14or_kernel_cudaERNS_14TensorIteratorEENKUlvE_clEvENKUlvE9_clEvEUlbS4_E_EEjbLi4ELi4EEEEEvT1_ --------------------------
	.section	.nv.info._ZN2at6native13reduce_kernelILi128ELi4ENS0_8ReduceOpIN3c108BFloat16ENS0_14func_wrapper_tIbZZZNS0_14or_kernel_cudaERNS_14TensorIteratorEENKUlvE_clEvENKUlvE9_clEvEUlbS4_E_EEjbLi4ELi4EEEEEvT1_,"",@"SHT_CUDA_INFO"
	.sectionflags	@""
	.align	4


	//----- nvinfo : EIATTR_CUDA_API_VERSION
	.align		4
        /*0000*/ 	.byte	0x04, 0x37
        /*0002*/ 	.short	(.L_754 - .L_753)
.L_753:
        /*0004*/ 	.word	0x00000082


	//----- nvinfo : EIATTR_KPARAM_INFO
	.align		4
.L_754:
        /*0008*/ 	.byte	0x04, 0x17
        /*000a*/ 	.short	(.L_756 - .L_755)
.L_755:
        /*000c*/ 	.word	0x00000000
        /*0010*/ 	.short	0x0000
        /*0012*/ 	.short	0x0000
        /*0014*/ 	.byte	0x00, 0xf0, 0x41, 0x10


	//----- nvinfo : EIATTR_SPARSE_MMA_MASK
	.align		4
.L_756:
        /*0018*/ 	.byte	0x03, 0x50
        /*001a*/ 	.short	0x0000


	//----- nvinfo : EIATTR_MAXREG_COUNT
	.align		4
        /*001c*/ 	.byte	0x03, 0x1b
        /*001e*/ 	.short	0x0080


	//----- nvinfo : EIATTR_NUM_BARRIERS
	.align		4
        /*0020*/ 	.byte	0x02, 0x4c
        /*0022*/ 	.byte	0x01
	.zero		1


	//----- nvinfo : EIATTR_EXTERNS
	.align		4
        /*0024*/ 	.byte	0x04, 0x0f
        /*0026*/ 	.short	(.L_758 - .L_757)


	//   ....[0]....
	.align		4
.L_757:
        /*0028*/ 	.word	index@(__assertfail)


	//----- nvinfo : EIATTR_MERCURY_ISA_VERSION
	.align		4
.L_758:
        /*002c*/ 	.byte	0x03, 0x5f
        /*002e*/ 	.short	0x0101


	//----- nvinfo : EIATTR_INT_WARP_WIDE_INSTR_OFFSETS
	.align		4
        /*0030*/ 	.byte	0x04, 0x31
        /*0032*/ 	.short	(.L_760 - .L_759)


	//   ....[0]....
.L_759:
        /*0034*/ 	.word	0x00017580


	//   ....[1]....
        /*0038*/ 	.word	0x00017670


	//----- nvinfo : EIATTR_COOP_GROUP_MASK_REGIDS
	.align		4
.L_760:
        /*003c*/ 	.byte	0x04, 0x29
        /*003e*/ 	.short	(.L_762 - .L_761)


	//   ....[0]....
.L_761:
        /*0040*/ 	.word	0xffffffff


	//   ....[1]....
        /*0044*/ 	.word	0xffffffff


	//   ....[2]....
        /*0048*/ 	.word	0xffffffff


	//   ....[3]....
        /*004c*/ 	.word	0xffffffff


	//   ....[4]....
        /*0050*/ 	.word	0xffffffff


	//   ....[5]....
        /*0054*/ 	.word	0xffffffff


	//   ....[6]....
        /*0058*/ 	.word	0xffffffff


	//   ....[7]....
        /*005c*/ 	.word	0xffffffff


	//----- nvinfo : EIATTR_COOP_GROUP_INSTR_OFFSETS
	.align		4
.L_762:
        /*0060*/ 	.byte	0x04, 0x28
        /*0062*/ 	.short	(.L_764 - .L_763)


	//   ....[0]....
.L_763:
        /*0064*/ 	.word	0x0000e530


	//   ....[1]....
        /*0068*/ 	.word	0x0000e560


	//   ....[2]....
        /*006c*/ 	.word	0x0000e590


	//   ....[3]....
        /*0070*/ 	.word	0x0000e5b0


	//   ....[4]....
        /*0074*/ 	.word	0x000187b0


	//   ....[5]....
        /*0078*/ 	.word	0x000187e0


	//   ....[6]....
        /*007c*/ 	.word	0x00018800


	//   ....[7]....
        /*0080*/ 	.word	0x00018810


	//----- nvinfo : EIATTR_VRC_CTA_INIT_COUNT
	.align		4
.L_764:
        /*0084*/ 	.byte	0x02, 0x4a
	.zero		1
	.zero		1


	//----- nvinfo : EIATTR_SYSCALL_OFFSETS
	.align		4
        /*0088*/ 	.byte	0x04, 0x46
        /*008a*/ 	.short	(.L_766 - .L_765)


	//   ....[0]....
.L_765:
        /*008c*/ 	.word	0x00001450


	//   ....[1]....
        /*0090*/ 	.word	0x00018ee0


	//   ....[2]....
        /*0094*/ 	.word	0x00019070


	//   ....[3]....
        /*0098*/ 	.word	0x00019200


	//   ....[4]....
        /*009c*/ 	.word	0x00019390


	//   ....[5]....
        /*00a0*/ 	.word	0x00019750


	//   ....[6]....
        /*00a4*/ 	.word	0x000198e0


	//   ....[7]....
        /*00a8*/ 	.word	0x00019a70


	//   ....[8]....
        /*00ac*/ 	.word	0x00019c00


	//   ....[9]....
        /*00b0*/ 	.word	0x0001a250


	//   ....[10]....
        /*00b4*/ 	.word	0x0001a3e0


	//   ....[11]....
        /*00b8*/ 	.word	0x0001a570


	//   ....[12]....
        /*00bc*/ 	.word	0x0001a700


	//   ....[13]....
        /*00c0*/ 	.word	0x0001aac0


	//   ....[14]....
        /*00c4*/ 	.word	0x0001ac50


	//   ....[15]....
        /*00c8*/ 	.word	0x0001ade0


	//   ....[16]....
        /*00cc*/ 	.word	0x0001af70


	//----- nvinfo : EIATTR_EXIT_INSTR_OFFSETS
	.align		4
.L_766:
        /*00d0*/ 	.byte	0x04, 0x1c
        /*00d2*/ 	.short	(.L_768 - .L_767)


	//   ....[0]....
.L_767:
        /*00d4*/ 	.word	0x00017730


	//   ....[1]....
        /*00d8*/ 	.word	0x000189f0


	//   ....[2]....
        /*00dc*/ 	.word	0x00018db0


	//   ....[3]....
        /*00e0*/ 	.word	0x00019400


	//   ....[4]....
        /*00e4*/ 	.word	0x00019c70


	//   ....[5]....
        /*00e8*/ 	.word	0x00019cc0


	//   ....[6]....
        /*00ec*/ 	.word	0x00019cf0


	//   ....[7]....
        /*00f0*/ 	.word	0x00019d30


	//   ....[8]....
        /*00f4*/ 	.word	0x00019d70


	//   ....[9]....
        /*00f8*/ 	.word	0x0001a120


	//   ....[10]....
        /*00fc*/ 	.word	0x0001a770


	//   ....[11]....
        /*0100*/ 	.word	0x0001afe0


	//   ....[12]....
        /*0104*/ 	.word	0x0001b030


	//----- nvinfo : EIATTR_MAX_THREADS
	.align		4
.L_768:
        /*0108*/ 	.byte	0x04, 0x05
        /*010a*/ 	.short	(.L_770 - .L_769)
.L_769:
        /*010c*/ 	.word	0x00000080
        /*0110*/ 	.word	0x00000001
        /*0114*/ 	.word	0x00000001


	//----- nvinfo : EIATTR_CRS_STACK_SIZE
	.align		4
.L_770:
        /*0118*/ 	.byte	0x04, 0x1e
        /*011a*/ 	.short	(.L_772 - .L_771)
.L_771:
        /*011c*/ 	.word	0x00000000


	//----- nvinfo : EIATTR_CBANK_PARAM_SIZE
	.align		4
.L_772:
        /*0120*/ 	.byte	0x03, 0x19
        /*0122*/ 	.short	0x0410


	//----- nvinfo : EIATTR_PARAM_CBANK
	.align		4
        /*0124*/ 	.byte	0x04, 0x0a
        /*0126*/ 	.short	(.L_774 - .L_773)
	.align		4
.L_773:
        /*0128*/ 	.word	index@(.nv.constant0._ZN2at6native13reduce_kernelILi128ELi4ENS0_8ReduceOpIN3c108BFloat16ENS0_14func_wrapper_tIbZZZNS0_14or_kernel_cudaERNS_14TensorIteratorEENKUlvE_clEvENKUlvE9_clEvEUlbS4_E_EEjbLi4ELi4EEEEEvT1_)
        /*012c*/ 	.short	0x0380
        /*012e*/ 	.short	0x0410


	//----- nvinfo : EIATTR_SW_WAR
	.align		4
.L_774:
        /*0130*/ 	.byte	0x04, 0x36
        /*0132*/ 	.short	(.L_776 - .L_775)
.L_775:
        /*0134*/ 	.word	0x00000008
.L_776:


//--------------------- .nv.info._ZN2at6native13reduce_kernelILi512ELi1ENS0_8ReduceOpIN3c104HalfENS0_14func_wrapper_tIbZZZNS0_14or_kernel_cudaERNS_14TensorIteratorEENKUlvE_clEvENKUlvE8_clEvEUlbS4_E_EEjbLi4ELi4EEEEEvT1_ --------------------------
	.section	.nv.info._ZN2at6native13reduce_kernelILi512ELi1ENS0_8ReduceOpIN3c104HalfENS0_14func_wrapper_tIbZZZNS0_14or_kernel_cudaERNS_14TensorIteratorEENKUlvE_clEvENKUlvE8_clEvEUlbS4_E_EEjbLi4ELi4EEEEEvT1_,"",@"SHT_CUDA_INFO"
	.sectionflags	@""
	.align	4


	//----- nvinfo : EIATTR_CUDA_API_VERSION
	.align		4
        /*0000*/ 	.byte	0x04, 0x37
        /*0002*/ 	.short	(.L_778 - .L_777)
.L_777:
        /*0004*/ 	.word	0x00000082


	//----- nvinfo : EIATTR_KPARAM_INFO
	.align		4
.L_778:
        /*0008*/ 	.byte	0x04, 0x17
        /*000a*/ 	.short	(.L_780 - .L_779)
.L_779:
        /*000c*/ 	.word	0x00000000
        /*0010*/ 	.short	0x0000
        /*0012*/ 	.short	0x0000
        /*0014*/ 	.byte	0x00, 0xf0, 0x41, 0x10


	//----- nvinfo : EIATTR_SPARSE_MMA_MASK
	.align		4
.L_780:
        /*0018*/ 	.byte	0x03, 0x50
        /*001a*/ 	.short	0x0000


	//----- nvinfo : EIATTR_MAXREG_COUNT
	.align		4
        /*001c*/ 	.byte	0x03, 0x1b
        /*001e*/ 	.short	0x0020


	//----- nvinfo : EIATTR_NUM_BARRIERS
	.align		4
        /*0020*/ 	.byte	0x02, 0x4c
        /*0022*/ 	.byte	0x01
	.zero		1


	//----- nvinfo : EIATTR_EXTERNS
	.align		4
        /*0024*/ 	.byte	0x04, 0x0f
        /*0026*/ 	.short	(.L_782 - .L_781)


	//   ....[0]....
	.align		4
.L_781:
        /*0028*/ 	.word	index@(__assertfail)


	//----- nvinfo : EIATTR_MERCURY_ISA_VERSION
	.align		4
.L_782:
        /*002c*/ 	.byte	0x03, 0x5f
        /*002e*/ 	.short	0x0101


	//----- nvinfo : EIATTR_INT_WARP_WIDE_INSTR_OFFSETS
	.align		4
        /*0030*/ 	.byte	0x04, 0x31
        /*0032*/ 	.short	(.L_784 - .L_783)


	//   ....[0]....
.L_783:
        /*0034*/ 	.word	0x0000e200


	//   ....[1]....
        /*0038*/ 	.word	0x0000e2f0


	//----- nvinfo : EIATTR_COOP_GROUP_MASK_REGIDS
	.align		4
.L_784:
        /*003c*/ 	.byte	0x04, 0x29
        /*003e*/ 	.short	(.L_786 - .L_785)


	//   ....[0]....
.L_785:
        /*0040*/ 	.word	0xffffffff


	//   ....[1]....
        /*0044*/ 	.word	0xffffffff


	//----- nvinfo : EIATTR_COOP_GROUP_INSTR_OFFSETS
	.align		4
.L_786:
        /*0048*/ 	.byte	0x04, 0x28
        /*004a*/ 	.short	(.L_788 - .L_787)


	//   ....[0]....
.L_787:
        /*004c*/ 	.word	0x0000bad0


	//   ....[1]....
        /*0050*/ 	.word	0x0000ec70


	//----- nvinfo : EIATTR_VRC_CTA_INIT_COUNT
	.align		4
.L_788:
        /*0054*/ 	.byte	0x02, 0x4a
	.zero		1
	.zero		1


	//----- nvinfo : EIATTR_SYSCALL_OFFSETS
	.align		4
        /*0058*/ 	.byte	0x04, 0x46
        /*005a*/ 	.short	(.L_790 - .L_789)


	//   ....[0]....
.L_789:
        /*005c*/ 	.word	0x0000ef90


	//   ....[1]....
        /*0060*/ 	.word	0x0000f250


	//   ....[2]....
        /*0064*/ 	.word	0x0000f600


	//   ....[3]....
        /*0068*/ 	.word	0x0000f8c0


	//----- nvinfo : EIATTR_EXIT_INSTR_OFFSETS
	.align		4
.L_790:
        /*006c*/ 	.byte	0x04, 0x1c
        /*006e*/ 	.short	(.L_792 - .L_791)


	//   ....[0]....
.L_791:
        /*0070*/ 	.word	0x0000e3b0


	//   ....[1]....
        /*0074*/ 	.word	0x0000ed10


	//   ....[2]....
        /*0078*/ 	.word	0x0000f000


	//   ....[3]....
        /*007c*/ 	.word	0x0000f040


	//   ....[4]....
        /*0080*/ 	.word	0x0000f2c0


	//   ....[5]....
        /*0084*/ 	.word	0x0000f2e0


	//   ....[6]....
        /*0088*/ 	.word	0x0000f310


	//   ....[7]....
        /*008c*/ 	.word	0x0000f350


	//   ....[8]....
        /*0090*/ 	.word	0x0000f390


	//   ....[9]....
        /*0094*/ 	.word	0x0000f670


	//   ....[10]....
        /*0098*/ 	.word	0x0000f6b0


	//   ....[11]....
        /*009c*/ 	.word	0x0000f930


	//   ....[12]....
        /*00a0*/ 	.word	0x0000f950


	//----- nvinfo : EIATTR_MAX_THREADS
	.align		4
.L_792:
        /*00a4*/ 	.byte	0x04, 0x05
        /*00a6*/ 	.short	(.L_794 - .L_793)
.L_793:
        /*00a8*/ 	.word	0x00000200
        /*00ac*/ 	.word	0x00000001
        /*00b0*/ 	.word	0x00000001


	//----- nvinfo : EIATTR_CRS_STACK_SIZE
	.align		4
.L_794:
        /*00b4*/ 	.byte	0x04, 0x1e
        /*00b6*/ 	.short	(.L_796 - .L_795)
.L_795:
        /*00b8*/ 	.word	0x00000000


	//----- nvinfo : EIATTR_CBANK_PARAM_SIZE
	.align		4
.L_796:
        /*00bc*/ 	.byte	0x03, 0x19
        /*00be*/ 	.short	0x0410


	//----- nvinfo : EIATTR_PARAM_CBANK
	.align		4
        /*00c0*/ 	.byte	0x04, 0x0a
        /*00c2*/ 	.short	(.L_798 - .L_797)
	.align		4
.L_797:
        /*00c4*/ 	.word	index@(.nv.constant0._ZN2at6native13reduce_kernelILi512ELi1ENS0_8ReduceOpIN3c104HalfENS0_14func_wrapper_tIbZZZNS0_14or_kernel_cudaERNS_14TensorIteratorEENKUlvE_clEvENKUlvE8_clEvEUlbS4_E_EEjbLi4ELi4EEEEEvT1_)
        /*00c8*/ 	.short	0x0380
        /*00ca*/ 	.short	0x0410


	//----- nvinfo : EIATTR_SW_WAR
	.align		4
.L_798:
        /*00cc*/ 	.byte	0x04, 0x36
        /*00ce*/ 	.short	(.L_800 - .L_799)
.L_799:
        /*00d0*/ 	.word	0x00000008
.L_800:


//--------------------- .nv.info._ZN2at6native13reduce_kernelILi256ELi2ENS0_8ReduceOpIN3c104HalfENS0_14func_wrapper_tIbZZZNS0_14or_kernel_cudaERNS_14TensorIteratorEENKUlvE_clEvENKUlvE8_clEvEUlbS4_E_EEjbLi4ELi4EEEEEvT1_ --------------------------
	.section	.nv.info._ZN2at6native13reduce_kernelILi256ELi2ENS0_8ReduceOpIN3c104HalfENS0_14func_wrapper_tIbZZZNS0_14or_kernel_cudaERNS_14TensorIteratorEENKUlvE_clEvENKUlvE8_clEvEUlbS4_E_EEjbLi4ELi4EEEEEvT1_,"",@"SHT_CUDA_INFO"
	.sectionflags	@""
	.align	4


	//----- nvinfo : EIATTR_CUDA_API_VERSION
	.align		4
        /*0000*/ 	.byte	0x04, 0x37
        /*0002*/ 	.short	(.L_802 - .L_801)
.L_801:
        /*0004*/ 	.word	0x00000082


	//----- nvinfo : EIATTR_KPARAM_INFO
	.align		4
.L_802:
        /*0008*/ 	.byte	0x04, 0x17
        /*000a*/ 	.short	(.L_804 - .L_803)
.L_803:
        /*000c*/ 	.word	0x00000000
        /*0010*/ 	.short	0x0000
        /*0012*/ 	.short	0x0000
        /*0014*/ 	.byte	0x00, 0xf0, 0x41, 0x10


	//----- nvinfo : EIATTR_SPARSE_MMA_MASK
	.align		4
.L_804:
        /*0018*/ 	.byte	0x03, 0x50
        /*001a*/ 	.short	0x0000


	//----- nvinfo : EIATTR_MAXREG_COUNT
	.align		4
        /*001c*/ 	.byte	0x03, 0x1b
        /*001e*/ 	.short	0x0040


	//----- nvinfo : EIATTR_NUM_BARRIERS
	.align		4
        /*0020*/ 	.byte	0x02, 0x4c
        /*0022*/ 	.byte	0x01
	.zero		1


	//----- nvinfo : EIATTR_EXTERNS
	.align		4
        /*0024*/ 	.byte	0x04, 0x0f
        /*0026*/ 	.short	(.L_806 - .L_805)


	//   ....[0]....
	.align		4
.L_805:
        /*0028*/ 	.word	index@(__assertfail)


	//----- nvinfo : EIATTR_MERCURY_ISA_VERSION
	.align		4
.L_806:
        /*002c*/ 	.byte	0x03, 0x5f
        /*002e*/ 	.short	0x0101


	//----- nvinfo : EIATTR_INT_WARP_WIDE_INSTR_OFFSETS
	.align		4
        /*0030*/ 	.byte	0x04, 0x31
        /*0032*/ 	.short	(.L_808 - .L_807)


	//   ....[0]....
.L_807:
        /*0034*/ 	.word	0x00011640


	//   ....[1]....
        /*0038*/ 	.word	0x00011730


	//----- nvinfo : EIATTR_COOP_GROUP_MASK_REGIDS
	.align		4
.L_808:
        /*003c*/ 	.byte	0x04, 0x29
        /*003e*/ 	.short	(.L_810 - .L_809)


	//   ....[0]....
.L_809:
        /*0040*/ 	.word	0xffffffff


	//   ....[1]....
        /*0044*/ 	.word	0xffffffff


	//   ....[2]....
        /*0048*/ 	.word	0xffffffff


	//   ....[3]....
        /*004c*/ 	.word	0xffffffff


	//----- nvinfo : EIATTR_COOP_GROUP_INSTR_OFFSETS
	.align		4
.L_810:
        /*0050*/ 	.byte	0x04, 0x28
        /*0052*/ 	.short	(.L_812 - .L_811)


	//   ....[0]....
.L_811:
        /*0054*/ 	.word	0x0000cc50


	//   ....[1]....
        /*0058*/ 	.word	0x0000cc70


	//   ....[2]....
        /*005c*/ 	.word	0x00012300


	//   ....[3]....
        /*0060*/ 	.word	0x00012310


	//----- nvinfo : EIATTR_VRC_CTA_INIT_COUNT
	.align		4
.L_812:
        /*0064*/ 	.byte	0x02, 0x4a
	.zero		1
	.zero		1


	//----- nvinfo : EIATTR_SYSCALL_OFFSETS
	.align		4
        /*0068*/ 	.byte	0x04, 0x46
        /*006a*/ 	.short	(.L_814 - .L_813)


	//   ....[0]....
.L_813:
        /*006c*/ 	.word	0x00001450


	//   ....[1]....
        /*0070*/ 	.word	0x000127a0


	//   ....[2]....
        /*0074*/ 	.word	0x00012930


	//   ....[3]....
        /*0078*/ 	.word	0x00012c30


	//   ....[4]....
        /*007c*/ 	.word	0x00012dc0


	//   ....[5]....
        /*0080*/ 	.word	0x00013290


	//   ....[6]....
        /*0084*/ 	.word	0x00013420


	//   ....[7]....
        /*0088*/ 	.word	0x00013720


	//   ....[8]....
        /*008c*/ 	.word	0x000138b0


	//----- nvinfo : EIATTR_EXIT_INSTR_OFFSETS
	.align		4
.L_814:
        /*0090*/ 	.byte	0x04, 0x1c
        /*0092*/ 	.short	(.L_816 - .L_815)


	//   ....[0]....
.L_815:
        /*0094*/ 	.word	0x000117f0


	//   ....[1]....
        /*0098*/ 	.word	0x00012410


	//   ....[2]....
        /*009c*/ 	.word	0x00012670


	//   ....[3]....
        /*00a0*/ 	.word	0x000129a0


	//   ....[4]....
        /*00a4*/ 	.word	0x00012e30


	//   ....[5]....
        /*00a8*/ 	.word	0x00012e60


	//   ....[6]....
        /*00ac*/ 	.word	0x00012e90


	//   ....[7]....
        /*00b0*/ 	.word	0x00012ed0


	//   ....[8]....
        /*00b4*/ 	.word	0x00012f10


	//   ....[9]....
        /*00b8*/ 	.word	0x00013160


	//   ....[10]....
        /*00bc*/ 	.word	0x00013490


	//   ....[11]....
        /*00c0*/ 	.word	0x00013920


	//   ....[12]....
        /*00c4*/ 	.word	0x00013950


	//----- nvinfo : EIATTR_MAX_THREADS
	.align		4
.L_816:
        /*00c8*/ 	.byte	0x04, 0x05
        /*00ca*/ 	.short	(.L_818 - .L_817)
.L_817:
        /*00cc*/ 	.word	0x00000100
        /*00d0*/ 	.word	0x00000001
        /*00d4*/ 	.word	0x00000001


	//----- nvinfo : EIATTR_CRS_STACK_SIZE
	.align		4
.L_818:
        /*00d8*/ 	.byte	0x04, 0x1e
        /*00da*/ 	.short	(.L_820 - .L_819)
.L_819:
        /*00dc*/ 	.word	0x00000000


	//----- nvinfo : EIATTR_CBANK_PARAM_SIZE
	.align		4
.L_820:
        /*00e0*/ 	.byte	0x03, 0x19
        /*00e2*/ 	.short	0x0410


	//----- nvinfo : EIATTR_PARAM_CBANK
	.align		4
        /*00e4*/ 	.byte	0x04, 0x0a
        /*00e6*/ 	.short	(.L_822 - .L_821)
	.align		4
.L_821:
        /*00e8*/ 	.word	index@(.nv.constant0._ZN2at6native13reduce_kernelILi256ELi2ENS0_8ReduceOpIN3c104HalfENS0_14func_wrapper_tIbZZZNS0_14or_kernel_cudaERNS_14TensorIteratorEENKUlvE_clEvENKUlvE8_clEvEUlbS4_E_EEjbLi4ELi4EEEEEvT1_)
        /*00ec*/ 	.short	0x0380
        /*00ee*/ 	.short	0x0410


	//----- nvinfo : EIATTR_SW_WAR
	.align		4
.L_822:
        /*00f0*/ 	.byte	0x04, 0x36
        /*00f2*/ 	.short	(.L_824 - .L_823)
.L_823:
        /*00f4*/ 	.word	0x00000008
.L_824:


//--------------------- .nv.info._ZN2at6native13reduce_kernelILi128ELi4ENS0_8ReduceOpIN3c104HalfENS0_14func_wrapper_tIbZZZNS0_14or_kernel_cudaERNS_14TensorIteratorEENKUlvE_clEvENKUlvE8_clEvEUlbS4_E_EEjbLi4ELi4EEEEEvT1_ --------------------------
	.section	.nv.info._ZN2at6native13reduce_kernelILi128ELi4ENS0_8ReduceOpIN3c104HalfENS0_14func_wrapper_tIbZZZNS0_14or_kernel_cudaERNS_14TensorIteratorEENKUlvE_clEvENKUlvE8_clEvEUlbS4_E_EEjbLi4ELi4EEEEEvT1_,"",@"SHT_CUDA_INFO"
	.sectionflags	@""
	.align	4


	//----- nvinfo : EIATTR_CUDA_API_VERSION
	.align		4
        /*0000*/ 	.byte	0x04, 0x37
        /*0002*/ 	.short	(.L_826 - .L_825)
.L_825:
        /*0004*/ 	.word	0x00000082


	//----- nvinfo : EIATTR_KPARAM_INFO
	.align		4
.L_826:
        /*0008*/ 	.byte	0x04, 0x17
        /*000a*/ 	.short	(.L_828 - .L_827)
.L_827:
        /*000c*/ 	.word	0x00000000
        /*0010*/ 	.short	0x0000
        /*0012*/ 	.short	0x0000
        /*0014*/ 	.byte	0x00, 0xf0, 0x41, 0x10


	//----- nvinfo : EIATTR_SPARSE_MMA_MASK
	.align		4
.L_828:
        /*0018*/ 	.byte	0x03, 0x50
        /*001a*/ 	.short	0x0000


	//----- nvinfo : EIATTR_MAXREG_COUNT
	.align		4
        /*001c*/ 	.byte	0x03, 0x1b
        /*001e*/ 	.short	0x0080


	//----- nvinfo : EIATTR_NUM_BARRIERS
	.align		4
        /*0020*/ 	.byte	0x02, 0x4c
        /*0022*/ 	.byte	0x01
	.zero		1


	//----- nvinfo : EIATTR_EXTERNS
	.align		4
        /*0024*/ 	.byte	0x04, 0x0f
        /*0026*/ 	.short	(.L_830 - .L_829)


	//   ....[0]....
	.align		4
.L_829:
        /*0028*/ 	.word	index@(__assertfail)


	//----- nvinfo : EIATTR_MERCURY_ISA_VERSION
	.align		4
.L_830:
        /*002c*/ 	.byte	0x03, 0x5f
        /*002e*/ 	.short	0x0101


	//----- nvinfo : EIATTR_INT_WARP_WIDE_INSTR_OFFSETS
	.align		4
        /*0030*/ 	.byte	0x04, 0x31
        /*0032*/ 	.short	(.L_832 - .L_831)


	//   ....[0]....
.L_831:
        /*0034*/ 	.word	0x00017590


	//   ....[1]....
        /*0038*/ 	.word	0x00017680


	//----- nvinfo : EIATTR_COOP_GROUP_MASK_REGIDS
	.align		4
.L_832:
        /*003c*/ 	.byte	0x04, 0x29
        /*003e*/ 	.short	(.L_834 - .L_833)


	//   ....[0]....
.L_833:
        /*0040*/ 	.word	0xffffffff


	//   ....[1]....
        /*0044*/ 	.word	0xffffffff


	//   ....[2]....
        /*0048*/ 	.word	0xffffffff


	//   ....[3]....
        /*004c*/ 	.word	0xffffffff


	//   ....[4]....
        /*0050*/ 	.word	0xffffffff


	//   ....[5]....
        /*0054*/ 	.word	0xffffffff


	//   ....[6]....
        /*0058*/ 	.word	0xffffffff


	//   ....[7]....
        /*005c*/ 	.word	0xffffffff


	//----- nvinfo : EIATTR_COOP_GROUP_INSTR_OFFSETS
	.align		4
.L_834:
        /*0060*/ 	.byte	0x04, 0x28
        /*0062*/ 	.short	(.L_836 - .L_835)


	//   ....[0]....
.L_835:
        /*0064*/ 	.word	0x0000e540


	//   ....[1]....
        /*0068*/ 	.word	0x0000e590


	//   ....[2]....
        /*006c*/ 	.word	0x0000e5c0


	//   ....[3]....
        /*0070*/ 	.word	0x0000e5e0


	//   ....[4]....
        /*0074*/ 	.word	0x000187d0


	//   ....[5]....
        /*0078*/ 	.word	0x00018800


	//   ....[6]....
        /*007c*/ 	.word	0x00018830


	//   ....[7]....
        /*0080*/ 	.word	0x00018850


	//----- nvinfo : EIATTR_VRC_CTA_INIT_COUNT
	.align		4
.L_836:
        /*0084*/ 	.byte	0x02, 0x4a
	.zero		1
	.zero		1


	//----- nvinfo : EIATTR_SYSCALL_OFFSETS
	.align		4
        /*0088*/ 	.byte	0x04, 0x46
        /*008a*/ 	.short	(.L_838 - .L_837)


	//   ....[0]....
.L_837:
        /*008c*/ 	.word	0x00001450


	//   ....[1]....
        /*0090*/ 	.word	0x00018f00


	//   ....[2]....
        /*0094*/ 	.word	0x00019090


	//   ....[3]....
        /*0098*/ 	.word	0x00019220


	//   ....[4]....
        /*009c*/ 	.word	0x000193b0


	//   ....[5]....
        /*00a0*/ 	.word	0x00019770


	//   ....[6]....
        /*00a4*/ 	.word	0x00019900


	//   ....[7]....
        /*00a8*/ 	.word	0x00019a90


	//   ....[8]....
        /*00ac*/ 	.word	0x00019c20


	//   ....[9]....
        /*00b0*/ 	.word	0x0001a270


	//   ....[10]....
        /*00b4*/ 	.word	0x0001a400


	//   ....[11]....
        /*00b8*/ 	.word	0x0001a590


	//   ....[12]....
        /*00bc*/ 	.word	0x0001a720


	//   ....[13]....
        /*00c0*/ 	.word	0x0001aae0


	//   ....[14]....
        /*00c4*/ 	.word	0x0001ac70


	//   ....[15]....
        /*00c8*/ 	.word	0x0001ae00


	//   ....[16]....
        /*00cc*/ 	.word	0x0001af90


	//----- nvinfo : EIATTR_EXIT_INSTR_OFFSETS
	.align		4
.L_838:
        /*00d0*/ 	.byte	0x04, 0x1c
        /*00d2*/ 	.short	(.L_840 - .L_839)


	//   ....[0]....
.L_839:
        /*00d4*/ 	.word	0x00017740


	//   ....[1]....
        /*00d8*/ 	.word	0x00018a10


	//   ....[2]....
        /*00dc*/ 	.word	0x00018dd0


	//   ....[3]....
        /*00e0*/ 	.word	0x00019420


	//   ....[4]....
        /*00e4*/ 	.word	0x00019c90


	//   ....[5]....
        /*00e8*/ 	.word	0x00019ce0


	//   ....[6]....
        /*00ec*/ 	.word	0x00019d10


	//   ....[7]....
        /*00f0*/ 	.word	0x00019d50


	//   ....[8]....
        /*00f4*/ 	.word	0x00019d90


	//   ....[9]....
        /*00f8*/ 	.word	0x0001a140


	//   ....[10]....
        /*00fc*/ 	.word	0x0001a790


	//   ....[11]....
        /*0100*/ 	.word	0x0001b000


	//   ....[12]....
        /*0104*/ 	.word	0x0001b050


	//----- nvinfo : EIATTR_MAX_THREADS
	.align		4
.L_840:
        /*0108*/ 	.byte	0x04, 0x05
        /*010a*/ 	.short	(.L_842 - .L_841)
.L_841:
        /*010c*/ 	.word	0x00000080
        /*0110*/ 	.word	0x00000001
        /*0114*/ 	.word	0x00000001


	//----- nvinfo : EIATTR_CRS_STACK_SIZE
	.align		4
.L_842:
        /*0118*/ 	.byte	0x04, 0x1e
        /*011a*/ 	.short	(.L_844 - .L_843)
.L_843:
        /*011c*/ 	.word	0x00000000


	//----- nvinfo : EIATTR_CBANK_PARAM_SIZE
	.align		4
.L_844:
        /*0120*/ 	.byte	0x03, 0x19
        /*0122*/ 	.short	0x0410


	//----- nvinfo : EIATTR_PARAM_CBANK
	.align		4
        /*0124*/ 	.byte	0x04, 0x0a
        /*0126*/ 	.short	(.L_846 - .L_845)
	.align		4
.L_845:
        /*0128*/ 	.word	index@(.nv.constant0._ZN2at6native13reduce_kernelILi128ELi4ENS0_8ReduceOpIN3c104HalfENS0_14func_wrapper_tIbZZZNS0_14or_kernel_cudaERNS_14TensorIteratorEENKUlvE_clEvENKUlvE8_clEvEUlbS4_E_EEjbLi4ELi4EEEEEvT1_)
        /*012c*/ 	.short	0x0380
        /*012e*/ 	.short	0x0410


	//----- nvinfo : EIATTR_SW_WAR
	.align		4
.L_846:
        /*0130*/ 	.byte	0x04, 0x36
        /*0132*/ 	.short	(.L_848 - .L_847)
.L_847:
        /*0134*/ 	.word	0x00000008
.L_848:


//--------------------- .nv.info._ZN2at6native13reduce_kernelILi512ELi1ENS0_8ReduceOpIN3c107complexIfEENS0_14func_wrapper_tIbZZZNS0_14or_kernel_cudaERNS_14TensorIteratorEENKUlvE_clEvENKUlvE7_clEvEUlbS5_E_EEjbLi4ELi4EEEEEvT1_ --------------------------
	.section	.nv.info._ZN2at6native13reduce_kernelILi512ELi1ENS0_8ReduceOpIN3c107complexIfEENS0_14func_wrapper_tIbZZZNS0_14or_kernel_cudaERNS_14TensorIteratorEENKUlvE_clEvENKUlvE7_clEvEUlbS5_E_EEjbLi4ELi4EEEEEvT1_,"",@"SHT_CUDA_INFO"
	.sectionflags	@""
	.align	4


	//----- nvinfo : EIATTR_CUDA_API_VERSION
	.align		4
        /*0000*/ 	.byte	0x04, 0x37
        /*0002*/ 	.short	(.L_850 - .L_849)
.L_849:
        /*0004*/ 	.word	0x00000082


	//----- nvinfo : EIATTR_KPARAM_INFO
	.align		4
.L_850:
        /*0008*/ 	.byte	0x04, 0x17
        /*000a*/ 	.short	(.L_852 - .L_851)
.L_851:
        /*000c*/ 	.word	0x00000000
        /*0010*/ 	.short	0x0000
        /*0012*/ 	.short	0x0000
        /*0014*/ 	.byte	0x00, 0xf0, 0x41, 0x10


	//----- nvinfo : EIATTR_SPARSE_MMA_MASK
	.align		4
.L_852:
        /*0018*/ 	.byte	0x03, 0x50
        /*001a*/ 	.short	0x0000


	//----- nvinfo : EIATTR_MAXREG_COUNT
	.align		4
        /*001c*/ 	.byte	0x03, 0x1b
        /*001e*/ 	.short	0x0020


	//----- nvinfo : EIATTR_NUM_BARRIERS
	.align		4
        /*0020*/ 	.byte	0x02, 0x4c
        /*0022*/ 	.byte	0x01
	.zero		1


	//----- nvinfo : EIATTR_EXTERNS
	.align		4
        /*0024*/ 	.byte	0x04, 0x0f
        /*0026*/ 	.short	(.L_854 - .L_853)


	//   ....[0]....
	.align		4
.L_853:
        /*0028*/ 	.word	index@(__assertfail)


	//----- nvinfo : EIATTR_MERCURY_ISA_VERSION
	.align		4
.L_854:
        /*002c*/ 	.byte	0x03, 0x5f
        /*002e*/ 	.short	0x0101


	//----- nvinfo : EIATTR_INT_WARP_WIDE_INSTR_OFFSETS
	.align		4
        /*0030*/ 	.byte	0x04, 0x31
        /*0032*/ 	.short	(.L_856 - .L_855)


	//   ....[0]....
.L_855:
        /*0034*/ 	.word	0x0000e270


	//   ....[1]....
        /*0038*/ 	.word	0x0000e360


	//----- nvinfo : EIATTR_COOP_GROUP_MASK_REGIDS
	.align		4
.L_856:
        /*003c*/ 	.byte	0x04, 0x29
        /*003e*/ 	.short	(.L_858 - .L_857)


	//   ....[0]....
.L_857:
        /*0040*/ 	.word	0xffffffff


	//   ....[1]....
        /*0044*/ 	.word	0xffffffff


	//----- nvinfo : EIATTR_COOP_GROUP_INSTR_OFFSETS
	.align		4
.L_858:
        /*0048*/ 	.byte	0x04, 0x28
        /*004a*/ 	.short	(.L_860 - .L_859)


	//   ....[0]....
.L_859:
        /*004c*/ 	.word	0x0000bb60


	//   ....[1]....
        /*0050*/ 	.word	0x0000eb80


	//----- nvinfo : EIATTR_VRC_CTA_INIT_COUNT
	.align		4
.L_860:
        /*0054*/ 	.byte	0x02, 0x4a
	.zero		1
	.zero		1


	//----- nvinfo : EIATTR_SYSCALL_OFFSETS
	.align		4
        /*0058*/ 	.byte	0x04, 0x46
        /*005a*/ 	.short	(.L_862 - .L_861)


	//   ....[0]....
.L_861:
        /*005c*/ 	.word	0x0000ee10


	//   ....[1]....
        /*0060*/ 	.word	0x0000f080


	//   ....[2]....
        /*0064*/ 	.word	0x0000f3e0


	//   ....[3]....
        /*0068*/ 	.word	0x0000f650


	//----- nvinfo : EIATTR_EXIT_INSTR_OFFSETS
	.align		4
.L_862:
        /*006c*/ 	.byte	0x04, 0x1c
        /*006e*/ 	.short	(.L_864 - .L_863)


	//   ....[0]....
.L_863:
        /*0070*/ 	.word	0x0000e400


	//   ....[1]....
        /*0074*/ 	.word	0x0000ebe0


	//   ....[2]....
        /*0078*/ 	.word	0x0000ee80


	//   ....[3]....
        /*007c*/ 	.word	0x0000eec0


	//   ....[4]....
        /*0080*/ 	.word	0x0000f0f0


	//   ....[5]....
        /*0084*/ 	.word	0x0000f110


	//   ....[6]....
        /*0088*/ 	.word	0x0000f140


	//   ....[7]....
        /*008c*/ 	.word	0x0000f180


	//   ....[8]....
        /*0090*/ 	.word	0x0000f1c0


	//   ....[9]....
        /*0094*/ 	.word	0x0000f450


	//   ....[10]....
        /*0098*/ 	.word	0x0000f490


	//   ....[11]....
        /*009c*/ 	.word	0x0000f6c0


	//   ....[12]....
        /*00a0*/ 	.word	0x0000f6e0


	//----- nvinfo : EIATTR_MAX_THREADS
	.align		4
.L_864:
        /*00a4*/ 	.byte	0x04, 0x05
        /*00a6*/ 	.short	(.L_866 - .L_865)
.L_865:
        /*00a8*/ 	.word	0x00000200
        /*00ac*/ 	.word	0x00000001
        /*00b0*/ 	.word	0x00000001


	//----- nvinfo : EIATTR_CRS_STACK_SIZE
	.align		4
.L_866:
        /*00b4*/ 	.byte	0x04, 0x1e
        /*00b6*/ 	.short	(.L_868 - .L_867)
.L_867:
        /*00b8*/ 	.word	0x00000000


	//----- nvinfo : EIATTR_CBANK_PARAM_SIZE
	.align		4
.L_868:
        /*00bc*/ 	.byte	0x03, 0x19
        /*00be*/ 	.short	0x0410


	//----- nvinfo : EIATTR_PARAM_CBANK
	.align		4
        /*00c0*/ 	.byte	0x04, 0x0a
        /*00c2*/ 	.short	(.L_870 - .L_869)
	.align		4
.L_869:
        /*00c4*/ 	.word	index@(.nv.constant0._ZN2at6native13reduce_kernelILi512ELi1ENS0_8ReduceOpIN3c107complexIfEENS0_14func_wrapper_tIbZZZNS0_14or_kernel_cudaERNS_14TensorIteratorEENKUlvE_clEvENKUlvE7_clEvEUlbS5_E_EEjbLi4ELi4EEEEEvT1_)
        /*00c8*/ 	.short	0x0380
        /*00ca*/ 	.short	0x0410


	//----- nvinfo : EIATTR_SW_WAR
	.align		4
.L_870:
        /*00cc*/ 	.byte	0x04, 0x36
        /*00ce*/ 	.short	(.L_872 - .L_871)
.L_871:
        /*00d0*/ 	.word	0x00000008
.L_872:


//--------------------- .nv.info._ZN2at6native13reduce_kernelILi256ELi2ENS0_8ReduceOpIN3c107complexIfEENS0_14func_wrapper_tIbZZZNS0_14or_kernel_cudaERNS_14TensorIteratorEENKUlvE_clEvENKUlvE7_clEvEUlbS5_E_EEjbLi4ELi4EEEEEvT1_ --------------------------
	.section	.nv.info._ZN2at6native13reduce_kernelILi256ELi2ENS0_8ReduceOpIN3c107complexIfEENS0_14func_wrapper_tIbZZZNS0_14or_kernel_cudaERNS_14TensorIteratorEENKUlvE_clEvENKUlvE7_clEvEUlbS5_E_EEjbLi4ELi4EEEEEvT1_,"",@"SHT_CUDA_INFO"
	.sectionflags	@""
	.align	4


	//----- nvinfo : EIATTR_CUDA_API_VERSION
	.align		4
        /*0000*/ 	.byte	0x04, 0x37
        /*0002*/ 	.short	(.L_874 - .L_873)
.L_873:
        /*0004*/ 	.word	0x00000082


	//----- nvinfo : EIATTR_KPARAM_INFO
	.align		4
.L_874:
        /*0008*/ 	.byte	0x04, 0x17
        /*000a*/ 	.short	(.L_876 - .L_875)
.L_875:
        /*000c*/ 	.word	0x00000000
        /*0010*/ 	.short	0x0000
        /*0012*/ 	.short	0x0000
        /*0014*/ 	.byte	0x00, 0xf0, 0x41, 0x10


	//----- nvinfo : EIATTR_SPARSE_MMA_MASK
	.align		4
.L_876:
        /*0018*/ 	.byte	0x03, 0x50
        /*001a*/ 	.short	0x0000


	//----- nvinfo : EIATTR_MAXREG_COUNT
	.align		4
        /*001c*/ 	.byte	0x03, 0x1b
        /*001e*/ 	.short	0x0040


	//----- nvinfo : EIATTR_NUM_BARRIERS
	.align		4
        /*0020*/ 	.byte	0x02, 0x4c
        /*0022*/ 	.byte	0x01
	.zero		1


	//----- nvinfo : EIATTR_EXTERNS
	.align		4
        /*0024*/ 	.byte	0x04, 0x0f
        /*0026*/ 	.short	(.L_878 - .L_877)


	//   ....[0]....
	.align		4
.L_877:
        /*0028*/ 	.word	index@(__assertfail)


	//----- nvinfo : EIATTR_MERCURY_ISA_VERSION
	.align		4
.L_878:
        /*002c*/ 	.byte	0x03, 0x5f
        /*002e*/ 	.short	0x0101


	//----- nvinfo : EIATTR_INT_WARP_WIDE_INSTR_OFFSETS
	.align		4
        /*0030*/ 	.byte	0x04, 0x31
        /*0032*/ 	.short	(.L_880 - .L_879)


	//   ....[0]....
.L_879:
        /*0034*/ 	.word	0x000118b0


	//   ....[1]....
        /*0038*/ 	.word	0x000119a0


	//----- nvinfo : EIATTR_COOP_GROUP_MASK_REGIDS
	.align		4
.L_880:
        /*003c*/ 	.byte	0x04, 0x29
        /*003e*/ 	.short	(.L_882 - .L_881)


	//   ....[0]....
.L_881:
        /*0040*/ 	.word	0xffffffff


	//   ....[1]....
        /*0044*/ 	.word	0xffffffff


	//   ....[2]....
        /*0048*/ 	.word	0xffffffff


	//   ....[3]....
        /*004c*/ 	.word	0xffffffff


	//----- nvinfo : EIATTR_COOP_GROUP_INSTR_OFFSETS
	.align		4
.L_882:
        /*0050*/ 	.byte	0x04, 0x28
        /*0052*/ 	.short	(.L_884 - .L_883)


	//   ....[0]....
.L_883:
        /*0054*/ 	.word	0x0000cf40


	//   ....[1]....
        /*0058*/ 	.word	0x0000cf60


	//   ....[2]....
        /*005c*/ 	.word	0x000123b0


	//   ....[3]....
        /*0060*/ 	.word	0x000123c0


	//----- nvinfo : EIATTR_VRC_CTA_INIT_COUNT
	.align		4
.L_884:
        /*0064*/ 	.byte	0x02, 0x4a
	.zero		1
	.zero		1


	//----- nvinfo : EIATTR_SYSCALL_OFFSETS
	.align		4
        /*0068*/ 	.byte	0x04, 0x46
        /*006a*/ 	.short	(.L_886 - .L_885)


	//   ....[0]....
.L_885:
        /*006c*/ 	.word	0x00001460


	//   ....[1]....
        /*0070*/ 	.word	0x00012740


	//   ....[2]....
        /*0074*/ 	.word	0x000128d0


	//   ....[3]....
        /*0078*/ 	.word	0x00012b30


	//   ....[4]....
        /*007c*/ 	.word	0x00012cc0


	//   ....[5]....
        /*0080*/ 	.word	0x00013100


	//   ....[6]....
        /*0084*/ 	.word	0x00013290


	//   ....[7]....
        /*0088*/ 	.word	0x000134f0


	//   ....[8]....
        /*008c*/ 	.word	0x00013680


	//----- nvinfo : EIATTR_EXIT_INSTR_OFFSETS
	.align		4
.L_886:
        /*0090*/ 	.byte	0x04, 0x1c
        /*0092*/ 	.short	(.L_888 - .L_887)


	//   ....[0]....
.L_887:
        /*0094*/ 	.word	0x00011a60


	//   ....[1]....
        /*0098*/ 	.word	0x00012440


	//   ....[2]....
        /*009c*/ 	.word	0x00012610


	//   ....[3]....
        /*00a0*/ 	.word	0x00012940


	//   ....[4]....
        /*00a4*/ 	.word	0x00012d30


	//   ....[5]....
        /*00a8*/ 	.word	0x00012d60


	//   ....[6]....
        /*00ac*/ 	.word	0x00012d90


	//   ....[7]....
        /*00b0*/ 	.word	0x00012dd0


	//   ....[8]....
        /*00b4*/ 	.word	0x00012e10


	//   ....[9]....
        /*00b8*/ 	.word	0x00012fd0


	//   ....[10]....
        /*00bc*/ 	.word	0x00013300


	//   ....[11]....
        /*00c0*/ 	.word	0x000136f0


	//   ....[12]....
        /*00c4*/ 	.word	0x00013720


	//----- nvinfo : EIATTR_MAX_THREADS
	.align		4
.L_888:
        /*00c8*/ 	.byte	0x04, 0x05
        /*00ca*/ 	.short	(.L_890 - .L_889)
.L_889:
        /*00cc*/ 	.word	0x00000100
        /*00d0*/ 	.word	0x00000001
        /*00d4*/ 	.word	0x00000001


	//----- nvinfo : EIATTR_CRS_STACK_SIZE
	.align		4
.L_890:
        /*00d8*/ 	.byte	0x04, 0x1e
        /*00da*/ 	.short	(.L_892 - .L_891)
.L_891:
        /*00dc*/ 	.word	0x00000000


	//----- nvinfo : EIATTR_CBANK_PARAM_SIZE
	.align		4
.L_892:
        /*00e0*/ 	.byte	0x03, 0x19
        /*00e2*/ 	.short	0x0410


	//----- nvinfo : EIATTR_PARAM_CBANK
	.align		4
        /*00e4*/ 	.byte	0x04, 0x0a
        /*00e6*/ 	.short	(.L_894 - .L_893)
	.align		4
.L_893:
        /*00e8*/ 	.word	index@(.nv.constant0._ZN2at6native13reduce_kernelILi256ELi2ENS0_8ReduceOpIN3c107complexIfEENS0_14func_wrapper_tIbZZZNS0_14or_kernel_cudaERNS_14TensorIteratorEENKUlvE_clEvENKUlvE7_clEvEUlbS5_E_EEjbLi4ELi4EEEEEvT1_)
        /*00ec*/ 	.short	0x0380
        /*00ee*/ 	.short	0x0410


	//----- nvinfo : EIATTR_SW_WAR
	.align		4
.L_894:
        /*00f0*/ 	.byte	0x04, 0x36
        /*00f2*/ 	.short	(.L_896 - .L_895)
.L_895:
        /*00f4*/ 	.word	0x00000008
.L_896:


//--------------------- .nv.info._ZN2at6native13reduce_kernelILi128ELi4ENS0_8ReduceOpIN3c107complexIfEENS0_14func_wrapper_tIbZZZNS0_14or_kernel_cudaERNS_14TensorIteratorEENKUlvE_clEvENKUlvE7_clEvEUlbS5_E_EEjbLi4ELi4EEEEEvT1_ --------------------------
	.section	.nv.info._ZN2at6native13reduce_kernelILi128ELi4ENS0_8ReduceOpIN3c107complexIfEENS0_14func_wrapper_tIbZZZNS0_14or_kernel_cudaERNS_14TensorIteratorEENKUlvE_clEvENKUlvE7_clEvEUlbS5_E_EEjbLi4ELi4EEEEEvT1_,"",@"SHT_CUDA_INFO"
	.sectionflags	@""
	.align	4


	//----- nvinfo : EIATTR_CUDA_API_VERSION
	.align		4
        /*0000*/ 	.byte	0x04, 0x37
        /*0002*/ 	.short	(.L_898 - .L_897)
.L_897:
        /*0004*/ 	.word	0x00000082


	//----- nvinfo : EIATTR_KPARAM_INFO
	.align		4
.L_898:
        /*0008*/ 	.byte	0x04, 0x17
        /*000a*/ 	.short	(.L_900 - .L_899)
.L_899:
        /*000c*/ 	.word	0x00000000
        /*0010*/ 	.short	0x0000
        /*0012*/ 	.short	0x0000
        /*0014*/ 	.byte	0x00, 0xf0, 0x41, 0x10


	//----- nvinfo : EIATTR_SPARSE_MMA_MASK
	.align		4
.L_900:
        /*0018*/ 	.byte	0x03, 0x50
        /*001a*/ 	.short	0x0000


	//----- nvinfo : EIATTR_MAXREG_COUNT
	.align		4
        /*001c*/ 	.byte	0x03, 0x1b
        /*001e*/ 	.short	0x0080


	//----- nvinfo : EIATTR_NUM_BARRIERS
	.align		4
        /*0020*/ 	.byte	0x02, 0x4c
        /*0022*/ 	.byte	0x01
	.zero		1


	//----- nvinfo : EIATTR_EXTERNS
	.align		4
        /*0024*/ 	.byte	0x04, 0x0f
        /*0026*/ 	.short	(.L_902 - .L_901)


	//   ....[0]....
	.align		4
.L_901:
        /*0028*/ 	.word	index@(__assertfail)


	//----- nvinfo : EIATTR_MERCURY_ISA_VERSION
	.align		4
.L_902:
        /*002c*/ 	.byte	0x03, 0x5f
        /*002e*/ 	.short	0x0101


	//----- nvinfo : EIATTR_INT_WARP_WIDE_INSTR_OFFSETS
	.align		4
        /*0030*/ 	.byte	0x04, 0x31
        /*0032*/ 	.short	(.L_904 - .L_903)


	//   ....[0]....
.L_903:
        /*0034*/ 	.word	0x00017f20


	//   ....[1]....
        /*0038*/ 	.word	0x00018010


	//----- nvinfo : EIATTR_COOP_GROUP_MASK_REGIDS
	.align		4
.L_904:
        /*003c*/ 	.byte	0x04, 0x29
        /*003e*/ 	.short	(.L_906 - .L_905)


	//   ....[0]....
.L_905:
        /*0040*/ 	.word	0xffffffff


	//   ....[1]....
        /*0044*/ 	.word	0xffffffff


	//   ....[2]....
        /*0048*/ 	.word	0xffffffff


	//   ....[3]....
        /*004c*/ 	.word	0xffffffff


	//   ....[4]....
        /*0050*/ 	.word	0xffffffff


	//   ....[5]....
        /*0054*/ 	.word	0xffffffff


	//   ....[6]....
        /*0058*/ 	.word	0xffffffff


	//   ....[7]....
        /*005c*/ 	.word	0xffffffff


	//----- nvinfo : EIATTR_COOP_GROUP_INSTR_OFFSETS
	.align		4
.L_906:
        /*0060*/ 	.byte	0x04, 0x28
        /*0062*/ 	.short	(.L_908 - .L_907)


	//   ....[0]....
.L_907:
        /*0064*/ 	.word	0x0000f000


	//   ....[1]....
        /*0068*/ 	.word	0x0000f030


	//   ....[2]....
        /*006c*/ 	.word	0x0000f060


	//   ....[3]....
        /*0070*/ 	.word	0x0000f070


	//   ....[4]....
        /*0074*/ 	.word	0x00018d70


	//   ....[5]....
        /*0078*/ 	.word	0x00018da0


	//   ....[6]....
        /*007c*/ 	.word	0x00018dd0


	//   ....[7]....
        /*0080*/ 	.word	0x00018de0


	//----- nvinfo : EIATTR_VRC_CTA_INIT_COUNT
	.align		4
.L_908:
        /*0084*/ 	.byte	0x02, 0x4a
	.zero		1
	.zero		1


	//----- nvinfo : EIATTR_SYSCALL_OFFSETS
	.align		4
        /*0088*/ 	.byte	0x04, 0x46
        /*008a*/ 	.short	(.L_910 - .L_909)


	//   ....[0]....
.L_909:
        /*008c*/ 	.word	0x00001460


	//   ....[1]....
        /*0090*/ 	.word	0x000192c0


	//   ....[2]....
        /*0094*/ 	.word	0x00019450


	//   ....[3]....
        /*0098*/ 	.word	0x000195e0


	//   ....[4]....
        /*009c*/ 	.word	0x00019770


	//   ....[5]....
        /*00a0*/ 	.word	0x00019a30


	//   ....[6]....
        /*00a4*/ 	.word	0x00019bc0


	//   ....[7]....
        /*00a8*/ 	.word	0x00019d50


	//   ....[8]....
        /*00ac*/ 	.word	0x00019ee0


	//   ....[9]....
        /*00b0*/ 	.word	0x0001a460


	//   ....[10]....
        /*00b4*/ 	.word	0x0001a5f0


	//   ....[11]....
        /*00b8*/ 	.word	0x0001a780


	//   ....[12]....
        /*00bc*/ 	.word	0x0001a910


	//   ....[13]....
        /*00c0*/ 	.word	0x0001abd0


	//   ....[14]....
        /*00c4*/ 	.word	0x0001ad60


	//   ....[15]....
        /*00c8*/ 	.word	0x0001aef0


	//   ....[16]....
        /*00cc*/ 	.word	0x0001b080


	//----- nvinfo : EIATTR_EXIT_INSTR_OFFSETS
	.align		4
.L_910:
        /*00d0*/ 	.byte	0x04, 0x1c
        /*00d2*/ 	.short	(.L_912 - .L_911)


	//   ....[0]....
.L_911:
        /*00d4*/ 	.word	0x000180d0


	//   ....[1]....
        /*00d8*/ 	.word	0x00018ea0


	//   ....[2]....
        /*00dc*/ 	.word	0x00019190


	//   ....[3]....
        /*00e0*/ 	.word	0x000197e0


	//   ....[4]....
        /*00e4*/ 	.word	0x00019f50


	//   ....[5]....
        /*00e8*/ 	.word	0x00019fa0


	//   ....[6]....
        /*00ec*/ 	.word	0x00019fd0


	//   ....[7]....
        /*00f0*/ 	.word	0x0001a010


	//   ....[8]....
        /*00f4*/ 	.word	0x0001a050


	//   ....[9]....
        /*00f8*/ 	.word	0x0001a330


	//   ....[10]....
        /*00fc*/ 	.word	0x0001a980


	//   ....[11]....
        /*0100*/ 	.word	0x0001b0f0


	//   ....[12]....
        /*0104*/ 	.word	0x0001b140


	//----- nvinfo : EIATTR_MAX_THREADS
	.align		4
.L_912:
        /*0108*/ 	.byte	0x04, 0x05
        /*010a*/ 	.short	(.L_914 - .L_913)
.L_913:
        /*010c*/ 	.word	0x00000080
        /*0110*/ 	.word	0x00000001
        /*0114*/ 	.word	0x00000001


	//----- nvinfo : EIATTR_CRS_STACK_SIZE
	.align		4
.L_914:
        /*0118*/ 	.byte	0x04, 0x1e
        /*011a*/ 	.short	(.L_916 - .L_915)
.L_915:
        /*011c*/ 	.word	0x00000000


	//----- nvinfo : EIATTR_CBANK_PARAM_SIZE
	.align		4
.L_916:
        /*0120*/ 	.byte	0x03, 0x19
        /*0122*/ 	.short	0x0410


	//----- nvinfo : EIATTR_PARAM_CBANK
	.align		4
        /*0124*/ 	.byte	0x04, 0x0a
        /*0126*/ 	.short	(.L_918 - .L_917)
	.align		4
.L_917:
        /*0128*/ 	.word	index@(.nv.constant0._ZN2at6native13reduce_kernelILi128ELi4ENS0_8ReduceOpIN3c107complexIfEENS0_14func_wrapper_tIbZZZNS0_14or_kernel_cudaERNS_14TensorIteratorEENKUlvE_clEvENKUlvE7_clEvEUlbS5_E_EEjbLi4ELi4EEEEEvT1_)
        /*012c*/ 	.short	0x0380
        /*012e*/ 	.short	0x0410


	//----- nvinfo : EIATTR_SW_WAR
	.align		4
.L_918:
        /*0130*/ 	.byte	0x04, 0x36
        /*0132*/ 	.short	(.L_920 - .L_919)
.L_919:
        /*0134*/ 	.word	0x00000008
.L_920:


//--------------------- .nv.info._ZN2at6native13reduce_kernelILi256ELi1ENS0_8ReduceOpIN3c107complexIdEENS0_14func_wrapper_tIbZZZNS0_14or_kernel_cudaERNS_14TensorIteratorEENKUlvE_clEvENKUlvE6_clEvEUlbS5_E_EEjbLi4ELi4EEEEEvT1_ --------------------------
	.section	.nv.info._ZN2at6native13reduce_kernelILi256ELi1ENS0_8ReduceOpIN3c107complexIdEENS0_14func_wrapper_tIbZZZNS0_14or_kernel_cudaERNS_14TensorIteratorEENKUlvE_clEvENKUlvE6_clEvEUlbS5_E_EEjbLi4ELi4EEEEEvT1_,"",@"SHT_CUDA_INFO"
	.sectionflags	@""
	.align	4


	//----- nvinfo : EIATTR_CUDA_API_VERSION
	.align		4
        /*0000*/ 	.byte	0x04, 0x37
        /*0002*/ 	.short	(.L_922 - .L_921)
.L_921:
        /*0004*/ 	.word	0x00000082


	//----- nvinfo : EIATTR_KPARAM_INFO
	.align		4
.L_922:
        /*0008*/ 	.byte	0x04, 0x17
        /*000a*/ 	.short	(.L_924 - .L_923)
.L_923:
        /*000c*/ 	.word	0x00000000
        /*0010*/ 	.short	0x0000
        /*0012*/ 	.short	0x0000
        /*0014*/ 	.byte	0x00, 0xf0, 0x41, 0x10


	//----- nvinfo : EIATTR_SPARSE_MMA_MASK
	.align		4
.L_924:
        /*0018*/ 	.byte	0x03, 0x50
        /*001a*/ 	.short	0x0000


	//----- nvinfo : EIATTR_MAXREG_COUNT
	.align		4
        /*001c*/ 	.byte	0x03, 0x1b
        /*001e*/ 	.short	0x0040


	//----- nvinfo : EIATTR_NUM_BARRIERS
	.align		4
        /*0020*/ 	.byte	0x02, 0x4c
        /*0022*/ 	.byte	0x01
	.zero		1


	//----- nvinfo : EIATTR_EXTERNS
	.align		4
        /*0024*/ 	.byte	0x04, 0x0f
        /*0026*/ 	.short	(.L_926 - .L_925)


	//   ....[0]....
	.align		4
.L_925:
        /*0028*/ 	.word	index@(__assertfail)


	//----- nvinfo : EIATTR_MERCURY_ISA_VERSION
	.align		4
.L_926:
        /*002c*/ 	.byte	0x03, 0x5f
        /*002e*/ 	.short	0x0101


	//----- nvinfo : EIATTR_INT_WARP_WIDE_INSTR_OFFSETS
	.align		4
        /*0030*/ 	.byte	0x04, 0x31
        /*0032*/ 	.short	(.L_928 - .L_927)


	//   ....[0]....
.L_927:
        /*0034*/ 	.word	0x0000e260


	//   ....[1]....
        /*0038*/ 	.word	0x0000e350


	//----- nvinfo : EIATTR_COOP_GROUP_MASK_REGIDS
	.align		4
.L_928:
        /*003c*/ 	.byte	0x04, 0x29
        /*003e*/ 	.short	(.L_930 - .L_929)


	//   ....[0]....
.L_929:
        /*0040*/ 	.word	0xffffffff


	//   ....[1]....
        /*0044*/ 	.word	0xffffffff


	//----- nvinfo : EIATTR_COOP_GROUP_INSTR_OFFSETS
	.align		4
.L_930:
        /*0048*/ 	.byte	0x04, 0x28
        /*004a*/ 	.short	(.L_932 - .L_931)


	//   ....[0]....
.L_931:
        /*004c*/ 	.word	0x0000bb70


	//   ....[1]....
        /*0050*/ 	.word	0x0000eb60


	//----- nvinfo : EIATTR_VRC_CTA_INIT_COUNT
	.align		4
.L_932:
        /*0054*/ 	.byte	0x02, 0x4a
	.zero		1
	.zero		1


	//----- nvinfo : EIATTR_SYSCALL_OFFSETS
	.align		4
        /*0058*/ 	.byte	0x04, 0x46
        /*005a*/ 	.short	(.L_934 - .L_933)


	//   ....[0]....
.L_933:
        /*005c*/ 	.word	0x0000edf0


	//   ....[1]....
        /*0060*/ 	.word	0x0000f060


	//   ....[2]....
        /*0064*/ 	.word	0x0000f3c0


	//   ....[3]....
        /*0068*/ 	.word	0x0000f630


	//----- nvinfo : EIATTR_EXIT_INSTR_OFFSETS
	.align		4
.L_934:
        /*006c*/ 	.byte	0x04, 0x1c
        /*006e*/ 	.short	(.L_936 - .L_935)


	//   ....[0]....
.L_935:
        /*0070*/ 	.word	0x0000e3f0


	//   ....[1]....
        /*0074*/ 	.word	0x0000ebc0


	//   ....[2]....
        /*0078*/ 	.word	0x0000ee60


	//   ....[3]....
        /*007c*/ 	.word	0x0000eea0


	//   ....[4]....
        /*0080*/ 	.word	0x0000f0d0


	//   ....[5]....
        /*0084*/ 	.word	0x0000f0f0


	//   ....[6]....
        /*0088*/ 	.word	0x0000f120


	//   ....[7]....
        /*008c*/ 	.word	0x0000f160


	//   ....[8]....
        /*0090*/ 	.word	0x0000f1a0


	//   ....[9]....
        /*0094*/ 	.word	0x0000f430


	//   ....[10]....
        /*0098*/ 	.word	0x0000f470


	//   ....[11]....
        /*009c*/ 	.word	0x0000f6a0


	//   ....[12]....
        /*00a0*/ 	.word	0x0000f6c0


	//----- nvinfo : EIATTR_MAX_THREADS
	.align		4
.L_936:
        /*00a4*/ 	.byte	0x04, 0x05
        /*00a6*/ 	.short	(.L_938 - .L_937)
.L_937:
        /*00a8*/ 	.word	0x00000100
        /*00ac*/ 	.word	0x00000001
        /*00b0*/ 	.word	0x00000001


	//----- nvinfo : EIATTR_CRS_STACK_SIZE
	.align		4
.L_938:
        /*00b4*/ 	.byte	0x04, 0x1e
        /*00b6*/ 	.short	(.L_940 - .L_939)
.L_939:
        /*00b8*/ 	.word	0x00000000


	//----- nvinfo : EIATTR_CBANK_PARAM_SIZE
	.align		4
.L_940:
        /*00bc*/ 	.byte	0x03, 0x19
        /*00be*/ 	.short	0x0410


	//----- nvinfo : EIATTR_PARAM_CBANK
	.align		4
        /*00c0*/ 	.byte	0x04, 0x0a
        /*00c2*/ 	.short	(.L_942 - .L_941)
	.align		4
.L_941:
        /*00c4*/ 	.word	index@(.nv.constant0._ZN2at6native13reduce_kernelILi256ELi1ENS0_8ReduceOpIN3c107complexIdEENS0_14func_wrapper_tIbZZZNS0_14or_kernel_cudaERNS_14TensorIteratorEENKUlvE_clEvENKUlvE6_clEvEUlbS5_E_EEjbLi4ELi4EEEEEvT1_)
        /*00c8*/ 	.short	0x0380
        /*00ca*/ 	.short	0x0410


	//----- nvinfo : EIATTR_SW_WAR
	.align		4
.L_942:
        /*00cc*/ 	.byte	0x04, 0x36
        /*00ce*/ 	.short	(.L_944 - .L_943)
.L_943:
        /*00d0*/ 	.word	0x00000008
.L_944:


//--------------------- .nv.info._ZN2at6native13reduce_kernelILi128ELi2ENS0_8ReduceOpIN3c107complexIdEENS0_14func_wrapper_tIbZZZNS0_14or_kernel_cudaERNS_14TensorIteratorEENKUlvE_clEvENKUlvE6_clEvEUlbS5_E_EEjbLi4ELi4EEEEEvT1_ --------------------------
	.section	.nv.info._ZN2at6native13reduce_kernelILi128ELi2ENS0_8ReduceOpIN3c107complexIdEENS0_14func_wrapper_tIbZZZNS0_14or_kernel_cudaERNS_14TensorIteratorEENKUlvE_clEvENKUlvE6_clEvEUlbS5_E_EEjbLi4ELi4EEEEEvT1_,"",@"SHT_CUDA_INFO"
	.sectionflags	@""
	.align	4


	//----- nvinfo : EIATTR_CUDA_API_VERSION
	.align		4
        /*0000*/ 	.byte	0x04, 0x37
        /*0002*/ 	.short	(.L_946 - .L_945)
.L_945:
        /*0004*/ 	.word	0x00000082


	//----- nvinfo : EIATTR_KPARAM_INFO
	.align		4
.L_946:
        /*0008*/ 	.byte	0x04, 0x17
        /*000a*/ 	.short	(.L_948 - .L_947)
.L_947:
        /*000c*/ 	.word	0x00000000
        /*0010*/ 	.short	0x0000
        /*0012*/ 	.short	0x0000
        /*0014*/ 	.byte	0x00, 0xf0, 0x41, 0x10


	//----- nvinfo : EIATTR_SPARSE_MMA_MASK
	.align		4
.L_948:
        /*0018*/ 	.byte	0x03, 0x50
        /*001a*/ 	.short	0x0000


	//----- nvinfo : EIATTR_MAXREG_COUNT
	.align		4
        /*001c*/ 	.byte	0x03, 0x1b
        /*001e*/ 	.short	0x0080


	//----- nvinfo : EIATTR_NUM_BARRIERS
	.align		4
        /*0020*/ 	.byte	0x02, 0x4c
        /*0022*/ 	.byte	0x01
	.zero		1


	//----- nvinfo : EIATTR_EXTERNS
	.align		4
        /*0024*/ 	.byte	0x04, 0x0f
        /*0026*/ 	.short	(.L_950 - .L_949)


	//   ....[0]....
	.align		4
.L_949:
        /*0028*/ 	.word	index@(__assertfail)


	//----- nvinfo : EIATTR_MERCURY_ISA_VERSION
	.align		4
.L_950:
        /*002c*/ 	.byte	0x03, 0x5f
        /*002e*/ 	.short	0x0101


	//----- nvinfo : EIATTR_INT_WARP_WIDE_INSTR_OFFSETS
	.align		4
        /*0030*/ 	.byte	0x04, 0x31
        /*0032*/ 	.short	(.L_952 - .L_951)


	//   ....[0]....
.L_951:
        /*0034*/ 	.word	0x000115f0


	//   ....[1]....
        /*0038*/ 	.word	0x000116e0


	//----- nvinfo : EIATTR_COOP_GROUP_MASK_REGIDS
	.align		4
.L_952:
        /*003c*/ 	.byte	0x04, 0x29
        /*003e*/ 	.short	(.L_954 - .L_953)


	//   ....[0]....
.L_953:
        /*0040*/ 	.word	0xffffffff


	//   ....[1]....
        /*0044*/ 	.word	0xffffffff


	//   ....[2]....
        /*0048*/ 	.word	0xffffffff


	//   ....[3]....
        /*004c*/ 	.word	0xffffffff


	//----- nvinfo : EIATTR_COOP_GROUP_INSTR_OFFSETS
	.align		4
.L_954:
        /*0050*/ 	.byte	0x04, 0x28
        /*0052*/ 	.short	(.L_956 - .L_955)


	//   ....[0]....
.L_955:
        /*0054*/ 	.word	0x0000cc80


	//   ....[1]....
        /*0058*/ 	.word	0x0000cca0


	//   ....[2]....
        /*005c*/ 	.word	0x000120f0


	//   ....[3]....
        /*0060*/ 	.word	0x00012100


	//----- nvinfo : EIATTR_VRC_CTA_INIT_COUNT
	.align		4
.L_956:
        /*0064*/ 	.byte	0x02, 0x4a
	.zero		1
	.zero		1


	//----- nvinfo : EIATTR_SYSCALL_OFFSETS
	.align		4
        /*0068*/ 	.byte	0x04, 0x46
        /*006a*/ 	.short	(.L_958 - .L_957)


	//   ....[0]....
.L_957:
        /*006c*/ 	.word	0x00001460


	//   ....[1]....
        /*0070*/ 	.word	0x00012480


	//   ....[2]....
        /*0074*/ 	.word	0x00012610


	//   ....[3]....
        /*0078*/ 	.word	0x00012870


	//   ....[4]....
        /*007c*/ 	.word	0x00012a00


	//   ....[5]....
        /*0080*/ 	.word	0x00012e40


	//   ....[6]....
        /*0084*/ 	.word	0x00012fd0


	//   ....[7]....
        /*0088*/ 	.word	0x00013230


	//   ....[8]....
        /*008c*/ 	.word	0x000133c0


	//----- nvinfo : EIATTR_EXIT_INSTR_OFFSETS
	.align		4
.L_958:
        /*0090*/ 	.byte	0x04, 0x1c
        /*0092*/ 	.short	(.L_960 - .L_959)


	//   ....[0]....
.L_959:
        /*0094*/ 	.word	0x000117a0


	//   ....[1]....
        /*0098*/ 	.word	0x00012180


	//   ....[2]....
        /*009c*/ 	.word	0x00012350


	//   ....[3]....
        /*00a0*/ 	.word	0x00012680


	//   ....[4]....
        /*00a4*/ 	.word	0x00012a70


	//   ....[5]....
        /*00a8*/ 	.word	0x00012aa0


	//   ....[6]....
        /*00ac*/ 	.word	0x00012ad0


	//   ....[7]....
        /*00b0*/ 	.word	0x00012b10


	//   ....[8]....
        /*00b4*/ 	.word	0x00012b50


	//   ....[9]....
        /*00b8*/ 	.word	0x00012d10


	//   ....[10]....
        /*00bc*/ 	.word	0x00013040


	//   ....[11]....
        /*00c0*/ 	.word	0x00013430


	//   ....[12]....
        /*00c4*/ 	.word	0x00013460


	//----- nvinfo : EIATTR_MAX_THREADS
	.align		4
.L_960:
        /*00c8*/ 	.byte	0x04, 0x05
        /*00ca*/ 	.short	(.L_962 - .L_961)
.L_961:
        /*00cc*/ 	.word	0x00000080
        /*00d0*/ 	.word	0x00000001
        /*00d4*/ 	.word	0x00000001


	//----- nvinfo : EIATTR_CRS_STACK_SIZE
	.align		4
.L_962:
        /*00d8*/ 	.byte	0x04, 0x1e
        /*00da*/ 	.short	(.L_964 - .L_963)
.L_963:
        /*00dc*/ 	.word	0x00000000


	//----- nvinfo : EIATTR_CBANK_PARAM_SIZE
	.align		4
.L_964:
        /*00e0*/ 	.byte	0x03, 0x19
        /*00e2*/ 	.short	0x0410


	//----- nvinfo : EIATTR_PARAM_CBANK
	.align		4
        /*00e4*/ 	.byte	0x04, 0x0a
        /*00e6*/ 	.short	(.L_966 - .L_965)
	.align		4
.L_965:
        /*00e8*/ 	.word	index@(.nv.constant0._ZN2at6native13reduce_kernelILi128ELi2ENS0_8ReduceOpIN3c107complexIdEENS0_14func_wrapper_tIbZZZNS0_14or_kernel_cudaERNS_14TensorIteratorEENKUlvE_clEvENKUlvE6_clEvEUlbS5_E_EEjbLi4ELi4EEEEEvT1_)
        /*00ec*/ 	.short	0x0380
        /*00ee*/ 	.short	0x0410


	//----- nvinfo : EIATTR_SW_WAR
	.align		4
.L_966:
        /*00f0*/ 	.byte	0x04, 0x36
        /*00f2*/ 	.short	(.L_968 - .L_967)
.L_967:
        /*00f4*/ 	.word	0x00000008
.L_968:


//--------------------- .nv.info._ZN2at6native13reduce_kernelILi64ELi4ENS0_8ReduceOpIN3c107complexIdEENS0_14func_wrapper_tIbZZZNS0_14or_kernel_cudaERNS_14TensorIteratorEENKUlvE_clEvENKUlvE6_clEvEUlbS5_E_EEjbLi4ELi4EEEEEvT1_ --------------------------
	.section	.nv.info._ZN2at6native13reduce_kernelILi64ELi4ENS0_8ReduceOpIN3c107complexIdEENS0_14func_wrapper_tIbZZZNS0_14or_kernel_cudaERNS_14TensorIteratorEENKUlvE_clEvENKUlvE6_clEvEUlbS5_E_EEjbLi4ELi4EEEEEvT1_,"",@"SHT_CUDA_INFO"
	.sectionflags	@""
	.align	4


	//----- nvinfo : EIATTR_CUDA_API_VERSION
	.align		4
        /*0000*/ 	.byte	0x04, 0x37
        /*0002*/ 	.short	(.L_970 - .L_969)
.L_969:
        /*0004*/ 	.word	0x00000082


	//----- nvinfo : EIATTR_KPARAM_INFO
	.align		4
.L_970:
        /*0008*/ 	.byte	0x04, 0x17
        /*000a*/ 	.short	(.L_972 - .L_971)
.L_971:
        /*000c*/ 	.word	0x00000000
        /*0010*/ 	.short	0x0000
        /*0012*/ 	.short	0x0000
        /*0014*/ 	.byte	0x00, 0xf0, 0x41, 0x10


	//----- nvinfo : EIATTR_SPARSE_MMA_MASK
	.align		4
.L_972:
        /*0018*/ 	.byte	0x03, 0x50
        /*001a*/ 	.short	0x0000


	//----- nvinfo : EIATTR_MAXREG_COUNT
	.align		4
        /*001c*/ 	.byte	0x03, 0x1b
        /*001e*/ 	.short	0x00ff


	//----- nvinfo : EIATTR_NUM_BARRIERS
	.align		4
        /*0020*/ 	.byte	0x02, 0x4c
        /*0022*/ 	.byte	0x01
	.zero		1


	//----- nvinfo : EIATTR_EXTERNS
	.align		4
        /*0024*/ 	.byte	0x04, 0x0f
        /*0026*/ 	.short	(.L_974 - .L_973)


	//   ....[0]....
	.align		4
.L_973:
        /*0028*/ 	.word	index@(__assertfail)


	//----- nvinfo : EIATTR_MERCURY_ISA_VERSION
	.align		4
.L_974:
        /*002c*/ 	.byte	0x03, 0x5f
        /*002e*/ 	.short	0x0101


	//----- nvinfo : EIATTR_INT_WARP_WIDE_INSTR_OFFSETS
	.align		4
        /*0030*/ 	.byte	0x04, 0x31
        /*0032*/ 	.short	(.L_976 - .L_975)


	//   ....[0]....
.L_975:
        /*0034*/ 	.word	0x000179b0


	//   ....[1]....
        /*0038*/ 	.word	0x00017aa0


	//----- nvinfo : EIATTR_COOP_GROUP_MASK_REGIDS
	.align		4
.L_976:
        /*003c*/ 	.byte	0x04, 0x29
        /*003e*/ 	.short	(.L_978 - .L_977)


	//   ....[0]....
.L_977:
        /*0040*/ 	.word	0xffffffff


	//   ....[1]....
        /*0044*/ 	.word	0xffffffff


	//   ....[2]....
        /*0048*/ 	.word	0xffffffff


	//   ....[3]....
        /*004c*/ 	.word	0xffffffff


	//   ....[4]....
        /*0050*/ 	.word	0xffffffff


	//   ....[5]....
        /*0054*/ 	.word	0xffffffff


	//   ....[6]....
        /*0058*/ 	.word	0xffffffff


	//   ....[7]....
        /*005c*/ 	.word	0xffffffff


	//----- nvinfo : EIATTR_COOP_GROUP_INSTR_OFFSETS
	.align		4
.L_978:
        /*0060*/ 	.byte	0x04, 0x28
        /*0062*/ 	.short	(.L_980 - .L_979)


	//   ....[0]....
.L_979:
        /*0064*/ 	.word	0x0000ea90


	//   ....[1]....
        /*0068*/ 	.word	0x0000eac0


	//   ....[2]....
        /*006c*/ 	.word	0x0000eaf0


	//   ....[3]....
        /*0070*/ 	.word	0x0000eb00


	//   ....[4]....
        /*0074*/ 	.word	0x00018820


	//   ....[5]....
        /*0078*/ 	.word	0x00018850


	//   ....[6]....
        /*007c*/ 	.word	0x00018880


	//   ....[7]....
        /*0080*/ 	.word	0x00018890


	//----- nvinfo : EIATTR_VRC_CTA_INIT_COUNT
	.align		4
.L_980:
        /*0084*/ 	.byte	0x02, 0x4a
	.zero		1
	.zero		1


	//----- nvinfo : EIATTR_SYSCALL_OFFSETS
	.align		4
        /*0088*/ 	.byte	0x04, 0x46
        /*008a*/ 	.short	(.L_982 - .L_981)


	//   ....[0]....
.L_981:
        /*008c*/ 	.word	0x00001440


	//   ....[1]....
        /*0090*/ 	.word	0x00018d70


	//   ....[2]....
        /*0094*/ 	.word	0x00018f00


	//   ....[3]....
        /*0098*/ 	.word	0x00019090


	//   ....[4]....
        /*009c*/ 	.word	0x00019220


	//   ....[5]....
        /*00a0*/ 	.word	0x000194e0


	//   ....[6]....
        /*00a4*/ 	.word	0x00019670


	//   ....[7]....
        /*00a8*/ 	.word	0x00019800


	//   ....[8]....
        /*00ac*/ 	.word	0x00019990


	//   ....[9]....
        /*00b0*/ 	.word	0x00019f10


	//   ....[10]....
        /*00b4*/ 	.word	0x0001a0a0


	//   ....[11]....
        /*00b8*/ 	.word	0x0001a230


	//   ....[12]....
        /*00bc*/ 	.word	0x0001a3c0


	//   ....[13]....
        /*00c0*/ 	.word	0x0001a680


	//   ....[14]....
        /*00c4*/ 	.word	0x0001a810


	//   ....[15]....
        /*00c8*/ 	.word	0x0001a9a0


	//   ....[16]....
        /*00cc*/ 	.word	0x0001ab30


	//----- nvinfo : EIATTR_EXIT_INSTR_OFFSETS
	.align		4
.L_982:
        /*00d0*/ 	.byte	0x04, 0x1c
        /*00d2*/ 	.short	(.L_984 - .L_983)


	//   ....[0]....
.L_983:
        /*00d4*/ 	.word	0x00017b60


	//   ....[1]....
        /*00d8*/ 	.word	0x00018950


	//   ....[2]....
        /*00dc*/ 	.word	0x00018c40


	//   ....[3]....
        /*00e0*/ 	.word	0x00019290


	//   ....[4]....
        /*00e4*/ 	.word	0x00019a00


	//   ....[5]....
        /*00e8*/ 	.word	0x00019a50


	//   ....[6]....
        /*00ec*/ 	.word	0x00019a80


	//   ....[7]....
        /*00f0*/ 	.word	0x00019ac0


	//   ....[8]....
        /*00f4*/ 	.word	0x00019b00


	//   ....[9]....
        /*00f8*/ 	.word	0x00019de0


	//   ....[10]....
        /*00fc*/ 	.word	0x0001a430


	//   ....[11]....
        /*0100*/ 	.word	0x0001aba0


	//   ....[12]....
        /*0104*/ 	.word	0x0001abf0


	//----- nvinfo : EIATTR_MAX_THREADS
	.align		4
.L_984:
        /*0108*/ 	.byte	0x04, 0x05
        /*010a*/ 	.short	(.L_986 - .L_985)
.L_985:
        /*010c*/ 	.word	0x00000040
        /*0110*/ 	.word	0x00000001
        /*0114*/ 	.word	0x00000001


	//----- nvinfo : EIATTR_CRS_STACK_SIZE
	.align		4
.L_986:
        /*0118*/ 	.byte	0x04, 0x1e
        /*011a*/ 	.short	(.L_988 - .L_987)
.L_987:
        /*011c*/ 	.word	0x00000000


	//----- nvinfo : EIATTR_CBANK_PARAM_SIZE
	.align		4
.L_988:
        /*0120*/ 	.byte	0x03, 0x19
        /*0122*/ 	.short	0x0410


	//----- nvinfo : EIATTR_PARAM_CBANK
	.align		4
        /*0124*/ 	.byte	0x04, 0x0a
        /*0126*/ 	.short	(.L_990 - .L_989)
	.align		4
.L_989:
        /*0128*/ 	.word	index@(.nv.constant0._ZN2at6native13reduce_kernelILi64ELi4ENS0_8ReduceOpIN3c107complexIdEENS0_14func_wrapper_tIbZZZNS0_14or_kernel_cudaERNS_14TensorIteratorEENKUlvE_clEvENKUlvE6_clEvEUlbS5_E_EEjbLi4ELi4EEEEEvT1_)
        /*012c*/ 	.short	0x0380
        /*012e*/ 	.short	0x0410


	//----- nvinfo : EIATTR_SW_WAR
	.align		4
.L_990:
        /*0130*/ 	.byte	0x04, 0x36
        /*0132*/ 	.short	(.L_992 - .L_991)
.L_991:
        /*0134*/ 	.word	0x00000008
.L_992:


//--------------------- .nv.info._ZN2at6native13reduce_kernelILi512ELi1ENS0_8ReduceOpIfNS0_14func_wrapper_tIbZZZNS0_14or_kernel_cudaERNS_14TensorIteratorEENKUlvE_clEvENKUlvE5_clEvEUlbfE_EEjbLi4ELi4EEEEEvT1_ --------------------------
	.section	.nv.info._ZN2at6native13reduce_kernelILi512ELi1ENS0_8ReduceOpIfNS0_14func_wrapper_tIbZZZNS0_14or_kernel_cudaERNS_14TensorIteratorEENKUlvE_clEvENKUlvE5_clEvEUlbfE_EEjbLi4ELi4EEEEEvT1_,"",@"SHT_CUDA_INFO"
	.sectionflags	@""
	.align	4


	//----- nvinfo : EIATTR_CUDA_API_VERSION
	.align		4
        /*0000*/ 	.byte	0x04, 0x37
        /*0002*/ 	.short	(.L_994 - .L_993)
.L_993:
        /*0004*/ 	.word	0x00000082


	//----- nvinfo : EIATTR_KPARAM_INFO
	.align		4
.L_994:
        /*0008*/ 	.byte	0x04, 0x17
        /*000a*/ 	.short	(.L_996 - .L_995)
.L_995:
        /*000c*/ 	.word	0x00000000
        /*0010*/ 	.short	0x0000
        /*0012*/ 	.short	0x0000
        /*0014*/ 	.byte	0x00, 0xf0, 0x41, 0x10


	//----- nvinfo : EIATTR_SPARSE_MMA_MASK
	.align		4
.L_996:
        /*0018*/ 	.byte	0x03, 0x50
        /*001a*/ 	.short	0x0000


	//----- nvinfo : EIATTR_MAXREG_COUNT
	.align		4
        /*001c*/ 	.byte	0x03, 0x1b
        /*001e*/ 	.short	0x0020


	//----- nvinfo : EIATTR_NUM_BARRIERS
	.align		4
        /*0020*/ 	.byte	0x02, 0x4c
        /*0022*/ 	.byte	0x01
	.zero		1


	//----- nvinfo : EIATTR_EXTERNS
	.align		4
        /*0024*/ 	.byte	0x04, 0x0f
        /*0026*/ 	.short	(.L_998 - .L_997)


	//   ....[0]....
	.align		4
.L_997:
        /*0028*/ 	.word	index@(__assertfail)


	//----- nvinfo : EIATTR_MERCURY_ISA_VERSION
	.align		4
.L_998:
        /*002c*/ 	.byte	0x03, 0x5f
        /*002e*/ 	.short	0x0101


	//----- nvinfo : EIATTR_INT_WARP_WIDE_INSTR_OFFSETS
	.align		4
        /*0030*/ 	.byte	0x04, 0x31
        /*0032*/ 	.short	(.L_1000 - .L_999)


	//   ....[0]....
.L_999:
        /*0034*/ 	.word	0x0000dac0


	//   ....[1]....
        /*0038*/ 	.word	0x0000dbb0


	//----- nvinfo : EIATTR_COOP_GROUP_MASK_REGIDS
	.align		4
.L_1000:
        /*003c*/ 	.byte	0x04, 0x29
        /*003e*/ 	.short	(.L_1002 - .L_1001)


	//   ....[0]....
.L_1001:
        /*0040*/ 	.word	0xffffffff


	//   ....[1]....
        /*0044*/ 	.word	0xffffffff


	//----- nvinfo : EIATTR_COOP_GROUP_INSTR_OFFSETS
	.align		4
.L_1002:
        /*0048*/ 	.byte	0x04, 0x28
        /*004a*/ 	.short	(.L_1004 - .L_1003)


	//   ....[0]....
.L_1003:
        /*004c*/ 	.word	0x0000b3b0


	//   ....[1]....
        /*0050*/ 	.word	0x0000e3d0


	//----- nvinfo : EIATTR_VRC_CTA_INIT_COUNT
	.align		4
.L_1004:
        /*0054*/ 	.byte	0x02, 0x4a
	.zero		1
	.zero		1


	//----- nvinfo : EIATTR_SYSCALL_OFFSETS
	.align		4
        /*0058*/ 	.byte	0x04, 0x46
        /*005a*/ 	.short	(.L_1006 - .L_1005)


	//   ....[0]....
.L_1005:
        /*005c*/ 	.word	0x0000e660


	//   ....[1]....
        /*0060*/ 	.word	0x0000e8d0


	//   ....[2]....
        /*0064*/ 	.word	0x0000ec30


	//   ....[3]....
        /*0068*/ 	.word	0x0000eea0


	//----- nvinfo : EIATTR_EXIT_INSTR_OFFSETS
	.align		4
.L_1006:
        /*006c*/ 	.byte	0x04, 0x1c
        /*006e*/ 	.short	(.L_1008 - .L_1007)


	//   ....[0]....
.L_1007:
        /*0070*/ 	.word	0x0000dc50


	//   ....[1]....
        /*0074*/ 	.word	0x0000e430


	//   ....[2]....
        /*0078*/ 	.word	0x0000e6d0


	//   ....[3]....
        /*007c*/ 	.word	0x0000e710


	//   ....[4]....
        /*0080*/ 	.word	0x0000e940


	//   ....[5]....
        /*0084*/ 	.word	0x0000e960


	//   ....[6]....
        /*0088*/ 	.word	0x0000e990


	//   ....[7]....
        /*008c*/ 	.word	0x0000e9d0


	//   ....[8]....
        /*0090*/ 	.word	0x0000ea10


	//   ....[9]....
        /*0094*/ 	.word	0x0000eca0


	//   ....[10]....
        /*0098*/ 	.word	0x0000ece0


	//   ....[11]....
        /*009c*/ 	.word	0x0000ef10


	//   ....[12]....
        /*00a0*/ 	.word	0x0000ef30


	//----- nvinfo : EIATTR_MAX_THREADS
	.align		4
.L_1008:
        /*00a4*/ 	.byte	0x04, 0x05
        /*00a6*/ 	.short	(.L_1010 - .L_1009)
.L_1009:
        /*00a8*/ 	.word	0x00000200
        /*00ac*/ 	.word	0x00000001
        /*00b0*/ 	.word	0x00000001


	//----- nvinfo : EIATTR_CRS_STACK_SIZE
	.align		4
.L_1010:
        /*00b4*/ 	.byte	0x04, 0x1e
        /*00b6*/ 	.short	(.L_1012 - .L_1011)
.L_1011:
        /*00b8*/ 	.word	0x00000000


	//----- nvinfo : EIATTR_CBANK_PARAM_SIZE
	.align		4
.L_1012:
        /*00bc*/ 	.byte	0x03, 0x19
        /*00be*/ 	.short	0x0410


	//----- nvinfo : EIATTR_PARAM_CBANK
	.align		4
        /*00c0*/ 	.byte	0x04, 0x0a
        /*00c2*/ 	.short	(.L_1014 - .L_1013)
	.align		4
.L_1013:
        /*00c4*/ 	.word	index@(.nv.constant0._ZN2at6native13reduce_kernelILi512ELi1ENS0_8ReduceOpIfNS0_14func_wrapper_tIbZZZNS0_14or_kernel_cudaERNS_14TensorIteratorEENKUlvE_clEvENKUlvE5_clEvEUlbfE_EEjbLi4ELi4EEEEEvT1_)
        /*00c8*/ 	.short	0x0380
        /*00ca*/ 	.short	0x0410


	//----- nvinfo : EIATTR_SW_WAR
	.align		4
.L_1014:
        /*00cc*/ 	.byte	0x04, 0x36
        /*00ce*/ 	.short	(.L_1016 - .L_1015)
.L_1015:
        /*00d0*/ 	.word	0x00000008
.L_1016:


//--------------------- .nv.info._ZN2at6native13reduce_kernelILi256ELi2ENS0_8ReduceOpIfNS0_14func_wrapper_tIbZZZNS0_14or_kernel_cudaERNS_14TensorIteratorEENKUlvE_clEvENKUlvE5_clEvEUlbfE_EEjbLi4ELi4EEEEEvT1_ --------------------------
	.section	.nv.info._ZN2at6native13reduce_kernelILi256ELi2ENS0_8ReduceOpIfNS0_14func_wrapper_tIbZZZNS0_14or_kernel_cudaERNS_14TensorIteratorEENKUlvE_clEvENKUlvE5_clEvEUlbfE_EEjbLi4ELi4EEEEEvT1_,"",@"SHT_CUDA_INFO"
	.sectionflags	@""
	.align	4


	//----- nvinfo : EIATTR_CUDA_API_VERSION
	.align		4
        /*0000*/ 	.byte	0x04, 0x37
        /*0002*/ 	.short	(.L_1018 - .L_1017)
.L_1017:
        /*0004*/ 	.word	0x00000082


	//----- nvinfo : EIATTR_KPARAM_INFO
	.align		4
.L_1018:
        /*0008*/ 	.byte	0x04, 0x17
        /*000a*/ 	.short	(.L_1020 - .L_1019)
.L_1019:
        /*000c*/ 	.word	0x00000000
        /*0010*/ 	.short	0x0000
        /*0012*/ 	.short	0x0000
        /*0014*/ 	.byte	0x00, 0xf0, 0x41, 0x10


	//----- nvinfo : EIATTR_SPARSE_MMA_MASK
	.align		4
.L_1020:
        /*0018*/ 	.byte	0x03, 0x50
        /*001a*/ 	.short	0x0000


	//----- nvinfo : EIATTR_MAXREG_COUNT
	.align		4
        /*001c*/ 	.byte	0x03, 0x1b
        /*001e*/ 	.short	0x0040


	//----- nvinfo : EIATTR_NUM_BARRIERS
	.align		4
        /*0020*/ 	.byte	0x02, 0x4c
        /*0022*/ 	.byte	0x01
	.zero		1


	//----- nvinfo : EIATTR_EXTERNS
	.align		4
        /*0024*/ 	.byte	0x04, 0x0f
        /*0026*/ 	.short	(.L_1022 - .L_1021)


	//   ....[0]....
	.align		4
.L_1021:
        /*0028*/ 	.word	index@(__assertfail)


	//----- nvinfo : EIATTR_MERCURY_ISA_VERSION
	.align		4
.L_1022:
        /*002c*/ 	.byte	0x03, 0x5f
        /*002e*/ 	.short	0x0101


	//----- nvinfo : EIATTR_INT_WARP_WIDE_INSTR_OFFSETS
	.align		4
        /*0030*/ 	.byte	0x04, 0x31
        /*0032*/ 	.short	(.L_1024 - .L_1023)


	//   ....[0]....
.L_1023:
        /*0034*/ 	.word	0x00010f30


	//   ....[1]....
        /*0038*/ 	.word	0x00011020


	//----- nvinfo : EIATTR_COOP_GROUP_MASK_REGIDS
	.align		4
.L_1024:
        /*003c*/ 	.byte	0x04, 0x29
        /*003e*/ 	.short	(.L_1026 - .L_1025)


	//   ....[0]....
.L_1025:
        /*0040*/ 	.word	0xffffffff


	//   ....[1]....
        /*0044*/ 	.word	0xffffffff


	//   ....[2]....
        /*0048*/ 	.word	0xffffffff


	//   ....[3]....
        /*004c*/ 	.word	0xffffffff


	//----- nvinfo : EIATTR_COOP_GROUP_INSTR_OFFSETS
	.align		4
.L_1026:
        /*0050*/ 	.byte	0x04, 0x28
        /*0052*/ 	.short	(.L_1028 - .L_1027)


	//   ....[0]....
.L_1027:
        /*0054*/ 	.word	0x0000c5a0


	//   ....[1]....
        /*0058*/ 	.word	0x0000c5c0


	//   ....[2]....
        /*005c*/ 	.word	0x00011a40


	//   ....[3]....
        /*0060*/ 	.word	0x00011a50


	//----- nvinfo : EIATTR_VRC_CTA_INIT_COUNT
	.align		4
.L_1028:
        /*0064*/ 	.byte	0x02, 0x4a
	.zero		1
	.zero		1


	//----- nvinfo : EIATTR_SYSCALL_OFFSETS
	.align		4
        /*0068*/ 	.byte	0x04, 0x46
        /*006a*/ 	.short	(.L_1030 - .L_1029)


	//   ....[0]....
.L_1029:
        /*006c*/ 	.word	0x00001440


	//   ....[1]....
        /*0070*/ 	.word	0x00011dd0


	//   ....[2]....
        /*0074*/ 	.word	0x00011f60


	//   ....[3]....
        /*0078*/ 	.word	0x000121c0


	//   ....[4]....
        /*007c*/ 	.word	0x00012350


	//   ....[5]....
        /*0080*/ 	.word	0x00012790


	//   ....[6]....
        /*0084*/ 	.word	0x00012920


	//   ....[7]....
        /*0088*/ 	.word	0x00012b80


	//   ....[8]....
        /*008c*/ 	.word	0x00012d10


	//----- nvinfo : EIATTR_EXIT_INSTR_OFFSETS
	.align		4
.L_1030:
        /*0090*/ 	.byte	0x04, 0x1c
        /*0092*/ 	.short	(.L_1032 - .L_1031)


	//   ....[0]....
.L_1031:
        /*0094*/ 	.word	0x000110e0


	//   ....[1]....
        /*0098*/ 	.word	0x00011ad0


	//   ....[2]....
        /*009c*/ 	.word	0x00011ca0


	//   ....[3]....
        /*00a0*/ 	.word	0x00011fd0


	//   ....[4]....
        /*00a4*/ 	.word	0x000123c0


	//   ....[5]....
        /*00a8*/ 	.word	0x000123f0


	//   ....[6]....
        /*00ac*/ 	.word	0x00012420


	//   ....[7]....
        /*00b0*/ 	.word	0x00012460


	//   ....[8]....
        /*00b4*/ 	.word	0x000124a0


	//   ....[9]....
        /*00b8*/ 	.word	0x00012660


	//   ....[10]....
        /*00bc*/ 	.word	0x00012990


	//   ....[11]....
        /*00c0*/ 	.word	0x00012d80


	//   ....[12]....
        /*00c4*/ 	.word	0x00012db0


	//----- nvinfo : EIATTR_MAX_THREADS
	.align		4
.L_1032:
        /*00c8*/ 	.byte	0x04, 0x05
        /*00ca*/ 	.short	(.L_1034 - .L_1033)
.L_1033:
        /*00cc*/ 	.word	0x00000100
        /*00d0*/ 	.word	0x00000001
        /*00d4*/ 	.word	0x00000001


	//----- nvinfo : EIATTR_CRS_STACK_SIZE
	.align		4
.L_1034:
        /*00d8*/ 	.byte	0x04, 0x1e
        /*00da*/ 	.short	(.L_1036 - .L_1035)
.L_1035:
        /*00dc*/ 	.word	0x00000000


	//----- nvinfo : EIATTR_CBANK_PARAM_SIZE
	.align		4
.L_1036:
        /*00e0*/ 	.byte	0x03, 0x19
        /*00e2*/ 	.short	0x0410


	//----- nvinfo : EIATTR_PARAM_CBANK
	.align		4
        /*00e4*/ 	.byte	0x04, 0x0a
        /*00e6*/ 	.short	(.L_1038 - .L_1037)
	.align		4
.L_1037:
        /*00e8*/ 	.word	index@(.nv.constant0._ZN2at6native13reduce_kernelILi256ELi2ENS0_8ReduceOpIfNS0_14func_wrapper_tIbZZZNS0_14or_kernel_cudaERNS_14TensorIteratorEENKUlvE_clEvENKUlvE5_clEvEUlbfE_EEjbLi4ELi4EEEEEvT1_)
        /*00ec*/ 	.short	0x0380
        /*00ee*/ 	.short	0x0410


	//----- nvinfo : EIATTR_SW_WAR
	.align		4
.L_1038:
        /*00f0*/ 	.byte	0x04, 0x36
        /*00f2*/ 	.short	(.L_1040 - .L_1039)
.L_1039:
        /*00f4*/ 	.word	0x00000008
.L_1040:


//--------------------- .nv.info._ZN2at6native13reduce_kernelILi128ELi4ENS0_8ReduceOpIfNS0_14func_wrapper_tIbZZZNS0_14or_kernel_cudaERNS_14TensorIteratorEENKUlvE_clEvENKUlvE5_clEvEUlbfE_EEjbLi4ELi4EEEEEvT1_ --------------------------
	.section	.nv.info._ZN2at6native13reduce_kernelILi128ELi4ENS0_8ReduceOpIfNS0_14func_wrapper_tIbZZZNS0_14or_kernel_cudaERNS_14TensorIteratorEENKUlvE_clEvENKUlvE5_clEvEUlbfE_EEjbLi4ELi4EEEEEvT1_,"",@"SHT_CUDA_INFO"
	.sectionflags	@""
	.align	4


	//----- nvinfo : EIATTR_CUDA_API_VERSION
	.align		4
        /*0000*/ 	.byte	0x04, 0x37
        /*0002*/ 	.short	(.L_1042 - .L_1041)
.L_1041:
        /*0004*/ 	.word	0x00000082


	//----- nvinfo : EIATTR_KPARAM_INFO
	.align		4
.L_1042:
        /*0008*/ 	.byte	0x04, 0x17
        /*000a*/ 	.short	(.L_1044 - .L_1043)
.L_1043:
        /*000c*/ 	.word	0x00000000
        /*0010*/ 	.short	0x0000
        /*0012*/ 	.short	0x0000
        /*0014*/ 	.byte	0x00, 0xf0, 0x41, 0x10


	//----- nvinfo : EIATTR_SPARSE_MMA_MASK
	.align		4
.L_1044:
        /*0018*/ 	.byte	0x03, 0x50
        /*001a*/ 	.short	0x0000


	//----- nvinfo : EIATTR_MAXREG_COUNT
	.align		4
        /*001c*/ 	.byte	0x03, 0x1b
        /*001e*/ 	.short	0x0080


	//----- nvinfo : EIATTR_NUM_BARRIERS
	.align		4
        /*0020*/ 	.byte	0x02, 0x4c
        /*0022*/ 	.byte	0x01
	.zero		1


	//----- nvinfo : EIATTR_EXTERNS
	.align		4
        /*0024*/ 	.byte	0x04, 0x0f
        /*0026*/ 	.short	(.L_1046 - .L_1045)


	//   ....[0]....
	.align		4
.L_1045:
        /*0028*/ 	.word	index@(__assertfail)


	//----- nvinfo : EIATTR_MERCURY_ISA_VERSION
	.align		4
.L_1046:
        /*002c*/ 	.byte	0x03, 0x5f
        /*002e*/ 	.short	0x0101


	//----- nvinfo : EIATTR_INT_WARP_WIDE_INSTR_OFFSETS
	.align		4
        /*0030*/ 	.byte	0x04, 0x31
        /*0032*/ 	.short	(.L_1048 - .L_1047)


	//   ....[0]....
.L_1047:
        /*0034*/ 	.word	0x00017090


	//   ....[1]....
        /*0038*/ 	.word	0x00017180


	//----- nvinfo : EIATTR_COOP_GROUP_MASK_REGIDS
	.align		4
.L_1048:
        /*003c*/ 	.byte	0x04, 0x29
        /*003e*/ 	.short	(.L_1050 - .L_1049)


	//   ....[0]....
.L_1049:
        /*0040*/ 	.word	0xffffffff


	//   ....[1]....
        /*0044*/ 	.word	0xffffffff


	//   ....[2]....
        /*0048*/ 	.word	0xffffffff


	//   ....[3]....
        /*004c*/ 	.word	0xffffffff


	//   ....[4]....
        /*0050*/ 	.word	0xffffffff


	//   ....[5]....
        /*0054*/ 	.word	0xffffffff


	//   ....[6]....
        /*0058*/ 	.word	0xffffffff


	//   ....[7]....
        /*005c*/ 	.word	0xffffffff


	//----- nvinfo : EIATTR_COOP_GROUP_INSTR_OFFSETS
	.align		4
.L_1050:
        /*0060*/ 	.byte	0x04, 0x28
        /*0062*/ 	.short	(.L_1052 - .L_1051)


	//   ....[0]....
.L_1051:
        /*0064*/ 	.word	0x0000e150


	//   ....[1]....
        /*0068*/ 	.word	0x0000e180


	//   ....[2]....
        /*006c*/ 	.word	0x0000e1b0


	//   ....[3]....
        /*0070*/ 	.word	0x0000e1c0


	//   ....[4]....
        /*0074*/ 	.word	0x00017ed0


	//   ....[5]....
        /*0078*/ 	.word	0x00017f00


	//   ....[6]....
        /*007c*/ 	.word	0x00017f30


	//   ....[7]....
        /*0080*/ 	.word	0x00017f40


	//----- nvinfo : EIATTR_VRC_CTA_INIT_COUNT
	.align		4
.L_1052:
        /*0084*/ 	.byte	0x02, 0x4a
	.zero		1
	.zero		1


	//----- nvinfo : EIATTR_SYSCALL_OFFSETS
	.align		4
        /*0088*/ 	.byte	0x04, 0x46
        /*008a*/ 	.short	(.L_1054 - .L_1053)


	//   ....[0]....
.L_1053:
        /*008c*/ 	.word	0x00001460


	//   ....[1]....
        /*0090*/ 	.word	0x00018420


	//   ....[2]....
        /*0094*/ 	.word	0x000185b0


	//   ....[3]....
        /*0098*/ 	.word	0x00018740


	//   ....[4]....
        /*009c*/ 	.word	0x000188d0


	//   ....[5]....
        /*00a0*/ 	.word	0x00018b90


	//   ....[6]....
        /*00a4*/ 	.word	0x00018d20


	//   ....[7]....
        /*00a8*/ 	.word	0x00018eb0


	//   ....[8]....
        /*00ac*/ 	.word	0x00019040


	//   ....[9]....
        /*00b0*/ 	.word	0x000195c0


	//   ....[10]....
        /*00b4*/ 	.word	0x00019750


	//   ....[11]....
        /*00b8*/ 	.word	0x000198e0


	//   ....[12]....
        /*00bc*/ 	.word	0x00019a70


	//   ....[13]....
        /*00c0*/ 	.word	0x00019d30


	//   ....[14]....
        /*00c4*/ 	.word	0x00019ec0


	//   ....[15]....
        /*00c8*/ 	.word	0x0001a050


	//   ....[16]....
        /*00cc*/ 	.word	0x0001a1e0


	//----- nvinfo : EIATTR_EXIT_INSTR_OFFSETS
	.align		4
.L_1054:
        /*00d0*/ 	.byte	0x04, 0x1c
        /*00d2*/ 	.short	(.L_1056 - .L_1055)


	//   ....[0]....
.L_1055:
        /*00d4*/ 	.word	0x00017240


	//   ....[1]....
        /*00d8*/ 	.word	0x00018000


	//   ....[2]....
        /*00dc*/ 	.word	0x000182f0


	//   ....[3]....
        /*00e0*/ 	.word	0x00018940


	//   ....[4]....
        /*00e4*/ 	.word	0x000190b0


	//   ....[5]....
        /*00e8*/ 	.word	0x00019100


	//   ....[6]....
        /*00ec*/ 	.word	0x00019130


	//   ....[7]....
        /*00f0*/ 	.word	0x00019170


	//   ....[8]....
        /*00f4*/ 	.word	0x000191b0


	//   ....[9]....
        /*00f8*/ 	.word	0x00019490


	//   ....[10]....
        /*00fc*/ 	.word	0x00019ae0


	//   ....[11]....
        /*0100*/ 	.word	0x0001a250


	//   ....[12]....
        /*0104*/ 	.word	0x0001a2a0


	//----- nvinfo : EIATTR_MAX_THREADS
	.align		4
.L_1056:
        /*0108*/ 	.byte	0x04, 0x05
        /*010a*/ 	.short	(.L_1058 - .L_1057)
.L_1057:
        /*010c*/ 	.word	0x00000080
        /*0110*/ 	.word	0x00000001
        /*0114*/ 	.word	0x00000001


	//----- nvinfo : EIATTR_CRS_STACK_SIZE
	.align		4
.L_1058:
        /*0118*/ 	.byte	0x04, 0x1e
        /*011a*/ 	.short	(.L_1060 - .L_1059)
.L_1059:
        /*011c*/ 	.word	0x00000000


	//----- nvinfo : EIATTR_CBANK_PARAM_SIZE
	.align		4
.L_1060:
        /*0120*/ 	.byte	0x03, 0x19
        /*0122*/ 	.short	0x0410


	//----- nvinfo : EIATTR_PARAM_CBANK
	.align		4
        /*0124*/ 	.byte	0x04, 0x0a
        /*0126*/ 	.short	(.L_1062 - .L_1061)
	.align		4
.L_1061:
        /*0128*/ 	.word	index@(.nv.constant0._ZN2at6native13reduce_kernelILi128ELi4ENS0_8ReduceOpIfNS0_14func_wrapper_tIbZZZNS0_14or_kernel_cudaERNS_14TensorIteratorEENKUlvE_clEvENKUlvE5_clEvEUlbfE_EEjbLi4ELi4EEEEEvT1_)
        /*012c*/ 	.short	0x0380
        /*012e*/ 	.short	0x0410


	//----- nvinfo : EIATTR_SW_WAR
	.align		4
.L_1062:
        /*0130*/ 	.byte	0x04, 0x36
        /*0132*/ 	.short	(.L_1064 - .L_1063)
.L_1063:
        /*0134*/ 	.word	0x00000008
.L_1064:


//--------------------- .nv.info._ZN2at6native13reduce_kernelILi512ELi1ENS0_8ReduceOpIdNS0_14func_wrapper_tIbZZZNS0_14or_kernel_cudaERNS_14TensorIteratorEENKUlvE_clEvENKUlvE4_clEvEUlbdE_EEjbLi4ELi4EEEEEvT1_ --------------------------
	.section	.nv.info._ZN2at6native13reduce_kernelILi512ELi1ENS0_8ReduceOpIdNS0_14func_wrapper_tIbZZZNS0_14or_kernel_cudaERNS_14TensorIteratorEENKUlvE_clEvENKUlvE4_clEvEUlbdE_EEjbLi4ELi4EEEEEvT1_,"",@"SHT_CUDA_INFO"
	.sectionflags	@""
	.align	4


	//----- nvinfo : EIATTR_CUDA_API_VERSION
	.align		4
        /*0000*/ 	.byte	0x04, 0x37
        /*0002*/ 	.short	(.L_1066 - .L_1065)
.L_1065:
        /*0004*/ 	.word	0x00000082


	//----- nvinfo : EIATTR_KPARAM_INFO
	.align		4
.L_1066:
        /*0008*/ 	.byte	0x04, 0x17
        /*000a*/ 	.short	(.L_1068 - .L_1067)
.L_1067:
        /*000c*/ 	.word	0x00000000
        /*0010*/ 	.short	0x0000
        /*0012*/ 	.short	0x0000
        /*0014*/ 	.byte	0x00, 0xf0, 0x41, 0x10


	//----- nvinfo : EIATTR_SPARSE_MMA_MASK
	.align		4
.L_1068:
        /*0018*/ 	.byte	0x03, 0x50
        /*001a*/ 	.short	0x0000


	//----- nvinfo : EIATTR_MAXREG_COUNT
	.align		4
        /*001c*/ 	.byte	0x03, 0x1b
        /*001e*/ 	.short	0x0020


	//----- nvinfo : EIATTR_NUM_BARRIERS
	.align		4
        /*0020*/ 	.byte	0x02, 0x4c
        /*0022*/ 	.byte	0x01
	.zero		1


	//----- nvinfo : EIATTR_EXTERNS
	.align		4
        /*0024*/ 	.byte	0x04, 0x0f
        /*0026*/ 	.short	(.L_1070 - .L_1069)


	//   ....[0]....
	.align		4
.L_1069:
        /*0028*/ 	.word	index@(__assertfail)


	//----- nvinfo : EIATTR_MERCURY_ISA_VERSION
	.align		4
.L_1070:
        /*002c*/ 	.byte	0x03, 0x5f
        /*002e*/ 	.short	0x0101


	//----- nvinfo : EIATTR_INT_WARP_WIDE_INSTR_OFFSETS
	.align		4
        /*0030*/ 	.byte	0x04, 0x31
        /*0032*/ 	.short	(.L_1072 - .L_1071)


	//   ....[0]....
.L_1071:
        /*0034*/ 	.word	0x0000db10


	//   ....[1]....
        /*0038*/ 	.word	0x0000dc00


	//----- nvinfo : EIATTR_COOP_GROUP_MASK_REGIDS
	.align		4
.L_1072:
        /*003c*/ 	.byte	0x04, 0x29
        /*003e*/ 	.short	(.L_1074 - .L_1073)


	//   ....[0]....
.L_1073:
        /*0040*/ 	.word	0xffffffff


	//   ....[1]....
        /*0044*/ 	.word	0xffffffff


	//----- nvinfo : EIATTR_COOP_GROUP_INSTR_OFFSETS
	.align		4
.L_1074:
        /*0048*/ 	.byte	0x04, 0x28
        /*004a*/ 	.short	(.L_1076 - .L_1075)


	//   ....[0]....
.L_1075:
        /*004c*/ 	.word	0x0000b400


	//   ....[1]....
        /*0050*/ 	.word	0x0000e420


	//----- nvinfo : EIATTR_VRC_CTA_INIT_COUNT
	.align		4
.L_1076:
        /*0054*/ 	.byte	0x02, 0x4a
	.zero		1
	.zero		1


	//----- nvinfo : EIATTR_SYSCALL_OFFSETS
	.align		4
        /*0058*/ 	.byte	0x04, 0x46
        /*005a*/ 	.short	(.L_1078 - .L_1077)


	//   ....[0]....
.L_1077:
        /*005c*/ 	.word	0x0000e6b0


	//   ....[1]....
        /*0060*/ 	.word	0x0000e920


	//   ....[2]....
        /*0064*/ 	.word	0x0000ec80


	//   ....[3]....
        /*0068*/ 	.word	0x0000eef0


	//----- nvinfo : EIATTR_EXIT_INSTR_OFFSETS
	.align		4
.L_1078:
        /*006c*/ 	.byte	0x04, 0x1c
        /*006e*/ 	.short	(.L_1080 - .L_1079)


	//   ....[0]....
.L_1079:
        /*0070*/ 	.word	0x0000dca0


	//   ....[1]....
        /*0074*/ 	.word	0x0000e480


	//   ....[2]....
        /*0078*/ 	.word	0x0000e720


	//   ....[3]....
        /*007c*/ 	.word	0x0000e760


	//   ....[4]....
        /*0080*/ 	.word	0x0000e990


	//   ....[5]....
        /*0084*/ 	.word	0x0000e9b0


	//   ....[6]....
        /*0088*/ 	.word	0x0000e9e0


	//   ....[7]....
        /*008c*/ 	.word	0x0000ea20


	//   ....[8]....
        /*0090*/ 	.word	0x0000ea60


	//   ....[9]....
        /*0094*/ 	.word	0x0000ecf0


	//   ....[10]....
        /*0098*/ 	.word	0x0000ed30


	//   ....[11]....
        /*009c*/ 	.word	0x0000ef60


	//   ....[12]....
        /*00a0*/ 	.word	0x0000ef80


	//----- nvinfo : EIATTR_MAX_THREADS
	.align		4
.L_1080:
        /*00a4*/ 	.byte	0x04, 0x05
        /*00a6*/ 	.short	(.L_1082 - .L_1081)
.L_1081:
        /*00a8*/ 	.word	0x00000200
        /*00ac*/ 	.word	0x00000001
        /*00b0*/ 	.word	0x00000001


	//----- nvinfo : EIATTR_CRS_STACK_SIZE
	.align		4
.L_1082:
        /*00b4*/ 	.byte	0x04, 0x1e
        /*00b6*/ 	.short	(.L_1084 - .L_1083)
.L_1083:
        /*00b8*/ 	.word	0x00000000


	//----- nvinfo : EIATTR_CBANK_PARAM_SIZE
	.align		4
.L_1084:
        /*00bc*/ 	.byte	0x03, 0x19
        /*00be*/ 	.short	0x0410


	//----- nvinfo : EIATTR_PARAM_CBANK
	.align		4
        /*00c0*/ 	.byte	0x04, 0x0a
        /*00c2*/ 	.short	(.L_1086 - .L_1085)
	.align		4
.L_1085:
        /*00c4*/ 	.word	index@(.nv.constant0._ZN2at6native13reduce_kernelILi512ELi1ENS0_8ReduceOpIdNS0_14func_wrapper_tIbZZZNS0_14or_kernel_cudaERNS_14TensorIteratorEENKUlvE_clEvENKUlvE4_clEvEUlbdE_EEjbLi4ELi4EEEEEvT1_)
        /*00c8*/ 	.short	0x0380
        /*00ca*/ 	.short	0x0410


	//----- nvinfo : EIATTR_SW_WAR
	.align		4
.L_1086:
        /*00cc*/ 	.byte	0x04, 0x36
        /*00ce*/ 	.short	(.L_1088 - .L_1087)
.L_1087:
        /*00d0*/ 	.word	0x00000008
.L_1088:


//--------------------- .nv.info._ZN2at6native13reduce_kernelILi256ELi2ENS0_8ReduceOpIdNS0_14func_wrapper_tIbZZZNS0_14or_kernel_cudaERNS_14TensorIteratorEENKUlvE_clEvENKUlvE4_clEvEUlbdE_EEjbLi4ELi4EEEEEvT1_ --------------------------
	.section	.nv.info._ZN2at6native13reduce_kernelILi256ELi2ENS0_8ReduceOpIdNS0_14func_wrapper_tIbZZZNS0_14or_kernel_cudaERNS_14TensorIteratorEENKUlvE_clEvENKUlvE4_clEvEUlbdE_EEjbLi4ELi4EEEEEvT1_,"",@"SHT_CUDA_INFO"
	.sectionflags	@""
	.align	4


	//----- nvinfo : EIATTR_CUDA_API_VERSION
	.align		4
        /*0000*/ 	.byte	0x04, 0x37
        /*0002*/ 	.short	(.L_1090 - .L_1089)
.L_1089:
        /*0004*/ 	.word	0x00000082


	//----- nvinfo : EIATTR_KPARAM_INFO
	.align		4
.L_1090:
        /*0008*/ 	.byte	0x04, 0x17
        /*000a*/ 	.short	(.L_1092 - .L_1091)
.L_1091:
        /*000c*/ 	.word	0x00000000
        /*0010*/ 	.short	0x0000
        /*0012*/ 	.short	0x0000
        /*0014*/ 	.byte	0x00, 0xf0, 0x41, 0x10


	//----- nvinfo : EIATTR_SPARSE_MMA_MASK
	.align		4
.L_1092:
        /*0018*/ 	.byte	0x03, 0x50
        /*001a*/ 	.short	0x0000


	//----- nvinfo : EIATTR_MAXREG_COUNT
	.align		4
        /*001c*/ 	.byte	0x03, 0x1b
        /*001e*/ 	.short	0x0040


	//----- nvinfo : EIATTR_NUM_BARRIERS
	.align		4
        /*0020*/ 	.byte	0x02, 0x4c
        /*0022*/ 	.byte	0x01
	.zero		1


	//----- nvinfo : EIATTR_EXTERNS
	.align		4
        /*0024*/ 	.byte	0x04, 0x0f
        /*0026*/ 	.short	(.L_1094 - .L_1093)


	//   ....[0]....
	.align		4
.L_1093:
        /*0028*/ 	.word	index@(__assertfail)


	//----- nvinfo : EIATTR_MERCURY_ISA_VERSION
	.align		4
.L_1094:
        /*002c*/ 	.byte	0x03, 0x5f
        /*002e*/ 	.short	0x0101


	//----- nvinfo : EIATTR_INT_WARP_WIDE_INSTR_OFFSETS
	.align		4
        /*0030*/ 	.byte	0x04, 0x31
        /*0032*/ 	.short	(.L_1096 - .L_1095)


	//   ....[0]....
.L_1095:
        /*0034*/ 	.word	0x00010fb0


	//   ....[1]....
        /*0038*/ 	.word	0x000110a0


	//----- nvinfo : EIATTR_COOP_GROUP_MASK_REGIDS
	.align		4
.L_1096:
        /*003c*/ 	.byte	0x04, 0x29
        /*003e*/ 	.short	(.L_1098 - .L_1097)


	//   ....[0]....
.L_1097:
        /*0040*/ 	.word	0xffffffff


	//   ....[1]....
        /*0044*/ 	.word	0xffffffff


	//   ....[2]....
        /*0048*/ 	.word	0xffffffff


	//   ....[3]....
        /*004c*/ 	.word	0xffffffff


	//----- nvinfo : EIATTR_COOP_GROUP_INSTR_OFFSETS
	.align		4
.L_1098:
        /*0050*/ 	.byte	0x04, 0x28
        /*0052*/ 	.short	(.L_1100 - .L_1099)


	//   ....[0]....
.L_1099:
        /*0054*/ 	.word	0x0000c620


	//   ....[1]....
        /*0058*/ 	.word	0x0000c640


	//   ....[2]....
        /*005c*/ 	.word	0x00011ac0


	//   ....[3]....
        /*0060*/ 	.word	0x00011ad0


	//----- nvinfo : EIATTR_VRC_CTA_INIT_COUNT
	.align		4
.L_1100:
        /*0064*/ 	.byte	0x02, 0x4a
	.zero		1
	.zero		1


	//----- nvinfo : EIATTR_SYSCALL_OFFSETS
	.align		4
        /*0068*/ 	.byte	0x04, 0x46
        /*006a*/ 	.short	(.L_1102 - .L_1101)


	//   ....[0]....
.L_1101:
        /*006c*/ 	.word	0x00001460


	//   ....[1]....
        /*0070*/ 	.word	0x00011e50


	//   ....[2]....
        /*0074*/ 	.word	0x00011fe0


	//   ....[3]....
        /*0078*/ 	.word	0x00012240


	//   ....[4]....
        /*007c*/ 	.word	0x000123d0


	//   ....[5]....
        /*0080*/ 	.word	0x00012810


	//   ....[6]....
        /*0084*/ 	.word	0x000129a0


	//   ....[7]....
        /*0088*/ 	.word	0x00012c00


	//   ....[8]....
        /*008c*/ 	.word	0x00012d90


	//----- nvinfo : EIATTR_EXIT_INSTR_OFFSETS
	.align		4
.L_1102:
        /*0090*/ 	.byte	0x04, 0x1c
        /*0092*/ 	.short	(.L_1104 - .L_1103)


	//   ....[0]....
.L_1103:
        /*0094*/ 	.word	0x00011160


	//   ....[1]....
        /*0098*/ 	.word	0x00011b50


	//   ....[2]....
        /*009c*/ 	.word	0x00011d20


	//   ....[3]....
        /*00a0*/ 	.word	0x00012050


	//   ....[4]....
        /*00a4*/ 	.word	0x00012440


	//   ....[5]....
        /*00a8*/ 	.word	0x00012470


	//   ....[6]....
        /*00ac*/ 	.word	0x000124a0


	//   ....[7]....
        /*00b0*/ 	.word	0x000124e0


	//   ....[8]....
        /*00b4*/ 	.word	0x00012520


	//   ....[9]....
        /*00b8*/ 	.word	0x000126e0


	//   ....[10]....
        /*00bc*/ 	.word	0x00012a10


	//   ....[11]....
        /*00c0*/ 	.word	0x00012e00


	//   ....[12]....
        /*00c4*/ 	.word	0x00012e30


	//----- nvinfo : EIATTR_MAX_THREADS
	.align		4
.L_1104:
        /*00c8*/ 	.byte	0x04, 0x05
        /*00ca*/ 	.short	(.L_1106 - .L_1105)
.L_1105:
        /*00cc*/ 	.word	0x00000100
        /*00d0*/ 	.word	0x00000001
        /*00d4*/ 	.word	0x00000001


	//----- nvinfo : EIATTR_CRS_STACK_SIZE
	.align		4
.L_1106:
        /*00d8*/ 	.byte	0x04, 0x1e
        /*00da*/ 	.short	(.L_1108 - .L_1107)
.L_1107:
        /*00dc*/ 	.word	0x00000000


	//----- nvinfo : EIATTR_CBANK_PARAM_SIZE
	.align		4
.L_1108:
        /*00e0*/ 	.byte	0x03, 0x19
        /*00e2*/ 	.short	0x0410


	//----- nvinfo : EIATTR_PARAM_CBANK
	.align		4
        /*00e4*/ 	.byte	0x04, 0x0a
        /*00e6*/ 	.short	(.L_1110 - .L_1109)
	.align		4
.L_1109:
        /*00e8*/ 	.word	index@(.nv.constant0._ZN2at6native13reduce_kernelILi256ELi2ENS0_8ReduceOpIdNS0_14func_wrapper_tIbZZZNS0_14or_kernel_cudaERNS_14TensorIteratorEENKUlvE_clEvENKUlvE4_clEvEUlbdE_EEjbLi4ELi4EEEEEvT1_)
        /*00ec*/ 	.short	0x0380
        /*00ee*/ 	.short	0x0410


	//----- nvinfo : EIATTR_SW_WAR
	.align		4
.L_1110:
        /*00f0*/ 	.byte	0x04, 0x36
        /*00f2*/ 	.short	(.L_1112 - .L_1111)
.L_1111:
        /*00f4*/ 	.word	0x00000008
.L_1112:


//--------------------- .nv.info._ZN2at6native13reduce_kernelILi128ELi4ENS0_8ReduceOpIdNS0_14func_wrapper_tIbZZZNS0_14or_kernel_cudaERNS_14TensorIteratorEENKUlvE_clEvENKUlvE4_clEvEUlbdE_EEjbLi4ELi4EEEEEvT1_ --------------------------
	.section	.nv.info._ZN2at6native13reduce_kernelILi128ELi4ENS0_8ReduceOpIdNS0_14func_wrapper_tIbZZZNS0_14or_kernel_cudaERNS_14TensorIteratorEENKUlvE_clEvENKUlvE4_clEvEUlbdE_EEjbLi4ELi4EEEEEvT1_,"",@"SHT_CUDA_INFO"
	.sectionflags	@""
	.align	4


	//----- nvinfo : EIATTR_CUDA_API_VERSION
	.align		4
        /*0000*/ 	.byte	0x04, 0x37
        /*0002*/ 	.short	(.L_1114 - .L_1113)
.L_1113:
        /*0004*/ 	.word	0x00000082


	//----- nvinfo : EIATTR_KPARAM_INFO
	.align		4
.L_1114:
        /*0008*/ 	.byte	0x04, 0x17
        /*000a*/ 	.short	(.L_1116 - .L_1115)
.L_1115:
        /*000c*/ 	.word	0x00000000
        /*0010*/ 	.short	0x0000
        /*0012*/ 	.short	0x0000
        /*0014*/ 	.byte	0x00, 0xf0, 0x41, 0x10


	//----- nvinfo : EIATTR_SPARSE_MMA_MASK
	.align		4
.L_1116:
        /*0018*/ 	.byte	0x03, 0x50
        /*001a*/ 	.short	0x0000


	//----- nvinfo : EIATTR_MAXREG_COUNT
	.align		4
        /*001c*/ 	.byte	0x03, 0x1b
        /*001e*/ 	.short	0x0080


	//----- nvinfo : EIATTR_NUM_BARRIERS
	.align		4
        /*0020*/ 	.byte	0x02, 0x4c
        /*0022*/ 	.byte	0x01
	.zero		1


	//----- nvinfo : EIATTR_EXTERNS
	.align		4
        /*0024*/ 	.byte	0x04, 0x0f
        /*0026*/ 	.short	(.L_1118 - .L_1117)


	//   ....[0]....
	.align		4
.L_1117:
        /*0028*/ 	.word	index@(__assertfail)


	//----- nvinfo : EIATTR_MERCURY_ISA_VERSION
	.align		4
.L_1118:
        /*002c*/ 	.byte	0x03, 0x5f
        /*002e*/ 	.short	0x0101


	//----- nvinfo : EIATTR_INT_WARP_WIDE_INSTR_OFFSETS
	.align		4
        /*0030*/ 	.byte	0x04, 0x31
        /*0032*/ 	.short	(.L_1120 - .L_1119)


	//   ....[0]....
.L_1119:
        /*0034*/ 	.word	0x00017a90


	//   ....[1]....
        /*0038*/ 	.word	0x00017b80


	//----- nvinfo : EIATTR_COOP_GROUP_MASK_REGIDS
	.align		4
.L_1120:
        /*003c*/ 	.byte	0x04, 0x29
        /*003e*/ 	.short	(.L_1122 - .L_1121)


	//   ....[0]....
.L_1121:
        /*0040*/ 	.word	0xffffffff


	//   ....[1]....
        /*0044*/ 	.word	0xffffffff


	//   ....[2]....
        /*0048*/ 	.word	0xffffffff


	//   ....[3]....
        /*004c*/ 	.word	0xffffffff


	//   ....[4]....
        /*0050*/ 	.word	0xffffffff


	//   ....[5]....
        /*0054*/ 	.word	0xffffffff


	//   ....[6]....
        /*0058*/ 	.word	0xffffffff


	//   ....[7]....
        /*005c*/ 	.word	0xffffffff


	//----- nvinfo : EIATTR_COOP_GROUP_INSTR_OFFSETS
	.align		4
.L_1122:
        /*0060*/ 	.byte	0x04, 0x28
        /*0062*/ 	.short	(.L_1124 - .L_1123)


	//   ....[0]....
.L_1123:
        /*0064*/ 	.word	0x0000eb50


	//   ....[1]....
        /*0068*/ 	.word	0x0000eb80


	//   ....[2]....
        /*006c*/ 	.word	0x0000ebb0


	//   ....[3]....
        /*0070*/ 	.word	0x0000ebc0


	//   ....[4]....
        /*0074*/ 	.word	0x00018910


	//   ....[5]....
        /*0078*/ 	.word	0x00018940


	//   ....[6]....
        /*007c*/ 	.word	0x00018970


	//   ....[7]....
        /*0080*/ 	.word	0x00018980


	//----- nvinfo : EIATTR_VRC_CTA_INIT_COUNT
	.align		4
.L_1124:
        /*0084*/ 	.byte	0x02, 0x4a
	.zero		1
	.zero		1


	//----- nvinfo : EIATTR_SYSCALL_OFFSETS
	.align		4
        /*0088*/ 	.byte	0x04, 0x46
        /*008a*/ 	.short	(.L_1126 - .L_1125)


	//   ....[0]....
.L_1125:
        /*008c*/ 	.word	0x00001460


	//   ....[1]....
        /*0090*/ 	.word	0x00018e60


	//   ....[2]....
        /*0094*/ 	.word	0x00018ff0


	//   ....[3]....
        /*0098*/ 	.word	0x00019180


	//   ....[4]....
        /*009c*/ 	.word	0x00019310


	//   ....[5]....
        /*00a0*/ 	.word	0x000195d0


	//   ....[6]....
        /*00a4*/ 	.word	0x00019760


	//   ....[7]....
        /*00a8*/ 	.word	0x000198f0


	//   ....[8]....
        /*00ac*/ 	.word	0x00019a80


	//   ....[9]....
        /*00b0*/ 	.word	0x0001a000


	//   ....[10]....
        /*00b4*/ 	.word	0x0001a190


	//   ....[11]....
        /*00b8*/ 	.word	0x0001a320


	//   ....[12]....
        /*00bc*/ 	.word	0x0001a4b0


	//   ....[13]....
        /*00c0*/ 	.word	0x0001a770


	//   ....[14]....
        /*00c4*/ 	.word	0x0001a900


	//   ....[15]....
        /*00c8*/ 	.word	0x0001aa90


	//   ....[16]....
        /*00cc*/ 	.word	0x0001ac20


	//----- nvinfo : EIATTR_EXIT_INSTR_OFFSETS
	.align		4
.L_1126:
        /*00d0*/ 	.byte	0x04, 0x1c
        /*00d2*/ 	.short	(.L_1128 - .L_1127)


	//   ....[0]....
.L_1127:
        /*00d4*/ 	.word	0x00017c40


	//   ....[1]....
        /*00d8*/ 	.word	0x00018a40


	//   ....[2]....
        /*00dc*/ 	.word	0x00018d30


	//   ....[3]....
        /*00e0*/ 	.word	0x00019380


	//   ....[4]....
        /*00e4*/ 	.word	0x00019af0


	//   ....[5]....
        /*00e8*/ 	.word	0x00019b40


	//   ....[6]....
        /*00ec*/ 	.word	0x00019b70


	//   ....[7]....
        /*00f0*/ 	.word	0x00019bb0


	//   ....[8]....
        /*00f4*/ 	.word	0x00019bf0


	//   ....[9]....
        /*00f8*/ 	.word	0x00019ed0


	//   ....[10]....
        /*00fc*/ 	.word	0x0001a520


	//   ....[11]....
        /*0100*/ 	.word	0x0001ac90


	//   ....[12]....
        /*0104*/ 	.word	0x0001ace0


	//----- nvinfo : EIATTR_MAX_THREADS
	.align		4
.L_1128:
        /*0108*/ 	.byte	0x04, 0x05
        /*010a*/ 	.short	(.L_1130 - .L_1129)
.L_1129:
        /*010c*/ 	.word	0x00000080
        /*0110*/ 	.word	0x00000001
        /*0114*/ 	.word	0x00000001


	//----- nvinfo : EIATTR_CRS_STACK_SIZE
	.align		4
.L_1130:
        /*0118*/ 	.byte	0x04, 0x1e
        /*011a*/ 	.short	(.L_1132 - .L_1131)
.L_1131:
        /*011c*/ 	.word	0x00000000


	//----- nvinfo : EIATTR_CBANK_PARAM_SIZE
	.align		4
.L_1132:
        /*0120*/ 	.byte	0x03, 0x19
        /*0122*/ 	.short	0x0410


	//----- nvinfo : EIATTR_PARAM_CBANK
	.align		4
        /*0124*/ 	.byte	0x04, 0x0a
        /*0126*/ 	.short	(.L_1134 - .L_1133)
	.align		4
.L_1133:
        /*0128*/ 	.word	index@(.nv.constant0._ZN2at6native13reduce_kernelILi128ELi4ENS0_8ReduceOpIdNS0_14func_wrapper_tIbZZZNS0_14or_kernel_cudaERNS_14TensorIteratorEENKUlvE_clEvENKUlvE4_clEvEUlbdE_EEjbLi4ELi4EEEEEvT1_)
        /*012c*/ 	.short	0x0380
        /*012e*/ 	.short	0x0410


	//----- nvinfo : EIATTR_SW_WAR
	.align		4
.L_1134:
        /*0130*/ 	.byte	0x04, 0x36
        /*0132*/ 	.short	(.L_1136 - .L_1135)
.L_1135:
        /*0134*/ 	.word	0x00000008
.L_1136:


//--------------------- .nv.info._ZN2at6native13reduce_kernelILi512ELi1ENS0_8ReduceOpIsNS0_14func_wrapper_tIbZZZNS0_14or_kernel_cudaERNS_14TensorIteratorEENKUlvE_clEvENKUlvE3_clEvEUlbsE_EEjbLi4ELi4EEEEEvT1_ --------------------------
	.section	.nv.info._ZN2at6native13reduce_kernelILi512ELi1ENS0_8ReduceOpIsNS0_14func_wrapper_tIbZZZNS0_14or_kernel_cudaERNS_14TensorIteratorEENKUlvE_clEvENKUlvE3_clEvEUlbsE_EEjbLi4ELi4EEEEEvT1_,"",@"SHT_CUDA_INFO"
	.sectionflags	@""
	.align	4


	//----- nvinfo : EIATTR_CUDA_API_VERSION
	.align		4
        /*0000*/ 	.byte	0x04, 0x37
        /*0002*/ 	.short	(.L_1138 - .L_1137)
.L_1137:
        /*0004*/ 	.word	0x00000082


	//----- nvinfo : EIATTR_KPARAM_INFO
	.align		4
.L_1138:
        /*0008*/ 	.byte	0x04, 0x17
        /*000a*/ 	.short	(.L_1140 - .L_1139)
.L_1139:
        /*000c*/ 	.word	0x00000000
        /*0010*/ 	.short	0x0000
        /*0012*/ 	.short	0x0000
        /*0014*/ 	.byte	0x00, 0xf0, 0x41, 0x10


	//----- nvinfo : EIATTR_SPARSE_MMA_MASK
	.align		4
.L_1140:
        /*0018*/ 	.byte	0x03, 0x50
        /*001a*/ 	.short	0x0000


	//----- nvinfo : EIATTR_MAXREG_COUNT
	.align		4
        /*001c*/ 	.byte	0x03, 0x1b
        /*001e*/ 	.short	0x0020


	//----- nvinfo : EIATTR_NUM_BARRIERS
	.align		4
        /*0020*/ 	.byte	0x02, 0x4c
        /*0022*/ 	.byte	0x01
	.zero		1


	//----- nvinfo : EIATTR_EXTERNS
	.align		4
        /*0024*/ 	.byte	0x04, 0x0f
        /*0026*/ 	.short	(.L_1142 - .L_1141)


	//   ....[0]....
	.align		4
.L_1141:
        /*0028*/ 	.word	index@(__assertfail)


	//----- nvinfo : EIATTR_MERCURY_ISA_VERSION
	.align		4
.L_1142:
        /*002c*/ 	.byte	0x03, 0x5f
        /*002e*/ 	.short	0x0101


	//----- nvinfo : EIATTR_INT_WARP_WIDE_INSTR_OFFSETS
	.align		4
        /*0030*/ 	.byte	0x04, 0x31
        /*0032*/ 	.short	(.L_1144 - .L_1143)


	//   ....[0]....
.L_1143:
        /*0034*/ 	.word	0x0000da70


	//   ....[1]....
        /*0038*/ 	.word	0x0000db60


	//----- nvinfo : EIATTR_COOP_GROUP_MASK_REGIDS
	.align		4
.L_1144:
        /*003c*/ 	.byte	0x04, 0x29
        /*003e*/ 	.short	(.L_1146 - .L_1145)


	//   ....[0]....
.L_1145:
        /*0040*/ 	.word	0xffffffff


	//   ....[1]....
        /*0044*/ 	.word	0xffffffff


	//----- nvinfo : EIATTR_COOP_GROUP_INSTR_OFFSETS
	.align		4
.L_1146:
        /*0048*/ 	.byte	0x04, 0x28
        /*004a*/ 	.short	(.L_1148 - .L_1147)


	//   ....[0]....
.L_1147:
        /*004c*/ 	.word	0x0000b360


	//   ....[1]....
        /*0050*/ 	.word	0x0000e380


	//----- nvinfo : EIATTR_VRC_CTA_INIT_COUNT
	.align		4
.L_1148:
        /*0054*/ 	.byte	0x02, 0x4a
	.zero		1
	.zero		1


	//----- nvinfo : EIATTR_SYSCALL_OFFSETS
	.align		4
        /*0058*/ 	.byte	0x04, 0x46
        /*005a*/ 	.short	(.L_1150 - .L_1149)


	//   ....[0]....
.L_1149:
        /*005c*/ 	.word	0x0000e610


	//   ....[1]....
        /*0060*/ 	.word	0x0000e880


	//   ....[2]....
        /*0064*/ 	.word	0x0000ebe0


	//   ....[3]....
        /*0068*/ 	.word	0x0000ee50


	//----- nvinfo : EIATTR_EXIT_INSTR_OFFSETS
	.align		4
.L_1150:
        /*006c*/ 	.byte	0x04, 0x1c
        /*006e*/ 	.short	(.L_1152 - .L_1151)


	//   ....[0]....
.L_1151:
        /*0070*/ 	.word	0x0000dc00


	//   ....[1]....
        /*0074*/ 	.word	0x0000e3e0


	//   ....[2]....
        /*0078*/ 	.word	0x0000e680


	//   ....[3]....
        /*007c*/ 	.word	0x0000e6c0


	//   ....[4]....
        /*0080*/ 	.word	0x0000e8f0


	//   ....[5]....
        /*0084*/ 	.word	0x0000e910


	//   ....[6]....
        /*0088*/ 	.word	0x0000e940


	//   ....[7]....
        /*008c*/ 	.word	0x0000e980


	//   ....[8]....
        /*0090*/ 	.word	0x0000e9c0


	//   ....[9]....
        /*0094*/ 	.word	0x0000ec50


	//   ....[10]....
        /*0098*/ 	.word	0x0000ec90


	//   ....[11]....
        /*009c*/ 	.word	0x0000eec0


	//   ....[12]....
        /*00a0*/ 	.word	0x0000eee0


	//----- nvinfo : EIATTR_MAX_THREADS
	.align		4
.L_1152:
        /*00a4*/ 	.byte	0x04, 0x05
        /*00a6*/ 	.short	(.L_1154 - .L_1153)
.L_1153:
        /*00a8*/ 	.word	0x00000200
        /*00ac*/ 	.word	0x00000001
        /*00b0*/ 	.word	0x00000001


	//----- nvinfo : EIATTR_CRS_STACK_SIZE
	.align		4
.L_1154:
        /*00b4*/ 	.byte	0x04, 0x1e
        /*00b6*/ 	.short	(.L_1156 - .L_1155)
.L_1155:
        /*00b8*/ 	.word	0x00000000


	//----- nvinfo : EIATTR_CBANK_PARAM_SIZE
	.align		4
.L_1156:
        /*00bc*/ 	.byte	0x03, 0x19
        /*00be*/ 	.short	0x0410


	//----- nvinfo : EIATTR_PARAM_CBANK
	.align		4
        /*00c0*/ 	.byte	0x04, 0x0a
        /*00c2*/ 	.short	(.L_1158 - .L_1157)
	.align		4
.L_1157:
        /*00c4*/ 	.word	index@(.nv.constant0._ZN2at6native13reduce_kernelILi512ELi1ENS0_8ReduceOpIsNS0_14func_wrapper_tIbZZZNS0_14or_kernel_cudaERNS_14TensorIteratorEENKUlvE_clEvENKUlvE3_clEvEUlbsE_EEjbLi4ELi4EEEEEvT1_)
        /*00c8*/ 	.short	0x0380
        /*00ca*/ 	.short	0x0410


	//----- nvinfo : EIATTR_SW_WAR
	.align		4
.L_1158:
        /*00cc*/ 	.byte	0x04, 0x36
        /*00ce*/ 	.short	(.L_1160 - .L_1159)
.L_1159:
        /*00d0*/ 	.word	0x00000008
.L_1160:


//--------------------- .nv.info._ZN2at6native13reduce_kernelILi256ELi2ENS0_8ReduceOpIsNS0_14func_wrapper_tIbZZZNS0_14or_kernel_cudaERNS_14TensorIteratorEENKUlvE_clEvENKUlvE3_clEvEUlbsE_EEjbLi4ELi4EEEEEvT1_ --------------------------
	.section	.nv.info._ZN2at6native13reduce_kernelILi256ELi2ENS0_8ReduceOpIsNS0_14func_wrapper_tIbZZZNS0_14or_kernel_cudaERNS_14TensorIteratorEENKUlvE_clEvENKUlvE3_clEvEUlbsE_EEjbLi4ELi4EEEEEvT1_,"",@"SHT_CUDA_INFO"
	.sectionflags	@""
	.align	4


	//----- nvinfo : EIATTR_CUDA_API_VERSION
	.align		4
        /*0000*/ 	.byte	0x04, 0x37
        /*0002*/ 	.short	(.L_1162 - .L_1161)
.L_1161:
        /*0004*/ 	.word	0x00000082


	//----- nvinfo : EIATTR_KPARAM_INFO
	.align		4
.L_1162:
        /*0008*/ 	.byte	0x04, 0x17
        /*000a*/ 	.short	(.L_1164 - .L_1163)
.L_1163:
        /*000c*/ 	.word	0x00000000
        /*0010*/ 	.short	0x0000
        /*0012*/ 	.short	0x0000
        /*0014*/ 	.byte	0x00, 0xf0, 0x41, 0x10


	//----- nvinfo : EIATTR_SPARSE_MMA_MASK
	.align		4
.L_1164:
        /*0018*/ 	.byte	0x03, 0x50
        /*001a*/ 	.short	0x0000


	//----- nvinfo : EIATTR_MAXREG_COUNT
	.align		4
        /*001c*/ 	.byte	0x03, 0x1b
        /*001e*/ 	.short	0x0040


	//----- nvinfo : EIATTR_NUM_BARRIERS
	.align		4
        /*0020*/ 	.byte	0x02, 0x4c
        /*0022*/ 	.byte	0x01
	.zero		1


	//----- nvinfo : EIATTR_EXTERNS
	.align		4
        /*0024*/ 	.byte	0x04, 0x0f
        /*0026*/ 	.short	(.L_1166 - .L_1165)


	//   ....[0]....
	.align		4
.L_1165:
        /*0028*/ 	.word	index@(__assertfail)


	//----- nvinfo : EIATTR_MERCURY_ISA_VERSION
	.align		4
.L_1166:
        /*002c*/ 	.byte	0x03, 0x5f
        /*002e*/ 	.short	0x0101


	//----- nvinfo : EIATTR_INT_WARP_WIDE_INSTR_OFFSETS
	.align		4
        /*0030*/ 	.byte	0x04, 0x31
        /*0032*/ 	.short	(.L_1168 - .L_1167)


	//   ....[0]....
.L_1167:
        /*0034*/ 	.word	0x00011060


	//   ....[1]....
        /*0038*/ 	.word	0x00011150


	//----- nvinfo : EIATTR_COOP_GROUP_MASK_REGIDS
	.align		4
.L_1168:
        /*003c*/ 	.byte	0x04, 0x29
        /*003e*/ 	.short	(.L_1170 - .L_1169)


	//   ....[0]....
.L_1169:
        /*0040*/ 	.word	0xffffffff


	//   ....[1]....
        /*0044*/ 	.word	0xffffffff


	//   ....[2]....
        /*0048*/ 	.word	0xffffffff


	//   ....[3]....
        /*004c*/ 	.word	0xffffffff


	//----- nvinfo : EIATTR_COOP_GROUP_INSTR_OFFSETS
	.align		4
.L_1170:
        /*0050*/ 	.byte	0x04, 0x28
        /*0052*/ 	.short	(.L_1172 - .L_1171)


	//   ....[0]....
.L_1171:
        /*0054*/ 	.word	0x0000c6d0


	//   ....[1]....
        /*0058*/ 	.word	0x0000c6f0


	//   ....[2]....
        /*005c*/ 	.word	0x00011b70


	//   ....[3]....
        /*0060*/ 	.word	0x00011b80


	//----- nvinfo : EIATTR_VRC_CTA_INIT_COUNT
	.align		4
.L_1172:
        /*0064*/ 	.byte	0x02, 0x4a
	.zero		1
	.zero		1


	//----- nvinfo : EIATTR_SYSCALL_OFFSETS
	.align		4
        /*0068*/ 	.byte	0x04, 0x46
        /*006a*/ 	.short	(.L_1174 - .L_1173)


	//   ....[0]....
.L_1173:
        /*006c*/ 	.word	0x00001440


	//   ....[1]....
        /*0070*/ 	.word	0x00011f00


	//   ....[2]....
        /*0074*/ 	.word	0x00012090


	//   ....[3]....
        /*0078*/ 	.word	0x000122f0


	//   ....[4]....
        /*007c*/ 	.word	0x00012480


	//   ....[5]....
        /*0080*/ 	.word	0x000128c0


	//   ....[6]....
        /*0084*/ 	.word	0x00012a50


	//   ....[7]....
        /*0088*/ 	.word	0x00012cb0


	//   ....[8]....
        /*008c*/ 	.word	0x00012e40


	//----- nvinfo : EIATTR_EXIT_INSTR_OFFSETS
	.align		4
.L_1174:
        /*0090*/ 	.byte	0x04, 0x1c
        /*0092*/ 	.short	(.L_1176 - .L_1175)


	//   ....[0]....
.L_1175:
        /*0094*/ 	.word	0x00011210


	//   ....[1]....
        /*0098*/ 	.word	0x00011c00


	//   ....[2]....
        /*009c*/ 	.word	0x00011dd0


	//   ....[3]....
        /*00a0*/ 	.word	0x00012100


	//   ....[4]....
        /*00a4*/ 	.word	0x000124f0


	//   ....[5]....
        /*00a8*/ 	.word	0x00012520


	//   ....[6]....
        /*00ac*/ 	.word	0x00012550


	//   ....[7]....
        /*00b0*/ 	.word	0x00012590


	//   ....[8]....
        /*00b4*/ 	.word	0x000125d0


	//   ....[9]....
        /*00b8*/ 	.word	0x00012790


	//   ....[10]....
        /*00bc*/ 	.word	0x00012ac0


	//   ....[11]....
        /*00c0*/ 	.word	0x00012eb0


	//   ....[12]....
        /*00c4*/ 	.word	0x00012ee0


	//----- nvinfo : EIATTR_MAX_THREADS
	.align		4
.L_1176:
        /*00c8*/ 	.byte	0x04, 0x05
        /*00ca*/ 	.short	(.L_1178 - .L_1177)
.L_1177:
        /*00cc*/ 	.word	0x00000100
        /*00d0*/ 	.word	0x00000001
        /*00d4*/ 	.word	0x00000001


	//----- nvinfo : EIATTR_CRS_STACK_SIZE
	.align		4
.L_1178:
        /*00d8*/ 	.byte	0x04, 0x1e
        /*00da*/ 	.short	(.L_1180 - .L_1179)
.L_1179:
        /*00dc*/ 	.word	0x00000000


	//----- nvinfo : EIATTR_CBANK_PARAM_SIZE
	.align		4
.L_1180:
        /*00e0*/ 	.byte	0x03, 0x19
        /*00e2*/ 	.short	0x0410


	//----- nvinfo : EIATTR_PARAM_CBANK
	.align		4
        /*00e4*/ 	.byte	0x04, 0x0a
        /*00e6*/ 	.short	(.L_1182 - .L_1181)
	.align		4
.L_1181:
        /*00e8*/ 	.word	index@(.nv.constant0._ZN2at6native13reduce_kernelILi256ELi2ENS0_8ReduceOpIsNS0_14func_wrapper_tIbZZZNS0_14or_kernel_cudaERNS_14TensorIteratorEENKUlvE_clEvENKUlvE3_clEvEUlbsE_EEjbLi4ELi4EEEEEvT1_)
        /*00ec*/ 	.short	0x0380
        /*00ee*/ 	.short	0x0410


	//----- nvinfo : EIATTR_SW_WAR
	.align		4
.L_1182:
        /*00f0*/ 	.byte	0x04, 0x36
        /*00f2*/ 	.short	(.L_1184 - .L_1183)
.L_1183:
        /*00f4*/ 	.word	0x00000008
.L_1184:


//--------------------- .nv.info._ZN2at6native13reduce_kernelILi128ELi4ENS0_8ReduceOpIsNS0_14func_wrapper_tIbZZZNS0_14or_kernel_cudaERNS_14TensorIteratorEENKUlvE_clEvENKUlvE3_clEvEUlbsE_EEjbLi4ELi4EEEEEvT1_ --------------------------
	.section	.nv.info._ZN2at6native13reduce_kernelILi128ELi4ENS0_8ReduceOpIsNS0_14func_wrapper_tIbZZZNS0_14or_kernel_cudaERNS_14TensorIteratorEENKUlvE_clEvENKUlvE3_clEvEUlbsE_EEjbLi4ELi4EEEEEvT1_,"",@"SHT_CUDA_INFO"
	.sectionflags	@""
	.align	4


	//----- nvinfo : EIATTR_CUDA_API_VERSION
	.align		4
        /*0000*/ 	.byte	0x04, 0x37
        /*0002*/ 	.short	(.L_1186 - .L_1185)
.L_1185:
        /*0004*/ 	.word	0x00000082


	//----- nvinfo : EIATTR_KPARAM_INFO
	.align		4
.L_1186:
        /*0008*/ 	.byte	0x04, 0x17
        /*000a*/ 	.short	(.L_1188 - .L_1187)
.L_1187:
        /*000c*/ 	.word	0x00000000
        /*0010*/ 	.short	0x0000
        /*0012*/ 	.short	0x0000
        /*0014*/ 	.byte	0x00, 0xf0, 0x41, 0x10


	//----- nvinfo : EIATTR_SPARSE_MMA_MASK
	.align		4
.L_1188:
        /*0018*/ 	.byte	0x03, 0x50
        /*001a*/ 	.short	0x0000


	//----- nvinfo : EIATTR_MAXREG_COUNT
	.align		4
        /*001c*/ 	.byte	0x03, 0x1b
        /*001e*/ 	.short	0x0080


	//----- nvinfo : EIATTR_NUM_BARRIERS
	.align		4
        /*0020*/ 	.byte	0x02, 0x4c
        /*0022*/ 	.byte	0x01
	.zero		1


	//----- nvinfo : EIATTR_EXTERNS
	.align		4
        /*0024*/ 	.byte	0x04, 0x0f
        /*0026*/ 	.short	(.L_1190 - .L_1189)


	//   ....[0]....
	.align		4
.L_1189:
        /*0028*/ 	.word	index@(__assertfail)


	//----- nvinfo : EIATTR_MERCURY_ISA_VERSION
	.align		4
.L_1190:
        /*002c*/ 	.byte	0x03, 0x5f
        /*002e*/ 	.short	0x0101


	//----- nvinfo : EIATTR_INT_WARP_WIDE_INSTR_OFFSETS
	.align		4
        /*0030*/ 	.byte	0x04, 0x31
        /*0032*/ 	.short	(.L_1192 - .L_1191)


	//   ....[0]....
.L_1191:
        /*0034*/ 	.word	0x000175d0


	//   ....[1]....
        /*0038*/ 	.word	0x000176c0


	//----- nvinfo : EIATTR_COOP_GROUP_MASK_REGIDS
	.align		4
.L_1192:
        /*003c*/ 	.byte	0x04, 0x29
        /*003e*/ 	.short	(.L_1194 - .L_1193)


	//   ....[0]....
.L_1193:
        /*0040*/ 	.word	0xffffffff


	//   ....[1]....
        /*0044*/ 	.word	0xffffffff


	//   ....[2]....
        /*0048*/ 	.word	0xffffffff


	//   ....[3]....
        /*004c*/ 	.word	0xffffffff


	//   ....[4]....
        /*0050*/ 	.word	0xffffffff


	//   ....[5]....
        /*0054*/ 	.word	0xffffffff


	//   ....[6]....
        /*0058*/ 	.word	0xffffffff


	//   ....[7]....
        /*005c*/ 	.word	0xffffffff


	//----- nvinfo : EIATTR_COOP_GROUP_INSTR_OFFSETS
	.align		4
.L_1194:
        /*0060*/ 	.byte	0x04, 0x28
        /*0062*/ 	.short	(.L_1196 - .L_1195)


	//   ....[0]....
.L_1195:
        /*0064*/ 	.word	0x0000e690


	//   ....[1]....
        /*0068*/ 	.word	0x0000e6c0


	//   ....[2]....
        /*006c*/ 	.word	0x0000e6f0


	//   ....[3]....
        /*0070*/ 	.word	0x0000e700


	//   ....[4]....
        /*0074*/ 	.word	0x00018410


	//   ....[5]....
        /*0078*/ 	.word	0x00018440


	//   ....[6]....
        /*007c*/ 	.word	0x00018470


	//   ....[7]....
        /*0080*/ 	.word	0x00018480


	//----- nvinfo : EIATTR_VRC_CTA_INIT_COUNT
	.align		4
.L_1196:
        /*0084*/ 	.byte	0x02, 0x4a
	.zero		1
	.zero		1


	//----- nvinfo : EIATTR_SYSCALL_OFFSETS
	.align		4
        /*0088*/ 	.byte	0x04, 0x46
        /*008a*/ 	.short	(.L_1198 - .L_1197)


	//   ....[0]....
.L_1197:
        /*008c*/ 	.word	0x00001460


	//   ....[1]....
        /*0090*/ 	.word	0x00018960


	//   ....[2]....
        /*0094*/ 	.word	0x00018af0


	//   ....[3]....
        /*0098*/ 	.word	0x00018c80


	//   ....[4]....
        /*009c*/ 	.word	0x00018e10


	//   ....[5]....
        /*00a0*/ 	.word	0x000190d0


	//   ....[6]....
        /*00a4*/ 	.word	0x00019260


	//   ....[7]....
        /*00a8*/ 	.word	0x000193f0


	//   ....[8]....
        /*00ac*/ 	.word	0x00019580


	//   ....[9]....
        /*00b0*/ 	.word	0x00019b00


	//   ....[10]....
        /*00b4*/ 	.word	0x00019c90


	//   ....[11]....
        /*00b8*/ 	.word	0x00019e20


	//   ....[12]....
        /*00bc*/ 	.word	0x00019fb0


	//   ....[13]....
        /*00c0*/ 	.word	0x0001a270


	//   ....[14]....
        /*00c4*/ 	.word	0x0001a400


	//   ....[15]....
        /*00c8*/ 	.word	0x0001a590


	//   ....[16]....
        /*00cc*/ 	.word	0x0001a720


	//----- nvinfo : EIATTR_EXIT_INSTR_OFFSETS
	.align		4
.L_1198:
        /*00d0*/ 	.byte	0x04, 0x1c
        /*00d2*/ 	.short	(.L_1200 - .L_1199)


	//   ....[0]....
.L_1199:
        /*00d4*/ 	.word	0x00017780


	//   ....[1]....
        /*00d8*/ 	.word	0x00018540


	//   ....[2]....
        /*00dc*/ 	.word	0x00018830


	//   ....[3]....
        /*00e0*/ 	.word	0x00018e80


	//   ....[4]....
        /*00e4*/ 	.word	0x000195f0


	//   ....[5]....
        /*00e8*/ 	.word	0x00019640


	//   ....[6]....
        /*00ec*/ 	.word	0x00019670


	//   ....[7]....
        /*00f0*/ 	.word	0x000196b0


	//   ....[8]....
        /*00f4*/ 	.word	0x000196f0


	//   ....[9]....
        /*00f8*/ 	.word	0x000199d0


	//   ....[10]....
        /*00fc*/ 	.word	0x0001a020


	//   ....[11]....
        /*0100*/ 	.word	0x0001a790


	//   ....[12]....
        /*0104*/ 	.word	0x0001a7e0


	//----- nvinfo : EIATTR_MAX_THREADS
	.align		4
.L_1200:
        /*0108*/ 	.byte	0x04, 0x05
        /*010a*/ 	.short	(.L_1202 - .L_1201)
.L_1201:
        /*010c*/ 	.word	0x00000080
        /*0110*/ 	.word	0x00000001
        /*0114*/ 	.word	0x00000001


	//----- nvinfo : EIATTR_CRS_STACK_SIZE
	.align		4
.L_1202:
        /*0118*/ 	.byte	0x04, 0x1e
        /*011a*/ 	.short	(.L_1204 - .L_1203)
.L_1203:
        /*011c*/ 	.word	0x00000000


	//----- nvinfo : EIATTR_CBANK_PARAM_SIZE
	.align		4
.L_1204:
        /*0120*/ 	.byte	0x03, 0x19
        /*0122*/ 	.short	0x0410


	//----- nvinfo : EIATTR_PARAM_CBANK
	.align		4
        /*0124*/ 	.byte	0x04, 0x0a
        /*0126*/ 	.short	(.L_1206 - .L_1205)
	.align		4
.L_1205:
        /*0128*/ 	.word	index@(.nv.constant0._ZN2at6native13reduce_kernelILi128ELi4ENS0_8ReduceOpIsNS0_14func_wrapper_tIbZZZNS0_14or_kernel_cudaERNS_14TensorIteratorEENKUlvE_clEvENKUlvE3_clEvEUlbsE_EEjbLi4ELi4EEEEEvT1_)
        /*012c*/ 	.short	0x0380
        /*012e*/ 	.short	0x0410


	//----- nvinfo : EIATTR_SW_WAR
	.align		4
.L_1206:
        /*0130*/ 	.byte	0x04, 0x36
        /*0132*/ 	.short	(.L_1208 - .L_1207)
.L_1207:
        /*0134*/ 	.word	0x00000008
.L_1208:


//--------------------- .nv.info._ZN2at6native13reduce_kernelILi512ELi1ENS0_8ReduceOpIlNS0_14func_wrapper_tIbZZZNS0_14or_kernel_cudaERNS_14TensorIteratorEENKUlvE_clEvENKUlvE2_clEvEUlblE_EEjbLi4ELi4EEEEEvT1_ --------------------------
	.section	.nv.info._ZN2at6native13reduce_kernelILi512ELi1ENS0_8ReduceOpIlNS0_14func_wrapper_tIbZZZNS0_14or_kernel_cudaERNS_14TensorIteratorEENKUlvE_clEvENKUlvE2_clEvEUlblE_EEjbLi4ELi4EEEEEvT1_,"",@"SHT_CUDA_INFO"
	.sectionflags	@""
	.align	4


	//----- nvinfo : EIATTR_CUDA_API_VERSION
	.align		4
        /*0000*/ 	.byte	0x04, 0x37
        /*0002*/ 	.short	(.L_1210 - .L_1209)
.L_1209:
        /*0004*/ 	.word	0x00000082


	//----- nvinfo : EIATTR_KPARAM_INFO
	.align		4
.L_1210:
        /*0008*/ 	.byte	0x04, 0x17
        /*000a*/ 	.short	(.L_1212 - .L_1211)
.L_1211:
        /*000c*/ 	.word	0x00000000
        /*0010*/ 	.short	0x0000
        /*0012*/ 	.short	0x0000
        /*0014*/ 	.byte	0x00, 0xf0, 0x41, 0x10


	//----- nvinfo : EIATTR_SPARSE_MMA_MASK
	.align		4
.L_1212:
        /*0018*/ 	.byte	0x03, 0x50
        /*001a*/ 	.short	0x0000


	//----- nvinfo : EIATTR_MAXREG_COUNT
	.align		4
        /*001c*/ 	.byte	0x03, 0x1b
        /*001e*/ 	.short	0x0020


	//----- nvinfo : EIATTR_NUM_BARRIERS
	.align		4
        /*0020*/ 	.byte	0x02, 0x4c
        /*0022*/ 	.byte	0x01
	.zero		1


	//----- nvinfo : EIATTR_EXTERNS
	.align		4
        /*0024*/ 	.byte	0x04, 0x0f
        /*0026*/ 	.short	(.L_1214 - .L_1213)


	//   ....[0]....
	.align		4
.L_1213:
        /*0028*/ 	.word	index@(__assertfail)


	//----- nvinfo : EIATTR_MERCURY_ISA_VERSION
	.align		4
.L_1214:
        /*002c*/ 	.byte	0x03, 0x5f
        /*002e*/ 	.short	0x0101


	//----- nvinfo : EIATTR_INT_WARP_WIDE_INSTR_OFFSETS
	.align		4
        /*0030*/ 	.byte	0x04, 0x31
        /*0032*/ 	.short	(.L_1216 - .L_1215)


	//   ....[0]....
.L_1215:
        /*0034*/ 	.word	0x0000dd80


	//   ....[1]....
        /*0038*/ 	.word	0x0000de70


	//----- nvinfo : EIATTR_COOP_GROUP_MASK_REGIDS
	.align		4
.L_1216:
        /*003c*/ 	.byte	0x04, 0x29
        /*003e*/ 	.short	(.L_1218 - .L_1217)


	//   ....[0]....
.L_1217:
        /*0040*/ 	.word	0xffffffff


	//   ....[1]....
        /*0044*/ 	.word	0xffffffff


	//----- nvinfo : EIATTR_COOP_GROUP_INSTR_OFFSETS
	.align		4
.L_1218:
        /*0048*/ 	.byte	0x04, 0x28
        /*004a*/ 	.short	(.L_1220 - .L_1219)


	//   ....[0]....
.L_1219:
        /*004c*/ 	.word	0x0000b670


	//   ....[1]....
        /*0050*/ 	.word	0x0000e690


	//----- nvinfo : EIATTR_VRC_CTA_INIT_COUNT
	.align		4
.L_1220:
        /*0054*/ 	.byte	0x02, 0x4a
	.zero		1
	.zero		1


	//----- nvinfo : EIATTR_SYSCALL_OFFSETS
	.align		4
        /*0058*/ 	.byte	0x04, 0x46
        /*005a*/ 	.short	(.L_1222 - .L_1221)


	//   ....[0]....
.L_1221:
        /*005c*/ 	.word	0x0000e920


	//   ....[1]....
        /*0060*/ 	.word	0x0000eb90


	//   ....[2]....
        /*0064*/ 	.word	0x0000eef0


	//   ....[3]....
        /*0068*/ 	.word	0x0000f160


	//----- nvinfo : EIATTR_EXIT_INSTR_OFFSETS
	.align		4
.L_1222:
        /*006c*/ 	.byte	0x04, 0x1c
        /*006e*/ 	.short	(.L_1224 - .L_1223)


	//   ....[0]....
.L_1223:
        /*0070*/ 	.word	0x0000df10


	//   ....[1]....
        /*0074*/ 	.word	0x0000e6f0


	//   ....[2]....
        /*0078*/ 	.word	0x0000e990


	//   ....[3]....
        /*007c*/ 	.word	0x0000e9d0


	//   ....[4]....
        /*0080*/ 	.word	0x0000ec00


	//   ....[5]....
        /*0084*/ 	.word	0x0000ec20


	//   ....[6]....
        /*0088*/ 	.word	0x0000ec50


	//   ....[7]....
        /*008c*/ 	.word	0x0000ec90


	//   ....[8]....
        /*0090*/ 	.word	0x0000ecd0


	//   ....[9]....
        /*0094*/ 	.word	0x0000ef60


	//   ....[10]....
        /*0098*/ 	.word	0x0000efa0


	//   ....[11]....
        /*009c*/ 	.word	0x0000f1d0


	//   ....[12]....
        /*00a0*/ 	.word	0x0000f1f0


	//----- nvinfo : EIATTR_MAX_THREADS
	.align		4
.L_1224:
        /*00a4*/ 	.byte	0x04, 0x05
        /*00a6*/ 	.short	(.L_1226 - .L_1225)
.L_1225:
        /*00a8*/ 	.word	0x00000200
        /*00ac*/ 	.word	0x00000001
        /*00b0*/ 	.word	0x00000001


	//----- nvinfo : EIATTR_CRS_STACK_SIZE
	.align		4
.L_1226:
        /*00b4*/ 	.byte	0x04, 0x1e
        /*00b6*/ 	.short	(.L_1228 - .L_1227)
.L_1227:
        /*00b8*/ 	.word	0x00000000


	//----- nvinfo : EIATTR_CBANK_PARAM_SIZE
	.align		4
.L_1228:
        /*00bc*/ 	.byte	0x03, 0x19
        /*00be*/ 	.short	0x0410


	//----- nvinfo : EIATTR_PARAM_CBANK
	.align		4
        /*00c0*/ 	.byte	0x04, 0x0a
        /*00c2*/ 	.short	(.L_1230 - .L_1229)
	.align		4
.L_1229:
        /*00c4*/ 	.word	index@(.nv.constant0._ZN2at6native13reduce_kernelILi512ELi1ENS0_8ReduceOpIlNS0_14func_wrapper_tIbZZZNS0_14or_kernel_cudaERNS_14TensorIteratorEENKUlvE_clEvENKUlvE2_clEvEUlblE_EEjbLi4ELi4EEEEEvT1_)
        /*00c8*/ 	.short	0x0380
        /*00ca*/ 	.short	0x0410


	//----- nvinfo : EIATTR_SW_WAR
	.align		4
.L_1230:
        /*00cc*/ 	.byte	0x04, 0x36
        /*00ce*/ 	.short	(.L_1232 - .L_1231)
.L_1231:
        /*00d0*/ 	.word	0x00000008
.L_1232:


//--------------------- .nv.info._ZN2at6native13reduce_kernelILi256ELi2ENS0_8ReduceOpIlNS0_14func_wrapper_tIbZZZNS0_14or_kernel_cudaERNS_14TensorIteratorEENKUlvE_clEvENKUlvE2_clEvEUlblE_EEjbLi4ELi4EEEEEvT1_ --------------------------
	.section	.nv.info._ZN2at6native13reduce_kernelILi256ELi2ENS0_8ReduceOpIlNS0_14func_wrapper_tIbZZZNS0_14or_kernel_cudaERNS_14TensorIteratorEENKUlvE_clEvENKUlvE2_clEvEUlblE_EEjbLi4ELi4EEEEEvT1_,"",@"SHT_CUDA_INFO"
	.sectionflags	@""
	.align	4


	//----- nvinfo : EIATTR_CUDA_API_VERSION
	.align		4
        /*0000*/ 	.byte	0x04, 0x37
        /*0002*/ 	.short	(.L_1234 - .L_1233)
.L_1233:
        /*0004*/ 	.word	0x00000082


	//----- nvinfo : EIATTR_KPARAM_INFO
	.align		4
.L_1234:
        /*0008*/ 	.byte	0x04, 0x17
        /*000a*/ 	.short	(.L_1236 - .L_1235)
.L_1235:
        /*000c*/ 	.word	0x00000000
        /*0010*/ 	.short	0x0000
        /*0012*/ 	.short	0x0000
        /*0014*/ 	.byte	0x00, 0xf0, 0x41, 0x10


	//----- nvinfo : EIATTR_SPARSE_MMA_MASK
	.align		4
.L_1236:
        /*0018*/ 	.byte	0x03, 0x50
        /*001a*/ 	.short	0x0000


	//----- nvinfo : EIATTR_MAXREG_COUNT
	.align		4
        /*001c*/ 	.byte	0x03, 0x1b
        /*001e*/ 	.short	0x0040


	//----- nvinfo : EIATTR_NUM_BARRIERS
	.align		4
        /*0020*/ 	.byte	0x02, 0x4c
        /*0022*/ 	.byte	0x01
	.zero		1


	//----- nvinfo : EIATTR_EXTERNS
	.align		4
        /*0024*/ 	.byte	0x04, 0x0f
        /*0026*/ 	.short	(.L_1238 - .L_1237)


	//   ....[0]....
	.align		4
.L_1237:
        /*0028*/ 	.word	index@(__assertfail)


	//----- nvinfo : EIATTR_MERCURY_ISA_VERSION
	.align		4
.L_1238:
        /*002c*/ 	.byte	0x03, 0x5f
        /*002e*/ 	.short	0x0101


	//----- nvinfo : EIATTR_INT_WARP_WIDE_INSTR_OFFSETS
	.align		4
        /*0030*/ 	.byte	0x04, 0x31
        /*0032*/ 	.short	(.L_1240 - .L_1239)


	//   ....[0]....
.L_1239:
        /*0034*/ 	.word	0x00011360


	//   ....[1]....
        /*0038*/ 	.word	0x00011450


	//----- nvinfo : EIATTR_COOP_GROUP_MASK_REGIDS
	.align		4
.L_1240:
        /*003c*/ 	.byte	0x04, 0x29
        /*003e*/ 	.short	(.L_1242 - .L_1241)


	//   ....[0]....
.L_1241:
        /*0040*/ 	.word	0xffffffff


	//   ....[1]....
        /*0044*/ 	.word	0xffffffff


	//   ....[2]....
        /*0048*/ 	.word	0xffffffff


	//   ....[3]....
        /*004c*/ 	.word	0xffffffff


	//----- nvinfo : EIATTR_COOP_GROUP_INSTR_OFFSETS
	.align		4
.L_1242:
        /*0050*/ 	.byte	0x04, 0x28
        /*0052*/ 	.short	(.L_1244 - .L_1243)


	//   ....[0]....
.L_1243:
        /*0054*/ 	.word	0x0000c9d0


	//   ....[1]....
        /*0058*/ 	.word	0x0000c9f0


	//   ....[2]....
        /*005c*/ 	.word	0x00011e70


	//   ....[3]....
        /*0060*/ 	.word	0x00011e80


	//----- nvinfo : EIATTR_VRC_CTA_INIT_COUNT
	.align		4
.L_1244:
        /*0064*/ 	.byte	0x02, 0x4a
	.zero		1
	.zero		1


	//----- nvinfo : EIATTR_SYSCALL_OFFSETS
	.align		4
        /*0068*/ 	.byte	0x04, 0x46
        /*006a*/ 	.short	(.L_1246 - .L_1245)


	//   ....[0]....
.L_1245:
        /*006c*/ 	.word	0x00001460


	//   ....[1]....
        /*0070*/ 	.word	0x00012200


	//   ....[2]....
        /*0074*/ 	.word	0x00012390


	//   ....[3]....
        /*0078*/ 	.word	0x000125f0


	//   ....[4]....
        /*007c*/ 	.word	0x00012780


	//   ....[5]....
        /*0080*/ 	.word	0x00012bc0


	//   ....[6]....
        /*0084*/ 	.word	0x00012d50


	//   ....[7]....
        /*0088*/ 	.word	0x00012fb0


	//   ....[8]....
        /*008c*/ 	.word	0x00013140


	//----- nvinfo : EIATTR_EXIT_INSTR_OFFSETS
	.align		4
.L_1246:
        /*0090*/ 	.byte	0x04, 0x1c
        /*0092*/ 	.short	(.L_1248 - .L_1247)


	//   ....[0]....
.L_1247:
        /*0094*/ 	.word	0x00011510


	//   ....[1]....
        /*0098*/ 	.word	0x00011f00


	//   ....[2]....
        /*009c*/ 	.word	0x000120d0


	//   ....[3]....
        /*00a0*/ 	.word	0x00012400


	//   ....[4]....
        /*00a4*/ 	.word	0x000127f0


	//   ....[5]....
        /*00a8*/ 	.word	0x00012820


	//   ....[6]....
        /*00ac*/ 	.word	0x00012850


	//   ....[7]....
        /*00b0*/ 	.word	0x00012890


	//   ....[8]....
        /*00b4*/ 	.word	0x000128d0


	//   ....[9]....
        /*00b8*/ 	.word	0x00012a90


	//   ....[10]....
        /*00bc*/ 	.word	0x00012dc0


	//   ....[11]....
        /*00c0*/ 	.word	0x000131b0


	//   ....[12]....
        /*00c4*/ 	.word	0x000131e0


	//----- nvinfo : EIATTR_MAX_THREADS
	.align		4
.L_1248:
        /*00c8*/ 	.byte	0x04, 0x05
        /*00ca*/ 	.short	(.L_1250 - .L_1249)
.L_1249:
        /*00cc*/ 	.word	0x00000100
        /*00d0*/ 	.word	0x00000001
        /*00d4*/ 	.word	0x00000001


	//----- nvinfo : EIATTR_CRS_STACK_SIZE
	.align		4
.L_1250:
        /*00d8*/ 	.byte	0x04, 0x1e
        /*00da*/ 	.short	(.L_1252 - .L_1251)
.L_1251:
        /*00dc*/ 	.word	0x00000000


	//----- nvinfo : EIATTR_CBANK_PARAM_SIZE
	.align		4
.L_1252:
        /*00e0*/ 	.byte	0x03, 0x19
        /*00e2*/ 	.short	0x0410


	//----- nvinfo : EIATTR_PARAM_CBANK
	.align		4
        /*00e4*/ 	.byte	0x04, 0x0a
        /*00e6*/ 	.short	(.L_1254 - .L_1253)
	.align		4
.L_1253:
        /*00e8*/ 	.word	index@(.nv.constant0._ZN2at6native13reduce_kernelILi256ELi2ENS0_8ReduceOpIlNS0_14func_wrapper_tIbZZZNS0_14or_kernel_cudaERNS_14TensorIteratorEENKUlvE_clEvENKUlvE2_clEvEUlblE_EEjbLi4ELi4EEEEEvT1_)
        /*00ec*/ 	.short	0x0380
        /*00ee*/ 	.short	0x0410


	//----- nvinfo : EIATTR_SW_WAR
	.align		4
.L_1254:
        /*00f0*/ 	.byte	0x04, 0x36
        /*00f2*/ 	.short	(.L_1256 - .L_1255)
.L_1255:
        /*00f4*/ 	.word	0x00000008
.L_1256:


//--------------------- .nv.info._ZN2at6native13reduce_kernelILi128ELi4ENS0_8ReduceOpIlNS0_14func_wrapper_tIbZZZNS0_14or_kernel_cudaERNS_14TensorIteratorEENKUlvE_clEvENKUlvE2_clEvEUlblE_EEjbLi4ELi4EEEEEvT1_ --------------------------
	.section	.nv.info._ZN2at6native13reduce_kernelILi128ELi4ENS0_8ReduceOpIlNS0_14func_wrapper_tIbZZZNS0_14or_kernel_cudaERNS_14TensorIteratorEENKUlvE_clEvENKUlvE2_clEvEUlblE_EEjbLi4ELi4EEEEEvT1_,"",@"SHT_CUDA_INFO"
	.sectionflags	@""
	.align	4


	//----- nvinfo : EIATTR_CUDA_API_VERSION
	.align		4
        /*0000*/ 	.byte	0x04, 0x37
        /*0002*/ 	.short	(.L_1258 - .L_1257)
.L_1257:
        /*0004*/ 	.word	0x00000082


	//----- nvinfo : EIATTR_KPARAM_INFO
	.align		4
.L_1258:
        /*0008*/ 	.byte	0x04, 0x17
        /*000a*/ 	.short	(.L_1260 - .L_1259)
.L_1259:
        /*000c*/ 	.word	0x00000000
        /*0010*/ 	.short	0x0000
        /*0012*/ 	.short	0x0000
        /*0014*/ 	.byte	0x00, 0xf0, 0x41, 0x10


	//----- nvinfo : EIATTR_SPARSE_MMA_MASK
	.align		4
.L_1260:
        /*0018*/ 	.byte	0x03, 0x50
        /*001a*/ 	.short	0x0000


	//----- nvinfo : EIATTR_MAXREG_COUNT
	.align		4
        /*001c*/ 	.byte	0x03, 0x1b
        /*001e*/ 	.short	0x0080


	//----- nvinfo : EIATTR_NUM_BARRIERS
	.align		4
        /*0020*/ 	.byte	0x02, 0x4c
        /*0022*/ 	.byte	0x01
	.zero		1


	//----- nvinfo : EIATTR_EXTERNS
	.align		4
        /*0024*/ 	.byte	0x04, 0x0f
        /*0026*/ 	.short	(.L_1262 - .L_1261)


	//   ....[0]....
	.align		4
.L_1261:
        /*0028*/ 	.word	index@(__assertfail)


	//----- nvinfo : EIATTR_MERCURY_ISA_VERSION
	.align		4
.L_1262:
        /*002c*/ 	.byte	0x03, 0x5f
        /*002e*/ 	.short	0x0101


	//----- nvinfo : EIATTR_INT_WARP_WIDE_INSTR_OFFSETS
	.align		4
        /*0030*/ 	.byte	0x04, 0x31
        /*0032*/ 	.short	(.L_1264 - .L_1263)


	//   ....[0]....
.L_1263:
        /*0034*/ 	.word	0x000180e0


	//   ....[1]....
        /*0038*/ 	.word	0x000181d0


	//----- nvinfo : EIATTR_COOP_GROUP_MASK_REGIDS
	.align		4
.L_1264:
        /*003c*/ 	.byte	0x04, 0x29
        /*003e*/ 	.short	(.L_1266 - .L_1265)


	//   ....[0]....
.L_1265:
        /*0040*/ 	.word	0xffffffff


	//   ....[1]....
        /*0044*/ 	.word	0xffffffff


	//   ....[2]....
        /*0048*/ 	.word	0xffffffff


	//   ....[3]....
        /*004c*/ 	.word	0xffffffff


	//   ....[4]....
        /*0050*/ 	.word	0xffffffff


	//   ....[5]....
        /*0054*/ 	.word	0xffffffff


	//   ....[6]....
        /*0058*/ 	.word	0xffffffff


	//   ....[7]....
        /*005c*/ 	.word	0xffffffff


	//----- nvinfo : EIATTR_COOP_GROUP_INSTR_OFFSETS
	.align		4
.L_1266:
        /*0060*/ 	.byte	0x04, 0x28
        /*0062*/ 	.short	(.L_1268 - .L_1267)


	//   ....[0]....
.L_1267:
        /*0064*/ 	.word	0x0000f1a0


	//   ....[1]....
        /*0068*/ 	.word	0x0000f1d0


	//   ....[2]....
        /*006c*/ 	.word	0x0000f200


	//   ....[3]....
        /*0070*/ 	.word	0x0000f210


	//   ....[4]....
        /*0074*/ 	.word	0x00018f70


	//   ....[5]....
        /*0078*/ 	.word	0x00018fa0


	//   ....[6]....
        /*007c*/ 	.word	0x00018fc0


	//   ....[7]....
        /*0080*/ 	.word	0x00018fd0


	//----- nvinfo : EIATTR_VRC_CTA_INIT_COUNT
	.align		4
.L_1268:
        /*0084*/ 	.byte	0x02, 0x4a
	.zero		1
	.zero		1


	//----- nvinfo : EIATTR_SYSCALL_OFFSETS
	.align		4
        /*0088*/ 	.byte	0x04, 0x46
        /*008a*/ 	.short	(.L_1270 - .L_1269)


	//   ....[0]....
.L_1269:
        /*008c*/ 	.word	0x00001460


	//   ....[1]....
        /*0090*/ 	.word	0x000194b0


	//   ....[2]....
        /*0094*/ 	.word	0x00019640


	//   ....[3]....
        /*0098*/ 	.word	0x000197d0


	//   ....[4]....
        /*009c*/ 	.word	0x00019960


	//   ....[5]....
        /*00a0*/ 	.word	0x00019c20


	//   ....[6]....
        /*00a4*/ 	.word	0x00019db0


	//   ....[7]....
        /*00a8*/ 	.word	0x00019f40


	//   ....[8]....
        /*00ac*/ 	.word	0x0001a0d0


	//   ....[9]....
        /*00b0*/ 	.word	0x0001a650


	//   ....[10]....
        /*00b4*/ 	.word	0x0001a7e0


	//   ....[11]....
        /*00b8*/ 	.word	0x0001a970


	//   ....[12]....
        /*00bc*/ 	.word	0x0001ab00


	//   ....[13]....
        /*00c0*/ 	.word	0x0001adc0


	//   ....[14]....
        /*00c4*/ 	.word	0x0001af50


	//   ....[15]....
        /*00c8*/ 	.word	0x0001b0e0


	//   ....[16]....
        /*00cc*/ 	.word	0x0001b270


	//----- nvinfo : EIATTR_EXIT_INSTR_OFFSETS
	.align		4
.L_1270:
        /*00d0*/ 	.byte	0x04, 0x1c
        /*00d2*/ 	.short	(.L_1272 - .L_1271)


	//   ....[0]....
.L_1271:
        /*00d4*/ 	.word	0x00018290


	//   ....[1]....
        /*00d8*/ 	.word	0x00019090


	//   ....[2]....
        /*00dc*/ 	.word	0x00019380


	//   ....[3]....
        /*00e0*/ 	.word	0x000199d0


	//   ....[4]....
        /*00e4*/ 	.word	0x0001a140


	//   ....[5]....
        /*00e8*/ 	.word	0x0001a190


	//   ....[6]....
        /*00ec*/ 	.word	0x0001a1c0


	//   ....[7]....
        /*00f0*/ 	.word	0x0001a200


	//   ....[8]....
        /*00f4*/ 	.word	0x0001a240


	//   ....[9]....
        /*00f8*/ 	.word	0x0001a520


	//   ....[10]....
        /*00fc*/ 	.word	0x0001ab70


	//   ....[11]....
        /*0100*/ 	.word	0x0001b2e0


	//   ....[12]....
        /*0104*/ 	.word	0x0001b330


	//----- nvinfo : EIATTR_MAX_THREADS
	.align		4
.L_1272:
        /*0108*/ 	.byte	0x04, 0x05
        /*010a*/ 	.short	(.L_1274 - .L_1273)
.L_1273:
        /*010c*/ 	.word	0x00000080
        /*0110*/ 	.word	0x00000001
        /*0114*/ 	.word	0x00000001


	//----- nvinfo : EIATTR_CRS_STACK_SIZE
	.align		4
.L_1274:
        /*0118*/ 	.byte	0x04, 0x1e
        /*011a*/ 	.short	(.L_1276 - .L_1275)
.L_1275:
        /*011c*/ 	.word	0x00000000


	//----- nvinfo : EIATTR_CBANK_PARAM_SIZE
	.align		4
.L_1276:
        /*0120*/ 	.byte	0x03, 0x19
        /*0122*/ 	.short	0x0410


	//----- nvinfo : EIATTR_PARAM_CBANK
	.align		4
        /*0124*/ 	.byte	0x04, 0x0a
        /*0126*/ 	.short	(.L_1278 - .L_1277)
	.align		4
.L_1277:
        /*0128*/ 	.word	index@(.nv.constant0._ZN2at6native13reduce_kernelILi128ELi4ENS0_8ReduceOpIlNS0_14func_wrapper_tIbZZZNS0_14or_kernel_cudaERNS_14TensorIteratorEENKUlvE_clEvENKUlvE2_clEvEUlblE_EEjbLi4ELi4EEEEEvT1_)
        /*012c*/ 	.short	0x0380
        /*012e*/ 	.short	0x0410


	//----- nvinfo : EIATTR_SW_WAR
	.align		4
.L_1278:
        /*0130*/ 	.byte	0x04, 0x36
        /*0132*/ 	.short	(.L_1280 - .L_1279)
.L_1279:
        /*0134*/ 	.word	0x00000008
.L_1280:


//--------------------- .nv.info._ZN2at6native13reduce_kernelILi512ELi1ENS0_8ReduceOpIiNS0_14func_wrapper_tIbZZZNS0_14or_kernel_cudaERNS_14TensorIteratorEENKUlvE_clEvENKUlvE1_clEvEUlbiE_EEjbLi4ELi4EEEEEvT1_ --------------------------
	.section	.nv.info._ZN2at6native13reduce_kernelILi512ELi1ENS0_8ReduceOpIiNS0_14func_wrapper_tIbZZZNS0_14or_kernel_cudaERNS_14TensorIteratorEENKUlvE_clEvENKUlvE1_clEvEUlbiE_EEjbLi4ELi4EEEEEvT1_,"",@"SHT_CUDA_INFO"
	.sectionflags	@""
	.align	4


	//----- nvinfo : EIATTR_CUDA_API_VERSION
	.align		4
        /*0000*/ 	.byte	0x04, 0x37
        /*0002*/ 	.short	(.L_1282 - .L_1281)
.L_1281:
        /*0004*/ 	.word	0x00000082


	//----- nvinfo : EIATTR_KPARAM_INFO
	.align		4
.L_1282:
        /*0008*/ 	.byte	0x04, 0x17
        /*000a*/ 	.short	(.L_1284 - .L_1283)
.L_1283:
        /*000c*/ 	.word	0x00000000
        /*0010*/ 	.short	0x0000
        /*0012*/ 	.short	0x0000
        /*0014*/ 	.byte	0x00, 0xf0, 0x41, 0x10


	//----- nvinfo : EIATTR_SPARSE_MMA_MASK
	.align		4
.L_1284:
        /*0018*/ 	.byte	0x03, 0x50
        /*001a*/ 	.short	0x0000


	//----- nvinfo : EIATTR_MAXREG_COUNT
	.align		4
        /*001c*/ 	.byte	0x03, 0x1b
        /*001e*/ 	.short	0x0020


	//----- nvinfo : EIATTR_NUM_BARRIERS
	.align		4
        /*0020*/ 	.byte	0x02, 0x4c
        /*0022*/ 	.byte	0x01
	.zero		1


	//----- nvinfo : EIATTR_EXTERNS
	.align		4
        /*0024*/ 	.byte	0x04, 0x0f
        /*0026*/ 	.short	(.L_1286 - .L_1285)


	//   ....[0]....
	.align		4
.L_1285:
        /*0028*/ 	.word	index@(__assertfail)


	//----- nvinfo : EIATTR_MERCURY_ISA_VERSION
	.align		4
.L_1286:
        /*002c*/ 	.byte	0x03, 0x5f
        /*002e*/ 	.short	0x0101


	//----- nvinfo : EIATTR_INT_WARP_WIDE_INSTR_OFFSETS
	.align		4
        /*0030*/ 	.byte	0x04, 0x31
        /*0032*/ 	.short	(.L_1288 - .L_1287)


	//   ....[0]....
.L_1287:
        /*0034*/ 	.word	0x0000da60


	//   ....[1]....
        /*0038*/ 	.word	0x0000db50


	//----- nvinfo : EIATTR_COOP_GROUP_MASK_REGIDS
	.align		4
.L_1288:
        /*003c*/ 	.byte	0x04, 0x29
        /*003e*/ 	.short	(.L_1290 - .L_1289)


	//   ....[0]....
.L_1289:
        /*0040*/ 	.word	0xffffffff


	//   ....[1]....
        /*0044*/ 	.word	0xffffffff


	//----- nvinfo : EIATTR_COOP_GROUP_INSTR_OFFSETS
	.align		4
.L_1290:
        /*0048*/ 	.byte	0x04, 0x28
        /*004a*/ 	.short	(.L_1292 - .L_1291)


	//   ....[0]....
.L_1291:
        /*004c*/ 	.word	0x0000b350


	//   ....[1]....
        /*0050*/ 	.word	0x0000e370


	//----- nvinfo : EIATTR_VRC_CTA_INIT_COUNT
	.align		4
.L_1292:
        /*0054*/ 	.byte	0x02, 0x4a
	.zero		1
	.zero		1


	//----- nvinfo : EIATTR_SYSCALL_OFFSETS
	.align		4
        /*0058*/ 	.byte	0x04, 0x46
        /*005a*/ 	.short	(.L_1294 - .L_1293)


	//   ....[0]....
.L_1293:
        /*005c*/ 	.word	0x0000e600


	//   ....[1]....
        /*0060*/ 	.word	0x0000e870


	//   ....[2]....
        /*0064*/ 	.word	0x0000ebd0


	//   ....[3]....
        /*0068*/ 	.word	0x0000ee40


	//----- nvinfo : EIATTR_EXIT_INSTR_OFFSETS
	.align		4
.L_1294:
        /*006c*/ 	.byte	0x04, 0x1c
        /*006e*/ 	.short	(.L_1296 - .L_1295)


	//   ....[0]....
.L_1295:
        /*0070*/ 	.word	0x0000dbf0


	//   ....[1]....
        /*0074*/ 	.word	0x0000e3d0


	//   ....[2]....
        /*0078*/ 	.word	0x0000e670


	//   ....[3]....
        /*007c*/ 	.word	0x0000e6b0


	//   ....[4]....
        /*0080*/ 	.word	0x0000e8e0


	//   ....[5]....
        /*0084*/ 	.word	0x0000e900


	//   ....[6]....
        /*0088*/ 	.word	0x0000e930


	//   ....[7]....
        /*008c*/ 	.word	0x0000e970


	//   ....[8]....
        /*0090*/ 	.word	0x0000e9b0


	//   ....[9]....
        /*0094*/ 	.word	0x0000ec40


	//   ....[10]....
        /*0098*/ 	.word	0x0000ec80


	//   ....[11]....
        /*009c*/ 	.word	0x0000eeb0


	//   ....[12]....
        /*00a0*/ 	.word	0x0000eed0


	//----- nvinfo : EIATTR_MAX_THREADS
	.align		4
.L_1296:
        /*00a4*/ 	.byte	0x04, 0x05
        /*00a6*/ 	.short	(.L_1298 - .L_1297)
.L_1297:
        /*00a8*/ 	.word	0x00000200
        /*00ac*/ 	.word	0x00000001
        /*00b0*/ 	.word	0x00000001


	//----- nvinfo : EIATTR_CRS_STACK_SIZE
	.align		4
.L_1298:
        /*00b4*/ 	.byte	0x04, 0x1e
        /*00b6*/ 	.short	(.L_1300 - .L_1299)
.L_1299:
        /*00b8*/ 	.word	0x00000000


	//----- nvinfo : EIATTR_CBANK_PARAM_SIZE
	.align		4
.L_1300:
        /*00bc*/ 	.byte	0x03, 0x19
        /*00be*/ 	.short	0x0410


	//----- nvinfo : EIATTR_PARAM_CBANK
	.align		4
        /*00c0*/ 	.byte	0x04, 0x0a
        /*00c2*/ 	.short	(.L_1302 - .L_1301)
	.align		4
.L_1301:
        /*00c4*/ 	.word	index@(.nv.constant0._ZN2at6native13reduce_kernelILi512ELi1ENS0_8ReduceOpIiNS0_14func_wrapper_tIbZZZNS0_14or_kernel_cudaERNS_14TensorIteratorEENKUlvE_clEvENKUlvE1_clEvEUlbiE_EEjbLi4ELi4EEEEEvT1_)
        /*00c8*/ 	.short	0x0380
        /*00ca*/ 	.short	0x0410


	//----- nvinfo : EIATTR_SW_WAR
	.align		4
.L_1302:
        /*00cc*/ 	.byte	0x04, 0x36
        /*00ce*/ 	.short	(.L_1304 - .L_1303)
.L_1303:
        /*00d0*/ 	.word	0x00000008
.L_1304:


//--------------------- .nv.info._ZN2at6native13reduce_kernelILi256ELi2ENS0_8ReduceOpIiNS0_14func_wrapper_tIbZZZNS0_14or_kernel_cudaERNS_14TensorIteratorEENKUlvE_clEvENKUlvE1_clEvEUlbiE_EEjbLi4ELi4EEEEEvT1_ --------------------------
	.section	.nv.info._ZN2at6native13reduce_kernelILi256ELi2ENS0_8ReduceOpIiNS0_14func_wrapper_tIbZZZNS0_14or_kernel_cudaERNS_14TensorIteratorEENKUlvE_clEvENKUlvE1_clEvEUlbiE_EEjbLi4ELi4EEEEEvT1_,"",@"SHT_CUDA_INFO"
	.sectionflags	@""
	.align	4


	//----- nvinfo : EIATTR_CUDA_API_VERSION
	.align		4
        /*0000*/ 	.byte	0x04, 0x37
        /*0002*/ 	.short	(.L_1306 - .L_1305)
.L_1305:
        /*0004*/ 	.word	0x00000082


	//----- nvinfo : EIATTR_KPARAM_INFO
	.align		4
.L_1306:
        /*0008*/ 	.byte	0x04, 0x17
        /*000a*/ 	.short	(.L_1308 - .L_1307)
.L_1307:
        /*000c*/ 	.word	0x00000000
        /*0010*/ 	.short	0x0000
        /*0012*/ 	.short	0x0000
        /*0014*/ 	.byte	0x00, 0xf0, 0x41, 0x10


	//----- nvinfo : EIATTR_SPARSE_MMA_MASK
	.align		4
.L_1308:
        /*0018*/ 	.byte	0x03, 0x50
        /*001a*/ 	.short	0x0000


	//----- nvinfo : EIATTR_MAXREG_COUNT
	.align		4
        /*001c*/ 	.byte	0x03, 0x1b
        /*001e*/ 	.short	0x0040


	//----- nvinfo : EIATTR_NUM_BARRIERS
	.align		4
        /*0020*/ 	.byte	0x02, 0x4c
        /*0022*/ 	.byte	0x01
	.zero		1


	//----- nvinfo : EIATTR_EXTERNS
	.align		4
        /*0024*/ 	.byte	0x04, 0x0f
        /*0026*/ 	.short	(.L_1310 - .L_1309)


	//   ....[0]....
	.align		4
.L_1309:
        /*0028*/ 	.word	index@(__assertfail)


	//----- nvinfo : EIATTR_MERCURY_ISA_VERSION
	.align		4
.L_1310:
        /*002c*/ 	.byte	0x03, 0x5f
        /*002e*/ 	.short	0x0101


	//----- nvinfo : EIATTR_INT_WARP_WIDE_INSTR_OFFSETS
	.align		4
        /*0030*/ 	.byte	0x04, 0x31
        /*0032*/ 	.short	(.L_1312 - .L_1311)


	//   ....[0]....
.L_1311:
        /*0034*/ 	.word	0x00010fb0


	//   ....[1]....
        /*0038*/ 	.word	0x000110a0


	//----- nvinfo : EIATTR_COOP_GROUP_MASK_REGIDS
	.align		4
.L_1312:
        /*003c*/ 	.byte	0x04, 0x29
        /*003e*/ 	.short	(.L_1314 - .L_1313)


	//   ....[0]....
.L_1313:
        /*0040*/ 	.word	0xffffffff


	//   ....[1]....
        /*0044*/ 	.word	0xffffffff


	//   ....[2]....
        /*0048*/ 	.word	0xffffffff


	//   ....[3]....
        /*004c*/ 	.word	0xffffffff


	//----- nvinfo : EIATTR_COOP_GROUP_INSTR_OFFSETS
	.align		4
.L_1314:
        /*0050*/ 	.byte	0x04, 0x28
        /*0052*/ 	.short	(.L_1316 - .L_1315)


	//   ....[0]....
.L_1315:
        /*0054*/ 	.word	0x0000c620


	//   ....[1]....
        /*0058*/ 	.word	0x0000c640


	//   ....[2]....
        /*005c*/ 	.word	0x00011ac0


	//   ....[3]....
        /*0060*/ 	.word	0x00011ad0


	//----- nvinfo : EIATTR_VRC_CTA_INIT_COUNT
	.align		4
.L_1316:
        /*0064*/ 	.byte	0x02, 0x4a
	.zero		1
	.zero		1


	//----- nvinfo : EIATTR_SYSCALL_OFFSETS
	.align		4
        /*0068*/ 	.byte	0x04, 0x46
        /*006a*/ 	.short	(.L_1318 - .L_1317)


	//   ....[0]....
.L_1317:
        /*006c*/ 	.word	0x00001440


	//   ....[1]....
        /*0070*/ 	.word	0x00011e50


	//   ....[2]....
        /*0074*/ 	.word	0x00011fe0


	//   ....[3]....
        /*0078*/ 	.word	0x00012240


	//   ....[4]....
        /*007c*/ 	.word	0x000123d0


	//   ....[5]....
        /*0080*/ 	.word	0x00012810


	//   ....[6]....
        /*0084*/ 	.word	0x000129a0


	//   ....[7]....
        /*0088*/ 	.word	0x00012c00


	//   ....[8]....
        /*008c*/ 	.word	0x00012d90


	//----- nvinfo : EIATTR_EXIT_INSTR_OFFSETS
	.align		4
.L_1318:
        /*0090*/ 	.byte	0x04, 0x1c
        /*0092*/ 	.short	(.L_1320 - .L_1319)


	//   ....[0]....
.L_1319:
        /*0094*/ 	.word	0x00011160


	//   ....[1]....
        /*0098*/ 	.word	0x00011b50


	//   ....[2]....
        /*009c*/ 	.word	0x00011d20


	//   ....[3]....
        /*00a0*/ 	.word	0x00012050


	//   ....[4]....
        /*00a4*/ 	.word	0x00012440


	//   ....[5]....
        /*00a8*/ 	.word	0x00012470


	//   ....[6]....
        /*00ac*/ 	.word	0x000124a0


	//   ....[7]....
        /*00b0*/ 	.word	0x000124e0


	//   ....[8]....
        /*00b4*/ 	.word	0x00012520


	//   ....[9]....
        /*00b8*/ 	.word	0x000126e0


	//   ....[10]....
        /*00bc*/ 	.word	0x00012a10


	//   ....[11]....
        /*00c0*/ 	.word	0x00012e00


	//   ....[12]....
        /*00c4*/ 	.word	0x00012e30


	//----- nvinfo : EIATTR_MAX_THREADS
	.align		4
.L_1320:
        /*00c8*/ 	.byte	0x04, 0x05
        /*00ca*/ 	.short	(.L_1322 - .L_1321)
.L_1321:
        /*00cc*/ 	.word	0x00000100
        /*00d0*/ 	.word	0x00000001
        /*00d4*/ 	.word	0x00000001


	//----- nvinfo : EIATTR_CRS_STACK_SIZE
	.align		4
.L_1322:
        /*00d8*/ 	.byte	0x04, 0x1e
        /*00da*/ 	.short	(.L_1324 - .L_1323)
.L_1323:
        /*00dc*/ 	.word	0x00000000


	//----- nvinfo : EIATTR_CBANK_PARAM_SIZE
	.align		4
.L_1324:
        /*00e0*/ 	.byte	0x03, 0x19
        /*00e2*/ 	.short	0x0410


	//----- nvinfo : EIATTR_PARAM_CBANK
	.align		4
        /*00e4*/ 	.byte	0x04, 0x0a
        /*00e6*/ 	.short	(.L_1326 - .L_1325)
	.align		4
.L_1325:
        /*00e8*/ 	.word	index@(.nv.constant0._ZN2at6native13reduce_kernelILi256ELi2ENS0_8ReduceOpIiNS0_14func_wrapper_tIbZZZNS0_14or_kernel_cudaERNS_14TensorIteratorEENKUlvE_clEvENKUlvE1_clEvEUlbiE_EEjbLi4ELi4EEEEEvT1_)
        /*00ec*/ 	.short	0x0380
        /*00ee*/ 	.short	0x0410


	//----- nvinfo : EIATTR_SW_WAR
	.align		4
.L_1326:
        /*00f0*/ 	.byte	0x04, 0x36
        /*00f2*/ 	.short	(.L_1328 - .L_1327)
.L_1327:
        /*00f4*/ 	.word	0x00000008
.L_1328:


//--------------------- .nv.info._ZN2at6native13reduce_kernelILi128ELi4ENS0_8ReduceOpIiNS0_14func_wrapper_tIbZZZNS0_14or_kernel_cudaERNS_14TensorIteratorEENKUlvE_clEvENKUlvE1_clEvEUlbiE_EEjbLi4ELi4EEEEEvT1_ --------------------------
	.section	.nv.info._ZN2at6native13reduce_kernelILi128ELi4ENS0_8ReduceOpIiNS0_14func_wrapper_tIbZZZNS0_14or_kernel_cudaERNS_14TensorIteratorEENKUlvE_clEvENKUlvE1_clEvEUlbiE_EEjbLi4ELi4EEEEEvT1_,"",@"SHT_CUDA_INFO"
	.sectionflags	@""
	.align	4


	//----- nvinfo : EIATTR_CUDA_API_VERSION
	.align		4
        /*0000*/ 	.byte	0x04, 0x37
        /*0002*/ 	.short	(.L_1330 - .L_1329)
.L_1329:
        /*0004*/ 	.word	0x00000082


	//----- nvinfo : EIATTR_KPARAM_INFO
	.align		4
.L_1330:
        /*0008*/ 	.byte	0x04, 0x17
        /*000a*/ 	.short	(.L_1332 - .L_1331)
.L_1331:
        /*000c*/ 	.word	0x00000000
        /*0010*/ 	.short	0x0000
        /*0012*/ 	.short	0x0000
        /*0014*/ 	.byte	0x00, 0xf0, 0x41, 0x10


	//----- nvinfo : EIATTR_SPARSE_MMA_MASK
	.align		4
.L_1332:
        /*0018*/ 	.byte	0x03, 0x50
        /*001a*/ 	.short	0x0000


	//----- nvinfo : EIATTR_MAXREG_COUNT
	.align		4
        /*001c*/ 	.byte	0x03, 0x1b
        /*001e*/ 	.short	0x0080


	//----- nvinfo : EIATTR_NUM_BARRIERS
	.align		4
        /*0020*/ 	.byte	0x02, 0x4c
        /*0022*/ 	.byte	0x01
	.zero		1


	//----- nvinfo : EIATTR_EXTERNS
	.align		4
        /*0024*/ 	.byte	0x04, 0x0f
        /*0026*/ 	.short	(.L_1334 - .L_1333)


	//   ....[0]....
	.align		4
.L_1333:
        /*0028*/ 	.word	index@(__assertfail)


	//----- nvinfo : EIATTR_MERCURY_ISA_VERSION
	.align		4
.L_1334:
        /*002c*/ 	.byte	0x03, 0x5f
        /*002e*/ 	.short	0x0101


	//----- nvinfo : EIATTR_INT_WARP_WIDE_INSTR_OFFSETS
	.align		4
        /*0030*/ 	.byte	0x04, 0x31
        /*0032*/ 	.short	(.L_1336 - .L_1335)


	//   ....[0]....
.L_1335:
        /*0034*/ 	.word	0x00017c30


	//   ....[1]....
        /*0038*/ 	.word	0x00017d20


	//----- nvinfo : EIATTR_COOP_GROUP_MASK_REGIDS
	.align		4
.L_1336:
        /*003c*/ 	.byte	0x04, 0x29
        /*003e*/ 	.short	(.L_1338 - .L_1337)


	//   ....[0]....
.L_1337:
        /*0040*/ 	.word	0xffffffff


	//   ....[1]....
        /*0044*/ 	.word	0xffffffff


	//   ....[2]....
        /*0048*/ 	.word	0xffffffff


	//   ....[3]....
        /*004c*/ 	.word	0xffffffff


	//   ....[4]....
        /*0050*/ 	.word	0xffffffff


	//   ....[5]....
        /*0054*/ 	.word	0xffffffff


	//   ....[6]....
        /*0058*/ 	.word	0xffffffff


	//   ....[7]....
        /*005c*/ 	.word	0xffffffff


	//----- nvinfo : EIATTR_COOP_GROUP_INSTR_OFFSETS
	.align		4
.L_1338:
        /*0060*/ 	.byte	0x04, 0x28
        /*0062*/ 	.short	(.L_1340 - .L_1339)


	//   ....[0]....
.L_1339:
        /*0064*/ 	.word	0x0000ecf0


	//   ....[1]....
        /*0068*/ 	.word	0x0000ed20


	//   ....[2]....
        /*006c*/ 	.word	0x0000ed50


	//   ....[3]....
        /*0070*/ 	.word	0x0000ed60


	//   ....[4]....
        /*0074*/ 	.word	0x00018a70


	//   ....[5]....
        /*0078*/ 	.word	0x00018aa0


	//   ....[6]....
        /*007c*/ 	.word	0x00018ad0


	//   ....[7]....
        /*0080*/ 	.word	0x00018ae0


	//----- nvinfo : EIATTR_VRC_CTA_INIT_COUNT
	.align		4
.L_1340:
        /*0084*/ 	.byte	0x02, 0x4a
	.zero		1
	.zero		1


	//----- nvinfo : EIATTR_SYSCALL_OFFSETS
	.align		4
        /*0088*/ 	.byte	0x04, 0x46
        /*008a*/ 	.short	(.L_1342 - .L_1341)


	//   ....[0]....
.L_1341:
        /*008c*/ 	.word	0x00001460


	//   ....[1]....
        /*0090*/ 	.word	0x00018fc0


	//   ....[2]....
        /*0094*/ 	.word	0x00019150


	//   ....[3]....
        /*0098*/ 	.word	0x000192e0


	//   ....[4]....
        /*009c*/ 	.word	0x00019470


	//   ....[5]....
        /*00a0*/ 	.word	0x00019730


	//   ....[6]....
        /*00a4*/ 	.word	0x000198c0


	//   ....[7]....
        /*00a8*/ 	.word	0x00019a50


	//   ....[8]....
        /*00ac*/ 	.word	0x00019be0


	//   ....[9]....
        /*00b0*/ 	.word	0x0001a160


	//   ....[10]....
        /*00b4*/ 	.word	0x0001a2f0


	//   ....[11]....
        /*00b8*/ 	.word	0x0001a480


	//   ....[12]....
        /*00bc*/ 	.word	0x0001a610


	//   ....[13]....
        /*00c0*/ 	.word	0x0001a8d0


	//   ....[14]....
        /*00c4*/ 	.word	0x0001aa60


	//   ....[15]....
        /*00c8*/ 	.word	0x0001abf0


	//   ....[16]....
        /*00cc*/ 	.word	0x0001ad80


	//----- nvinfo : EIATTR_EXIT_INSTR_OFFSETS
	.align		4
.L_1342:
        /*00d0*/ 	.byte	0x04, 0x1c
        /*00d2*/ 	.short	(.L_1344 - .L_1343)


	//   ....[0]....
.L_1343:
        /*00d4*/ 	.word	0x00017de0


	//   ....[1]....
        /*00d8*/ 	.word	0x00018ba0


	//   ....[2]....
        /*00dc*/ 	.word	0x00018e90


	//   ....[3]....
        /*00e0*/ 	.word	0x000194e0


	//   ....[4]....
        /*00e4*/ 	.word	0x00019c50


	//   ....[5]....
        /*00e8*/ 	.word	0x00019ca0


	//   ....[6]....
        /*00ec*/ 	.word	0x00019cd0


	//   ....[7]....
        /*00f0*/ 	.word	0x00019d10


	//   ....[8]....
        /*00f4*/ 	.word	0x00019d50


	//   ....[9]....
        /*00f8*/ 	.word	0x0001a030


	//   ....[10]....
        /*00fc*/ 	.word	0x0001a680


	//   ....[11]....
        /*0100*/ 	.word	0x0001adf0


	//   ....[12]....
        /*0104*/ 	.word	0x0001ae40


	//----- nvinfo : EIATTR_MAX_THREADS
	.align		4
.L_1344:
        /*0108*/ 	.byte	0x04, 0x05
        /*010a*/ 	.short	(.L_1346 - .L_1345)
.L_1345:
        /*010c*/ 	.word	0x00000080
        /*0110*/ 	.word	0x00000001
        /*0114*/ 	.word	0x00000001


	//----- nvinfo : EIATTR_CRS_STACK_SIZE
	.align		4
.L_1346:
        /*0118*/ 	.byte	0x04, 0x1e
        /*011a*/ 	.short	(.L_1348 - .L_1347)
.L_1347:
        /*011c*/ 	.word	0x00000000


	//----- nvinfo : EIATTR_CBANK_PARAM_SIZE
	.align		4
.L_1348:
        /*0120*/ 	.byte	0x03, 0x19
        /*0122*/ 	.short	0x0410


	//----- nvinfo : EIATTR_PARAM_CBANK
	.align		4
        /*0124*/ 	.byte	0x04, 0x0a
        /*0126*/ 	.short	(.L_1350 - .L_1349)
	.align		4
.L_1349:
        /*0128*/ 	.word	index@(.nv.constant0._ZN2at6native13reduce_kernelILi128ELi4ENS0_8ReduceOpIiNS0_14func_wrapper_tIbZZZNS0_14or_kernel_cudaERNS_14TensorIteratorEENKUlvE_clEvENKUlvE1_clEvEUlbiE_EEjbLi4ELi4EEEEEvT1_)
        /*012c*/ 	.short	0x0380
        /*012e*/ 	.short	0x0410


	//----- nvinfo : EIATTR_SW_WAR
	.align		4
.L_1350:
        /*0130*/ 	.byte	0x04, 0x36
        /*0132*/ 	.short	(.L_1352 - .L_1351)
.L_1351:
        /*0134*/ 	.word	0x00000008
.L_1352:


//--------------------- .nv.info._ZN2at6native13reduce_kernelILi512ELi1ENS0_8ReduceOpIaNS0_14func_wrapper_tIbZZZNS0_14or_kernel_cudaERNS_14TensorIteratorEENKUlvE_clEvENKUlvE0_clEvEUlbaE_EEjbLi4ELi4EEEEEvT1_ --------------------------
	.section	.nv.info._ZN2at6native13reduce_kernelILi512ELi1ENS0_8ReduceOpIaNS0_14func_wrapper_tIbZZZNS0_14or_kernel_cudaERNS_14TensorIteratorEENKUlvE_clEvENKUlvE0_clEvEUlbaE_EEjbLi4ELi4EEEEEvT1_,"",@"SHT_CUDA_INFO"
	.sectionflags	@""
	.align	4


	//----- nvinfo : EIATTR_CUDA_API_VERSION
	.align		4
        /*0000*/ 	.byte	0x04, 0x37
        /*0002*/ 	.short	(.L_1354 - .L_1353)
.L_1353:
        /*0004*/ 	.word	0x00000082


	//----- nvinfo : EIATTR_KPARAM_INFO
	.align		4
.L_1354:
        /*0008*/ 	.byte	0x04, 0x17
        /*000a*/ 	.short	(.L_1356 - .L_1355)
.L_1355:
        /*000c*/ 	.word	0x00000000
        /*0010*/ 	.short	0x0000
        /*0012*/ 	.short	0x0000
        /*0014*/ 	.byte	0x00, 0xf0, 0x41, 0x10


	//----- nvinfo : EIATTR_SPARSE_MMA_MASK
	.align		4
.L_1356:
        /*0018*/ 	.byte	0x03, 0x50
        /*001a*/ 	.short	0x0000


	//----- nvinfo : EIATTR_MAXREG_COUNT
	.align		4
        /*001c*/ 	.byte	0x03, 0x1b
        /*001e*/ 	.short	0x0020


	//----- nvinfo : EIATTR_NUM_BARRIERS
	.align		4
        /*0020*/ 	.byte	0x02, 0x4c
        /*0022*/ 	.byte	0x01
	.zero		1


	//----- nvinfo : EIATTR_EXTERNS
	.align		4
        /*0024*/ 	.byte	0x04, 0x0f
        /*0026*/ 	.short	(.L_1358 - .L_1357)


	//   ....[0]....
	.align		4
.L_1357:
        /*0028*/ 	.word	index@(__assertfail)


	//----- nvinfo : EIATTR_MERCURY_ISA_VERSION
	.align		4
.L_1358:
        /*002c*/ 	.byte	0x03, 0x5f
        /*002e*/ 	.short	0x0101


	//----- nvinfo : EIATTR_INT_WARP_WIDE_INSTR_OFFSETS
	.align		4
        /*0030*/ 	.byte	0x04, 0x31
        /*0032*/ 	.short	(.L_1360 - .L_1359)


	//   ....[0]....
.L_1359:
        /*0034*/ 	.word	0x0000d940


	//   ....[1]....
        /*0038*/ 	.word	0x0000da30


	//----- nvinfo : EIATTR_COOP_GROUP_MASK_REGIDS
	.align		4
.L_1360:
        /*003c*/ 	.byte	0x04, 0x29
        /*003e*/ 	.short	(.L_1362 - .L_1361)


	//   ....[0]....
.L_1361:
        /*0040*/ 	.word	0xffffffff


	//   ....[1]....
        /*0044*/ 	.word	0xffffffff


	//----- nvinfo : EIATTR_COOP_GROUP_INSTR_OFFSETS
	.align		4
.L_1362:
        /*0048*/ 	.byte	0x04, 0x28
        /*004a*/ 	.short	(.L_1364 - .L_1363)


	//   ....[0]....
.L_1363:
        /*004c*/ 	.word	0x0000b230


	//   ....[1]....
        /*0050*/ 	.word	0x0000e250


	//----- nvinfo : EIATTR_VRC_CTA_INIT_COUNT
	.align		4
.L_1364:
        /*0054*/ 	.byte	0x02, 0x4a
	.zero		1
	.zero		1


	//----- nvinfo : EIATTR_SYSCALL_OFFSETS
	.align		4
        /*0058*/ 	.byte	0x04, 0x46
        /*005a*/ 	.short	(.L_1366 - .L_1365)


	//   ....[0]....
.L_1365:
        /*005c*/ 	.word	0x0000e4e0


	//   ....[1]....
        /*0060*/ 	.word	0x0000e750


	//   ....[2]....
        /*0064*/ 	.word	0x0000eab0


	//   ....[3]....
        /*0068*/ 	.word	0x0000ed20


	//----- nvinfo : EIATTR_EXIT_INSTR_OFFSETS
	.align		4
.L_1366:
        /*006c*/ 	.byte	0x04, 0x1c
        /*006e*/ 	.short	(.L_1368 - .L_1367)


	//   ....[0]....
.L_1367:
        /*0070*/ 	.word	0x0000dad0


	//   ....[1]....
        /*0074*/ 	.word	0x0000e2b0


	//   ....[2]....
        /*0078*/ 	.word	0x0000e550


	//   ....[3]....
        /*007c*/ 	.word	0x0000e590


	//   ....[4]....
        /*0080*/ 	.word	0x0000e7c0


	//   ....[5]....
        /*0084*/ 	.word	0x0000e7e0


	//   ....[6]....
        /*0088*/ 	.word	0x0000e810


	//   ....[7]....
        /*008c*/ 	.word	0x0000e850


	//   ....[8]....
        /*0090*/ 	.word	0x0000e890


	//   ....[9]....
        /*0094*/ 	.word	0x0000eb20


	//   ....[10]....
        /*0098*/ 	.word	0x0000eb60


	//   ....[11]....
        /*009c*/ 	.word	0x0000ed90


	//   ....[12]....
        /*00a0*/ 	.word	0x0000edb0


	//----- nvinfo : EIATTR_MAX_THREADS
	.align		4
.L_1368:
        /*00a4*/ 	.byte	0x04, 0x05
        /*00a6*/ 	.short	(.L_1370 - .L_1369)
.L_1369:
        /*00a8*/ 	.word	0x00000200
        /*00ac*/ 	.word	0x00000001
        /*00b0*/ 	.word	0x00000001


	//----- nvinfo : EIATTR_CRS_STACK_SIZE
	.align		4
.L_1370:
        /*00b4*/ 	.byte	0x04, 0x1e
        /*00b6*/ 	.short	(.L_1372 - .L_1371)
.L_1371:
        /*00b8*/ 	.word	0x00000000


	//----- nvinfo : EIATTR_CBANK_PARAM_SIZE
	.align		4
.L_1372:
        /*00bc*/ 	.byte	0x03, 0x19
        /*00be*/ 	.short	0x0410


	//----- nvinfo : EIATTR_PARAM_CBANK
	.align		4
        /*00c0*/ 	.byte	0x04, 0x0a
        /*00c2*/ 	.short	(.L_1374 - .L_1373)
	.align		4
.L_1373:
        /*00c4*/ 	.word	index@(.nv.constant0._ZN2at6native13reduce_kernelILi512ELi1ENS0_8ReduceOpIaNS0_14func_wrapper_tIbZZZNS0_14or_kernel_cudaERNS_14TensorIteratorEENKUlvE_clEvENKUlvE0_clEvEUlbaE_EEjbLi4ELi4EEEEEvT1_)
        /*00c8*/ 	.short	0x0380
        /*00ca*/ 	.short	0x0410


	//----- nvinfo : EIATTR_SW_WAR
	.align		4
.L_1374:
        /*00cc*/ 	.byte	0x04, 0x36
        /*00ce*/ 	.short	(.L_1376 - .L_1375)
.L_1375:
        /*00d0*/ 	.word	0x00000008
.L_1376:


//--------------------- .nv.info._ZN2at6native13reduce_kernelILi256ELi2ENS0_8ReduceOpIaNS0_14func_wrapper_tIbZZZNS0_14or_kernel_cudaERNS_14TensorIteratorEENKUlvE_clEvENKUlvE0_clEvEUlbaE_EEjbLi4ELi4EEEEEvT1_ --------------------------
	.section	.nv.info._ZN2at6native13reduce_kernelILi256ELi2ENS0_8ReduceOpIaNS0_14func_wrapper_tIbZZZNS0_14or_kernel_cudaERNS_14TensorIteratorEENKUlvE_clEvENKUlvE0_clEvEUlbaE_EEjbLi4ELi4EEEEEvT1_,"",@"SHT_CUDA_INFO"
	.sectionflags	@""
	.align	4


	//----- nvinfo : EIATTR_CUDA_API_VERSION
	.align		4
        /*0000*/ 	.byte	0x04, 0x37
        /*0002*/ 	.short	(.L_1378 - .L_1377)
.L_1377:
        /*0004*/ 	.word	0x00000082


	//----- nvinfo : EIATTR_KPARAM_INFO
	.align		4
.L_1378:
        /*0008*/ 	.byte	0x04, 0x17
        /*000a*/ 	.short	(.L_1380 - .L_1379)
.L_1379:
        /*000c*/ 	.word	0x00000000
        /*0010*/ 	.short	0x0000
        /*0012*/ 	.short	0x0000
        /*0014*/ 	.byte	0x00, 0xf0, 0x41, 0x10


	//----- nvinfo : EIATTR_SPARSE_MMA_MASK
	.align		4
.L_1380:
        /*0018*/ 	.byte	0x03, 0x50
        /*001a*/ 	.short	0x0000


	//----- nvinfo : EIATTR_MAXREG_COUNT
	.align		4
        /*001c*/ 	.byte	0x03, 0x1b
        /*001e*/ 	.short	0x0040


	//----- nvinfo : EIATTR_NUM_BARRIERS
	.align		4
        /*0020*/ 	.byte	0x02, 0x4c
        /*0022*/ 	.byte	0x01
	.zero		1


	//----- nvinfo : EIATTR_EXTERNS
	.align		4
        /*0024*/ 	.byte	0x04, 0x0f
        /*0026*/ 	.short	(.L_1382 - .L_1381)


	//   ....[0]....
	.align		4
.L_1381:
        /*0028*/ 	.word	index@(__assertfail)


	//----- nvinfo : EIATTR_MERCURY_ISA_VERSION
	.align		4
.L_1382:
        /*002c*/ 	.byte	0x03, 0x5f
        /*002e*/ 	.short	0x0101


	//----- nvinfo : EIATTR_INT_WARP_WIDE_INSTR_OFFSETS
	.align		4
        /*0030*/ 	.byte	0x04, 0x31
        /*0032*/ 	.short	(.L_1384 - .L_1383)


	//   ....[0]....
.L_1383:
        /*0034*/ 	.word	0x00010d80


	//   ....[1]....
        /*0038*/ 	.word	0x00010e70


	//----- nvinfo : EIATTR_COOP_GROUP_MASK_REGIDS
	.align		4
.L_1384:
        /*003c*/ 	.byte	0x04, 0x29
        /*003e*/ 	.short	(.L_1386 - .L_1385)


	//   ....[0]....
.L_1385:
        /*0040*/ 	.word	0xffffffff


	//   ....[1]....
        /*0044*/ 	.word	0xffffffff


	//   ....[2]....
        /*0048*/ 	.word	0xffffffff


	//   ....[3]....
        /*004c*/ 	.word	0xffffffff


	//----- nvinfo : EIATTR_COOP_GROUP_INSTR_OFFSETS
	.align		4
.L_1386:
        /*0050*/ 	.byte	0x04, 0x28
        /*0052*/ 	.short	(.L_1388 - .L_1387)


	//   ....[0]....
.L_1387:
        /*0054*/ 	.word	0x0000c3f0


	//   ....[1]....
        /*0058*/ 	.word	0x0000c410


	//   ....[2]....
        /*005c*/ 	.word	0x00011890


	//   ....[3]....
        /*0060*/ 	.word	0x000118a0


	//----- nvinfo : EIATTR_VRC_CTA_INIT_COUNT
	.align		4
.L_1388:
        /*0064*/ 	.byte	0x02, 0x4a
	.zero		1
	.zero		1


	//----- nvinfo : EIATTR_SYSCALL_OFFSETS
	.align		4
        /*0068*/ 	.byte	0x04, 0x46
        /*006a*/ 	.short	(.L_1390 - .L_1389)


	//   ....[0]....
.L_1389:
        /*006c*/ 	.word	0x00001460


	//   ....[1]....
        /*0070*/ 	.word	0x00011c20


	//   ....[2]....
        /*0074*/ 	.word	0x00011db0


	//   ....[3]....
        /*0078*/ 	.word	0x00012010


	//   ....[4]....
        /*007c*/ 	.word	0x000121a0


	//   ....[5]....
        /*0080*/ 	.word	0x000125e0


	//   ....[6]....
        /*0084*/ 	.word	0x00012770


	//   ....[7]....
        /*0088*/ 	.word	0x000129d0


	//   ....[8]....
        /*008c*/ 	.word	0x00012b60


	//----- nvinfo : EIATTR_EXIT_INSTR_OFFSETS
	.align		4
.L_1390:
        /*0090*/ 	.byte	0x04, 0x1c
        /*0092*/ 	.short	(.L_1392 - .L_1391)


	//   ....[0]....
.L_1391:
        /*0094*/ 	.word	0x00010f30


	//   ....[1]....
        /*0098*/ 	.word	0x00011920


	//   ....[2]....
        /*009c*/ 	.word	0x00011af0


	//   ....[3]....
        /*00a0*/ 	.word	0x00011e20


	//   ....[4]....
        /*00a4*/ 	.word	0x00012210


	//   ....[5]....
        /*00a8*/ 	.word	0x00012240


	//   ....[6]....
        /*00ac*/ 	.word	0x00012270


	//   ....[7]....
        /*00b0*/ 	.word	0x000122b0


	//   ....[8]....
        /*00b4*/ 	.word	0x000122f0


	//   ....[9]....
        /*00b8*/ 	.word	0x000124b0


	//   ....[10]....
        /*00bc*/ 	.word	0x000127e0


	//   ....[11]....
        /*00c0*/ 	.word	0x00012bd0


	//   ....[12]....
        /*00c4*/ 	.word	0x00012c00


	//----- nvinfo : EIATTR_MAX_THREADS
	.align		4
.L_1392:
        /*00c8*/ 	.byte	0x04, 0x05
        /*00ca*/ 	.short	(.L_1394 - .L_1393)
.L_1393:
        /*00cc*/ 	.word	0x00000100
        /*00d0*/ 	.word	0x00000001
        /*00d4*/ 	.word	0x00000001


	//----- nvinfo : EIATTR_CRS_STACK_SIZE
	.align		4
.L_1394:
        /*00d8*/ 	.byte	0x04, 0x1e
        /*00da*/ 	.short	(.L_1396 - .L_1395)
.L_1395:
        /*00dc*/ 	.word	0x00000000


	//----- nvinfo : EIATTR_CBANK_PARAM_SIZE
	.align		4
.L_1396:
        /*00e0*/ 	.byte	0x03, 0x19
        /*00e2*/ 	.short	0x0410


	//----- nvinfo : EIATTR_PARAM_CBANK
	.align		4
        /*00e4*/ 	.byte	0x04, 0x0a
        /*00e6*/ 	.short	(.L_1398 - .L_1397)
	.align		4
.L_1397:
        /*00e8*/ 	.word	index@(.nv.constant0._ZN2at6native13reduce_kernelILi256ELi2ENS0_8ReduceOpIaNS0_14func_wrapper_tIbZZZNS0_14or_kernel_cudaERNS_14TensorIteratorEENKUlvE_clEvENKUlvE0_clEvEUlbaE_EEjbLi4ELi4EEEEEvT1_)
        /*00ec*/ 	.short	0x0380
        /*00ee*/ 	.short	0x0410


	//----- nvinfo : EIATTR_SW_WAR
	.align		4
.L_1398:
        /*00f0*/ 	.byte	0x04, 0x36
        /*00f2*/ 	.short	(.L_1400 - .L_1399)
.L_1399:
        /*00f4*/ 	.word	0x00000008
.L_1400:


//--------------------- .nv.info._ZN2at6native13reduce_kernelILi128ELi4ENS0_8ReduceOpIaNS0_14func_wrapper_tIbZZZNS0_14or_kernel_cudaERNS_14TensorIteratorEENKUlvE_clEvENKUlvE0_clEvEUlbaE_EEjbLi4ELi4EEEEEvT1_ --------------------------
	.section	.nv.info._ZN2at6native13reduce_kernelILi128ELi4ENS0_8ReduceOpIaNS0_14func_wrapper_tIbZZZNS0_14or_kernel_cudaERNS_14TensorIteratorEENKUlvE_clEvENKUlvE0_clEvEUlbaE_EEjbLi4ELi4EEEEEvT1_,"",@"SHT_CUDA_INFO"
	.sectionflags	@""
	.align	4


	//----- nvinfo : EIATTR_CUDA_API_VERSION
	.align		4
        /*0000*/ 	.byte	0x04, 0x37
        /*0002*/ 	.short	(.L_1402 - .L_1401)
.L_1401:
        /*0004*/ 	.word	0x00000082


	//----- nvinfo : EIATTR_KPARAM_INFO
	.align		4
.L_1402:
        /*0008*/ 	.byte	0x04, 0x17
        /*000a*/ 	.short	(.L_1404 - .L_1403)
.L_1403:
        /*000c*/ 	.word	0x00000000
        /*0010*/ 	.short	0x0000
        /*0012*/ 	.short	0x0000
        /*0014*/ 	.byte	0x00, 0xf0, 0x41, 0x10


	//----- nvinfo : EIATTR_SPARSE_MMA_MASK
	.align		4
.L_1404:
        /*0018*/ 	.byte	0x03, 0x50
        /*001a*/ 	.short	0x0000


	//----- nvinfo : EIATTR_MAXREG_COUNT
	.align		4
        /*001c*/ 	.byte	0x03, 0x1b
        /*001e*/ 	.short	0x0080


	//----- nvinfo : EIATTR_NUM_BARRIERS
	.align		4
        /*0020*/ 	.byte	0x02, 0x4c
        /*0022*/ 	.byte	0x01
	.zero		1


	//----- nvinfo : EIATTR_EXTERNS
	.align		4
        /*0024*/ 	.byte	0x04, 0x0f
        /*0026*/ 	.short	(.L_1406 - .L_1405)


	//   ....[0]....
	.align		4
.L_1405:
        /*0028*/ 	.word	index@(__assertfail)


	//----- nvinfo : EIATTR_MERCURY_ISA_VERSION
	.align		4
.L_1406:
        /*002c*/ 	.byte	0x03, 0x5f
        /*002e*/ 	.short	0x0101


	//----- nvinfo : EIATTR_INT_WARP_WIDE_INSTR_OFFSETS
	.align		4
        /*0030*/ 	.byte	0x04, 0x31
        /*0032*/ 	.short	(.L_1408 - .L_1407)


	//   ....[0]....
.L_1407:
        /*0034*/ 	.word	0x000171d0


	//   ....[1]....
        /*0038*/ 	.word	0x000172c0


	//----- nvinfo : EIATTR_COOP_GROUP_MASK_REGIDS
	.align		4
.L_1408:
        /*003c*/ 	.byte	0x04, 0x29
        /*003e*/ 	.short	(.L_1410 - .L_1409)


	//   ....[0]....
.L_1409:
        /*0040*/ 	.word	0xffffffff


	//   ....[1]....
        /*0044*/ 	.word	0xffffffff


	//   ....[2]....
        /*0048*/ 	.word	0xffffffff


	//   ....[3]....
        /*004c*/ 	.word	0xffffffff


	//   ....[4]....
        /*0050*/ 	.word	0xffffffff


	//   ....[5]....
        /*0054*/ 	.word	0xffffffff


	//   ....[6]....
        /*0058*/ 	.word	0xffffffff


	//   ....[7]....
        /*005c*/ 	.word	0xffffffff


	//----- nvinfo : EIATTR_COOP_GROUP_INSTR_OFFSETS
	.align		4
.L_1410:
        /*0060*/ 	.byte	0x04, 0x28
        /*0062*/ 	.short	(.L_1412 - .L_1411)


	//   ....[0]....
.L_1411:
        /*0064*/ 	.word	0x0000e290


	//   ....[1]....
        /*0068*/ 	.word	0x0000e2c0


	//   ....[2]....
        /*006c*/ 	.word	0x0000e2f0


	//   ....[3]....
        /*0070*/ 	.word	0x0000e300


	//   ....[4]....
        /*0074*/ 	.word	0x00018010


	//   ....[5]....
        /*0078*/ 	.word	0x00018040


	//   ....[6]....
        /*007c*/ 	.word	0x00018070


	//   ....[7]....
        /*0080*/ 	.word	0x00018080


	//----- nvinfo : EIATTR_VRC_CTA_INIT_COUNT
	.align		4
.L_1412:
        /*0084*/ 	.byte	0x02, 0x4a
	.zero		1
	.zero		1


	//----- nvinfo : EIATTR_SYSCALL_OFFSETS
	.align		4
        /*0088*/ 	.byte	0x04, 0x46
        /*008a*/ 	.short	(.L_1414 - .L_1413)


	//   ....[0]....
.L_1413:
        /*008c*/ 	.word	0x00001460


	//   ....[1]....
        /*0090*/ 	.word	0x00018560


	//   ....[2]....
        /*0094*/ 	.word	0x000186f0


	//   ....[3]....
        /*0098*/ 	.word	0x00018880


	//   ....[4]....
        /*009c*/ 	.word	0x00018a10


	//   ....[5]....
        /*00a0*/ 	.word	0x00018cd0


	//   ....[6]....
        /*00a4*/ 	.word	0x00018e60


	//   ....[7]....
        /*00a8*/ 	.word	0x00018ff0


	//   ....[8]....
        /*00ac*/ 	.word	0x00019180


	//   ....[9]....
        /*00b0*/ 	.word	0x00019700


	//   ....[10]....
        /*00b4*/ 	.word	0x00019890


	//   ....[11]....
        /*00b8*/ 	.word	0x00019a20


	//   ....[12]....
        /*00bc*/ 	.word	0x00019bb0


	//   ....[13]....
        /*00c0*/ 	.word	0x00019e70


	//   ....[14]....
        /*00c4*/ 	.word	0x0001a000


	//   ....[15]....
        /*00c8*/ 	.word	0x0001a190


	//   ....[16]....
        /*00cc*/ 	.word	0x0001a320


	//----- nvinfo : EIATTR_EXIT_INSTR_OFFSETS
	.align		4
.L_1414:
        /*00d0*/ 	.byte	0x04, 0x1c
        /*00d2*/ 	.short	(.L_1416 - .L_1415)


	//   ....[0]....
.L_1415:
        /*00d4*/ 	.word	0x00017380


	//   ....[1]....
        /*00d8*/ 	.word	0x00018140


	//   ....[2]....
        /*00dc*/ 	.word	0x00018430


	//   ....[3]....
        /*00e0*/ 	.word	0x00018a80


	//   ....[4]....
        /*00e4*/ 	.word	0x000191f0


	//   ....[5]....
        /*00e8*/ 	.word	0x00019240


	//   ....[6]....
        /*00ec*/ 	.word	0x00019270


	//   ....[7]....
        /*00f0*/ 	.word	0x000192b0


	//   ....[8]....
        /*00f4*/ 	.word	0x000192f0


	//   ....[9]....
        /*00f8*/ 	.word	0x000195d0


	//   ....[10]....
        /*00fc*/ 	.word	0x00019c20


	//   ....[11]....
        /*0100*/ 	.word	0x0001a390


	//   ....[12]....
        /*0104*/ 	.word	0x0001a3e0


	//----- nvinfo : EIATTR_MAX_THREADS
	.align		4
.L_1416:
        /*0108*/ 	.byte	0x04, 0x05
        /*010a*/ 	.short	(.L_1418 - .L_1417)
.L_1417:
        /*010c*/ 	.word	0x00000080
        /*0110*/ 	.word	0x00000001
        /*0114*/ 	.word	0x00000001


	//----- nvinfo : EIATTR_CRS_STACK_SIZE
	.align		4
.L_1418:
        /*0118*/ 	.byte	0x04, 0x1e
        /*011a*/ 	.short	(.L_1420 - .L_1419)
.L_1419:
        /*011c*/ 	.word	0x00000000


	//----- nvinfo : EIATTR_CBANK_PARAM_SIZE
	.align		4
.L_1420:
        /*0120*/ 	.byte	0x03, 0x19
        /*0122*/ 	.short	0x0410


	//----- nvinfo : EIATTR_PARAM_CBANK
	.align		4
        /*0124*/ 	.byte	0x04, 0x0a
        /*0126*/ 	.short	(.L_1422 - .L_1421)
	.align		4
.L_1421:
        /*0128*/ 	.word	index@(.nv.constant0._ZN2at6native13reduce_kernelILi128ELi4ENS0_8ReduceOpIaNS0_14func_wrapper_tIbZZZNS0_14or_kernel_cudaERNS_14TensorIteratorEENKUlvE_clEvENKUlvE0_clEvEUlbaE_EEjbLi4ELi4EEEEEvT1_)
        /*012c*/ 	.short	0x0380
        /*012e*/ 	.short	0x0410


	//----- nvinfo : EIATTR_SW_WAR
	.align		4
.L_1422:
        /*0130*/ 	.byte	0x04, 0x36
        /*0132*/ 	.short	(.L_1424 - .L_1423)
.L_1423:
        /*0134*/ 	.word	0x00000008
.L_1424:


//--------------------- .nv.info._ZN2at6native13reduce_kernelILi512ELi1ENS0_8ReduceOpIhNS0_14func_wrapper_tIbZZZNS0_14or_kernel_cudaERNS_14TensorIteratorEENKUlvE_clEvENKUlvE_clEvEUlbhE_EEjbLi4ELi4EEEEEvT1_ --------------------------
	.section	.nv.info._ZN2at6native13reduce_kernelILi512ELi1ENS0_8ReduceOpIhNS0_14func_wrapper_tIbZZZNS0_14or_kernel_cudaERNS_14TensorIteratorEENKUlvE_clEvENKUlvE_clEvEUlbhE_EEjbLi4ELi4EEEEEvT1_,"",@"SHT_CUDA_INFO"
	.sectionflags	@""
	.align	4


	//----- nvinfo : EIATTR_CUDA_API_VERSION
	.align		4
        /*0000*/ 	.byte	0x04, 0x37
        /*0002*/ 	.short	(.L_1426 - .L_1425)
.L_1425:
        /*0004*/ 	.word	0x00000082


	//----- nvinfo : EIATTR_KPARAM_INFO
	.align		4
.L_1426:
        /*0008*/ 	.byte	0x04, 0x17
        /*000a*/ 	.short	(.L_1428 - .L_1427)
.L_1427:
        /*000c*/ 	.word	0x00000000
        /*0010*/ 	.short	0x0000
        /*0012*/ 	.short	0x0000
        /*0014*/ 	.byte	0x00, 0xf0, 0x41, 0x10


	//----- nvinfo : EIATTR_SPARSE_MMA_MASK
	.align		4
.L_1428:
        /*0018*/ 	.byte	0x03, 0x50
        /*001a*/ 	.short	0x0000


	//----- nvinfo : EIATTR_MAXREG_COUNT
	.align		4
        /*001c*/ 	.byte	0x03, 0x1b
        /*001e*/ 	.short	0x0020


	//----- nvinfo : EIATTR_NUM_BARRIERS
	.align		4
        /*0020*/ 	.byte	0x02, 0x4c
        /*0022*/ 	.byte	0x01
	.zero		1


	//----- nvinfo : EIATTR_EXTERNS
	.align		4
        /*0024*/ 	.byte	0x04, 0x0f
        /*0026*/ 	.short	(.L_1430 - .L_1429)


	//   ....[0]....
	.align		4
.L_1429:
        /*0028*/ 	.word	index@(__assertfail)


	//----- nvinfo : EIATTR_MERCURY_ISA_VERSION
	.align		4
.L_1430:
        /*002c*/ 	.byte	0x03, 0x5f
        /*002e*/ 	.short	0x0101


	//----- nvinfo : EIATTR_INT_WARP_WIDE_INSTR_OFFSETS
	.align		4
        /*0030*/ 	.byte	0x04, 0x31
        /*0032*/ 	.short	(.L_1432 - .L_1431)


	//   ....[0]....
.L_1431:
        /*0034*/ 	.word	0x0000d940


	//   ....[1]....
        /*0038*/ 	.word	0x0000da30


	//----- nvinfo : EIATTR_COOP_GROUP_MASK_REGIDS
	.align		4
.L_1432:
        /*003c*/ 	.byte	0x04, 0x29
        /*003e*/ 	.short	(.L_1434 - .L_1433)


	//   ....[0]....
.L_1433:
        /*0040*/ 	.word	0xffffffff


	//   ....[1]....
        /*0044*/ 	.word	0xffffffff


	//----- nvinfo : EIATTR_COOP_GROUP_INSTR_OFFSETS
	.align		4
.L_1434:
        /*0048*/ 	.byte	0x04, 0x28
        /*004a*/ 	.short	(.L_1436 - .L_1435)


	//   ....[0]....
.L_1435:
        /*004c*/ 	.word	0x0000b230


	//   ....[1]....
        /*0050*/ 	.word	0x0000e250


	//----- nvinfo : EIATTR_VRC_CTA_INIT_COUNT
	.align		4
.L_1436:
        /*0054*/ 	.byte	0x02, 0x4a
	.zero		1
	.zero		1


	//----- nvinfo : EIATTR_SYSCALL_OFFSETS
	.align		4
        /*0058*/ 	.byte	0x04, 0x46
        /*005a*/ 	.short	(.L_1438 - .L_1437)


	//   ....[0]....
.L_1437:
        /*005c*/ 	.word	0x0000e4e0


	//   ....[1]....
        /*0060*/ 	.word	0x0000e750


	//   ....[2]....
        /*0064*/ 	.word	0x0000eab0


	//   ....[3]....
        /*0068*/ 	.word	0x0000ed20


	//----- nvinfo : EIATTR_EXIT_INSTR_OFFSETS
	.align		4
.L_1438:
        /*006c*/ 	.byte	0x04, 0x1c
        /*006e*/ 	.short	(.L_1440 - .L_1439)


	//   ....[0]....
.L_1439:
        /*0070*/ 	.word	0x0000dad0


	//   ....[1]....
        /*0074*/ 	.word	0x0000e2b0


	//   ....[2]....
        /*0078*/ 	.word	0x0000e550


	//   ....[3]....
        /*007c*/ 	.word	0x0000e590


	//   ....[4]....
        /*0080*/ 	.word	0x0000e7c0


	//   ....[5]....
        /*0084*/ 	.word	0x0000e7e0


	//   ....[6]....
        /*0088*/ 	.word	0x0000e810


	//   ....[7]....
        /*008c*/ 	.word	0x0000e850


	//   ....[8]....
        /*0090*/ 	.word	0x0000e890


	//   ....[9]....
        /*0094*/ 	.word	0x0000eb20


	//   ....[10]....
        /*0098*/ 	.word	0x0000eb60


	//   ....[11]....
        /*009c*/ 	.word	0x0000ed90


	//   ....[12]....
        /*00a0*/ 	.word	0x0000edb0


	//----- nvinfo : EIATTR_MAX_THREADS
	.align		4
.L_1440:
        /*00a4*/ 	.byte	0x04, 0x05
        /*00a6*/ 	.short	(.L_1442 - .L_1441)
.L_1441:
        /*00a8*/ 	.word	0x00000200
        /*00ac*/ 	.word	0x00000001
        /*00b0*/ 	.word	0x00000001


	//----- nvinfo : EIATTR_CRS_STACK_SIZE
	.align		4
.L_1442:
        /*00b4*/ 	.byte	0x04, 0x1e
        /*00b6*/ 	.short	(.L_1444 - .L_1443)
.L_1443:
        /*00b8*/ 	.word	0x00000000


	//----- nvinfo : EIATTR_CBANK_PARAM_SIZE
	.align		4
.L_1444:
        /*00bc*/ 	.byte	0x03, 0x19
        /*00be*/ 	.short	0x0410


	//----- nvinfo : EIATTR_PARAM_CBANK
	.align		4
        /*00c0*/ 	.byte	0x04, 0x0a
        /*00c2*/ 	.short	(.L_1446 - .L_1445)
	.align		4
.L_1445:
        /*00c4*/ 	.word	index@(.nv.constant0._ZN2at6native13reduce_kernelILi512ELi1ENS0_8ReduceOpIhNS0_14func_wrapper_tIbZZZNS0_14or_kernel_cudaERNS_14TensorIteratorEENKUlvE_clEvENKUlvE_clEvEUlbhE_EEjbLi4ELi4EEEEEvT1_)
        /*00c8*/ 	.short	0x0380
        /*00ca*/ 	.short	0x0410


	//----- nvinfo : EIATTR_SW_WAR
	.align		4
.L_1446:
        /*00cc*/ 	.byte	0x04, 0x36
        /*00ce*/ 	.short	(.L_1448 - .L_1447)
.L_1447:
        /*00d0*/ 	.word	0x00000008
.L_1448:


//--------------------- .nv.info._ZN2at6native13reduce_kernelILi256ELi2ENS0_8ReduceOpIhNS0_14func_wrapper_tIbZZZNS0_14or_kernel_cudaERNS_14TensorIteratorEENKUlvE_clEvENKUlvE_clEvEUlbhE_EEjbLi4ELi4EEEEEvT1_ --------------------------
	.section	.nv.info._ZN2at6native13reduce_kernelILi256ELi2ENS0_8ReduceOpIhNS0_14func_wrapper_tIbZZZNS0_14or_kernel_cudaERNS_14TensorIteratorEENKUlvE_clEvENKUlvE_clEvEUlbhE_EEjbLi4ELi4EEEEEvT1_,"",@"SHT_CUDA_INFO"
	.sectionflags	@""
	.align	4


	//----- nvinfo : EIATTR_CUDA_API_VERSION
	.align		4
        /*0000*/ 	.byte	0x04, 0x37
        /*0002*/ 	.short	(.L_1450 - .L_1449)
.L_1449:
        /*0004*/ 	.word	0x00000082


	//----- nvinfo : EIATTR_KPARAM_INFO
	.align		4
.L_1450:
        /*0008*/ 	.byte	0x04, 0x17
        /*000a*/ 	.short	(.L_1452 - .L_1451)
.L_1451:
        /*000c*/ 	.word	0x00000000
        /*0010*/ 	.short	0x0000
        /*0012*/ 	.short	0x0000
        /*0014*/ 	.byte	0x00, 0xf0, 0x41, 0x10


	//----- nvinfo : EIATTR_SPARSE_MMA_MASK
	.align		4
.L_1452:
        /*0018*/ 	.byte	0x03, 0x50
        /*001a*/ 	.short	0x0000


	//----- nvinfo : EIATTR_MAXREG_COUNT
	.align		4
        /*001c*/ 	.byte	0x03, 0x1b
        /*001e*/ 	.short	0x0040


	//----- nvinfo : EIATTR_NUM_BARRIERS
	.align		4
        /*0020*/ 	.byte	0x02, 0x4c
        /*0022*/ 	.byte	0x01
	.zero		1


	//----- nvinfo : EIATTR_EXTERNS
	.align		4
        /*0024*/ 	.byte	0x04, 0x0f
        /*0026*/ 	.short	(.L_1454 - .L_1453)


	//   ....[0]....
	.align		4
.L_1453:
        /*0028*/ 	.word	index@(__assertfail)


	//----- nvinfo : EIATTR_MERCURY_ISA_VERSION
	.align		4
.L_1454:
        /*002c*/ 	.byte	0x03, 0x5f
        /*002e*/ 	.short	0x0101


	//----- nvinfo : EIATTR_INT_WARP_WIDE_INSTR_OFFSETS
	.align		4
        /*0030*/ 	.byte	0x04, 0x31
        /*0032*/ 	.short	(.L_1456 - .L_1455)


	//   ....[0]....
.L_1455:
        /*0034*/ 	.word	0x00010d80


	//   ....[1]....
        /*0038*/ 	.word	0x00010e70


	//----- nvinfo : EIATTR_COOP_GROUP_MASK_REGIDS
	.align		4
.L_1456:
        /*003c*/ 	.byte	0x04, 0x29
        /*003e*/ 	.short	(.L_1458 - .L_1457)


	//   ....[0]....
.L_1457:
        /*0040*/ 	.word	0xffffffff


	//   ....[1]....
        /*0044*/ 	.word	0xffffffff


	//   ....[2]....
        /*0048*/ 	.word	0xffffffff


	//   ....[3]....
        /*004c*/ 	.word	0xffffffff


	//----- nvinfo : EIATTR_COOP_GROUP_INSTR_OFFSETS
	.align		4
.L_1458:
        /*0050*/ 	.byte	0x04, 0x28
        /*0052*/ 	.short	(.L_1460 - .L_1459)


	//   ....[0]....
.L_1459:
        /*0054*/ 	.word	0x0000c3f0


	//   ....[1]....
        /*0058*/ 	.word	0x0000c410


	//   ....[2]....
        /*005c*/ 	.word	0x00011890


	//   ....[3]....
        /*0060*/ 	.word	0x000118a0


	//----- nvinfo : EIATTR_VRC_CTA_INIT_COUNT
	.align		4
.L_1460:
        /*0064*/ 	.byte	0x02, 0x4a
	.zero		1
	.zero		1


	//----- nvinfo : EIATTR_SYSCALL_OFFSETS
	.align		4
        /*0068*/ 	.byte	0x04, 0x46
        /*006a*/ 	.short	(.L_1462 - .L_1461)


	//   ....[0]....
.L_1461:
        /*006c*/ 	.word	0x00001460


	//   ....[1]....
        /*0070*/ 	.word	0x00011c20


	//   ....[2]....
        /*0074*/ 	.word	0x00011db0


	//   ....[3]....
        /*0078*/ 	.word	0x00012010


	//   ....[4]....
        /*007c*/ 	.word	0x000121a0


	//   ....[5]....
        /*0080*/ 	.word	0x000125e0


	//   ....[6]....
        /*0084*/ 	.word	0x00012770


	//   ....[7]....
        /*0088*/ 	.word	0x000129d0


	//   ....[8]....
        /*008c*/ 	.word	0x00012b60


	//----- nvinfo : EIATTR_EXIT_INSTR_OFFSETS
	.align		4
.L_1462:
        /*0090*/ 	.byte	0x04, 0x1c
        /*0092*/ 	.short	(.L_1464 - .L_1463)


	//   ....[0]....
.L_1463:
        /*0094*/ 	.word	0x00010f30


	//   ....[1]....
        /*0098*/ 	.word	0x00011920


	//   ....[2]....
        /*009c*/ 	.word	0x00011af0


	//   ....[3]....
        /*00a0*/ 	.word	0x00011e20


	//   ....[4]....
        /*00a4*/ 	.word	0x00012210


	//   ....[5]....
        /*00a8*/ 	.word	0x00012240


	//   ....[6]....
        /*00ac*/ 	.word	0x00012270


	//   ....[7]....
        /*00b0*/ 	.word	0x000122b0


	//   ....[8]....
        /*00b4*/ 	.word	0x000122f0


	//   ....[9]....
        /*00b8*/ 	.word	0x000124b0


	//   ....[10]....
        /*00bc*/ 	.word	0x000127e0


	//   ....[11]....
        /*00c0*/ 	.word	0x00012bd0


	//   ....[12]....
        /*00c4*/ 	.word	0x00012c00


	//----- nvinfo : EIATTR_MAX_THREADS
	.align		4
.L_1464:
        /*00c8*/ 	.byte	0x04, 0x05
        /*00ca*/ 	.short	(.L_1466 - .L_1465)
.L_1465:
        /*00cc*/ 	.word	0x00000100
        /*00d0*/ 	.word	0x00000001
        /*00d4*/ 	.word	0x00000001


	//----- nvinfo : EIATTR_CRS_STACK_SIZE
	.align		4
.L_1466:
        /*00d8*/ 	.byte	0x04, 0x1e
        /*00da*/ 	.short	(.L_1468 - .L_1467)
.L_1467:
        /*00dc*/ 	.word	0x00000000


	//----- nvinfo : EIATTR_CBANK_PARAM_SIZE
	.align		4
.L_1468:
        /*00e0*/ 	.byte	0x03, 0x19
        /*00e2*/ 	.short	0x0410


	//----- nvinfo : EIATTR_PARAM_CBANK
	.align		4
        /*00e4*/ 	.byte	0x04, 0x0a
        /*00e6*/ 	.short	(.L_1470 - .L_1469)
	.align		4
.L_1469:
        /*00e8*/ 	.word	index@(.nv.constant0._ZN2at6native13reduce_kernelILi256ELi2ENS0_8ReduceOpIhNS0_14func_wrapper_tIbZZZNS0_14or_kernel_cudaERNS_14TensorIteratorEENKUlvE_clEvENKUlvE_clEvEUlbhE_EEjbLi4ELi4EEEEEvT1_)
        /*00ec*/ 	.short	0x0380
        /*00ee*/ 	.short	0x0410


	//----- nvinfo : EIATTR_SW_WAR
	.align		4
.L_1470:
        /*00f0*/ 	.byte	0x04, 0x36
        /*00f2*/ 	.short	(.L_1472 - .L_1471)
.L_1471:
        /*00f4*/ 	.word	0x00000008
.L_1472:


//--------------------- .nv.info._ZN2at6native13reduce_kernelILi128ELi4ENS0_8ReduceOpIhNS0_14func_wrapper_tIbZZZNS0_14or_kernel_cudaERNS_14TensorIteratorEENKUlvE_clEvENKUlvE_clEvEUlbhE_EEjbLi4ELi4EEEEEvT1_ --------------------------
	.section	.nv.info._ZN2at6native13reduce_kernelILi128ELi4ENS0_8ReduceOpIhNS0_14func_wrapper_tIbZZZNS0_14or_kernel_cudaERNS_14TensorIteratorEENKUlvE_clEvENKUlvE_clEvEUlbhE_EEjbLi4ELi4EEEEEvT1_,"",@"SHT_CUDA_INFO"
	.sectionflags	@""
	.align	4


	//----- nvinfo : EIATTR_CUDA_API_VERSION
	.align		4
        /*0000*/ 	.byte	0x04, 0x37
        /*0002*/ 	.short	(.L_1474 - .L_1473)
.L_1473:
        /*0004*/ 	.word	0x00000082


	//----- nvinfo : EIATTR_KPARAM_INFO
	.align		4
.L_1474:
        /*0008*/ 	.byte	0x04, 0x17
        /*000a*/ 	.short	(.L_1476 - .L_1475)
.L_1475:
        /*000c*/ 	.word	0x00000000
        /*0010*/ 	.short	0x0000
        /*0012*/ 	.short	0x0000
        /*0014*/ 	.byte	0x00, 0xf0, 0x41, 0x10


	//----- nvinfo : EIATTR_SPARSE_MMA_MASK
	.align		4
.L_1476:
        /*0018*/ 	.byte	0x03, 0x50
        /*001a*/ 	.short	0x0000


	//----- nvinfo : EIATTR_MAXREG_COUNT
	.align		4
        /*001c*/ 	.byte	0x03, 0x1b
        /*001e*/ 	.short	0x0080


	//----- nvinfo : EIATTR_NUM_BARRIERS
	.align		4
        /*0020*/ 	.byte	0x02, 0x4c
        /*0022*/ 	.byte	0x01
	.zero		1


	//----- nvinfo : EIATTR_EXTERNS
	.align		4
        /*0024*/ 	.byte	0x04, 0x0f
        /*0026*/ 	.short	(.L_1478 - .L_1477)


	//   ....[0]....
	.align		4
.L_1477:
        /*0028*/ 	.word	index@(__assertfail)


	//----- nvinfo : EIATTR_MERCURY_ISA_VERSION
	.align		4
.L_1478:
        /*002c*/ 	.byte	0x03, 0x5f
        /*002e*/ 	.short	0x0101


	//----- nvinfo : EIATTR_INT_WARP_WIDE_INSTR_OFFSETS
	.align		4
        /*0030*/ 	.byte	0x04, 0x31
        /*0032*/ 	.short	(.L_1480 - .L_1479)


	//   ....[0]....
.L_1479:
        /*0034*/ 	.word	0x000171d0


	//   ....[1]....
        /*0038*/ 	.word	0x000172c0


	//----- nvinfo : EIATTR_COOP_GROUP_MASK_REGIDS
	.align		4
.L_1480:
        /*003c*/ 	.byte	0x04, 0x29
        /*003e*/ 	.short	(.L_1482 - .L_1481)


	//   ....[0]....
.L_1481:
        /*0040*/ 	.word	0xffffffff


	//   ....[1]....
        /*0044*/ 	.word	0xffffffff


	//   ....[2]....
        /*0048*/ 	.word	0xffffffff


	//   ....[3]....
        /*004c*/ 	.word	0xffffffff


	//   ....[4]....
        /*0050*/ 	.word	0xffffffff


	//   ....[5]....
        /*0054*/ 	.word	0xffffffff


	//   ....[6]....
        /*0058*/ 	.word	0xffffffff


	//   ....[7]....
        /*005c*/ 	.word	0xffffffff


	//----- nvinfo : EIATTR_COOP_GROUP_INSTR_OFFSETS
	.align		4
.L_1482:
        /*0060*/ 	.byte	0x04, 0x28
        /*0062*/ 	.short	(.L_1484 - .L_1483)


	//   ....[0]....
.L_1483:
        /*0064*/ 	.word	0x0000e290


	//   ....[1]....
        /*0068*/ 	.word	0x0000e2c0


	//   ....[2]....
        /*006c*/ 	.word	0x0000e2f0


	//   ....[3]....
        /*0070*/ 	.word	0x0000e300


	//   ....[4]....
        /*0074*/ 	.word	0x00018010


	//   ....[5]....
        /*0078*/ 	.word	0x00018040


	//   ....[6]....
        /*007c*/ 	.word	0x00018070


	//   ....[7]....
        /*0080*/ 	.word	0x00018080


	//----- nvinfo : EIATTR_VRC_CTA_INIT_COUNT
	.align		4
.L_1484:
        /*0084*/ 	.byte	0x02, 0x4a
	.zero		1
	.zero		1


	//----- nvinfo : EIATTR_SYSCALL_OFFSETS
	.align		4
        /*0088*/ 	.byte	0x04, 0x46
        /*008a*/ 	.short	(.L_1486 - .L_1485)


	//   ....[0]....
.L_1485:
        /*008c*/ 	.word	0x00001460


	//   ....[1]....
        /*0090*/ 	.word	0x00018560


	//   ....[2]....
        /*0094*/ 	.word	0x000186f0


	//   ....[3]....
        /*0098*/ 	.word	0x00018880


	//   ....[4]....
        /*009c*/ 	.word	0x00018a10


	//   ....[5]....
        /*00a0*/ 	.word	0x00018cd0


	//   ....[6]....
        /*00a4*/ 	.word	0x00018e60


	//   ....[7]....
        /*00a8*/ 	.word	0x00018ff0


	//   ....[8]....
        /*00ac*/ 	.word	0x00019180


	//   ....[9]....
        /*00b0*/ 	.word	0x00019700


	//   ....[10]....
        /*00b4*/ 	.word	0x00019890


	//   ....[11]....
        /*00b8*/ 	.word	0x00019a20


	//   ....[12]....
        /*00bc*/ 	.word	0x00019bb0


	//   ....[13]....
        /*00c0*/ 	.word	0x00019e70


	//   ....[14]....
        /*00c4*/ 	.word	0x0001a000


	//   ....[15]....
        /*00c8*/ 	.word	0x0001a190


	//   ....[16]....
        /*00cc*/ 	.word	0x0001a320


	//----- nvinfo : EIATTR_EXIT_INSTR_OFFSETS
	.align		4
.L_1486:
        /*00d0*/ 	.byte	0x04, 0x1c
        /*00d2*/ 	.short	(.L_1488 - .L_1487)


	//   ....[0]....
.L_1487:
        /*00d4*/ 	.word	0x00017380


	//   ....[1]....
        /*00d8*/ 	.word	0x00018140


	//   ....[2]....
        /*00dc*/ 	.word	0x00018430


	//   ....[3]....
        /*00e0*/ 	.word	0x00018a80


	//   ....[4]....
        /*00e4*/ 	.word	0x000191f0


	//   ....[5]....
        /*00e8*/ 	.word	0x00019240


	//   ....[6]....
        /*00ec*/ 	.word	0x00019270


	//   ....[7]....
        /*00f0*/ 	.word	0x000192b0


	//   ....[8]....
        /*00f4*/ 	.word	0x000192f0


	//   ....[9]....
        /*00f8*/ 	.word	0x000195d0


	//   ....[10]....
        /*00fc*/ 	.word	0x00019c20


	//   ....[11]....
        /*0100*/ 	.word	0x0001a390


	//   ....[12]....
        /*0104*/ 	.word	0x0001a3e0


	//----- nvinfo : EIATTR_MAX_THREADS
	.align		4
.L_1488:
        /*0108*/ 	.byte	0x04, 0x05
        /*010a*/ 	.short	(.L_1490 - .L_1489)
.L_1489:
        /*010c*/ 	.word	0x00000080
        /*0110*/ 	.word	0x00000001
        /*0114*/ 	.word	0x00000001


	//----- nvinfo : EIATTR_CRS_STACK_SIZE
	.align		4
.L_1490:
        /*0118*/ 	.byte	0x04, 0x1e
        /*011a*/ 	.short	(.L_1492 - .L_1491)
.L_1491:
        /*011c*/ 	.word	0x00000000


	//----- nvinfo : EIATTR_CBANK_PARAM_SIZE
	.align		4
.L_1492:
        /*0120*/ 	.byte	0x03, 0x19
        /*0122*/ 	.short	0x0410


	//----- nvinfo : EIATTR_PARAM_CBANK
	.align		4
        /*0124*/ 	.byte	0x04, 0x0a
        /*0126*/ 	.short	(.L_1494 - .L_1493)
	.align		4
.L_1493:
        /*0128*/ 	.word	index@(.nv.constant0._ZN2at6native13reduce_kernelILi128ELi4ENS0_8ReduceOpIhNS0_14func_wrapper_tIbZZZNS0_14or_kernel_cudaERNS_14TensorIteratorEENKUlvE_clEvENKUlvE_clEvEUlbhE_EEjbLi4ELi4EEEEEvT1_)
        /*012c*/ 	.short	0x0380
        /*012e*/ 	.short	0x0410


	//----- nvinfo : EIATTR_SW_WAR
	.align		4
.L_1494:
        /*0130*/ 	.byte	0x04, 0x36
        /*0132*/ 	.short	(.L_1496 - .L_1495)
.L_1495:
        /*0134*/ 	.word	0x00000008
.L_1496:


//--------------------- .nv.info._ZN2at6native13reduce_kernelILi512ELi1ENS0_8ReduceOpIbNS0_14func_wrapper_tIbZZZNS0_15and_kernel_cudaERNS_14TensorIteratorEENKUlvE_clEvENKUlvE10_clEvEUlbbE_EEjbLi4ELi4EEEEEvT1_ --------------------------
	.section	.nv.info._ZN2at6native13reduce_kernelILi512ELi1ENS0_8ReduceOpIbNS0_14func_wrapper_tIbZZZNS0_15and_kernel_cudaERNS_14TensorIteratorEENKUlvE_clEvENKUlvE10_clEvEUlbbE_EEjbLi4ELi4EEEEEvT1_,"",@"SHT_CUDA_INFO"
	.sectionflags	@""
	.align	4


	//----- nvinfo : EIATTR_CUDA_API_VERSION
	.align		4
        /*0000*/ 	.byte	0x04, 0x37
        /*0002*/ 	.short	(.L_1498 - .L_1497)
.L_1497:
        /*0004*/ 	.word	0x00000082


	//----- nvinfo : EIATTR_KPARAM_INFO
	.align		4
.L_1498:
        /*0008*/ 	.byte	0x04, 0x17
        /*000a*/ 	.short	(.L_1500 - .L_1499)
.L_1499:
        /*000c*/ 	.word	0x00000000
        /*0010*/ 	.short	0x0000
        /*0012*/ 	.short	0x0000
        /*0014*/ 	.byte	0x00, 0xf0, 0x41, 0x10


	//----- nvinfo : EIATTR_SPARSE_MMA_MASK
	.align		4
.L_1500:
        /*0018*/ 	.byte	0x03, 0x50
        /*001a*/ 	.short	0x0000


	//----- nvinfo : EIATTR_MAXREG_COUNT
	.align		4
        /*001c*/ 	.byte	0x03, 0x1b
        /*001e*/ 	.short	0x0020


	//----- nvinfo : EIATTR_NUM_BARRIERS
	.align		4
        /*0020*/ 	.byte	0x02, 0x4c
        /*0022*/ 	.byte	0x01
	.zero		1


	//----- nvinfo : EIATTR_EXTERNS
	.align		4
        /*0024*/ 	.byte	0x04, 0x0f
        /*0026*/ 	.short	(.L_1502 - .L_1501)


	//   ....[0]....
	.align		4
.L_1501:
        /*0028*/ 	.word	index@(__assertfail)


	//----- nvinfo : EIATTR_MERCURY_ISA_VERSION
	.align		4
.L_1502:
        /*002c*/ 	.byte	0x03, 0x5f
        /*002e*/ 	.short	0x0101


	//----- nvinfo : EIATTR_INT_WARP_WIDE_INSTR_OFFSETS
	.align		4
        /*0030*/ 	.byte	0x04, 0x31
        /*0032*/ 	.short	(.L_1504 - .L_1503)


	//   ....[0]....
.L_1503:
        /*0034*/ 	.word	0x0000dfd0


	//   ....[1]....
        /*0038*/ 	.word	0x0000e0c0


	//----- nvinfo : EIATTR_COOP_GROUP_MASK_REGIDS
	.align		4
.L_1504:
        /*003c*/ 	.byte	0x04, 0x29
        /*003e*/ 	.short	(.L_1506 - .L_1505)


	//   ....[0]....
.L_1505:
        /*0040*/ 	.word	0xffffffff


	//   ....[1]....
        /*0044*/ 	.word	0xffffffff


	//----- nvinfo : EIATTR_COOP_GROUP_INSTR_OFFSETS
	.align		4
.L_1506:
        /*0048*/ 	.byte	0x04, 0x28
        /*004a*/ 	.short	(.L_1508 - .L_1507)


	//   ....[0]....
.L_1507:
        /*004c*/ 	.word	0x0000b8c0


	//   ....[1]....
        /*0050*/ 	.word	0x0000e900


	//----- nvinfo : EIATTR_VRC_CTA_INIT_COUNT
	.align		4
.L_1508:
        /*0054*/ 	.byte	0x02, 0x4a
	.zero		1
	.zero		1


	//----- nvinfo : EIATTR_SYSCALL_OFFSETS
	.align		4
        /*0058*/ 	.byte	0x04, 0x46
        /*005a*/ 	.short	(.L_1510 - .L_1509)


	//   ....[0]....
.L_1509:
        /*005c*/ 	.word	0x0000eba0


	//   ....[1]....
        /*0060*/ 	.word	0x0000ee20


	//   ....[2]....
        /*0064*/ 	.word	0x0000f190


	//   ....[3]....
        /*0068*/ 	.word	0x0000f410


	//----- nvinfo : EIATTR_EXIT_INSTR_OFFSETS
	.align		4
.L_1510:
        /*006c*/ 	.byte	0x04, 0x1c
        /*006e*/ 	.short	(.L_1512 - .L_1511)


	//   ....[0]....
.L_1511:
        /*0070*/ 	.word	0x0000e160


	//   ....[1]....
        /*0074*/ 	.word	0x0000e960


	//   ....[2]....
        /*0078*/ 	.word	0x0000ec10


	//   ....[3]....
        /*007c*/ 	.word	0x0000ec50


	//   ....[4]....
        /*0080*/ 	.word	0x0000ee90


	//   ....[5]....
        /*0084*/ 	.word	0x0000eeb0


	//   ....[6]....
        /*0088*/ 	.word	0x0000eee0


	//   ....[7]....
        /*008c*/ 	.word	0x0000ef20


	//   ....[8]....
        /*0090*/ 	.word	0x0000ef60


	//   ....[9]....
        /*0094*/ 	.word	0x0000f200


	//   ....[10]....
        /*0098*/ 	.word	0x0000f240


	//   ....[11]....
        /*009c*/ 	.word	0x0000f480


	//   ....[12]....
        /*00a0*/ 	.word	0x0000f4a0


	//----- nvinfo : EIATTR_MAX_THREADS
	.align		4
.L_1512:
        /*00a4*/ 	.byte	0x04, 0x05
        /*00a6*/ 	.short	(.L_1514 - .L_1513)
.L_1513:
        /*00a8*/ 	.word	0x00000200
        /*00ac*/ 	.word	0x00000001
        /*00b0*/ 	.word	0x00000001


	//----- nvinfo : EIATTR_CRS_STACK_SIZE
	.align		4
.L_1514:
        /*00b4*/ 	.byte	0x04, 0x1e
        /*00b6*/ 	.short	(.L_1516 - .L_1515)
.L_1515:
        /*00b8*/ 	.word	0x00000000


	//----- nvinfo : EIATTR_CBANK_PARAM_SIZE
	.align		4
.L_1516:
        /*00bc*/ 	.byte	0x03, 0x19
        /*00be*/ 	.short	0x0410


	//----- nvinfo : EIATTR_PARAM_CBANK
	.align		4
        /*00c0*/ 	.byte	0x04, 0x0a
        /*00c2*/ 	.short	(.L_1518 - .L_1517)
	.align		4
.L_1517:
        /*00c4*/ 	.word	index@(.nv.constant0._ZN2at6native13reduce_kernelILi512ELi1ENS0_8ReduceOpIbNS0_14func_wrapper_tIbZZZNS0_15and_kernel_cudaERNS_14TensorIteratorEENKUlvE_clEvENKUlvE10_clEvEUlbbE_EEjbLi4ELi4EEEEEvT1_)
        /*00c8*/ 	.short	0x0380
        /*00ca*/ 	.short	0x0410


	//----- nvinfo : EIATTR_SW_WAR
	.align		4
.L_1518:
        /*00cc*/ 	.byte	0x04, 0x36
        /*00ce*/ 	.short	(.L_1520 - .L_1519)
.L_1519:
        /*00d0*/ 	.word	0x00000008
.L_1520:


//--------------------- .nv.info._ZN2at6native13reduce_kernelILi256ELi2ENS0_8ReduceOpIbNS0_14func_wrapper_tIbZZZNS0_15and_kernel_cudaERNS_14TensorIteratorEENKUlvE_clEvENKUlvE10_clEvEUlbbE_EEjbLi4ELi4EEEEEvT1_ --------------------------
	.section	.nv.info._ZN2at6native13reduce_kernelILi256ELi2ENS0_8ReduceOpIbNS0_14func_wrapper_tIbZZZNS0_15and_kernel_cudaERNS_14TensorIteratorEENKUlvE_clEvENKUlvE10_clEvEUlbbE_EEjbLi4ELi4EEEEEvT1_,"",@"SHT_CUDA_INFO"
	.sectionflags	@""
	.align	4


	//----- nvinfo : EIATTR_CUDA_API_VERSION
	.align		4
        /*0000*/ 	.byte	0x04, 0x37
        /*0002*/ 	.short	(.L_1522 - .L_1521)
.L_1521:
        /*0004*/ 	.word	0x00000082


	//----- nvinfo : EIATTR_KPARAM_INFO
	.align		4
.L_1522:
        /*0008*/ 	.byte	0x04, 0x17
        /*000a*/ 	.short	(.L_1524 - .L_1523)
.L_1523:
        /*000c*/ 	.word	0x00000000
        /*0010*/ 	.short	0x0000
        /*0012*/ 	.short	0x0000
        /*0014*/ 	.byte	0x00, 0xf0, 0x41, 0x10


	//----- nvinfo : EIATTR_SPARSE_MMA_MASK
	.align		4
.L_1524:
        /*0018*/ 	.byte	0x03, 0x50
        /*001a*/ 	.short	0x0000


	//----- nvinfo : EIATTR_MAXREG_COUNT
	.align		4
        /*001c*/ 	.byte	0x03, 0x1b
        /*001e*/ 	.short	0x0040


	//----- nvinfo : EIATTR_NUM_BARRIERS
	.align		4
        /*0020*/ 	.byte	0x02, 0x4c
        /*0022*/ 	.byte	0x01
	.zero		1


	//----- nvinfo : EIATTR_EXTERNS
	.align		4
        /*0024*/ 	.byte	0x04, 0x0f
        /*0026*/ 	.short	(.L_1526 - .L_1525)


	//   ....[0]....
	.align		4
.L_1525:
        /*0028*/ 	.word	index@(__assertfail)


	//----- nvinfo : EIATTR_MERCURY_ISA_VERSION
	.align		4
.L_1526:
        /*002c*/ 	.byte	0x03, 0x5f
        /*002e*/ 	.short	0x0101


	//----- nvinfo : EIATTR_INT_WARP_WIDE_INSTR_OFFSETS
	.align		4
        /*0030*/ 	.byte	0x04, 0x31
        /*0032*/ 	.short	(.L_1528 - .L_1527)


	//   ....[0]....
.L_1527:
        /*0034*/ 	.word	0x00011830


	//   ....[1]....
        /*0038*/ 	.word	0x00011920


	//----- nvinfo : EIATTR_COOP_GROUP_MASK_REGIDS
	.align		4
.L_1528:
        /*003c*/ 	.byte	0x04, 0x29
        /*003e*/ 	.short	(.L_1530 - .L_1529)


	//   ....[0]....
.L_1529:
        /*0040*/ 	.word	0xffffffff


	//   ....[1]....
        /*0044*/ 	.word	0xffffffff


	//   ....[2]....
        /*0048*/ 	.word	0xffffffff


	//   ....[3]....
        /*004c*/ 	.word	0xffffffff


	//----- nvinfo : EIATTR_COOP_GROUP_INSTR_OFFSETS
	.align		4
.L_1530:
        /*0050*/ 	.byte	0x04, 0x28
        /*0052*/ 	.short	(.L_1532 - .L_1531)


	//   ....[0]....
.L_1531:
        /*0054*/ 	.word	0x0000cea0


	//   ....[1]....
        /*0058*/ 	.word	0x0000cec0


	//   ....[2]....
        /*005c*/ 	.word	0x00012380


	//   ....[3]....
        /*0060*/ 	.word	0x00012390


	//----- nvinfo : EIATTR_VRC_CTA_INIT_COUNT
	.align		4
.L_1532:
        /*0064*/ 	.byte	0x02, 0x4a
	.zero		1
	.zero		1


	//----- nvinfo : EIATTR_SYSCALL_OFFSETS
	.align		4
        /*0068*/ 	.byte	0x04, 0x46
        /*006a*/ 	.short	(.L_1534 - .L_1533)


	//   ....[0]....
.L_1533:
        /*006c*/ 	.word	0x00001460


	//   ....[1]....
        /*0070*/ 	.word	0x00012730


	//   ....[2]....
        /*0074*/ 	.word	0x000128c0


	//   ....[3]....
        /*0078*/ 	.word	0x00012b40


	//   ....[4]....
        /*007c*/ 	.word	0x00012cd0


	//   ....[5]....
        /*0080*/ 	.word	0x00013130


	//   ....[6]....
        /*0084*/ 	.word	0x000132c0


	//   ....[7]....
        /*0088*/ 	.word	0x00013540


	//   ....[8]....
        /*008c*/ 	.word	0x000136d0


	//----- nvinfo : EIATTR_EXIT_INSTR_OFFSETS
	.align		4
.L_1534:
        /*0090*/ 	.byte	0x04, 0x1c
        /*0092*/ 	.short	(.L_1536 - .L_1535)


	//   ....[0]....
.L_1535:
        /*0094*/ 	.word	0x000119e0


	//   ....[1]....
        /*0098*/ 	.word	0x00012410


	//   ....[2]....
        /*009c*/ 	.word	0x00012600


	//   ....[3]....
        /*00a0*/ 	.word	0x00012930


	//   ....[4]....
        /*00a4*/ 	.word	0x00012d40


	//   ....[5]....
        /*00a8*/ 	.word	0x00012d70


	//   ....[6]....
        /*00ac*/ 	.word	0x00012da0


	//   ....[7]....
        /*00b0*/ 	.word	0x00012de0


	//   ....[8]....
        /*00b4*/ 	.word	0x00012e20


	//   ....[9]....
        /*00b8*/ 	.word	0x00013000


	//   ....[10]....
        /*00bc*/ 	.word	0x00013330


	//   ....[11]....
        /*00c0*/ 	.word	0x00013740


	//   ....[12]....
        /*00c4*/ 	.word	0x00013770


	//----- nvinfo : EIATTR_MAX_THREADS
	.align		4
.L_1536:
        /*00c8*/ 	.byte	0x04, 0x05
        /*00ca*/ 	.short	(.L_1538 - .L_1537)
.L_1537:
        /*00cc*/ 	.word	0x00000100
        /*00d0*/ 	.word	0x00000001
        /*00d4*/ 	.word	0x00000001


	//----- nvinfo : EIATTR_CRS_STACK_SIZE
	.align		4
.L_1538:
        /*00d8*/ 	.byte	0x04, 0x1e
        /*00da*/ 	.short	(.L_1540 - .L_1539)
.L_1539:
        /*00dc*/ 	.word	0x00000000


	//----- nvinfo : EIATTR_CBANK_PARAM_SIZE
	.align		4
.L_1540:
        /*00e0*/ 	.byte	0x03, 0x19
        /*00e2*/ 	.short	0x0410


	//----- nvinfo : EIATTR_PARAM_CBANK
	.align		4
        /*00e4*/ 	.byte	0x04, 0x0a
        /*00e6*/ 	.short	(.L_1542 - .L_1541)
	.align		4
.L_1541:
        /*00e8*/ 	.word	index@(.nv.constant0._ZN2at6native13reduce_kernelILi256ELi2ENS0_8ReduceOpIbNS0_14func_wrapper_tIbZZZNS0_15and_kernel_cudaERNS_14TensorIteratorEENKUlvE_clEvENKUlvE10_clEvEUlbbE_EEjbLi4ELi4EEEEEvT1_)
        /*00ec*/ 	.short	0x0380
        /*00ee*/ 	.short	0x0410


	//----- nvinfo : EIATTR_SW_WAR
	.align		4
.L_1542:
        /*00f0*/ 	.byte	0x04, 0x36
        /*00f2*/ 	.short	(.L_1544 - .L_1543)
.L_1543:
        /*00f4*/ 	.word	0x00000008
.L_1544:


//--------------------- .nv.info._ZN2at6native13reduce_kernelILi128ELi4ENS0_8ReduceOpIbNS0_14func_wrapper_tIbZZZNS0_15and_kernel_cudaERNS_14TensorIteratorEENKUlvE_clEvENKUlvE10_clEvEUlbbE_EEjbLi4ELi4EEEEEvT1_ --------------------------
	.section	.nv.info._ZN2at6native13reduce_kernelILi128ELi4ENS0_8ReduceOpIbNS0_14func_wrapper_tIbZZZNS0_15and_kernel_cudaERNS_14TensorIteratorEENKUlvE_clEvENKUlvE10_clEvEUlbbE_EEjbLi4ELi4EEEEEvT1_,"",@"SHT_CUDA_INFO"
	.sectionflags	@""
	.align	4


	//----- nvinfo : EIATTR_CUDA_API_VERSION
	.align		4
        /*0000*/ 	.byte	0x04, 0x37
        /*0002*/ 	.short	(.L_1546 - .L_1545)
.L_1545:
        /*0004*/ 	.word	0x00000082


	//----- nvinfo : EIATTR_KPARAM_INFO
	.align		4
.L_1546:
        /*0008*/ 	.byte	0x04, 0x17
        /*000a*/ 	.short	(.L_1548 - .L_1547)
.L_1547:
        /*000c*/ 	.word	0x00000000
        /*0010*/ 	.short	0x0000
        /*0012*/ 	.short	0x0000
        /*0014*/ 	.byte	0x00, 0xf0, 0x41, 0x10


	//----- nvinfo : EIATTR_SPARSE_MMA_MASK
	.align		4
.L_1548:
        /*0018*/ 	.byte	0x03, 0x50
        /*001a*/ 	.short	0x0000


	//----- nvinfo : EIATTR_MAXREG_COUNT
	.align		4
        /*001c*/ 	.byte	0x03, 0x1b
        /*001e*/ 	.short	0x0080


	//----- nvinfo : EIATTR_NUM_BARRIERS
	.align		4
        /*0020*/ 	.byte	0x02, 0x4c
        /*0022*/ 	.byte	0x01
	.zero		1


	//----- nvinfo : EIATTR_EXTERNS
	.align		4
        /*0024*/ 	.byte	0x04, 0x0f
        /*0026*/ 	.short	(.L_1550 - .L_1549)


	//   ....[0]....
	.align		4
.L_1549:
        /*0028*/ 	.word	index@(__assertfail)


	//----- nvinfo : EIATTR_MERCURY_ISA_VERSION
	.align		4
.L_1550:
        /*002c*/ 	.byte	0x03, 0x5f
        /*002e*/ 	.short	0x0101


	//----- nvinfo : EIATTR_INT_WARP_WIDE_INSTR_OFFSETS
	.align		4
        /*0030*/ 	.byte	0x04, 0x31
        /*0032*/ 	.short	(.L_1552 - .L_1551)


	//   ....[0]....
.L_1551:
        /*0034*/ 	.word	0x000183b0


	//   ....[1]....
        /*0038*/ 	.word	0x000184a0


	//----- nvinfo : EIATTR_COOP_GROUP_MASK_REGIDS
	.align		4
.L_1552:
        /*003c*/ 	.byte	0x04, 0x29
        /*003e*/ 	.short	(.L_1554 - .L_1553)


	//   ....[0]....
.L_1553:
        /*0040*/ 	.word	0xffffffff


	//   ....[1]....
        /*0044*/ 	.word	0xffffffff


	//   ....[2]....
        /*0048*/ 	.word	0xffffffff


	//   ....[3]....
        /*004c*/ 	.word	0xffffffff


	//   ....[4]....
        /*0050*/ 	.word	0xffffffff


	//   ....[5]....
        /*0054*/ 	.word	0xffffffff


	//   ....[6]....
        /*0058*/ 	.word	0xffffffff


	//   ....[7]....
        /*005c*/ 	.word	0xffffffff


	//----- nvinfo : EIATTR_COOP_GROUP_INSTR_OFFSETS
	.align		4
.L_1554:
        /*0060*/ 	.byte	0x04, 0x28
        /*0062*/ 	.short	(.L_1556 - .L_1555)


	//   ....[0]....
.L_1555:
        /*0064*/ 	.word	0x0000f470


	//   ....[1]....
        /*0068*/ 	.word	0x0000f4a0


	//   ....[2]....
        /*006c*/ 	.word	0x0000f4d0


	//   ....[3]....
        /*0070*/ 	.word	0x0000f4e0


	//   ....[4]....
        /*0074*/ 	.word	0x00019280


	//   ....[5]....
        /*0078*/ 	.word	0x000192b0


	//   ....[6]....
        /*007c*/ 	.word	0x000192d0


	//   ....[7]....
        /*0080*/ 	.word	0x000192e0


	//----- nvinfo : EIATTR_VRC_CTA_INIT_COUNT
	.align		4
.L_1556:
        /*0084*/ 	.byte	0x02, 0x4a
	.zero		1
	.zero		1


	//----- nvinfo : EIATTR_SYSCALL_OFFSETS
	.align		4
        /*0088*/ 	.byte	0x04, 0x46
        /*008a*/ 	.short	(.L_1558 - .L_1557)


	//   ....[0]....
.L_1557:
        /*008c*/ 	.word	0x00001460


	//   ....[1]....
        /*0090*/ 	.word	0x00019800


	//   ....[2]....
        /*0094*/ 	.word	0x00019990


	//   ....[3]....
        /*0098*/ 	.word	0x00019b20


	//   ....[4]....
        /*009c*/ 	.word	0x00019cb0


	//   ....[5]....
        /*00a0*/ 	.word	0x00019fb0


	//   ....[6]....
        /*00a4*/ 	.word	0x0001a140


	//   ....[7]....
        /*00a8*/ 	.word	0x0001a2d0


	//   ....[8]....
        /*00ac*/ 	.word	0x0001a460


	//   ....[9]....
        /*00b0*/ 	.word	0x0001aa20


	//   ....[10]....
        /*00b4*/ 	.word	0x0001abb0


	//   ....[11]....
        /*00b8*/ 	.word	0x0001ad40


	//   ....[12]....
        /*00bc*/ 	.word	0x0001aed0


	//   ....[13]....
        /*00c0*/ 	.word	0x0001b1d0


	//   ....[14]....
        /*00c4*/ 	.word	0x0001b360


	//   ....[15]....
        /*00c8*/ 	.word	0x0001b4f0


	//   ....[16]....
        /*00cc*/ 	.word	0x0001b680


	//----- nvinfo : EIATTR_EXIT_INSTR_OFFSETS
	.align		4
.L_1558:
        /*00d0*/ 	.byte	0x04, 0x1c
        /*00d2*/ 	.short	(.L_1560 - .L_1559)


	//   ....[0]....
.L_1559:
        /*00d4*/ 	.word	0x00018560


	//   ....[1]....
        /*00d8*/ 	.word	0x000193a0


	//   ....[2]....
        /*00dc*/ 	.word	0x000196d0


	//   ....[3]....
        /*00e0*/ 	.word	0x00019d20


	//   ....[4]....
        /*00e4*/ 	.word	0x0001a4d0


	//   ....[5]....
        /*00e8*/ 	.word	0x0001a520


	//   ....[6]....
        /*00ec*/ 	.word	0x0001a550


	//   ....[7]....
        /*00f0*/ 	.word	0x0001a590


	//   ....[8]....
        /*00f4*/ 	.word	0x0001a5d0


	//   ....[9]....
        /*00f8*/ 	.word	0x0001a8f0


	//   ....[10]....
        /*00fc*/ 	.word	0x0001af40


	//   ....[11]....
        /*0100*/ 	.word	0x0001b6f0


	//   ....[12]....
        /*0104*/ 	.word	0x0001b740


	//----- nvinfo : EIATTR_MAX_THREADS
	.align		4
.L_1560:
        /*0108*/ 	.byte	0x04, 0x05
        /*010a*/ 	.short	(.L_1562 - .L_1561)
.L_1561:
        /*010c*/ 	.word	0x00000080
        /*0110*/ 	.word	0x00000001
        /*0114*/ 	.word	0x00000001


	//----- nvinfo : EIATTR_CRS_STACK_SIZE
	.align		4
.L_1562:
        /*0118*/ 	.byte	0x04, 0x1e
        /*011a*/ 	.short	(.L_1564 - .L_1563)
.L_1563:
        /*011c*/ 	.word	0x00000000


	//----- nvinfo : EIATTR_CBANK_PARAM_SIZE
	.align		4
.L_1564:
        /*0120*/ 	.byte	0x03, 0x19
        /*0122*/ 	.short	0x0410


	//----- nvinfo : EIATTR_PARAM_CBANK
	.align		4
        /*0124*/ 	.byte	0x04, 0x0a
        /*0126*/ 	.short	(.L_1566 - .L_1565)
	.align		4
.L_1565:
        /*0128*/ 	.word	index@(.nv.constant0._ZN2at6native13reduce_kernelILi128ELi4ENS0_8ReduceOpIbNS0_14func_wrapper_tIbZZZNS0_15and_kernel_cudaERNS_14TensorIteratorEENKUlvE_clEvENKUlvE10_clEvEUlbbE_EEjbLi4ELi4EEEEEvT1_)
        /*012c*/ 	.short	0x0380
        /*012e*/ 	.short	0x0410


	//----- nvinfo : EIATTR_SW_WAR
	.align		4
.L_1566:
        /*0130*/ 	.byte	0x04, 0x36
        /*0132*/ 	.short	(.L_1568 - .L_1567)
.L_1567:
        /*0134*/ 	.word	0x00000008
.L_1568:


//--------------------- .nv.info._ZN2at6native13reduce_kernelILi512ELi1ENS0_8ReduceOpIN3c108BFloat16ENS0_14func_wrapper_tIbZZZNS0_15and_kernel_cudaERNS_14TensorIteratorEENKUlvE_clEvENKUlvE9_clEvEUlbS4_E_EEjbLi4ELi4EEEEEvT1_ --------------------------
	.section	.nv.info._ZN2at6native13reduce_kernelILi512ELi1ENS0_8ReduceOpIN3c108BFloat16ENS0_14func_wrapper_tIbZZZNS0_15and_kernel_cudaERNS_14TensorIteratorEENKUlvE_clEvENKUlvE9_clEvEUlbS4_E_EEjbLi4ELi4EEEEEvT1_,"",@"SHT_CUDA_INFO"
	.sectionflags	@""
	.align	4


	//----- nvinfo : EIATTR_CUDA_API_VERSION
	.align		4
        /*0000*/ 	.byte	0x04, 0x37
        /*0002*/ 	.short	(.L_1570 - .L_1569)
.L_1569:
        /*0004*/ 	.word	0x00000082


	//----- nvinfo : EIATTR_KPARAM_INFO
	.align		4
.L_1570:
        /*0008*/ 	.byte	0x04, 0x17
        /*000a*/ 	.short	(.L_1572 - .L_1571)
.L_1571:
        /*000c*/ 	.word	0x00000000
        /*0010*/ 	.short	0x0000
        /*0012*/ 	.short	0x0000
        /*0014*/ 	.byte	0x00, 0xf0, 0x41, 0x10


	//----- nvinfo : EIATTR_SPARSE_MMA_MASK
	.align		4
.L_1572:
        /*0018*/ 	.byte	0x03, 0x50
        /*001a*/ 	.short	0x0000


	//----- nvinfo : EIATTR_MAXREG_COUNT
	.align		4
        /*001c*/ 	.byte	0x03, 0x1b
        /*001e*/ 	.short	0x0020


	//----- nvinfo : EIATTR_NUM_BARRIERS
	.align		4
        /*0020*/ 	.byte	0x02, 0x4c
        /*0022*/ 	.byte	0x01
	.zero		1


	//----- nvinfo : EIATTR_EXTERNS
	.align		4
        /*0024*/ 	.byte	0x04, 0x0f
        /*0026*/ 	.short	(.L_1574 - .L_1573)


	//   ....[0]....
	.align		4
.L_1573:
        /*0028*/ 	.word	index@(__assertfail)


	//----- nvinfo : EIATTR_MERCURY_ISA_VERSION
	.align		4
.L_1574:
        /*002c*/ 	.byte	0x03, 0x5f
        /*002e*/ 	.short	0x0101


	//----- nvinfo : EIATTR_INT_WARP_WIDE_INSTR_OFFSETS
	.align		4
        /*0030*/ 	.byte	0x04, 0x31
        /*0032*/ 	.short	(.L_1576 - .L_1575)


	//   ....[0]....
.L_1575:
        /*0034*/ 	.word	0x0000e210


	//   ....[1]....
        /*0038*/ 	.word	0x0000e300


	//----- nvinfo : EIATTR_COOP_GROUP_MASK_REGIDS
	.align		4
.L_1576:
        /*003c*/ 	.byte	0x04, 0x29
        /*003e*/ 	.short	(.L_1578 - .L_1577)


	//   ....[0]....
.L_1577:
        /*0040*/ 	.word	0xffffffff


	//   ....[1]....
        /*0044*/ 	.word	0xffffffff


	//----- nvinfo : EIATTR_COOP_GROUP_INSTR_OFFSETS
	.align		4
.L_1578:
        /*0048*/ 	.byte	0x04, 0x28
        /*004a*/ 	.short	(.L_1580 - .L_1579)


	//   ....[0]....
.L_1579:
        /*004c*/ 	.word	0x0000bad0


	//   ....[1]....
        /*0050*/ 	.word	0x0000ec70


	//----- nvinfo : EIATTR_VRC_CTA_INIT_COUNT
	.align		4
.L_1580:
        /*0054*/ 	.byte	0x02, 0x4a
	.zero		1
	.zero		1


	//----- nvinfo : EIATTR_SYSCALL_OFFSETS
	.align		4
        /*0058*/ 	.byte	0x04, 0x46
        /*005a*/ 	.short	(.L_1582 - .L_1581)


	//   ....[0]....
.L_1581:
        /*005c*/ 	.word	0x0000efa0


	//   ....[1]....
        /*0060*/ 	.word	0x0000f260


	//   ....[2]....
        /*0064*/ 	.word	0x0000f610


	//   ....[3]....
        /*0068*/ 	.word	0x0000f8d0


	//----- nvinfo : EIATTR_EXIT_INSTR_OFFSETS
	.align		4
.L_1582:
        /*006c*/ 	.byte	0x04, 0x1c
        /*006e*/ 	.short	(.L_1584 - .L_1583)


	//   ....[0]....
.L_1583:
        /*0070*/ 	.word	0x0000e3c0


	//   ....[1]....
        /*0074*/ 	.word	0x0000ed20


	//   ....[2]....
        /*0078*/ 	.word	0x0000f010


	//   ....[3]....
        /*007c*/ 	.word	0x0000f050


	//   ....[4]....
        /*0080*/ 	.word	0x0000f2d0


	//   ....[5]....
        /*0084*/ 	.word	0x0000f2f0


	//   ....[6]....
        /*0088*/ 	.word	0x0000f320


	//   ....[7]....
        /*008c*/ 	.word	0x0000f360


	//   ....[8]....
        /*0090*/ 	.word	0x0000f3a0


	//   ....[9]....
        /*0094*/ 	.word	0x0000f680


	//   ....[10]....
        /*0098*/ 	.word	0x0000f6c0


	//   ....[11]....
        /*009c*/ 	.word	0x0000f940


	//   ....[12]....
        /*00a0*/ 	.word	0x0000f960


	//----- nvinfo : EIATTR_MAX_THREADS
	.align		4
.L_1584:
        /*00a4*/ 	.byte	0x04, 0x05
        /*00a6*/ 	.short	(.L_1586 - .L_1585)
.L_1585:
        /*00a8*/ 	.word	0x00000200
        /*00ac*/ 	.word	0x00000001
        /*00b0*/ 	.word	0x00000001


	//----- nvinfo : EIATTR_CRS_STACK_SIZE
	.align		4
.L_1586:
        /*00b4*/ 	.byte	0x04, 0x1e
        /*00b6*/ 	.short	(.L_1588 - .L_1587)
.L_1587:
        /*00b8*/ 	.word	0x00000000


	//----- nvinfo : EIATTR_CBANK_PARAM_SIZE
	.align		4
.L_1588:
        /*00bc*/ 	.byte	0x03, 0x19
        /*00be*/ 	.short	0x0410


	//----- nvinfo : EIATTR_PARAM_CBANK
	.align		4
        /*00c0*/ 	.byte	0x04, 0x0a
        /*00c2*/ 	.short	(.L_1590 - .L_1589)
	.align		4
.L_1589:
        /*00c4*/ 	.word	index@(.nv.constant0._ZN2at6native13reduce_kernelILi512ELi1ENS0_8ReduceOpIN3c108BFloat16ENS0_14func_wrapper_tIbZZZNS0_15and_kernel_cudaERNS_14TensorIteratorEENKUlvE_clEvENKUlvE9_clEvEUlbS4_E_EEjbLi4ELi4EEEEEvT1_)
        /*00c8*/ 	.short	0x0380
        /*00ca*/ 	.short	0x0410


	//----- nvinfo : EIATTR_SW_WAR
	.align		4
.L_1590:
        /*00cc*/ 	.byte	0x04, 0x36
        /*00ce*/ 	.short	(.L_1592 - .L_1591)
.L_1591:
        /*00d0*/ 	.word	0x00000008
.L_1592:


//--------------------- .nv.info._ZN2at6native13reduce_kernelILi256ELi2ENS0_8ReduceOpIN3c108BFloat16ENS0_14func_wrapper_tIbZZZNS0_15and_kernel_cudaERNS_14TensorIteratorEENKUlvE_clEvENKUlvE9_clEvEUlbS4_E_EEjbLi4ELi4EEEEEvT1_ --------------------------
	.section	.nv.info._ZN2at6native13reduce_kernelILi256ELi2ENS0_8ReduceOpIN3c108BFloat16ENS0_14func_wrapper_tIbZZZNS0_15and_kernel_cudaERNS_14TensorIteratorEENKUlvE_clEvENKUlvE9_clEvEUlbS4_E_EEjbLi4ELi4EEEEEvT1_,"",@"SHT_CUDA_INFO"
	.sectionflags	@""
	.align	4


	//----- nvinfo : EIATTR_CUDA_API_VERSION
	.align		4
        /*0000*/ 	.byte	0x04, 0x37
        /*0002*/ 	.short	(.L_1594 - .L_1593)
.L_1593:
        /*0004*/ 	.word	0x00000082


	//----- nvinfo : EIATTR_KPARAM_INFO
	.align		4
.L_1594:
        /*0008*/ 	.byte	0x04, 0x17
        /*000a*/ 	.short	(.L_1596 - .L_1595)
.L_1595:
        /*000c*/ 	.word	0x00000000
        /*0010*/ 	.short	0x0000
        /*0012*/ 	.short	0x0000
        /*0014*/ 	.byte	0x00, 0xf0, 0x41, 0x10


	//----- nvinfo : EIATTR_SPARSE_MMA_MASK
	.align		4
.L_1596:
        /*0018*/ 	.byte	0x03, 0x50
        /*001a*/ 	.short	0x0000


	//----- nvinfo : EIATTR_MAXREG_COUNT
	.align		4
        /*001c*/ 	.byte	0x03, 0x1b
        /*001e*/ 	.short	0x0040


	//----- nvinfo : EIATTR_NUM_BARRIERS
	.align		4
        /*0020*/ 	.byte	0x02, 0x4c
        /*0022*/ 	.byte	0x01
	.zero		1


	//----- nvinfo : EIATTR_EXTERNS
	.align		4
        /*0024*/ 	.byte	0x04, 0x0f
        /*0026*/ 	.short	(.L_1598 - .L_1597)


	//   ....[0]....
	.align		4
.L_1597:
        /*0028*/ 	.word	index@(__assertfail)


	//----- nvinfo : EIATTR_MERCURY_ISA_VERSION
	.align		4
.L_1598:
        /*002c*/ 	.byte	0x03, 0x5f
        /*002e*/ 	.short	0x0101


	//----- nvinfo : EIATTR_INT_WARP_WIDE_INSTR_OFFSETS
	.align		4
        /*0030*/ 	.byte	0x04, 0x31
        /*0032*/ 	.short	(.L_1600 - .L_1599)


	//   ....[0]....
.L_1599:
        /*0034*/ 	.word	0x00011560


	//   ....[1]....
        /*0038*/ 	.word	0x00011650


	//----- nvinfo : EIATTR_COOP_GROUP_MASK_REGIDS
	.align		4
.L_1600:
        /*003c*/ 	.byte	0x04, 0x29
        /*003e*/ 	.short	(.L_1602 - .L_1601)


	//   ....[0]....
.L_1601:
        /*0040*/ 	.word	0xffffffff


	//   ....[1]....
        /*0044*/ 	.word	0xffffffff


	//   ....[2]....
        /*0048*/ 	.word	0xffffffff


	//   ....[3]....
        /*004c*/ 	.word	0xffffffff


	//----- nvinfo : EIATTR_COOP_GROUP_INSTR_OFFSETS
	.align		4
.L_1602:
        /*0050*/ 	.byte	0x04, 0x28
        /*0052*/ 	.short	(.L_1604 - .L_1603)


	//   ....[0]....
.L_1603:
        /*0054*/ 	.word	0x0000cb70


	//   ....[1]....
        /*0058*/ 	.word	0x0000cb80


	//   ....[2]....
        /*005c*/ 	.word	0x00012210


	//   ....[3]....
        /*0060*/ 	.word	0x00012220


	//----- nvinfo : EIATTR_VRC_CTA_INIT_COUNT
	.align		4
.L_1604:
        /*0064*/ 	.byte	0x02, 0x4a
	.zero		1
	.zero		1


	//----- nvinfo : EIATTR_SYSCALL_OFFSETS
	.align		4
        /*0068*/ 	.byte	0x04, 0x46
        /*006a*/ 	.short	(.L_1606 - .L_1605)


	//   ....[0]....
.L_1605:
        /*006c*/ 	.word	0x00001450


	//   ....[1]....
        /*0070*/ 	.word	0x000126c0


	//   ....[2]....
        /*0074*/ 	.word	0x00012850


	//   ....[3]....
        /*0078*/ 	.word	0x00012b50


	//   ....[4]....
        /*007c*/ 	.word	0x00012ce0


	//   ....[5]....
        /*0080*/ 	.word	0x000131b0


	//   ....[6]....
        /*0084*/ 	.word	0x00013340


	//   ....[7]....
        /*0088*/ 	.word	0x00013640


	//   ....[8]....
        /*008c*/ 	.word	0x000137d0


	//----- nvinfo : EIATTR_EXIT_INSTR_OFFSETS
	.align		4
.L_1606:
        /*0090*/ 	.byte	0x04, 0x1c
        /*0092*/ 	.short	(.L_1608 - .L_1607)


	//   ....[0]....
.L_1607:
        /*0094*/ 	.word	0x00011710


	//   ....[1]....
        /*0098*/ 	.word	0x00012330


	//   ....[2]....
        /*009c*/ 	.word	0x00012590


	//   ....[3]....
        /*00a0*/ 	.word	0x000128c0


	//   ....[4]....
        /*00a4*/ 	.word	0x00012d50


	//   ....[5]....
        /*00a8*/ 	.word	0x00012d80


	//   ....[6]....
        /*00ac*/ 	.word	0x00012db0


	//   ....[7]....
        /*00b0*/ 	.word	0x00012df0


	//   ....[8]....
        /*00b4*/ 	.word	0x00012e30


	//   ....[9]....
        /*00b8*/ 	.word	0x00013080


	//   ....[10]....
        /*00bc*/ 	.word	0x000133b0


	//   ....[11]....
        /*00c0*/ 	.word	0x00013840


	//   ....[12]....
        /*00c4*/ 	.word	0x00013870


	//----- nvinfo : EIATTR_MAX_THREADS
	.align		4
.L_1608:
        /*00c8*/ 	.byte	0x04, 0x05
        /*00ca*/ 	.short	(.L_1610 - .L_1609)
.L_1609:
        /*00cc*/ 	.word	0x00000100
        /*00d0*/ 	.word	0x00000001
        /*00d4*/ 	.word	0x00000001


	//----- nvinfo : EIATTR_CRS_STACK_SIZE
	.align		4
.L_1610:
        /*00d8*/ 	.byte	0x04, 0x1e
        /*00da*/ 	.short	(.L_1612 - .L_1611)
.L_1611:
        /*00dc*/ 	.word	0x00000000


	//----- nvinfo : EIATTR_CBANK_PARAM_SIZE
	.align		4
.L_1612:
        /*00e0*/ 	.byte	0x03, 0x19
        /*00e2*/ 	.short	0x0410


	//----- nvinfo : EIATTR_PARAM_CBANK
	.align		4
        /*00e4*/ 	.byte	0x04, 0x0a
        /*00e6*/ 	.short	(.L_1614 - .L_1613)
	.align		4
.L_1613:
        /*00e8*/ 	.word	index@(.nv.constant0._ZN2at6native13reduce_kernelILi256ELi2ENS0_8ReduceOpIN3c108BFloat16ENS0_14func_wrapper_tIbZZZNS0_15and_kernel_cudaERNS_14TensorIteratorEENKUlvE_clEvENKUlvE9_clEvEUlbS4_E_EEjbLi4ELi4EEEEEvT1_)
        /*00ec*/ 	.short	0x0380
        /*00ee*/ 	.short	0x0410


	//----- nvinfo : EIATTR_SW_WAR
	.align		4
.L_1614:
        /*00f0*/ 	.byte	0x04, 0x36
        /*00f2*/ 	.short	(.L_1616 - .L_1615)
.L_1615:
        /*00f4*/ 	.word	0x00000008
.L_1616:


//--------------------- .nv.info._ZN2at6native13reduce_kernelILi128ELi4ENS0_8ReduceOpIN3c108BFloat16ENS0_14func_wrapper_tIbZZZNS0_15and_kernel_cudaERNS_14TensorIteratorEENKUlvE_clEvENKUlvE9_clEvEUlbS4_E_EEjbLi4ELi4EEEEEvT1_ --------------------------
	.section	.nv.info._ZN2at6native13reduce_kernelILi128ELi4ENS0_8ReduceOpIN3c108BFloat16ENS0_14func_wrapper_tIbZZZNS0_15and_kernel_cudaERNS_14TensorIteratorEENKUlvE_clEvENKUlvE9_clEvEUlbS4_E_EEjbLi4ELi4EEEEEvT1_,"",@"SHT_CUDA_INFO"
	.sectionflags	@""
	.align	4


	//----- nvinfo : EIATTR_CUDA_API_VERSION
	.align		4
        /*0000*/ 	.byte	0x04, 0x37
        /*0002*/ 	.short	(.L_1618 - .L_1617)
.L_1617:
        /*0004*/ 	.word	0x00000082


	//----- nvinfo : EIATTR_KPARAM_INFO
	.align		4
.L_1618:
        /*0008*/ 	.byte	0x04, 0x17
        /*000a*/ 	.short	(.L_1620 - .L_1619)
.L_1619:
        /*000c*/ 	.word	0x00000000
        /*0010*/ 	.short	0x0000
        /*0012*/ 	.short	0x0000
        /*0014*/ 	.byte	0x00, 0xf0, 0x41, 0x10


	//----- nvinfo : EIATTR_SPARSE_MMA_MASK
	.align		4
.L_1620:
        /*0018*/ 	.byte	0x03, 0x50
        /*001a*/ 	.short	0x0000


	//----- nvinfo : EIATTR_MAXREG_COUNT
	.align		4
        /*001c*/ 	.byte	0x03, 0x1b
        /*001e*/ 	.short	0x0080


	//----- nvinfo : EIATTR_NUM_BARRIERS
	.align		4
        /*0020*/ 	.byte	0x02, 0x4c
        /*0022*/ 	.byte	0x01
	.zero		1


	//----- nvinfo : EIATTR_EXTERNS
	.align		4
        /*0024*/ 	.byte	0x04, 0x0f
        /*0026*/ 	.short	(.L_1622 - .L_1621)


	//   ....[0]....
	.align		4
.L_1621:
        /*0028*/ 	.word	index@(__assertfail)


	//----- nvinfo : EIATTR_MERCURY_ISA_VERSION
	.align		4
.L_1622:
        /*002c*/ 	.byte	0x03, 0x5f
        /*002e*/ 	.short	0x0101


	//----- nvinfo : EIATTR_INT_WARP_WIDE_INSTR_OFFSETS
	.align		4
        /*0030*/ 	.byte	0x04, 0x31
        /*0032*/ 	.short	(.L_1624 - .L_1623)


	//   ....[0]....
.L_1623:
        /*0034*/ 	.word	0x00017580


	//   ....[1]....
        /*0038*/ 	.word	0x00017670


	//----- nvinfo : EIATTR_COOP_GROUP_MASK_REGIDS
	.align		4
.L_1624:
        /*003c*/ 	.byte	0x04, 0x29
        /*003e*/ 	.short	(.L_1626 - .L_1625)


	//   ....[0]....
.L_1625:
        /*0040*/ 	.word	0xffffffff


	//   ....[1]....
        /*0044*/ 	.word	0xffffffff


	//   ....[2]....
        /*0048*/ 	.word	0xffffffff


	//   ....[3]....
        /*004c*/ 	.word	0xffffffff


	//   ....[4]....
        /*0050*/ 	.word	0xffffffff


	//   ....[5]....
        /*0054*/ 	.word	0xffffffff


	//   ....[6]....
        /*0058*/ 	.word	0xffffffff


	//   ....[7]....
        /*005c*/ 	.word	0xffffffff


	//----- nvinfo : EIATTR_COOP_GROUP_INSTR_OFFSETS
	.align		4
.L_1626:
        /*0060*/ 	.byte	0x04, 0x28
        /*0062*/ 	.short	(.L_1628 - .L_1627)


	//   ....[0]....
.L_1627:
        /*0064*/ 	.word	0x0000e530


	//   ....[1]....
        /*0068*/ 	.word	0x0000e560


	//   ....[2]....
        /*006c*/ 	.word	0x0000e590


	//   ....[3]....
        /*0070*/ 	.word	0x0000e5b0


	//   ....[4]....
        /*0074*/ 	.word	0x000187b0


	//   ....[5]....
        /*0078*/ 	.word	0x000187e0


	//   ....[6]....
        /*007c*/ 	.word	0x00018800


	//   ....[7]....
        /*0080*/ 	.word	0x00018810


	//----- nvinfo : EIATTR_VRC_CTA_INIT_COUNT
	.align		4
.L_1628:
        /*0084*/ 	.byte	0x02, 0x4a
	.zero		1
	.zero		1


	//----- nvinfo : EIATTR_SYSCALL_OFFSETS
	.align		4
        /*0088*/ 	.byte	0x04, 0x46
        /*008a*/ 	.short	(.L_1630 - .L_1629)


	//   ....[0]....
.L_1629:
        /*008c*/ 	.word	0x00001450


	//   ....[1]....
        /*0090*/ 	.word	0x00018ee0


	//   ....[2]....
        /*0094*/ 	.word	0x00019070


	//   ....[3]....
        /*0098*/ 	.word	0x00019200


	//   ....[4]....
        /*009c*/ 	.word	0x00019390


	//   ....[5]....
        /*00a0*/ 	.word	0x00019750


	//   ....[6]....
        /*00a4*/ 	.word	0x000198e0


	//   ....[7]....
        /*00a8*/ 	.word	0x00019a70


	//   ....[8]....
        /*00ac*/ 	.word	0x00019c00


	//   ....[9]....
        /*00b0*/ 	.word	0x0001a250


	//   ....[10]....
        /*00b4*/ 	.word	0x0001a3e0


	//   ....[11]....
        /*00b8*/ 	.word	0x0001a570


	//   ....[12]....
        /*00bc*/ 	.word	0x0001a700


	//   ....[13]....
        /*00c0*/ 	.word	0x0001aac0


	//   ....[14]....
        /*00c4*/ 	.word	0x0001ac50


	//   ....[15]....
        /*00c8*/ 	.word	0x0001ade0


	//   ....[16]....
        /*00cc*/ 	.word	0x0001af70


	//----- nvinfo : EIATTR_EXIT_INSTR_OFFSETS
	.align		4
.L_1630:
        /*00d0*/ 	.byte	0x04, 0x1c
        /*00d2*/ 	.short	(.L_1632 - .L_1631)


	//   ....[0]....
.L_1631:
        /*00d4*/ 	.word	0x00017730


	//   ....[1]....
        /*00d8*/ 	.word	0x000189f0


	//   ....[2]....
        /*00dc*/ 	.word	0x00018db0


	//   ....[3]....
        /*00e0*/ 	.word	0x00019400


	//   ....[4]....
        /*00e4*/ 	.word	0x00019c70


	//   ....[5]....
        /*00e8*/ 	.word	0x00019cc0


	//   ....[6]....
        /*00ec*/ 	.word	0x00019cf0


	//   ....[7]....
        /*00f0*/ 	.word	0x00019d30


	//   ....[8]....
        /*00f4*/ 	.word	0x00019d70


	//   ....[9]....
        /*00f8*/ 	.word	0x0001a120


	//   ....[10]....
        /*00fc*/ 	.word	0x0001a770


	//   ....[11]....
        /*0100*/ 	.word	0x0001afe0


	//   ....[12]....
        /*0104*/ 	.word	0x0001b030


	//----- nvinfo : EIATTR_MAX_THREADS
	.align		4
.L_1632:
        /*0108*/ 	.byte	0x04, 0x05
        /*010a*/ 	.short	(.L_1634 - .L_1633)
.L_1633:
        /*010c*/ 	.word	0x00000080
        /*0110*/ 	.word	0x00000001
        /*0114*/ 	.word	0x00000001


	//----- nvinfo : EIATTR_CRS_STACK_SIZE
	.align		4
.L_1634:
        /*0118*/ 	.byte	0x04, 0x1e
        /*011a*/ 	.short	(.L_1636 - .L_1635)
.L_1635:
        /*011c*/ 	.word	0x00000000


	//----- nvinfo : EIATTR_CBANK_PARAM_SIZE
	.align		4
.L_1636:
        /*0120*/ 	.byte	0x03, 0x19
        /*0122*/ 	.short	0x0410


	//----- nvinfo : EIATTR_PARAM_CBANK
	.align		4
        /*0124*/ 	.byte	0x04, 0x0a
        /*0126*/ 	.short	(.L_1638 - .L_1637)
	.align		4
.L_1637:
        /*0128*/ 	.word	index@(.nv.constant0._ZN2at6native13reduce_kernelILi128ELi4ENS0_8ReduceOpIN3c108BFloat16ENS0_14func_wrapper_tIbZZZNS0_15and_kernel_cudaERNS_14TensorIteratorEENKUlvE_clEvENKUlvE9_clEvEUlbS4_E_EEjbLi4ELi4EEEEEvT1_)
        /*012c*/ 	.short	0x0380
        /*012e*/ 	.short	0x0410


	//----- nvinfo : EIATTR_SW_WAR
	.align		4
.L_1638:
        /*0130*/ 	.byte	0x04, 0x36
        /*0132*/ 	.short	(.L_1640 - .L_1639)
.L_1639:
        /*0134*/ 	.word	0x00000008
.L_1640:


//--------------------- .nv.info._ZN2at6native13reduce_kernelILi512ELi1ENS0_8ReduceOpIN3c104HalfENS0_14func_wrapper_tIbZZZNS0_15and_kernel_cudaERNS_14TensorIteratorEENKUlvE_clEvENKUlvE8_clEvEUlbS4_E_EEjbLi4ELi4EEEEEvT1_ --------------------------
	.section	.nv.info._ZN2at6native13reduce_kernelILi512ELi1ENS0_8ReduceOpIN3c104HalfENS0_14func_wrapper_tIbZZZNS0_15and_kernel_cudaERNS_14TensorIteratorEENKUlvE_clEvENKUlvE8_clEvEUlbS4_E_EEjbLi4ELi4EEEEEvT1_,"",@"SHT_CUDA_INFO"
	.sectionflags	@""
	.align	4


	//----- nvinfo : EIATTR_CUDA_API_VERSION
	.align		4
        /*0000*/ 	.byte	0x04, 0x37
        /*0002*/ 	.short	(.L_1642 - .L_1641)
.L_1641:
        /*0004*/ 	.word	0x00000082


	//----- nvinfo : EIATTR_KPARAM_INFO
	.align		4
.L_1642:
        /*0008*/ 	.byte	0x04, 0x17
        /*000a*/ 	.short	(.L_1644 - .L_1643)
.L_1643:
        /*000c*/ 	.word	0x00000000
        /*0010*/ 	.short	0x0000
        /*0012*/ 	.short	0x0000
        /*0014*/ 	.byte	0x00, 0xf0, 0x41, 0x10


	//----- nvinfo : EIATTR_SPARSE_MMA_MASK
	.align		4
.L_1644:
        /*0018*/ 	.byte	0x03, 0x50
        /*001a*/ 	.short	0x0000


	//----- nvinfo : EIATTR_MAXREG_COUNT
	.align		4
        /*001c*/ 	.byte	0x03, 0x1b
        /*001e*/ 	.short	0x0020


	//----- nvinfo : EIATTR_NUM_BARRIERS
	.align		4
        /*0020*/ 	.byte	0x02, 0x4c
        /*0022*/ 	.byte	0x01
	.zero		1


	//----- nvinfo : EIATTR_EXTERNS
	.align		4
        /*0024*/ 	.byte	0x04, 0x0f
        /*0026*/ 	.short	(.L_1646 - .L_1645)


	//   ....[0]....
	.align		4
.L_1645:
        /*0028*/ 	.word	index@(__assertfail)


	//----- nvinfo : EIATTR_MERCURY_ISA_VERSION
	.align		4
.L_1646:
        /*002c*/ 	.byte	0x03, 0x5f
        /*002e*/ 	.short	0x0101


	//----- nvinfo : EIATTR_INT_WARP_WIDE_INSTR_OFFSETS
	.align		4
        /*0030*/ 	.byte	0x04, 0x31
        /*0032*/ 	.short	(.L_1648 - .L_1647)


	//   ....[0]....
.L_1647:
        /*0034*/ 	.word	0x0000e200


	//   ....[1]....
        /*0038*/ 	.word	0x0000e2f0


	//----- nvinfo : EIATTR_COOP_GROUP_MASK_REGIDS
	.align		4
.L_1648:
        /*003c*/ 	.byte	0x04, 0x29
        /*003e*/ 	.short	(.L_1650 - .L_1649)


	//   ....[0]....
.L_1649:
        /*0040*/ 	.word	0xffffffff


	//   ....[1]....
        /*0044*/ 	.word	0xffffffff


	//----- nvinfo : EIATTR_COOP_GROUP_INSTR_OFFSETS
	.align		4
.L_1650:
        /*0048*/ 	.byte	0x04, 0x28
        /*004a*/ 	.short	(.L_1652 - .L_1651)


	//   ....[0]....
.L_1651:
        /*004c*/ 	.word	0x0000bad0


	//   ....[1]....
        /*0050*/ 	.word	0x0000ec70


	//----- nvinfo : EIATTR_VRC_CTA_INIT_COUNT
	.align		4
.L_1652:
        /*0054*/ 	.byte	0x02, 0x4a
	.zero		1
	.zero		1


	//----- nvinfo : EIATTR_SYSCALL_OFFSETS
	.align		4
        /*0058*/ 	.byte	0x04, 0x46
        /*005a*/ 	.short	(.L_1654 - .L_1653)


	//   ....[0]....
.L_1653:
        /*005c*/ 	.word	0x0000ef90


	//   ....[1]....
        /*0060*/ 	.word	0x0000f250


	//   ....[2]....
        /*0064*/ 	.word	0x0000f600


	//   ....[3]....
        /*0068*/ 	.word	0x0000f8c0


	//----- nvinfo : EIATTR_EXIT_INSTR_OFFSETS
	.align		4
.L_1654:
        /*006c*/ 	.byte	0x04, 0x1c
        /*006e*/ 	.short	(.L_1656 - .L_1655)


	//   ....[0]....
.L_1655:
        /*0070*/ 	.word	0x0000e3b0


	//   ....[1]....
        /*0074*/ 	.word	0x0000ed10


	//   ....[2]....
        /*0078*/ 	.word	0x0000f000


	//   ....[3]....
        /*007c*/ 	.word	0x0000f040


	//   ....[4]....
        /*0080*/ 	.word	0x0000f2c0


	//   ....[5]....
        /*0084*/ 	.word	0x0000f2e0


	//   ....[6]....
        /*0088*/ 	.word	0x0000f310


	//   ....[7]....
        /*008c*/ 	.word	0x0000f350


	//   ....[8]....
        /*0090*/ 	.word	0x0000f390


	//   ....[9]....
        /*0094*/ 	.word	0x0000f670


	//   ....[10]....
        /*0098*/ 	.word	0x0000f6b0


	//   ....[11]....
        /*009c*/ 	.word	0x0000f930


	//   ....[12]....
        /*00a0*/ 	.word	0x0000f950


	//----- nvinfo : EIATTR_MAX_THREADS
	.align		4
.L_1656:
        /*00a4*/ 	.byte	0x04, 0x05
        /*00a6*/ 	.short	(.L_1658 - .L_1657)
.L_1657:
        /*00a8*/ 	.word	0x00000200
        /*00ac*/ 	.word	0x00000001
        /*00b0*/ 	.word	0x00000001


	//----- nvinfo : EIATTR_CRS_STACK_SIZE
	.align		4
.L_1658:
        /*00b4*/ 	.byte	0x04, 0x1e
        /*00b6*/ 	.short	(.L_1660 - .L_1659)
.L_1659:
        /*00b8*/ 	.word	0x00000000


	//----- nvinfo : EIATTR_CBANK_PARAM_SIZE
	.align		4
.L_1660:
        /*00bc*/ 	.byte	0x03, 0x19
        /*00be*/ 	.short	0x0410


	//----- nvinfo : EIATTR_PARAM_CBANK
	.align		4
        /*00c0*/ 	.byte	0x04, 0x0a
        /*00c2*/ 	.short	(.L_1662 - .L_1661)
	.align		4
.L_1661:
        /*00c4*/ 	.word	index@(.nv.constant0._ZN2at6native13reduce_kernelILi512ELi1ENS0_8ReduceOpIN3c104HalfENS0_14func_wrapper_tIbZZZNS0_15and_kernel_cudaERNS_14TensorIteratorEENKUlvE_clEvENKUlvE8_clEvEUlbS4_E_EEjbLi4ELi4EEEEEvT1_)
        /*00c8*/ 	.short	0x0380
        /*00ca*/ 	.short	0x0410


	//----- nvinfo : EIATTR_SW_WAR
	.align		4
.L_1662:
        /*00cc*/ 	.byte	0x04, 0x36
        /*00ce*/ 	.short	(.L_1664 - .L_1663)
.L_1663:
        /*00d0*/ 	.word	0x00000008
.L_1664:


//--------------------- .nv.info._ZN2at6native13reduce_kernelILi256ELi2ENS0_8ReduceOpIN3c104HalfENS0_14func_wrapper_tIbZZZNS0_15and_kernel_cudaERNS_14TensorIteratorEENKUlvE_clEvENKUlvE8_clEvEUlbS4_E_EEjbLi4ELi4EEEEEvT1_ --------------------------
	.section	.nv.info._ZN2at6native13reduce_kernelILi256ELi2ENS0_8ReduceOpIN3c104HalfENS0_14func_wrapper_tIbZZZNS0_15and_kernel_cudaERNS_14TensorIteratorEENKUlvE_clEvENKUlvE8_clEvEUlbS4_E_EEjbLi4ELi4EEEEEvT1_,"",@"SHT_CUDA_INFO"
	.sectionflags	@""
	.align	4


	//----- nvinfo : EIATTR_CUDA_API_VERSION
	.align		4
        /*0000*/ 	.byte	0x04, 0x37
        /*0002*/ 	.short	(.L_1666 - .L_1665)
.L_1665:
        /*0004*/ 	.word	0x00000082


	//----- nvinfo : EIATTR_KPARAM_INFO
	.align		4
.L_1666:
        /*0008*/ 	.byte	0x04, 0x17
        /*000a*/ 	.short	(.L_1668 - .L_1667)
.L_1667:
        /*000c*/ 	.word	0x00000000
        /*0010*/ 	.short	0x0000
        /*0012*/ 	.short	0x0000
        /*0014*/ 	.byte	0x00, 0xf0, 0x41, 0x10


	//----- nvinfo : EIATTR_SPARSE_MMA_MASK
	.align		4
.L_1668:
        /*0018*/ 	.byte	0x03, 0x50
        /*001a*/ 	.short	0x0000


	//----- nvinfo : EIATTR_MAXREG_COUNT
	.align		4
        /*001c*/ 	.byte	0x03, 0x1b
        /*001e*/ 	.short	0x0040


	//----- nvinfo : EIATTR_NUM_BARRIERS
	.align		4
        /*0020*/ 	.byte	0x02, 0x4c
        /*0022*/ 	.byte	0x01
	.zero		1


	//----- nvinfo : EIATTR_EXTERNS
	.align		4
        /*0024*/ 	.byte	0x04, 0x0f
        /*0026*/ 	.short	(.L_1670 - .L_1669)


	//   ....[0]....
	.align		4
.L_1669:
        /*0028*/ 	.word	index@(__assertfail)


	//----- nvinfo : EIATTR_MERCURY_ISA_VERSION
	.align		4
.L_1670:
        /*002c*/ 	.byte	0x03, 0x5f
        /*002e*/ 	.short	0x0101


	//----- nvinfo : EIATTR_INT_WARP_WIDE_INSTR_OFFSETS
	.align		4
        /*0030*/ 	.byte	0x04, 0x31
        /*0032*/ 	.short	(.L_1672 - .L_1671)


	//   ....[0]....
.L_1671:
        /*0034*/ 	.word	0x00011640


	//   ....[1]....
        /*0038*/ 	.word	0x00011730


	//----- nvinfo : EIATTR_COOP_GROUP_MASK_REGIDS
	.align		4
.L_1672:
        /*003c*/ 	.byte	0x04, 0x29
        /*003e*/ 	.short	(.L_1674 - .L_1673)


	//   ....[0]....
.L_1673:
        /*0040*/ 	.word	0xffffffff


	//   ....[1]....
        /*0044*/ 	.word	0xffffffff


	//   ....[2]....
        /*0048*/ 	.word	0xffffffff


	//   ....[3]....
        /*004c*/ 	.word	0xffffffff


	//----- nvinfo : EIATTR_COOP_GROUP_INSTR_OFFSETS
	.align		4
.L_1674:
        /*0050*/ 	.byte	0x04, 0x28
        /*0052*/ 	.short	(.L_1676 - .L_1675)


	//   ....[0]....
.L_1675:
        /*0054*/ 	.word	0x0000cc50


	//   ....[1]....
        /*0058*/ 	.word	0x0000cc70


	//   ....[2]....
        /*005c*/ 	.word	0x00012300


	//   ....[3]....
        /*0060*/ 	.word	0x00012310


	//----- nvinfo : EIATTR_VRC_CTA_INIT_COUNT
	.align		4
.L_1676:
        /*0064*/ 	.byte	0x02, 0x4a
	.zero		1
	.zero		1


	//----- nvinfo : EIATTR_SYSCALL_OFFSETS
	.align		4
        /*0068*/ 	.byte	0x04, 0x46
        /*006a*/ 	.short	(.L_1678 - .L_1677)


	//   ....[0]....
.L_1677:
        /*006c*/ 	.word	0x00001450


	//   ....[1]....
        /*0070*/ 	.word	0x000127a0


	//   ....[2]....
        /*0074*/ 	.word	0x00012930


	//   ....[3]....
        /*0078*/ 	.word	0x00012c30


	//   ....[4]....
        /*007c*/ 	.word	0x00012dc0


	//   ....[5]....
        /*0080*/ 	.word	0x00013290


	//   ....[6]....
        /*0084*/ 	.word	0x00013420


	//   ....[7]....
        /*0088*/ 	.word	0x00013720


	//   ....[8]....
        /*008c*/ 	.word	0x000138b0


	//----- nvinfo : EIATTR_EXIT_INSTR_OFFSETS
	.align		4
.L_1678:
        /*0090*/ 	.byte	0x04, 0x1c
        /*0092*/ 	.short	(.L_1680 - .L_1679)


	//   ....[0]....
.L_1679:
        /*0094*/ 	.word	0x000117f0


	//   ....[1]....
        /*0098*/ 	.word	0x00012410


	//   ....[2]....
        /*009c*/ 	.word	0x00012670


	//   ....[3]....
        /*00a0*/ 	.word	0x000129a0


	//   ....[4]....
        /*00a4*/ 	.word	0x00012e30


	//   ....[5]....
        /*00a8*/ 	.word	0x00012e60


	//   ....[6]....
        /*00ac*/ 	.word	0x00012e90


	//   ....[7]....
        /*00b0*/ 	.word	0x00012ed0


	//   ....[8]....
        /*00b4*/ 	.word	0x00012f10


	//   ....[9]....
        /*00b8*/ 	.word	0x00013160


	//   ....[10]....
        /*00bc*/ 	.word	0x00013490


	//   ....[11]....
        /*00c0*/ 	.word	0x00013920


	//   ....[12]....
        /*00c4*/ 	.word	0x00013950


	//----- nvinfo : EIATTR_MAX_THREADS
	.align		4
.L_1680:
        /*00c8*/ 	.byte	0x04, 0x05
        /*00ca*/ 	.short	(.L_1682 - .L_1681)
.L_1681:
        /*00cc*/ 	.word	0x00000100
        /*00d0*/ 	.word	0x00000001
        /*00d4*/ 	.word	0x00000001


	//----- nvinfo : EIATTR_CRS_STACK_SIZE
	.align		4
.L_1682:
        /*00d8*/ 	.byte	0x04, 0x1e
        /*00da*/ 	.short	(.L_1684 - .L_1683)
.L_1683:
        /*00dc*/ 	.word	0x00000000


	//----- nvinfo : EIATTR_CBANK_PARAM_SIZE
	.align		4
.L_1684:
        /*00e0*/ 	.byte	0x03, 0x19
        /*00e2*/ 	.short	0x0410


	//----- nvinfo : EIATTR_PARAM_CBANK
	.align		4
        /*00e4*/ 	.byte	0x04, 0x0a
        /*00e6*/ 	.short	(.L_1686 - .L_1685)
	.align		4
.L_1685:
        /*00e8*/ 	.word	index@(.nv.constant0._ZN2at6native13reduce_kernelILi256ELi2ENS0_8ReduceOpIN3c104HalfENS0_14func_wrapper_tIbZZZNS0_15and_kernel_cudaERNS_14TensorIteratorEENKUlvE_clEvENKUlvE8_clEvEUlbS4_E_EEjbLi4ELi4EEEEEvT1_)
        /*00ec*/ 	.short	0x0380
        /*00ee*/ 	.short	0x0410


	//----- nvinfo : EIATTR_SW_WAR
	.align		4
.L_1686:
        /*00f0*/ 	.byte	0x04, 0x36
        /*00f2*/ 	.short	(.L_1688 - .L_1687)
.L_1687:
        /*00f4*/ 	.word	0x00000008
.L_1688:


//--------------------- .nv.info._ZN2at6native13reduce_kernelILi128ELi4ENS0_8ReduceOpIN3c104HalfENS0_14func_wrapper_tIbZZZNS0_15and_kernel_cudaERNS_14TensorIteratorEENKUlvE_clEvENKUlvE8_clEvEUlbS4_E_EEjbLi4ELi4EEEEEvT1_ --------------------------
	.section	.nv.info._ZN2at6native13reduce_kernelILi128ELi4ENS0_8ReduceOpIN3c104HalfENS0_14func_wrapper_tIbZZZNS0_15and_kernel_cudaERNS_14TensorIteratorEENKUlvE_clEvENKUlvE8_clEvEUlbS4_E_EEjbLi4ELi4EEEEEvT1_,"",@"SHT_CUDA_INFO"
	.sectionflags	@""
	.align	4


	//----- nvinfo : EIATTR_CUDA_API_VERSION
	.align		4
        /*0000*/ 	.byte	0x04, 0x37
        /*0002*/ 	.short	(.L_1690 - .L_1689)
.L_1689:
        /*0004*/ 	.word	0x00000082


	//----- nvinfo : EIATTR_KPARAM_INFO
	.align		4
.L_1690:
        /*0008*/ 	.byte	0x04, 0x17
        /*000a*/ 	.short	(.L_1692 - .L_1691)
.L_1691:
        /*000c*/ 	.word	0x00000000
        /*0010*/ 	.short	0x0000
        /*0012*/ 	.short	0x0000
        /*0014*/ 	.byte	0x00, 0xf0, 0x41, 0x10


	//----- nvinfo : EIATTR_SPARSE_MMA_MASK
	.align		4
.L_1692:
        /*0018*/ 	.byte	0x03, 0x50
        /*001a*/ 	.short	0x0000


	//----- nvinfo : EIATTR_MAXREG_COUNT
	.align		4
        /*001c*/ 	.byte	0x03, 0x1b
        /*001e*/ 	.short	0x0080


	//----- nvinfo : EIATTR_NUM_BARRIERS
	.align		4
        /*0020*/ 	.byte	0x02, 0x4c
        /*0022*/ 	.byte	0x01
	.zero		1


	//----- nvinfo : EIATTR_EXTERNS
	.align		4
        /*0024*/ 	.byte	0x04, 0x0f
        /*0026*/ 	.short	(.L_1694 - .L_1693)


	//   ....[0]....
	.align		4
.L_1693:
        /*0028*/ 	.word	index@(__assertfail)


	//----- nvinfo : EIATTR_MERCURY_ISA_VERSION
	.align		4
.L_1694:
        /*002c*/ 	.byte	0x03, 0x5f
        /*002e*/ 	.short	0x0101


	//----- nvinfo : EIATTR_INT_WARP_WIDE_INSTR_OFFSETS
	.align		4
        /*0030*/ 	.byte	0x04, 0x31
        /*0032*/ 	.short	(.L_1696 - .L_1695)


	//   ....[0]....
.L_1695:
        /*0034*/ 	.word	0x00017590


	//   ....[1]....
        /*0038*/ 	.word	0x00017680


	//----- nvinfo : EIATTR_COOP_GROUP_MASK_REGIDS
	.align		4
.L_1696:
        /*003c*/ 	.byte	0x04, 0x29
        /*003e*/ 	.short	(.L_1698 - .L_1697)


	//   ....[0]....
.L_1697:
        /*0040*/ 	.word	0xffffffff


	//   ....[1]....
        /*0044*/ 	.word	0xffffffff


	//   ....[2]....
        /*0048*/ 	.word	0xffffffff


	//   ....[3]....
        /*004c*/ 	.word	0xffffffff


	//   ....[4]....
        /*0050*/ 	.word	0xffffffff


	//   ....[5]....
        /*0054*/ 	.word	0xffffffff


	//   ....[6]....
        /*0058*/ 	.word	0xffffffff


	//   ....[7]....
        /*005c*/ 	.word	0xffffffff


	//----- nvinfo : EIATTR_COOP_GROUP_INSTR_OFFSETS
	.align		4
.L_1698:
        /*0060*/ 	.byte	0x04, 0x28
        /*0062*/ 	.short	(.L_1700 - .L_1699)


	//   ....[0]....
.L_1699:
        /*0064*/ 	.word	0x0000e540


	//   ....[1]....
        /*0068*/ 	.word	0x0000e590


	//   ....[2]....
        /*006c*/ 	.word	0x0000e5c0


	//   ....[3]....
        /*0070*/ 	.word	0x0000e5e0


	//   ....[4]....
        /*0074*/ 	.word	0x000187d0


	//   ....[5]....
        /*0078*/ 	.word	0x00018800


	//   ....[6]....
        /*007c*/ 	.word	0x00018830


	//   ....[7]....
        /*0080*/ 	.word	0x00018850


	//----- nvinfo : EIATTR_VRC_CTA_INIT_COUNT
	.align		4
.L_1700:
        /*0084*/ 	.byte	0x02, 0x4a
	.zero		1
	.zero		1


	//----- nvinfo : EIATTR_SYSCALL_OFFSETS
	.align		4
        /*0088*/ 	.byte	0x04, 0x46
        /*008a*/ 	.short	(.L_1702 - .L_1701)


	//   ....[0]....
.L_1701:
        /*008c*/ 	.word	0x00001450


	//   ....[1]....
        /*0090*/ 	.word	0x00018f00


	//   ....[2]....
        /*0094*/ 	.word	0x00019090


	//   ....[3]....
        /*0098*/ 	.word	0x00019220


	//   ....[4]....
        /*009c*/ 	.word	0x000193b0


	//   ....[5]....
        /*00a0*/ 	.word	0x00019770


	//   ....[6]....
        /*00a4*/ 	.word	0x00019900


	//   ....[7]....
        /*00a8*/ 	.word	0x00019a90


	//   ....[8]....
        /*00ac*/ 	.word	0x00019c20


	//   ....[9]....
        /*00b0*/ 	.word	0x0001a270


	//   ....[10]....
        /*00b4*/ 	.word	0x0001a400


	//   ....[11]....
        /*00b8*/ 	.word	0x0001a590


	//   ....[12]....
        /*00bc*/ 	.word	0x0001a720


	//   ....[13]....
        /*00c0*/ 	.word	0x0001aae0


	//   ....[14]....
        /*00c4*/ 	.word	0x0001ac70


	//   ....[15]....
        /*00c8*/ 	.word	0x0001ae00


	//   ....[16]....
        /*00cc*/ 	.word	0x0001af90


	//----- nvinfo : EIATTR_EXIT_INSTR_OFFSETS
	.align		4
.L_1702:
        /*00d0*/ 	.byte	0x04, 0x1c
        /*00d2*/ 	.short	(.L_1704 - .L_1703)


	//   ....[0]....
.L_1703:
        /*00d4*/ 	.word	0x00017740


	//   ....[1]....
        /*00d8*/ 	.word	0x00018a10


	//   ....[2]....
        /*00dc*/ 	.word	0x00018dd0


	//   ....[3]....
        /*00e0*/ 	.word	0x00019420


	//   ....[4]....
        /*00e4*/ 	.word	0x00019c90


	//   ....[5]....
        /*00e8*/ 	.word	0x00019ce0


	//   ....[6]....
        /*00ec*/ 	.word	0x00019d10


	//   ....[7]....
        /*00f0*/ 	.word	0x00019d50


	//   ....[8]....
        /*00f4*/ 	.word	0x00019d90


	//   ....[9]....
        /*00f8*/ 	.word	0x0001a140


	//   ....[10]....
        /*00fc*/ 	.word	0x0001a790


	//   ....[11]....
        /*0100*/ 	.word	0x0001b000


	//   ....[12]....
        /*0104*/ 	.word	0x0001b050


	//----- nvinfo : EIATTR_MAX_THREADS
	.align		4
.L_1704:
        /*0108*/ 	.byte	0x04, 0x05
        /*010a*/ 	.short	(.L_1706 - .L_1705)
.L_1705:
        /*010c*/ 	.word	0x00000080
        /*0110*/ 	.word	0x00000001
        /*0114*/ 	.word	0x00000001


	//----- nvinfo : EIATTR_CRS_STACK_SIZE
	.align		4
.L_1706:
        /*0118*/ 	.byte	0x04, 0x1e
        /*011a*/ 	.short	(.L_1708 - .L_1707)
.L_1707:
        /*011c*/ 	.word	0x00000000


	//----- nvinfo : EIATTR_CBANK_PARAM_SIZE
	.align		4
.L_1708:
        /*0120*/ 	.byte	0x03, 0x19
        /*0122*/ 	.short	0x0410


	//----- nvinfo : EIATTR_PARAM_CBANK
	.align		4
        /*0124*/ 	.byte	0x04, 0x0a
        /*0126*/ 	.short	(.L_1710 - .L_1709)
	.align		4
.L_1709:
        /*0128*/ 	.word	index@(.nv.constant0._ZN2at6native13reduce_kernelILi128ELi4ENS0_8ReduceOpIN3c104HalfENS0_14func_wrapper_tIbZZZNS0_15and_kernel_cudaERNS_14TensorIteratorEENKUlvE_clEvENKUlvE8_clEvEUlbS4_E_EEjbLi4ELi4EEEEEvT1_)
        /*012c*/ 	.short	0x0380
        /*012e*/ 	.short	0x0410


	//----- nvinfo : EIATTR_SW_WAR
	.align		4
.L_1710:
        /*0130*/ 	.byte	0x04, 0x36
        /*0132*/ 	.short	(.L_1712 - .L_1711)
.L_1711:
        /*0134*/ 	.word	0x00000008
.L_1712:


//--------------------- .nv.info._ZN2at6native13reduce_kernelILi512ELi1ENS0_8ReduceOpIN3c107complexIfEENS0_14func_wrapper_tIbZZZNS0_15and_kernel_cudaERNS_14TensorIteratorEENKUlvE_clEvENKUlvE7_clEvEUlbS5_E_EEjbLi4ELi4EEEEEvT1_ --------------------------
	.section	.nv.info._ZN2at6native13reduce_kernelILi512ELi1ENS0_8ReduceOpIN3c107complexIfEENS0_14func_wrapper_tIbZZZNS0_15and_kernel_cudaERNS_14TensorIteratorEENKUlvE_clEvENKUlvE7_clEvEUlbS5_E_EEjbLi4ELi4EEEEEvT1_,"",@"SHT_CUDA_INFO"
	.sectionflags	@""
	.align	4


	//----- nvinfo : EIATTR_CUDA_API_VERSION
	.align		4
        /*0000*/ 	.byte	0x04, 0x37
        /*0002*/ 	.short	(.L_1714 - .L_1713)
.L_1713:
        /*0004*/ 	.word	0x00000082


	//----- nvinfo : EIATTR_KPARAM_INFO
	.align		4
.L_1714:
        /*0008*/ 	.byte	0x04, 0x17
        /*000a*/ 	.short	(.L_1716 - .L_1715)
.L_1715:
        /*000c*/ 	.word	0x00000000
        /*0010*/ 	.short	0x0000
        /*0012*/ 	.short	0x0000
        /*0014*/ 	.byte	0x00, 0xf0, 0x41, 0x10


	//----- nvinfo : EIATTR_SPARSE_MMA_MASK
	.align		4
.L_1716:
        /*0018*/ 	.byte	0x03, 0x50
        /*001a*/ 	.short	0x0000


	//----- nvinfo : EIATTR_MAXREG_COUNT
	.align		4
        /*001c*/ 	.byte	0x03, 0x1b
        /*001e*/ 	.short	0x0020


	//----- nvinfo : EIATTR_NUM_BARRIERS
	.align		4
        /*0020*/ 	.byte	0x02, 0x4c
        /*0022*/ 	.byte	0x01
	.zero		1


	//----- nvinfo : EIATTR_EXTERNS
	.align		4
        /*0024*/ 	.byte	0x04, 0x0f
        /*0026*/ 	.short	(.L_1718 - .L_1717)


	//   ....[0]....
	.align		4
.L_1717:
        /*0028*/ 	.word	index@(__assertfail)


	//----- nvinfo : EIATTR_MERCURY_ISA_VERSION
	.align		4
.L_1718:
        /*002c*/ 	.byte	0x03, 0x5f
        /*002e*/ 	.short	0x0101


	//----- nvinfo : EIATTR_INT_WARP_WIDE_INSTR_OFFSETS
	.align		4
        /*0030*/ 	.byte	0x04, 0x31
        /*0032*/ 	.short	(.L_1720 - .L_1719)


	//   ....[0]....
.L_1719:
        /*0034*/ 	.word	0x0000e390


	//   ....[1]....
        /*0038*/ 	.word	0x0000e480


	//----- nvinfo : EIATTR_COOP_GROUP_MASK_REGIDS
	.align		4
.L_1720:
        /*003c*/ 	.byte	0x04, 0x29
        /*003e*/ 	.short	(.L_1722 - .L_1721)


	//   ....[0]....
.L_1721:
        /*0040*/ 	.word	0xffffffff


	//   ....[1]....
        /*0044*/ 	.word	0xffffffff


	//----- nvinfo : EIATTR_COOP_GROUP_INSTR_OFFSETS
	.align		4
.L_1722:
        /*0048*/ 	.byte	0x04, 0x28
        /*004a*/ 	.short	(.L_1724 - .L_1723)


	//   ....[0]....
.L_1723:
        /*004c*/ 	.word	0x0000bc80


	//   ....[1]....
        /*0050*/ 	.word	0x0000ecc0


	//----- nvinfo : EIATTR_VRC_CTA_INIT_COUNT
	.align		4
.L_1724:
        /*0054*/ 	.byte	0x02, 0x4a
	.zero		1
	.zero		1


	//----- nvinfo : EIATTR_SYSCALL_OFFSETS
	.align		4
        /*0058*/ 	.byte	0x04, 0x46
        /*005a*/ 	.short	(.L_1726 - .L_1725)


	//   ....[0]....
.L_1725:
        /*005c*/ 	.word	0x0000ef60


	//   ....[1]....
        /*0060*/ 	.word	0x0000f1e0


	//   ....[2]....
        /*0064*/ 	.word	0x0000f550


	//   ....[3]....
        /*0068*/ 	.word	0x0000f7d0


	//----- nvinfo : EIATTR_EXIT_INSTR_OFFSETS
	.align		4
.L_1726:
        /*006c*/ 	.byte	0x04, 0x1c
        /*006e*/ 	.short	(.L_1728 - .L_1727)


	//   ....[0]....
.L_1727:
        /*0070*/ 	.word	0x0000e520


	//   ....[1]....
        /*0074*/ 	.word	0x0000ed20


	//   ....[2]....
        /*0078*/ 	.word	0x0000efd0


	//   ....[3]....
        /*007c*/ 	.word	0x0000f010


	//   ....[4]....
        /*0080*/ 	.word	0x0000f250


	//   ....[5]....
        /*0084*/ 	.word	0x0000f270


	//   ....[6]....
        /*0088*/ 	.word	0x0000f2a0


	//   ....[7]....
        /*008c*/ 	.word	0x0000f2e0


	//   ....[8]....
        /*0090*/ 	.word	0x0000f320


	//   ....[9]....
        /*0094*/ 	.word	0x0000f5c0


	//   ....[10]....
        /*0098*/ 	.word	0x0000f600


	//   ....[11]....
        /*009c*/ 	.word	0x0000f840


	//   ....[12]....
        /*00a0*/ 	.word	0x0000f860


	//----- nvinfo : EIATTR_MAX_THREADS
	.align		4
.L_1728:
        /*00a4*/ 	.byte	0x04, 0x05
        /*00a6*/ 	.short	(.L_1730 - .L_1729)
.L_1729:
        /*00a8*/ 	.word	0x00000200
        /*00ac*/ 	.word	0x00000001
        /*00b0*/ 	.word	0x00000001


	//----- nvinfo : EIATTR_CRS_STACK_SIZE
	.align		4
.L_1730:
        /*00b4*/ 	.byte	0x04, 0x1e
        /*00b6*/ 	.short	(.L_1732 - .L_1731)
.L_1731:
        /*00b8*/ 	.word	0x00000000


	//----- nvinfo : EIATTR_CBANK_PARAM_SIZE
	.align		4
.L_1732:
        /*00bc*/ 	.byte	0x03, 0x19
        /*00be*/ 	.short	0x0410


	//----- nvinfo : EIATTR_PARAM_CBANK
	.align		4
        /*00c0*/ 	.byte	0x04, 0x0a
        /*00c2*/ 	.short	(.L_1734 - .L_1733)
	.align		4
.L_1733:
        /*00c4*/ 	.word	index@(.nv.constant0._ZN2at6native13reduce_kernelILi512ELi1ENS0_8ReduceOpIN3c107complexIfEENS0_14func_wrapper_tIbZZZNS0_15and_kernel_cudaERNS_14TensorIteratorEENKUlvE_clEvENKUlvE7_clEvEUlbS5_E_EEjbLi4ELi4EEEEEvT1_)
        /*00c8*/ 	.short	0x0380
        /*00ca*/ 	.short	0x0410


	//----- nvinfo : EIATTR_SW_WAR
	.align		4
.L_1734:
        /*00cc*/ 	.byte	0x04, 0x36
        /*00ce*/ 	.short	(.L_1736 - .L_1735)
.L_1735:
        /*00d0*/ 	.word	0x00000008
.L_1736:


//--------------------- .nv.info._ZN2at6native13reduce_kernelILi256ELi2ENS0_8ReduceOpIN3c107complexIfEENS0_14func_wrapper_tIbZZZNS0_15and_kernel_cudaERNS_14TensorIteratorEENKUlvE_clEvENKUlvE7_clEvEUlbS5_E_EEjbLi4ELi4EEEEEvT1_ --------------------------
	.section	.nv.info._ZN2at6native13reduce_kernelILi256ELi2ENS0_8ReduceOpIN3c107complexIfEENS0_14func_wrapper_tIbZZZNS0_15and_kernel_cudaERNS_14TensorIteratorEENKUlvE_clEvENKUlvE7_clEvEUlbS5_E_EEjbLi4ELi4EEEEEvT1_,"",@"SHT_CUDA_INFO"
	.sectionflags	@""
	.align	4


	//----- nvinfo : EIATTR_CUDA_API_VERSION
	.align		4
        /*0000*/ 	.byte	0x04, 0x37
        /*0002*/ 	.short	(.L_1738 - .L_1737)
.L_1737:
        /*0004*/ 	.word	0x00000082


	//----- nvinfo : EIATTR_KPARAM_INFO
	.align		4
.L_1738:
        /*0008*/ 	.byte	0x04, 0x17
        /*000a*/ 	.short	(.L_1740 - .L_1739)
.L_1739:
        /*000c*/ 	.word	0x00000000
        /*0010*/ 	.short	0x0000
        /*0012*/ 	.short	0x0000
        /*0014*/ 	.byte	0x00, 0xf0, 0x41, 0x10


	//----- nvinfo : EIATTR_SPARSE_MMA_MASK
	.align		4
.L_1740:
        /*0018*/ 	.byte	0x03, 0x50
        /*001a*/ 	.short	0x0000


	//----- nvinfo : EIATTR_MAXREG_COUNT
	.align		4
        /*001c*/ 	.byte	0x03, 0x1b
        /*001e*/ 	.short	0x0040


	//----- nvinfo : EIATTR_NUM_BARRIERS
	.align		4
        /*0020*/ 	.byte	0x02, 0x4c
        /*0022*/ 	.byte	0x01
	.zero		1


	//----- nvinfo : EIATTR_EXTERNS
	.align		4
        /*0024*/ 	.byte	0x04, 0x0f
        /*0026*/ 	.short	(.L_1742 - .L_1741)


	//   ....[0]....
	.align		4
.L_1741:
        /*0028*/ 	.word	index@(__assertfail)


	//----- nvinfo : EIATTR_MERCURY_ISA_VERSION
	.align		4
.L_1742:
        /*002c*/ 	.byte	0x03, 0x5f
        /*002e*/ 	.short	0x0101


	//----- nvinfo : EIATTR_INT_WARP_WIDE_INSTR_OFFSETS
	.align		4
        /*0030*/ 	.byte	0x04, 0x31
        /*0032*/ 	.short	(.L_1744 - .L_1743)


	//   ....[0]....
.L_1743:
        /*0034*/ 	.word	0x00011ab0


	//   ....[1]....
        /*0038*/ 	.word	0x00011ba0


	//----- nvinfo : EIATTR_COOP_GROUP_MASK_REGIDS
	.align		4
.L_1744:
        /*003c*/ 	.byte	0x04, 0x29
        /*003e*/ 	.short	(.L_1746 - .L_1745)


	//   ....[0]....
.L_1745:
        /*0040*/ 	.word	0xffffffff


	//   ....[1]....
        /*0044*/ 	.word	0xffffffff


	//   ....[2]....
        /*0048*/ 	.word	0xffffffff


	//   ....[3]....
        /*004c*/ 	.word	0xffffffff


	//----- nvinfo : EIATTR_COOP_GROUP_INSTR_OFFSETS
	.align		4
.L_1746:
        /*0050*/ 	.byte	0x04, 0x28
        /*0052*/ 	.short	(.L_1748 - .L_1747)


	//   ....[0]....
.L_1747:
        /*0054*/ 	.word	0x0000d140


	//   ....[1]....
        /*0058*/ 	.word	0x0000d160


	//   ....[2]....
        /*005c*/ 	.word	0x000125f0


	//   ....[3]....
        /*0060*/ 	.word	0x00012600


	//----- nvinfo : EIATTR_VRC_CTA_INIT_COUNT
	.align		4
.L_1748:
        /*0064*/ 	.byte	0x02, 0x4a
	.zero		1
	.zero		1


	//----- nvinfo : EIATTR_SYSCALL_OFFSETS
	.align		4
        /*0068*/ 	.byte	0x04, 0x46
        /*006a*/ 	.short	(.L_1750 - .L_1749)


	//   ....[0]....
.L_1749:
        /*006c*/ 	.word	0x00001460


	//   ....[1]....
        /*0070*/ 	.word	0x000129a0


	//   ....[2]....
        /*0074*/ 	.word	0x00012b30


	//   ....[3]....
        /*0078*/ 	.word	0x00012db0


	//   ....[4]....
        /*007c*/ 	.word	0x00012f40


	//   ....[5]....
        /*0080*/ 	.word	0x000133a0


	//   ....[6]....
        /*0084*/ 	.word	0x00013530


	//   ....[7]....
        /*0088*/ 	.word	0x000137b0


	//   ....[8]....
        /*008c*/ 	.word	0x00013940


	//----- nvinfo : EIATTR_EXIT_INSTR_OFFSETS
	.align		4
.L_1750:
        /*0090*/ 	.byte	0x04, 0x1c
        /*0092*/ 	.short	(.L_1752 - .L_1751)


	//   ....[0]....
.L_1751:
        /*0094*/ 	.word	0x00011c60


	//   ....[1]....
        /*0098*/ 	.word	0x00012680


	//   ....[2]....
        /*009c*/ 	.word	0x00012870


	//   ....[3]....
        /*00a0*/ 	.word	0x00012ba0


	//   ....[4]....
        /*00a4*/ 	.word	0x00012fb0


	//   ....[5]....
        /*00a8*/ 	.word	0x00012fe0


	//   ....[6]....
        /*00ac*/ 	.word	0x00013010


	//   ....[7]....
        /*00b0*/ 	.word	0x00013050


	//   ....[8]....
        /*00b4*/ 	.word	0x00013090


	//   ....[9]....
        /*00b8*/ 	.word	0x00013270


	//   ....[10]....
        /*00bc*/ 	.word	0x000135a0


	//   ....[11]....
        /*00c0*/ 	.word	0x000139b0


	//   ....[12]....
        /*00c4*/ 	.word	0x000139e0


	//----- nvinfo : EIATTR_MAX_THREADS
	.align		4
.L_1752:
        /*00c8*/ 	.byte	0x04, 0x05
        /*00ca*/ 	.short	(.L_1754 - .L_1753)
.L_1753:
        /*00cc*/ 	.word	0x00000100
        /*00d0*/ 	.word	0x00000001
        /*00d4*/ 	.word	0x00000001


	//----- nvinfo : EIATTR_CRS_STACK_SIZE
	.align		4
.L_1754:
        /*00d8*/ 	.byte	0x04, 0x1e
        /*00da*/ 	.short	(.L_1756 - .L_1755)
.L_1755:
        /*00dc*/ 	.word	0x00000000


	//----- nvinfo : EIATTR_CBANK_PARAM_SIZE
	.align		4
.L_1756:
        /*00e0*/ 	.byte	0x03, 0x19
        /*00e2*/ 	.short	0x0410


	//----- nvinfo : EIATTR_PARAM_CBANK
	.align		4
        /*00e4*/ 	.byte	0x04, 0x0a
        /*00e6*/ 	.short	(.L_1758 - .L_1757)
	.align		4
.L_1757:
        /*00e8*/ 	.word	index@(.nv.constant0._ZN2at6native13reduce_kernelILi256ELi2ENS0_8ReduceOpIN3c107complexIfEENS0_14func_wrapper_tIbZZZNS0_15and_kernel_cudaERNS_14TensorIteratorEENKUlvE_clEvENKUlvE7_clEvEUlbS5_E_EEjbLi4ELi4EEEEEvT1_)
        /*00ec*/ 	.short	0x0380
        /*00ee*/ 	.short	0x0410


	//----- nvinfo : EIATTR_SW_WAR
	.align		4
.L_1758:
        /*00f0*/ 	.byte	0x04, 0x36
        /*00f2*/ 	.short	(.L_1760 - .L_1759)
.L_1759:
        /*00f4*/ 	.word	0x00000008
.L_1760:


//--------------------- .nv.info._ZN2at6native13reduce_kernelILi128ELi4ENS0_8ReduceOpIN3c107complexIfEENS0_14func_wrapper_tIbZZZNS0_15and_kernel_cudaERNS_14TensorIteratorEENKUlvE_clEvENKUlvE7_clEvEUlbS5_E_EEjbLi4ELi4EEEEEvT1_ --------------------------
	.section	.nv.info._ZN2at6native13reduce_kernelILi128ELi4ENS0_8ReduceOpIN3c107complexIfEENS0_14func_wrapper_tIbZZZNS0_15and_kernel_cudaERNS_14TensorIteratorEENKUlvE_clEvENKUlvE7_clEvEUlbS5_E_EEjbLi4ELi4EEEEEvT1_,"",@"SHT_CUDA_INFO"
	.sectionflags	@""
	.align	4


	//----- nvinfo : EIATTR_CUDA_API_VERSION
	.align		4
        /*0000*/ 	.byte	0x04, 0x37
        /*0002*/ 	.short	(.L_1762 - .L_1761)
.L_1761:
        /*0004*/ 	.word	0x00000082


	//----- nvinfo : EIATTR_KPARAM_INFO
	.align		4
.L_1762:
        /*0008*/ 	.byte	0x04, 0x17
        /*000a*/ 	.short	(.L_1764 - .L_1763)
.L_1763:
        /*000c*/ 	.word	0x00000000
        /*0010*/ 	.short	0x0000
        /*0012*/ 	.short	0x0000
        /*0014*/ 	.byte	0x00, 0xf0, 0x41, 0x10


	//----- nvinfo : EIATTR_SPARSE_MMA_MASK
	.align		4
.L_1764:
        /*0018*/ 	.byte	0x03, 0x50
        /*001a*/ 	.short	0x0000


	//----- nvinfo : EIATTR_MAXREG_COUNT
	.align		4
        /*001c*/ 	.byte	0x03, 0x1b
        /*001e*/ 	.short	0x0080


	//----- nvinfo : EIATTR_NUM_BARRIERS
	.align		4
        /*0020*/ 	.byte	0x02, 0x4c
        /*0022*/ 	.byte	0x01
	.zero		1


	//----- nvinfo : EIATTR_EXTERNS
	.align		4
        /*0024*/ 	.byte	0x04, 0x0f
        /*0026*/ 	.short	(.L_1766 - .L_1765)


	//   ....[0]....
	.align		4
.L_1765:
        /*0028*/ 	.word	index@(__assertfail)


	//----- nvinfo : EIATTR_MERCURY_ISA_VERSION
	.align		4
.L_1766:
        /*002c*/ 	.byte	0x03, 0x5f
        /*002e*/ 	.short	0x0101


	//----- nvinfo : EIATTR_INT_WARP_WIDE_INSTR_OFFSETS
	.align		4
        /*0030*/ 	.byte	0x04, 0x31
        /*0032*/ 	.short	(.L_1768 - .L_1767)


	//   ....[0]....
.L_1767:
        /*0034*/ 	.word	0x000182e0


	//   ....[1]....
        /*0038*/ 	.word	0x000183d0


	//----- nvinfo : EIATTR_COOP_GROUP_MASK_REGIDS
	.align		4
.L_1768:
        /*003c*/ 	.byte	0x04, 0x29
        /*003e*/ 	.short	(.L_1770 - .L_1769)


	//   ....[0]....
.L_1769:
        /*0040*/ 	.word	0xffffffff


	//   ....[1]....
        /*0044*/ 	.word	0xffffffff


	//   ....[2]....
        /*0048*/ 	.word	0xffffffff


	//   ....[3]....
        /*004c*/ 	.word	0xffffffff


	//   ....[4]....
        /*0050*/ 	.word	0xffffffff


	//   ....[5]....
        /*0054*/ 	.word	0xffffffff


	//   ....[6]....
        /*0058*/ 	.word	0xffffffff


	//   ....[7]....
        /*005c*/ 	.word	0xffffffff


	//----- nvinfo : EIATTR_COOP_GROUP_INSTR_OFFSETS
	.align		4
.L_1770:
        /*0060*/ 	.byte	0x04, 0x28
        /*0062*/ 	.short	(.L_1772 - .L_1771)


	//   ....[0]....
.L_1771:
        /*0064*/ 	.word	0x0000f3c0


	//   ....[1]....
        /*0068*/ 	.word	0x0000f3f0


	//   ....[2]....
        /*006c*/ 	.word	0x0000f420


	//   ....[3]....
        /*0070*/ 	.word	0x0000f430


	//   ....[4]....
        /*0074*/ 	.word	0x000191b0


	//   ....[5]....
        /*0078*/ 	.word	0x000191e0


	//   ....[6]....
        /*007c*/ 	.word	0x00019210


	//   ....[7]....
        /*0080*/ 	.word	0x00019220


	//----- nvinfo : EIATTR_VRC_CTA_INIT_COUNT
	.align		4
.L_1772:
        /*0084*/ 	.byte	0x02, 0x4a
	.zero		1
	.zero		1


	//----- nvinfo : EIATTR_SYSCALL_OFFSETS
	.align		4
        /*0088*/ 	.byte	0x04, 0x46
        /*008a*/ 	.short	(.L_1774 - .L_1773)


	//   ....[0]....
.L_1773:
        /*008c*/ 	.word	0x00001460


	//   ....[1]....
        /*0090*/ 	.word	0x00019740


	//   ....[2]....
        /*0094*/ 	.word	0x000198d0


	//   ....[3]....
        /*0098*/ 	.word	0x00019a60


	//   ....[4]....
        /*009c*/ 	.word	0x00019bf0


	//   ....[5]....
        /*00a0*/ 	.word	0x00019ef0


	//   ....[6]....
        /*00a4*/ 	.word	0x0001a080


	//   ....[7]....
        /*00a8*/ 	.word	0x0001a210


	//   ....[8]....
        /*00ac*/ 	.word	0x0001a3a0


	//   ....[9]....
        /*00b0*/ 	.word	0x0001a960


	//   ....[10]....
        /*00b4*/ 	.word	0x0001aaf0


	//   ....[11]....
        /*00b8*/ 	.word	0x0001ac80


	//   ....[12]....
        /*00bc*/ 	.word	0x0001ae10


	//   ....[13]....
        /*00c0*/ 	.word	0x0001b110


	//   ....[14]....
        /*00c4*/ 	.word	0x0001b2a0


	//   ....[15]....
        /*00c8*/ 	.word	0x0001b430


	//   ....[16]....
        /*00cc*/ 	.word	0x0001b5c0


	//----- nvinfo : EIATTR_EXIT_INSTR_OFFSETS
	.align		4
.L_1774:
        /*00d0*/ 	.byte	0x04, 0x1c
        /*00d2*/ 	.short	(.L_1776 - .L_1775)


	//   ....[0]....
.L_1775:
        /*00d4*/ 	.word	0x00018490


	//   ....[1]....
        /*00d8*/ 	.word	0x000192e0


	//   ....[2]....
        /*00dc*/ 	.word	0x00019610


	//   ....[3]....
        /*00e0*/ 	.word	0x00019c60


	//   ....[4]....
        /*00e4*/ 	.word	0x0001a410


	//   ....[5]....
        /*00e8*/ 	.word	0x0001a460


	//   ....[6]....
        /*00ec*/ 	.word	0x0001a490


	//   ....[7]....
        /*00f0*/ 	.word	0x0001a4d0


	//   ....[8]....
        /*00f4*/ 	.word	0x0001a510


	//   ....[9]....
        /*00f8*/ 	.word	0x0001a830


	//   ....[10]....
        /*00fc*/ 	.word	0x0001ae80


	//   ....[11]....
        /*0100*/ 	.word	0x0001b630


	//   ....[12]....
        /*0104*/ 	.word	0x0001b680


	//----- nvinfo : EIATTR_MAX_THREADS
	.align		4
.L_1776:
        /*0108*/ 	.byte	0x04, 0x05
        /*010a*/ 	.short	(.L_1778 - .L_1777)
.L_1777:
        /*010c*/ 	.word	0x00000080
        /*0110*/ 	.word	0x00000001
        /*0114*/ 	.word	0x00000001


	//----- nvinfo : EIATTR_CRS_STACK_SIZE
	.align		4
.L_1778:
        /*0118*/ 	.byte	0x04, 0x1e
        /*011a*/ 	.short	(.L_1780 - .L_1779)
.L_1779:
        /*011c*/ 	.word	0x00000000


	//----- nvinfo : EIATTR_CBANK_PARAM_SIZE
	.align		4
.L_1780:
        /*0120*/ 	.byte	0x03, 0x19
        /*0122*/ 	.short	0x0410


	//----- nvinfo : EIATTR_PARAM_CBANK
	.align		4
        /*0124*/ 	.byte	0x04, 0x0a
        /*0126*/ 	.short	(.L_1782 - .L_1781)
	.align		4
.L_1781:
        /*0128*/ 	.word	index@(.nv.constant0._ZN2at6native13reduce_kernelILi128ELi4ENS0_8ReduceOpIN3c107complexIfEENS0_14func_wrapper_tIbZZZNS0_15and_kernel_cudaERNS_14TensorIteratorEENKUlvE_clEvENKUlvE7_clEvEUlbS5_E_EEjbLi4ELi4EEEEEvT1_)
        /*012c*/ 	.short	0x0380
        /*012e*/ 	.short	0x0410


	//----- nvinfo : EIATTR_SW_WAR
	.align		4
.L_1782:
        /*0130*/ 	.byte	0x04, 0x36
        /*0132*/ 	.short	(.L_1784 - .L_1783)
.L_1783:
        /*0134*/ 	.word	0x00000008
.L_1784:


//--------------------- .nv.info._ZN2at6native13reduce_kernelILi256ELi1ENS0_8ReduceOpIN3c107complexIdEENS0_14func_wrapper_tIbZZZNS0_15and_kernel_cudaERNS_14TensorIteratorEENKUlvE_clEvENKUlvE6_clEvEUlbS5_E_EEjbLi4ELi4EEEEEvT1_ --------------------------
	.section	.nv.info._ZN2at6native13reduce_kernelILi256ELi1ENS0_8ReduceOpIN3c107complexIdEENS0_14func_wrapper_tIbZZZNS0_15and_kernel_cudaERNS_14TensorIteratorEENKUlvE_clEvENKUlvE6_clEvEUlbS5_E_EEjbLi4ELi4EEEEEvT1_,"",@"SHT_CUDA_INFO"
	.sectionflags	@""
	.align	4


	//----- nvinfo : EIATTR_CUDA_API_VERSION
	.align		4
        /*0000*/ 	.byte	0x04, 0x37
        /*0002*/ 	.short	(.L_1786 - .L_1785)
.L_1785:
        /*0004*/ 	.word	0x00000082


	//----- nvinfo : EIATTR_KPARAM_INFO
	.align		4
.L_1786:
        /*0008*/ 	.byte	0x04, 0x17
        /*000a*/ 	.short	(.L_1788 - .L_1787)
.L_1787:
        /*000c*/ 	.word	0x00000000
        /*0010*/ 	.short	0x0000
        /*0012*/ 	.short	0x0000
        /*0014*/ 	.byte	0x00, 0xf0, 0x41, 0x10


	//----- nvinfo : EIATTR_SPARSE_MMA_MASK
	.align		4
.L_1788:
        /*0018*/ 	.byte	0x03, 0x50
        /*001a*/ 	.short	0x0000


	//----- nvinfo : EIATTR_MAXREG_COUNT
	.align		4
        /*001c*/ 	.byte	0x03, 0x1b
        /*001e*/ 	.short	0x0040


	//----- nvinfo : EIATTR_NUM_BARRIERS
	.align		4
        /*0020*/ 	.byte	0x02, 0x4c
        /*0022*/ 	.byte	0x01
	.zero		1


	//----- nvinfo : EIATTR_EXTERNS
	.align		4
        /*0024*/ 	.byte	0x04, 0x0f
        /*0026*/ 	.short	(.L_1790 - .L_1789)


	//   ....[0]....
	.align		4
.L_1789:
        /*0028*/ 	.word	index@(__assertfail)


	//----- nvinfo : EIATTR_MERCURY_ISA_VERSION
	.align		4
.L_1790:
        /*002c*/ 	.byte	0x03, 0x5f
        /*002e*/ 	.short	0x0101


	//----- nvinfo : EIATTR_INT_WARP_WIDE_INSTR_OFFSETS
	.align		4
        /*0030*/ 	.byte	0x04, 0x31
        /*0032*/ 	.short	(.L_1792 - .L_1791)


	//   ....[0]....
.L_1791:
        /*0034*/ 	.word	0x0000e380


	//   ....[1]....
        /*0038*/ 	.word	0x0000e470


	//----- nvinfo : EIATTR_COOP_GROUP_MASK_REGIDS
	.align		4
.L_1792:
        /*003c*/ 	.byte	0x04, 0x29
        /*003e*/ 	.short	(.L_1794 - .L_1793)


	//   ....[0]....
.L_1793:
        /*0040*/ 	.word	0xffffffff


	//   ....[1]....
        /*0044*/ 	.word	0xffffffff


	//----- nvinfo : EIATTR_COOP_GROUP_INSTR_OFFSETS
	.align		4
.L_1794:
        /*0048*/ 	.byte	0x04, 0x28
        /*004a*/ 	.short	(.L_1796 - .L_1795)


	//   ....[0]....
.L_1795:
        /*004c*/ 	.word	0x0000bc90


	//   ....[1]....
        /*0050*/ 	.word	0x0000eca0


	//----- nvinfo : EIATTR_VRC_CTA_INIT_COUNT
	.align		4
.L_1796:
        /*0054*/ 	.byte	0x02, 0x4a
	.zero		1
	.zero		1


	//----- nvinfo : EIATTR_SYSCALL_OFFSETS
	.align		4
        /*0058*/ 	.byte	0x04, 0x46
        /*005a*/ 	.short	(.L_1798 - .L_1797)


	//   ....[0]....
.L_1797:
        /*005c*/ 	.word	0x0000ef40


	//   ....[1]....
        /*0060*/ 	.word	0x0000f1c0


	//   ....[2]....
        /*0064*/ 	.word	0x0000f530


	//   ....[3]....
        /*0068*/ 	.word	0x0000f7b0


	//----- nvinfo : EIATTR_EXIT_INSTR_OFFSETS
	.align		4
.L_1798:
        /*006c*/ 	.byte	0x04, 0x1c
        /*006e*/ 	.short	(.L_1800 - .L_1799)


	//   ....[0]....
.L_1799:
        /*0070*/ 	.word	0x0000e510


	//   ....[1]....
        /*0074*/ 	.word	0x0000ed00


	//   ....[2]....
        /*0078*/ 	.word	0x0000efb0


	//   ....[3]....
        /*007c*/ 	.word	0x0000eff0


	//   ....[4]....
        /*0080*/ 	.word	0x0000f230


	//   ....[5]....
        /*0084*/ 	.word	0x0000f250


	//   ....[6]....
        /*0088*/ 	.word	0x0000f280


	//   ....[7]....
        /*008c*/ 	.word	0x0000f2c0


	//   ....[8]....
        /*0090*/ 	.word	0x0000f300


	//   ....[9]....
        /*0094*/ 	.word	0x0000f5a0


	//   ....[10]....
        /*0098*/ 	.word	0x0000f5e0


	//   ....[11]....
        /*009c*/ 	.word	0x0000f820


	//   ....[12]....
        /*00a0*/ 	.word	0x0000f840


	//----- nvinfo : EIATTR_MAX_THREADS
	.align		4
.L_1800:
        /*00a4*/ 	.byte	0x04, 0x05
        /*00a6*/ 	.short	(.L_1802 - .L_1801)
.L_1801:
        /*00a8*/ 	.word	0x00000100
        /*00ac*/ 	.word	0x00000001
        /*00b0*/ 	.word	0x00000001


	//----- nvinfo : EIATTR_CRS_STACK_SIZE
	.align		4
.L_1802:
        /*00b4*/ 	.byte	0x04, 0x1e
        /*00b6*/ 	.short	(.L_1804 - .L_1803)
.L_1803:
        /*00b8*/ 	.word	0x00000000


	//----- nvinfo : EIATTR_CBANK_PARAM_SIZE
	.align		4
.L_1804:
        /*00bc*/ 	.byte	0x03, 0x19
        /*00be*/ 	.short	0x0410


	//----- nvinfo : EIATTR_PARAM_CBANK
	.align		4
        /*00c0*/ 	.byte	0x04, 0x0a
        /*00c2*/ 	.short	(.L_1806 - .L_1805)
	.align		4
.L_1805:
        /*00c4*/ 	.word	index@(.nv.constant0._ZN2at6native13reduce_kernelILi256ELi1ENS0_8ReduceOpIN3c107complexIdEENS0_14func_wrapper_tIbZZZNS0_15and_kernel_cudaERNS_14TensorIteratorEENKUlvE_clEvENKUlvE6_clEvEUlbS5_E_EEjbLi4ELi4EEEEEvT1_)
        /*00c8*/ 	.short	0x0380
        /*00ca*/ 	.short	0x0410


	//----- nvinfo : EIATTR_SW_WAR
	.align		4
.L_1806:
        /*00cc*/ 	.byte	0x04, 0x36
        /*00ce*/ 	.short	(.L_1808 - .L_1807)
.L_1807:
        /*00d0*/ 	.word	0x00000008
.L_1808:


//--------------------- .nv.info._ZN2at6native13reduce_kernelILi128ELi2ENS0_8ReduceOpIN3c107complexIdEENS0_14func_wrapper_tIbZZZNS0_15and_kernel_cudaERNS_14TensorIteratorEENKUlvE_clEvENKUlvE6_clEvEUlbS5_E_EEjbLi4ELi4EEEEEvT1_ --------------------------
	.section	.nv.info._ZN2at6native13reduce_kernelILi128ELi2ENS0_8ReduceOpIN3c107complexIdEENS0_14func_wrapper_tIbZZZNS0_15and_kernel_cudaERNS_14TensorIteratorEENKUlvE_clEvENKUlvE6_clEvEUlbS5_E_EEjbLi4ELi4EEEEEvT1_,"",@"SHT_CUDA_INFO"
	.sectionflags	@""
	.align	4


	//----- nvinfo : EIATTR_CUDA_API_VERSION
	.align		4
        /*0000*/ 	.byte	0x04, 0x37
        /*0002*/ 	.short	(.L_1810 - .L_1809)
.L_1809:
        /*0004*/ 	.word	0x00000082


	//----- nvinfo : EIATTR_KPARAM_INFO
	.align		4
.L_1810:
        /*0008*/ 	.byte	0x04, 0x17
        /*000a*/ 	.short	(.L_1812 - .L_1811)
.L_1811:
        /*000c*/ 	.word	0x00000000
        /*0010*/ 	.short	0x0000
        /*0012*/ 	.short	0x0000
        /*0014*/ 	.byte	0x00, 0xf0, 0x41, 0x10


	//----- nvinfo : EIATTR_SPARSE_MMA_MASK
	.align		4
.L_1812:
        /*0018*/ 	.byte	0x03, 0x50
        /*001a*/ 	.short	0x0000


	//----- nvinfo : EIATTR_MAXREG_COUNT
	.align		4
        /*001c*/ 	.byte	0x03, 0x1b
        /*001e*/ 	.short	0x0080


	//----- nvinfo : EIATTR_NUM_BARRIERS
	.align		4
        /*0020*/ 	.byte	0x02, 0x4c
        /*0022*/ 	.byte	0x01
	.zero		1


	//----- nvinfo : EIATTR_EXTERNS
	.align		4
        /*0024*/ 	.byte	0x04, 0x0f
        /*0026*/ 	.short	(.L_1814 - .L_1813)


	//   ....[0]....
	.align		4
.L_1813:
        /*0028*/ 	.word	index@(__assertfail)


	//----- nvinfo : EIATTR_MERCURY_ISA_VERSION
	.align		4
.L_1814:
        /*002c*/ 	.byte	0x03, 0x5f
        /*002e*/ 	.short	0x0101


	//----- nvinfo : EIATTR_INT_WARP_WIDE_INSTR_OFFSETS
	.align		4
        /*0030*/ 	.byte	0x04, 0x31
        /*0032*/ 	.short	(.L_1816 - .L_1815)


	//   ....[0]....
.L_1815:
        /*0034*/ 	.word	0x00011800


	//   ....[1]....
        /*0038*/ 	.word	0x000118f0


	//----- nvinfo : EIATTR_COOP_GROUP_MASK_REGIDS
	.align		4
.L_1816:
        /*003c*/ 	.byte	0x04, 0x29
        /*003e*/ 	.short	(.L_1818 - .L_1817)


	//   ....[0]....
.L_1817:
        /*0040*/ 	.word	0xffffffff


	//   ....[1]....
        /*0044*/ 	.word	0xffffffff


	//   ....[2]....
        /*0048*/ 	.word	0xffffffff


	//   ....[3]....
        /*004c*/ 	.word	0xffffffff


	//----- nvinfo : EIATTR_COOP_GROUP_INSTR_OFFSETS
	.align		4
.L_1818:
        /*0050*/ 	.byte	0x04, 0x28
        /*0052*/ 	.short	(.L_1820 - .L_1819)


	//   ....[0]....
.L_1819:
        /*0054*/ 	.word	0x0000ce90


	//   ....[1]....
        /*0058*/ 	.word	0x0000ceb0


	//   ....[2]....
        /*005c*/ 	.word	0x00012340


	//   ....[3]....
        /*0060*/ 	.word	0x00012350


	//----- nvinfo : EIATTR_VRC_CTA_INIT_COUNT
	.align		4
.L_1820:
        /*0064*/ 	.byte	0x02, 0x4a
	.zero		1
	.zero		1


	//----- nvinfo : EIATTR_SYSCALL_OFFSETS
	.align		4
        /*0068*/ 	.byte	0x04, 0x46
        /*006a*/ 	.short	(.L_1822 - .L_1821)


	//   ....[0]....
.L_1821:
        /*006c*/ 	.word	0x00001460


	//   ....[1]....
        /*0070*/ 	.word	0x000126f0


	//   ....[2]....
        /*0074*/ 	.word	0x00012880


	//   ....[3]....
        /*0078*/ 	.word	0x00012b00


	//   ....[4]....
        /*007c*/ 	.word	0x00012c90


	//   ....[5]....
        /*0080*/ 	.word	0x000130f0


	//   ....[6]....
        /*0084*/ 	.word	0x00013280


	//   ....[7]....
        /*0088*/ 	.word	0x00013500


	//   ....[8]....
        /*008c*/ 	.word	0x00013690


	//----- nvinfo : EIATTR_EXIT_INSTR_OFFSETS
	.align		4
.L_1822:
        /*0090*/ 	.byte	0x04, 0x1c
        /*0092*/ 	.short	(.L_1824 - .L_1823)


	//   ....[0]....
.L_1823:
        /*0094*/ 	.word	0x000119b0


	//   ....[1]....
        /*0098*/ 	.word	0x000123d0


	//   ....[2]....
        /*009c*/ 	.word	0x000125c0


	//   ....[3]....
        /*00a0*/ 	.word	0x000128f0


	//   ....[4]....
        /*00a4*/ 	.word	0x00012d00


	//   ....[5]....
        /*00a8*/ 	.word	0x00012d30


	//   ....[6]....
        /*00ac*/ 	.word	0x00012d60


	//   ....[7]....
        /*00b0*/ 	.word	0x00012da0


	//   ....[8]....
        /*00b4*/ 	.word	0x00012de0


	//   ....[9]....
        /*00b8*/ 	.word	0x00012fc0


	//   ....[10]....
        /*00bc*/ 	.word	0x000132f0


	//   ....[11]....
        /*00c0*/ 	.word	0x00013700


	//   ....[12]....
        /*00c4*/ 	.word	0x00013730


	//----- nvinfo : EIATTR_MAX_THREADS
	.align		4
.L_1824:
        /*00c8*/ 	.byte	0x04, 0x05
        /*00ca*/ 	.short	(.L_1826 - .L_1825)
.L_1825:
        /*00cc*/ 	.word	0x00000080
        /*00d0*/ 	.word	0x00000001
        /*00d4*/ 	.word	0x00000001


	//----- nvinfo : EIATTR_CRS_STACK_SIZE
	.align		4
.L_1826:
        /*00d8*/ 	.byte	0x04, 0x1e
        /*00da*/ 	.short	(.L_1828 - .L_1827)
.L_1827:
        /*00dc*/ 	.word	0x00000000


	//----- nvinfo : EIATTR_CBANK_PARAM_SIZE
	.align		4
.L_1828:
        /*00e0*/ 	.byte	0x03, 0x19
        /*00e2*/ 	.short	0x0410


	//----- nvinfo : EIATTR_PARAM_CBANK
	.align		4
        /*00e4*/ 	.byte	0x04, 0x0a
        /*00e6*/ 	.short	(.L_1830 - .L_1829)
	.align		4
.L_1829:
        /*00e8*/ 	.word	index@(.nv.constant0._ZN2at6native13reduce_kernelILi128ELi2ENS0_8ReduceOpIN3c107complexIdEENS0_14func_wrapper_tIbZZZNS0_15and_kernel_cudaERNS_14TensorIteratorEENKUlvE_clEvENKUlvE6_clEvEUlbS5_E_EEjbLi4ELi4EEEEEvT1_)
        /*00ec*/ 	.short	0x0380
        /*00ee*/ 	.short	0x0410


	//----- nvinfo : EIATTR_SW_WAR
	.align		4
.L_1830:
        /*00f0*/ 	.byte	0x04, 0x36
        /*00f2*/ 	.short	(.L_1832 - .L_1831)
.L_1831:
        /*00f4*/ 	.word	0x00000008
.L_1832:


//--------------------- .nv.info._ZN2at6native13reduce_kernelILi64ELi4ENS0_8ReduceOpIN3c107complexIdEENS0_14func_wrapper_tIbZZZNS0_15and_kernel_cudaERNS_14TensorIteratorEENKUlvE_clEvENKUlvE6_clEvEUlbS5_E_EEjbLi4ELi4EEEEEvT1_ --------------------------
	.section	.nv.info._ZN2at6native13reduce_kernelILi64ELi4ENS0_8ReduceOpIN3c107complexIdEENS0_14func_wrapper_tIbZZZNS0_15and_kernel_cudaERNS_14TensorIteratorEENKUlvE_clEvENKUlvE6_clEvEUlbS5_E_EEjbLi4ELi4EEEEEvT1_,"",@"SHT_CUDA_INFO"
	.sectionflags	@""
	.align	4


	//----- nvinfo : EIATTR_CUDA_API_VERSION
	.align		4
        /*0000*/ 	.byte	0x04, 0x37
        /*0002*/ 	.short	(.L_1834 - .L_1833)
.L_1833:
        /*0004*/ 	.word	0x00000082


	//----- nvinfo : EIATTR_KPARAM_INFO
	.align		4
.L_1834:
        /*0008*/ 	.byte	0x04, 0x17
        /*000a*/ 	.short	(.L_1836 - .L_1835)
.L_1835:
        /*000c*/ 	.word	0x00000000
        /*0010*/ 	.short	0x0000
        /*0012*/ 	.short	0x0000
        /*0014*/ 	.byte	0x00, 0xf0, 0x41, 0x10


	//----- nvinfo : EIATTR_SPARSE_MMA_MASK
	.align		4
.L_1836:
        /*0018*/ 	.byte	0x03, 0x50
        /*001a*/ 	.short	0x0000


	//----- nvinfo : EIATTR_MAXREG_COUNT
	.align		4
        /*001c*/ 	.byte	0x03, 0x1b
        /*001e*/ 	.short	0x00ff


	//----- nvinfo : EIATTR_NUM_BARRIERS
	.align		4
        /*0020*/ 	.byte	0x02, 0x4c
        /*0022*/ 	.byte	0x01
	.zero		1


	//----- nvinfo : EIATTR_EXTERNS
	.align		4
        /*0024*/ 	.byte	0x04, 0x0f
        /*0026*/ 	.short	(.L_1838 - .L_1837)


	//   ....[0]....
	.align		4
.L_1837:
        /*0028*/ 	.word	index@(__assertfail)


	//----- nvinfo : EIATTR_MERCURY_ISA_VERSION
	.align		4
.L_1838:
        /*002c*/ 	.byte	0x03, 0x5f
        /*002e*/ 	.short	0x0101


	//----- nvinfo : EIATTR_INT_WARP_WIDE_INSTR_OFFSETS
	.align		4
        /*0030*/ 	.byte	0x04, 0x31
        /*0032*/ 	.short	(.L_1840 - .L_1839)


	//   ....[0]....
.L_1839:
        /*0034*/ 	.word	0x00017d80


	//   ....[1]....
        /*0038*/ 	.word	0x00017e70


	//----- nvinfo : EIATTR_COOP_GROUP_MASK_REGIDS
	.align		4
.L_1840:
        /*003c*/ 	.byte	0x04, 0x29
        /*003e*/ 	.short	(.L_1842 - .L_1841)


	//   ....[0]....
.L_1841:
        /*0040*/ 	.word	0xffffffff


	//   ....[1]....
        /*0044*/ 	.word	0xffffffff


	//   ....[2]....
        /*0048*/ 	.word	0xffffffff


	//   ....[3]....
        /*004c*/ 	.word	0xffffffff


	//   ....[4]....
        /*0050*/ 	.word	0xffffffff


	//   ....[5]....
        /*0054*/ 	.word	0xffffffff


	//   ....[6]....
        /*0058*/ 	.word	0xffffffff


	//   ....[7]....
        /*005c*/ 	.word	0xffffffff


	//----- nvinfo : EIATTR_COOP_GROUP_INSTR_OFFSETS
	.align		4
.L_1842:
        /*0060*/ 	.byte	0x04, 0x28
        /*0062*/ 	.short	(.L_1844 - .L_1843)


	//   ....[0]....
.L_1843:
        /*0064*/ 	.word	0x0000ee60


	//   ....[1]....
        /*0068*/ 	.word	0x0000ee90


	//   ....[2]....
        /*006c*/ 	.word	0x0000eec0


	//   ....[3]....
        /*0070*/ 	.word	0x0000eed0


	//   ....[4]....
        /*0074*/ 	.word	0x00018c70


	//   ....[5]....
        /*0078*/ 	.word	0x00018ca0


	//   ....[6]....
        /*007c*/ 	.word	0x00018cd0


	//   ....[7]....
        /*0080*/ 	.word	0x00018ce0


	//----- nvinfo : EIATTR_VRC_CTA_INIT_COUNT
	.align		4
.L_1844:
        /*0084*/ 	.byte	0x02, 0x4a
	.zero		1
	.zero		1


	//----- nvinfo : EIATTR_SYSCALL_OFFSETS
	.align		4
        /*0088*/ 	.byte	0x04, 0x46
        /*008a*/ 	.short	(.L_1846 - .L_1845)


	//   ....[0]....
.L_1845:
        /*008c*/ 	.word	0x00001440


	//   ....[1]....
        /*0090*/ 	.word	0x00019200


	//   ....[2]....
        /*0094*/ 	.word	0x00019390


	//   ....[3]....
        /*0098*/ 	.word	0x00019520


	//   ....[4]....
        /*009c*/ 	.word	0x000196b0


	//   ....[5]....
        /*00a0*/ 	.word	0x000199b0


	//   ....[6]....
        /*00a4*/ 	.word	0x00019b40


	//   ....[7]....
        /*00a8*/ 	.word	0x00019cd0


	//   ....[8]....
        /*00ac*/ 	.word	0x00019e60


	//   ....[9]....
        /*00b0*/ 	.word	0x0001a420


	//   ....[10]....
        /*00b4*/ 	.word	0x0001a5b0


	//   ....[11]....
        /*00b8*/ 	.word	0x0001a740


	//   ....[12]....
        /*00bc*/ 	.word	0x0001a8d0


	//   ....[13]....
        /*00c0*/ 	.word	0x0001abd0


	//   ....[14]....
        /*00c4*/ 	.word	0x0001ad60


	//   ....[15]....
        /*00c8*/ 	.word	0x0001aef0


	//   ....[16]....
        /*00cc*/ 	.word	0x0001b080


	//----- nvinfo : EIATTR_EXIT_INSTR_OFFSETS
	.align		4
.L_1846:
        /*00d0*/ 	.byte	0x04, 0x1c
        /*00d2*/ 	.short	(.L_1848 - .L_1847)


	//   ....[0]....
.L_1847:
        /*00d4*/ 	.word	0x00017f30


	//   ....[1]....
        /*00d8*/ 	.word	0x00018da0


	//   ....[2]....
        /*00dc*/ 	.word	0x000190d0


	//   ....[3]....
        /*00e0*/ 	.word	0x00019720


	//   ....[4]....
        /*00e4*/ 	.word	0x00019ed0


	//   ....[5]....
        /*00e8*/ 	.word	0x00019f20


	//   ....[6]....
        /*00ec*/ 	.word	0x00019f50


	//   ....[7]....
        /*00f0*/ 	.word	0x00019f90


	//   ....[8]....
        /*00f4*/ 	.word	0x00019fd0


	//   ....[9]....
        /*00f8*/ 	.word	0x0001a2f0


	//   ....[10]....
        /*00fc*/ 	.word	0x0001a940


	//   ....[11]....
        /*0100*/ 	.word	0x0001b0f0


	//   ....[12]....
        /*0104*/ 	.word	0x0001b140


	//----- nvinfo : EIATTR_MAX_THREADS
	.align		4
.L_1848:
        /*0108*/ 	.byte	0x04, 0x05
        /*010a*/ 	.short	(.L_1850 - .L_1849)
.L_1849:
        /*010c*/ 	.word	0x00000040
        /*0110*/ 	.word	0x00000001
        /*0114*/ 	.word	0x00000001


	//----- nvinfo : EIATTR_CRS_STACK_SIZE
	.align		4
.L_1850:
        /*0118*/ 	.byte	0x04, 0x1e
        /*011a*/ 	.short	(.L_1852 - .L_1851)
.L_1851:
        /*011c*/ 	.word	0x00000000


	//----- nvinfo : EIATTR_CBANK_PARAM_SIZE
	.align		4
.L_1852:
        /*0120*/ 	.byte	0x03, 0x19
        /*0122*/ 	.short	0x0410


	//----- nvinfo : EIATTR_PARAM_CBANK
	.align		4
        /*0124*/ 	.byte	0x04, 0x0a
        /*0126*/ 	.short	(.L_1854 - .L_1853)
	.align		4
.L_1853:
        /*0128*/ 	.word	index@(.nv.constant0._ZN2at6native13reduce_kernelILi64ELi4ENS0_8ReduceOpIN3c107complexIdEENS0_14func_wrapper_tIbZZZNS0_15and_kernel_cudaERNS_14TensorIteratorEENKUlvE_clEvENKUlvE6_clEvEUlbS5_E_EEjbLi4ELi4EEEEEvT1_)
        /*012c*/ 	.short	0x0380
        /*012e*/ 	.short	0x0410


	//----- nvinfo : EIATTR_SW_WAR
	.align		4
.L_1854:
        /*0130*/ 	.byte	0x04, 0x36
        /*0132*/ 	.short	(.L_1856 - .L_1855)
.L_1855:
        /*0134*/ 	.word	0x00000008
.L_1856:


//--------------------- .nv.info._ZN2at6native13reduce_kernelILi512ELi1ENS0_8ReduceOpIfNS0_14func_wrapper_tIbZZZNS0_15and_kernel_cudaERNS_14TensorIteratorEENKUlvE_clEvENKUlvE5_clEvEUlbfE_EEjbLi4ELi4EEEEEvT1_ --------------------------
	.section	.nv.info._ZN2at6native13reduce_kernelILi512ELi1ENS0_8ReduceOpIfNS0_14func_wrapper_tIbZZZNS0_15and_kernel_cudaERNS_14TensorIteratorEENKUlvE_clEvENKUlvE5_clEvEUlbfE_EEjbLi4ELi4EEEEEvT1_,"",@"SHT_CUDA_INFO"
	.sectionflags	@""
	.align	4


	//----- nvinfo : EIATTR_CUDA_API_VERSION
	.align		4
        /*0000*/ 	.byte	0x04, 0x37
        /*0002*/ 	.short	(.L_1858 - .L_1857)
.L_1857:
        /*0004*/ 	.word	0x00000082


	//----- nvinfo : EIATTR_KPARAM_INFO
	.align		4
.L_1858:
        /*0008*/ 	.byte	0x04, 0x17
        /*000a*/ 	.short	(.L_1860 - .L_1859)
.L_1859:
        /*000c*/ 	.word	0x00000000
        /*0010*/ 	.short	0x0000
        /*0012*/ 	.short	0x0000
        /*0014*/ 	.byte	0x00, 0xf0, 0x41, 0x10


	//----- nvinfo : EIATTR_SPARSE_MMA_MASK
	.align		4
.L_1860:
        /*0018*/ 	.byte	0x03, 0x50
        /*001a*/ 	.short	0x0000


	//----- nvinfo : EIATTR_MAXREG_COUNT
	.align		4
        /*001c*/ 	.byte	0x03, 0x1b
        /*001e*/ 	.short	0x0020


	//----- nvinfo : EIATTR_NUM_BARRIERS
	.align		4
        /*0020*/ 	.byte	0x02, 0x4c
        /*0022*/ 	.byte	0x01
	.zero		1


	//----- nvinfo : EIATTR_EXTERNS
	.align		4
        /*0024*/ 	.byte	0x04, 0x0f
        /*0026*/ 	.short	(.L_1862 - .L_1861)


	//   ....[0]....
	.align		4
.L_1861:
        /*0028*/ 	.word	index@(__assertfail)


	//----- nvinfo : EIATTR_MERCURY_ISA_VERSION
	.align		4
.L_1862:
        /*002c*/ 	.byte	0x03, 0x5f
        /*002e*/ 	.short	0x0101


	//----- nvinfo : EIATTR_INT_WARP_WIDE_INSTR_OFFSETS
	.align		4
        /*0030*/ 	.byte	0x04, 0x31
        /*0032*/ 	.short	(.L_1864 - .L_1863)


	//   ....[0]....
.L_1863:
        /*0034*/ 	.word	0x0000dbe0


	//   ....[1]....
        /*0038*/ 	.word	0x0000dcd0


	//----- nvinfo : EIATTR_COOP_GROUP_MASK_REGIDS
	.align		4
.L_1864:
        /*003c*/ 	.byte	0x04, 0x29
        /*003e*/ 	.short	(.L_1866 - .L_1865)


	//   ....[0]....
.L_1865:
        /*0040*/ 	.word	0xffffffff


	//   ....[1]....
        /*0044*/ 	.word	0xffffffff


	//----- nvinfo : EIATTR_COOP_GROUP_INSTR_OFFSETS
	.align		4
.L_1866:
        /*0048*/ 	.byte	0x04, 0x28
        /*004a*/ 	.short	(.L_1868 - .L_1867)


	//   ....[0]....
.L_1867:
        /*004c*/ 	.word	0x0000b4d0


	//   ....[1]....
        /*0050*/ 	.word	0x0000e510


	//----- nvinfo : EIATTR_VRC_CTA_INIT_COUNT
	.align		4
.L_1868:
        /*0054*/ 	.byte	0x02, 0x4a
	.zero		1
	.zero		1


	//----- nvinfo : EIATTR_SYSCALL_OFFSETS
	.align		4
        /*0058*/ 	.byte	0x04, 0x46
        /*005a*/ 	.short	(.L_1870 - .L_1869)


	//   ....[0]....
.L_1869:
        /*005c*/ 	.word	0x0000e7b0


	//   ....[1]....
        /*0060*/ 	.word	0x0000ea30


	//   ....[2]....
        /*0064*/ 	.word	0x0000eda0


	//   ....[3]....
        /*0068*/ 	.word	0x0000f020


	//----- nvinfo : EIATTR_EXIT_INSTR_OFFSETS
	.align		4
.L_1870:
        /*006c*/ 	.byte	0x04, 0x1c
        /*006e*/ 	.short	(.L_1872 - .L_1871)


	//   ....[0]....
.L_1871:
        /*0070*/ 	.word	0x0000dd70


	//   ....[1]....
        /*0074*/ 	.word	0x0000e570


	//   ....[2]....
        /*0078*/ 	.word	0x0000e820


	//   ....[3]....
        /*007c*/ 	.word	0x0000e860


	//   ....[4]....
        /*0080*/ 	.word	0x0000eaa0


	//   ....[5]....
        /*0084*/ 	.word	0x0000eac0


	//   ....[6]....
        /*0088*/ 	.word	0x0000eaf0


	//   ....[7]....
        /*008c*/ 	.word	0x0000eb30


	//   ....[8]....
        /*0090*/ 	.word	0x0000eb70


	//   ....[9]....
        /*0094*/ 	.word	0x0000ee10


	//   ....[10]....
        /*0098*/ 	.word	0x0000ee50


	//   ....[11]....
        /*009c*/ 	.word	0x0000f090


	//   ....[12]....
        /*00a0*/ 	.word	0x0000f0b0


	//----- nvinfo : EIATTR_MAX_THREADS
	.align		4
.L_1872:
        /*00a4*/ 	.byte	0x04, 0x05
        /*00a6*/ 	.short	(.L_1874 - .L_1873)
.L_1873:
        /*00a8*/ 	.word	0x00000200
        /*00ac*/ 	.word	0x00000001
        /*00b0*/ 	.word	0x00000001


	//----- nvinfo : EIATTR_CRS_STACK_SIZE
	.align		4
.L_1874:
        /*00b4*/ 	.byte	0x04, 0x1e
        /*00b6*/ 	.short	(.L_1876 - .L_1875)
.L_1875:
        /*00b8*/ 	.word	0x00000000


	//----- nvinfo : EIATTR_CBANK_PARAM_SIZE
	.align		4
.L_1876:
        /*00bc*/ 	.byte	0x03, 0x19
        /*00be*/ 	.short	0x0410


	//----- nvinfo : EIATTR_PARAM_CBANK
	.align		4
        /*00c0*/ 	.byte	0x04, 0x0a
        /*00c2*/ 	.short	(.L_1878 - .L_1877)
	.align		4
.L_1877:
        /*00c4*/ 	.word	index@(.nv.constant0._ZN2at6native13reduce_kernelILi512ELi1ENS0_8ReduceOpIfNS0_14func_wrapper_tIbZZZNS0_15and_kernel_cudaERNS_14TensorIteratorEENKUlvE_clEvENKUlvE5_clEvEUlbfE_EEjbLi4ELi4EEEEEvT1_)
        /*00c8*/ 	.short	0x0380
        /*00ca*/ 	.short	0x0410


	//----- nvinfo : EIATTR_SW_WAR
	.align		4
.L_1878:
        /*00cc*/ 	.byte	0x04, 0x36
        /*00ce*/ 	.short	(.L_1880 - .L_1879)
.L_1879:
        /*00d0*/ 	.word	0x00000008
.L_1880:


//--------------------- .nv.info._ZN2at6native13reduce_kernelILi256ELi2ENS0_8ReduceOpIfNS0_14func_wrapper_tIbZZZNS0_15and_kernel_cudaERNS_14TensorIteratorEENKUlvE_clEvENKUlvE5_clEvEUlbfE_EEjbLi4ELi4EEEEEvT1_ --------------------------
	.section	.nv.info._ZN2at6native13reduce_kernelILi256ELi2ENS0_8ReduceOpIfNS0_14func_wrapper_tIbZZZNS0_15and_kernel_cudaERNS_14TensorIteratorEENKUlvE_clEvENKUlvE5_clEvEUlbfE_EEjbLi4ELi4EEEEEvT1_,"",@"SHT_CUDA_INFO"
	.sectionflags	@""
	.align	4


	//----- nvinfo : EIATTR_CUDA_API_VERSION
	.align		4
        /*0000*/ 	.byte	0x04, 0x37
        /*0002*/ 	.short	(.L_1882 - .L_1881)
.L_1881:
        /*0004*/ 	.word	0x00000082


	//----- nvinfo : EIATTR_KPARAM_INFO
	.align		4
.L_1882:
        /*0008*/ 	.byte	0x04, 0x17
        /*000a*/ 	.short	(.L_1884 - .L_1883)
.L_1883:
        /*000c*/ 	.word	0x00000000
        /*0010*/ 	.short	0x0000
        /*0012*/ 	.short	0x0000
        /*0014*/ 	.byte	0x00, 0xf0, 0x41, 0x10


	//----- nvinfo : EIATTR_SPARSE_MMA_MASK
	.align		4
.L_1884:
        /*0018*/ 	.byte	0x03, 0x50
        /*001a*/ 	.short	0x0000


	//----- nvinfo : EIATTR_MAXREG_COUNT
	.align		4
        /*001c*/ 	.byte	0x03, 0x1b
        /*001e*/ 	.short	0x0040


	//----- nvinfo : EIATTR_NUM_BARRIERS
	.align		4
        /*0020*/ 	.byte	0x02, 0x4c
        /*0022*/ 	.byte	0x01
	.zero		1


	//----- nvinfo : EIATTR_EXTERNS
	.align		4
        /*0024*/ 	.byte	0x04, 0x0f
        /*0026*/ 	.short	(.L_1886 - .L_1885)


	//   ....[0]....
	.align		4
.L_1885:
        /*0028*/ 	.word	index@(__assertfail)


	//----- nvinfo : EIATTR_MERCURY_ISA_VERSION
	.align		4
.L_1886:
        /*002c*/ 	.byte	0x03, 0x5f
        /*002e*/ 	.short	0x0101


	//----- nvinfo : EIATTR_INT_WARP_WIDE_INSTR_OFFSETS
	.align		4
        /*0030*/ 	.byte	0x04, 0x31
        /*0032*/ 	.short	(.L_1888 - .L_1887)


	//   ....[0]....
.L_1887:
        /*0034*/ 	.word	0x00011130


	//   ....[1]....
        /*0038*/ 	.word	0x00011220


	//----- nvinfo : EIATTR_COOP_GROUP_MASK_REGIDS
	.align		4
.L_1888:
        /*003c*/ 	.byte	0x04, 0x29
        /*003e*/ 	.short	(.L_1890 - .L_1889)


	//   ....[0]....
.L_1889:
        /*0040*/ 	.word	0xffffffff


	//   ....[1]....
        /*0044*/ 	.word	0xffffffff


	//   ....[2]....
        /*0048*/ 	.word	0xffffffff


	//   ....[3]....
        /*004c*/ 	.word	0xffffffff


	//----- nvinfo : EIATTR_COOP_GROUP_INSTR_OFFSETS
	.align		4
.L_1890:
        /*0050*/ 	.byte	0x04, 0x28
        /*0052*/ 	.short	(.L_1892 - .L_1891)


	//   ....[0]....
.L_1891:
        /*0054*/ 	.word	0x0000c7a0


	//   ....[1]....
        /*0058*/ 	.word	0x0000c7c0


	//   ....[2]....
        /*005c*/ 	.word	0x00011c80


	//   ....[3]....
        /*0060*/ 	.word	0x00011c90


	//----- nvinfo : EIATTR_VRC_CTA_INIT_COUNT
	.align		4
.L_1892:
        /*0064*/ 	.byte	0x02, 0x4a
	.zero		1
	.zero		1


	//----- nvinfo : EIATTR_SYSCALL_OFFSETS
	.align		4
        /*0068*/ 	.byte	0x04, 0x46
        /*006a*/ 	.short	(.L_1894 - .L_1893)


	//   ....[0]....
.L_1893:
        /*006c*/ 	.word	0x00001440


	//   ....[1]....
        /*0070*/ 	.word	0x00012030


	//   ....[2]....
        /*0074*/ 	.word	0x000121c0


	//   ....[3]....
        /*0078*/ 	.word	0x00012440


	//   ....[4]....
        /*007c*/ 	.word	0x000125d0


	//   ....[5]....
        /*0080*/ 	.word	0x00012a30


	//   ....[6]....
        /*0084*/ 	.word	0x00012bc0


	//   ....[7]....
        /*0088*/ 	.word	0x00012e40


	//   ....[8]....
        /*008c*/ 	.word	0x00012fd0


	//----- nvinfo : EIATTR_EXIT_INSTR_OFFSETS
	.align		4
.L_1894:
        /*0090*/ 	.byte	0x04, 0x1c
        /*0092*/ 	.short	(.L_1896 - .L_1895)


	//   ....[0]....
.L_1895:
        /*0094*/ 	.word	0x000112e0


	//   ....[1]....
        /*0098*/ 	.word	0x00011d10


	//   ....[2]....
        /*009c*/ 	.word	0x00011f00


	//   ....[3]....
        /*00a0*/ 	.word	0x00012230


	//   ....[4]....
        /*00a4*/ 	.word	0x00012640


	//   ....[5]....
        /*00a8*/ 	.word	0x00012670


	//   ....[6]....
        /*00ac*/ 	.word	0x000126a0


	//   ....[7]....
        /*00b0*/ 	.word	0x000126e0


	//   ....[8]....
        /*00b4*/ 	.word	0x00012720


	//   ....[9]....
        /*00b8*/ 	.word	0x00012900


	//   ....[10]....
        /*00bc*/ 	.word	0x00012c30


	//   ....[11]....
        /*00c0*/ 	.word	0x00013040


	//   ....[12]....
        /*00c4*/ 	.word	0x00013070


	//----- nvinfo : EIATTR_MAX_THREADS
	.align		4
.L_1896:
        /*00c8*/ 	.byte	0x04, 0x05
        /*00ca*/ 	.short	(.L_1898 - .L_1897)
.L_1897:
        /*00cc*/ 	.word	0x00000100
        /*00d0*/ 	.word	0x00000001
        /*00d4*/ 	.word	0x00000001


	//----- nvinfo : EIATTR_CRS_STACK_SIZE
	.align		4
.L_1898:
        /*00d8*/ 	.byte	0x04, 0x1e
        /*00da*/ 	.short	(.L_1900 - .L_1899)
.L_1899:
        /*00dc*/ 	.word	0x00000000


	//----- nvinfo : EIATTR_CBANK_PARAM_SIZE
	.align		4
.L_1900:
        /*00e0*/ 	.byte	0x03, 0x19
        /*00e2*/ 	.short	0x0410


	//----- nvinfo : EIATTR_PARAM_CBANK
	.align		4
        /*00e4*/ 	.byte	0x04, 0x0a
        /*00e6*/ 	.short	(.L_1902 - .L_1901)
	.align		4
.L_1901:
        /*00e8*/ 	.word	index@(.nv.constant0._ZN2at6native13reduce_kernelILi256ELi2ENS0_8ReduceOpIfNS0_14func_wrapper_tIbZZZNS0_15and_kernel_cudaERNS_14TensorIteratorEENKUlvE_clEvENKUlvE5_clEvEUlbfE_EEjbLi4ELi4EEEEEvT1_)
        /*00ec*/ 	.short	0x0380
        /*00ee*/ 	.short	0x0410


	//----- nvinfo : EIATTR_SW_WAR
	.align		4
.L_1902:
        /*00f0*/ 	.byte	0x04, 0x36
        /*00f2*/ 	.short	(.L_1904 - .L_1903)
.L_1903:
        /*00f4*/ 	.word	0x00000008
.L_1904:


//--------------------- .nv.info._ZN2at6native13reduce_kernelILi128ELi4ENS0_8ReduceOpIfNS0_14func_wrapper_tIbZZZNS0_15and_kernel_cudaERNS_14TensorIteratorEENKUlvE_clEvENKUlvE5_clEvEUlbfE_EEjbLi4ELi4EEEEEvT1_ --------------------------
	.section	.nv.info._ZN2at6native13reduce_kernelILi128ELi4ENS0_8ReduceOpIfNS0_14func_wrapper_tIbZZZNS0_15and_kernel_cudaERNS_14TensorIteratorEENKUlvE_clEvENKUlvE5_clEvEUlbfE_EEjbLi4ELi4EEEEEvT1_,"",@"SHT_CUDA_INFO"
	.sectionflags	@""
	.align	4


	//----- nvinfo : EIATTR_CUDA_API_VERSION
	.align		4
        /*0000*/ 	.byte	0x04, 0x37
        /*0002*/ 	.short	(.L_1906 - .L_1905)
.L_1905:
        /*0004*/ 	.word	0x00000082


	//----- nvinfo : EIATTR_KPARAM_INFO
	.align		4
.L_1906:
        /*0008*/ 	.byte	0x04, 0x17
        /*000a*/ 	.short	(.L_1908 - .L_1907)
.L_1907:
        /*000c*/ 	.word	0x00000000
        /*0010*/ 	.short	0x0000
        /*0012*/ 	.short	0x0000
        /*0014*/ 	.byte	0x00, 0xf0, 0x41, 0x10


	//----- nvinfo : EIATTR_SPARSE_MMA_MASK
	.align		4
.L_1908:
        /*0018*/ 	.byte	0x03, 0x50
        /*001a*/ 	.short	0x0000


	//----- nvinfo : EIATTR_MAXREG_COUNT
	.align		4
        /*001c*/ 	.byte	0x03, 0x1b
        /*001e*/ 	.short	0x0080


	//----- nvinfo : EIATTR_NUM_BARRIERS
	.align		4
        /*0020*/ 	.byte	0x02, 0x4c
        /*0022*/ 	.byte	0x01
	.zero		1


	//----- nvinfo : EIATTR_EXTERNS
	.align		4
        /*0024*/ 	.byte	0x04, 0x0f
        /*0026*/ 	.short	(.L_1910 - .L_1909)


	//   ....[0]....
	.align		4
.L_1909:
        /*0028*/ 	.word	index@(__assertfail)


	//----- nvinfo : EIATTR_MERCURY_ISA_VERSION
	.align		4
.L_1910:
        /*002c*/ 	.byte	0x03, 0x5f
        /*002e*/ 	.short	0x0101


	//----- nvinfo : EIATTR_INT_WARP_WIDE_INSTR_OFFSETS
	.align		4
        /*0030*/ 	.byte	0x04, 0x31
        /*0032*/ 	.short	(.L_1912 - .L_1911)


	//   ....[0]....
.L_1911:
        /*0034*/ 	.word	0x00017450


	//   ....[1]....
        /*0038*/ 	.word	0x00017540


	//----- nvinfo : EIATTR_COOP_GROUP_MASK_REGIDS
	.align		4
.L_1912:
        /*003c*/ 	.byte	0x04, 0x29
        /*003e*/ 	.short	(.L_1914 - .L_1913)


	//   ....[0]....
.L_1913:
        /*0040*/ 	.word	0xffffffff


	//   ....[1]....
        /*0044*/ 	.word	0xffffffff


	//   ....[2]....
        /*0048*/ 	.word	0xffffffff


	//   ....[3]....
        /*004c*/ 	.word	0xffffffff


	//   ....[4]....
        /*0050*/ 	.word	0xffffffff


	//   ....[5]....
        /*0054*/ 	.word	0xffffffff


	//   ....[6]....
        /*0058*/ 	.word	0xffffffff


	//   ....[7]....
        /*005c*/ 	.word	0xffffffff


	//----- nvinfo : EIATTR_COOP_GROUP_INSTR_OFFSETS
	.align		4
.L_1914:
        /*0060*/ 	.byte	0x04, 0x28
        /*0062*/ 	.short	(.L_1916 - .L_1915)


	//   ....[0]....
.L_1915:
        /*0064*/ 	.word	0x0000e510


	//   ....[1]....
        /*0068*/ 	.word	0x0000e540


	//   ....[2]....
        /*006c*/ 	.word	0x0000e570


	//   ....[3]....
        /*0070*/ 	.word	0x0000e580


	//   ....[4]....
        /*0074*/ 	.word	0x00018310


	//   ....[5]....
        /*0078*/ 	.word	0x00018340


	//   ....[6]....
        /*007c*/ 	.word	0x00018370


	//   ....[7]....
        /*0080*/ 	.word	0x00018380


	//----- nvinfo : EIATTR_VRC_CTA_INIT_COUNT
	.align		4
.L_1916:
        /*0084*/ 	.byte	0x02, 0x4a
	.zero		1
	.zero		1


	//----- nvinfo : EIATTR_SYSCALL_OFFSETS
	.align		4
        /*0088*/ 	.byte	0x04, 0x46
        /*008a*/ 	.short	(.L_1918 - .L_1917)


	//   ....[0]....
.L_1917:
        /*008c*/ 	.word	0x00001460


	//   ....[1]....
        /*0090*/ 	.word	0x000188a0


	//   ....[2]....
        /*0094*/ 	.word	0x00018a30


	//   ....[3]....
        /*0098*/ 	.word	0x00018bc0


	//   ....[4]....
        /*009c*/ 	.word	0x00018d50


	//   ....[5]....
        /*00a0*/ 	.word	0x00019050


	//   ....[6]....
        /*00a4*/ 	.word	0x000191e0


	//   ....[7]....
        /*00a8*/ 	.word	0x00019370


	//   ....[8]....
        /*00ac*/ 	.word	0x00019500


	//   ....[9]....
        /*00b0*/ 	.word	0x00019ac0


	//   ....[10]....
        /*00b4*/ 	.word	0x00019c50


	//   ....[11]....
        /*00b8*/ 	.word	0x00019de0


	//   ....[12]....
        /*00bc*/ 	.word	0x00019f70


	//   ....[13]....
        /*00c0*/ 	.word	0x0001a270


	//   ....[14]....
        /*00c4*/ 	.word	0x0001a400


	//   ....[15]....
        /*00c8*/ 	.word	0x0001a590


	//   ....[16]....
        /*00cc*/ 	.word	0x0001a720


	//----- nvinfo : EIATTR_EXIT_INSTR_OFFSETS
	.align		4
.L_1918:
        /*00d0*/ 	.byte	0x04, 0x1c
        /*00d2*/ 	.short	(.L_1920 - .L_1919)


	//   ....[0]....
.L_1919:
        /*00d4*/ 	.word	0x00017600


	//   ....[1]....
        /*00d8*/ 	.word	0x00018440


	//   ....[2]....
        /*00dc*/ 	.word	0x00018770


	//   ....[3]....
        /*00e0*/ 	.word	0x00018dc0


	//   ....[4]....
        /*00e4*/ 	.word	0x00019570


	//   ....[5]....
        /*00e8*/ 	.word	0x000195c0


	//   ....[6]....
        /*00ec*/ 	.word	0x000195f0


	//   ....[7]....
        /*00f0*/ 	.word	0x00019630


	//   ....[8]....
        /*00f4*/ 	.word	0x00019670


	//   ....[9]....
        /*00f8*/ 	.word	0x00019990


	//   ....[10]....
        /*00fc*/ 	.word	0x00019fe0


	//   ....[11]....
        /*0100*/ 	.word	0x0001a790


	//   ....[12]....
        /*0104*/ 	.word	0x0001a7e0


	//----- nvinfo : EIATTR_MAX_THREADS
	.align		4
.L_1920:
        /*0108*/ 	.byte	0x04, 0x05
        /*010a*/ 	.short	(.L_1922 - .L_1921)
.L_1921:
        /*010c*/ 	.word	0x00000080
        /*0110*/ 	.word	0x00000001
        /*0114*/ 	.word	0x00000001


	//----- nvinfo : EIATTR_CRS_STACK_SIZE
	.align		4
.L_1922:
        /*0118*/ 	.byte	0x04, 0x1e
        /*011a*/ 	.short	(.L_1924 - .L_1923)
.L_1923:
        /*011c*/ 	.word	0x00000000


	//----- nvinfo : EIATTR_CBANK_PARAM_SIZE
	.align		4
.L_1924:
        /*0120*/ 	.byte	0x03, 0x19
        /*0122*/ 	.short	0x0410


	//----- nvinfo : EIATTR_PARAM_CBANK
	.align		4
        /*0124*/ 	.byte	0x04, 0x0a
        /*0126*/ 	.short	(.L_1926 - .L_1925)
	.align		4
.L_1925:
        /*0128*/ 	.word	index@(.nv.constant0._ZN2at6native13reduce_kernelILi128ELi4ENS0_8ReduceOpIfNS0_14func_wrapper_tIbZZZNS0_15and_kernel_cudaERNS_14TensorIteratorEENKUlvE_clEvENKUlvE5_clEvEUlbfE_EEjbLi4ELi4EEEEEvT1_)
        /*012c*/ 	.short	0x0380
        /*012e*/ 	.short	0x0410


	//----- nvinfo : EIATTR_SW_WAR
	.align		4
.L_1926:
        /*0130*/ 	.byte	0x04, 0x36
        /*0132*/ 	.short	(.L_1928 - .L_1927)
.L_1927:
        /*0134*/ 	.word	0x00000008
.L_1928:


//--------------------- .nv.info._ZN2at6native13reduce_kernelILi512ELi1ENS0_8ReduceOpIdNS0_14func_wrapper_tIbZZZNS0_15and_kernel_cudaERNS_14TensorIteratorEENKUlvE_clEvENKUlvE4_clEvEUlbdE_EEjbLi4ELi4EEEEEvT1_ --------------------------
	.section	.nv.info._ZN2at6native13reduce_kernelILi512ELi1ENS0_8ReduceOpIdNS0_14func_wrapper_tIbZZZNS0_15and_kernel_cudaERNS_14TensorIteratorEENKUlvE_clEvENKUlvE4_clEvEUlbdE_EEjbLi4ELi4EEEEEvT1_,"",@"SHT_CUDA_INFO"
	.sectionflags	@""
	.align	4


	//----- nvinfo : EIATTR_CUDA_API_VERSION
	.align		4
        /*0000*/ 	.byte	0x04, 0x37
        /*0002*/ 	.short	(.L_1930 - .L_1929)
.L_1929:
        /*0004*/ 	.word	0x00000082


	//----- nvinfo : EIATTR_KPARAM_INFO
	.align		4
.L_1930:
        /*0008*/ 	.byte	0x04, 0x17
        /*000a*/ 	.short	(.L_1932 - .L_1931)
.L_1931:
        /*000c*/ 	.word	0x00000000
        /*0010*/ 	.short	0x0000
        /*0012*/ 	.short	0x0000
        /*0014*/ 	.byte	0x00, 0xf0, 0x41, 0x10


	//----- nvinfo : EIATTR_SPARSE_MMA_MASK
	.align		4
.L_1932:
        /*0018*/ 	.byte	0x03, 0x50
        /*001a*/ 	.short	0x0000


	//----- nvinfo : EIATTR_MAXREG_COUNT
	.align		4
        /*001c*/ 	.byte	0x03, 0x1b
        /*001e*/ 	.short	0x0020


	//----- nvinfo : EIATTR_NUM_BARRIERS
	.align		4
        /*0020*/ 	.byte	0x02, 0x4c
        /*0022*/ 	.byte	0x01
	.zero		1


	//----- nvinfo : EIATTR_EXTERNS
	.align		4
        /*0024*/ 	.byte	0x04, 0x0f
        /*0026*/ 	.short	(.L_1934 - .L_1933)


	//   ....[0]....
	.align		4
.L_1933:
        /*0028*/ 	.word	index@(__assertfail)


	//----- nvinfo : EIATTR_MERCURY_ISA_VERSION
	.align		4
.L_1934:
        /*002c*/ 	.byte	0x03, 0x5f
        /*002e*/ 	.short	0x0101


	//----- nvinfo : EIATTR_INT_WARP_WIDE_INSTR_OFFSETS
	.align		4
        /*0030*/ 	.byte	0x04, 0x31
        /*0032*/ 	.short	(.L_1936 - .L_1935)


	//   ....[0]....
.L_1935:
        /*0034*/ 	.word	0x0000dc30


	//   ....[1]....
        /*0038*/ 	.word	0x0000dd20


	//----- nvinfo : EIATTR_COOP_GROUP_MASK_REGIDS
	.align		4
.L_1936:
        /*003c*/ 	.byte	0x04, 0x29
        /*003e*/ 	.short	(.L_1938 - .L_1937)


	//   ....[0]....
.L_1937:
        /*0040*/ 	.word	0xffffffff


	//   ....[1]....
        /*0044*/ 	.word	0xffffffff


	//----- nvinfo : EIATTR_COOP_GROUP_INSTR_OFFSETS
	.align		4
.L_1938:
        /*0048*/ 	.byte	0x04, 0x28
        /*004a*/ 	.short	(.L_1940 - .L_1939)


	//   ....[0]....
.L_1939:
        /*004c*/ 	.word	0x0000b520


	//   ....[1]....
        /*0050*/ 	.word	0x0000e560


	//----- nvinfo : EIATTR_VRC_CTA_INIT_COUNT
	.align		4
.L_1940:
        /*0054*/ 	.byte	0x02, 0x4a
	.zero		1
	.zero		1


	//----- nvinfo : EIATTR_SYSCALL_OFFSETS
	.align		4
        /*0058*/ 	.byte	0x04, 0x46
        /*005a*/ 	.short	(.L_1942 - .L_1941)


	//   ....[0]....
.L_1941:
        /*005c*/ 	.word	0x0000e800


	//   ....[1]....
        /*0060*/ 	.word	0x0000ea80


	//   ....[2]....
        /*0064*/ 	.word	0x0000edf0


	//   ....[3]....
        /*0068*/ 	.word	0x0000f070


	//----- nvinfo : EIATTR_EXIT_INSTR_OFFSETS
	.align		4
.L_1942:
        /*006c*/ 	.byte	0x04, 0x1c
        /*006e*/ 	.short	(.L_1944 - .L_1943)


	//   ....[0]....
.L_1943:
        /*0070*/ 	.word	0x0000ddc0


	//   ....[1]....
        /*0074*/ 	.word	0x0000e5c0


	//   ....[2]....
        /*0078*/ 	.word	0x0000e870


	//   ....[3]....
        /*007c*/ 	.word	0x0000e8b0


	//   ....[4]....
        /*0080*/ 	.word	0x0000eaf0


	//   ....[5]....
        /*0084*/ 	.word	0x0000eb10


	//   ....[6]....
        /*0088*/ 	.word	0x0000eb40


	//   ....[7]....
        /*008c*/ 	.word	0x0000eb80


	//   ....[8]....
        /*0090*/ 	.word	0x0000ebc0


	//   ....[9]....
        /*0094*/ 	.word	0x0000ee60


	//   ....[10]....
        /*0098*/ 	.word	0x0000eea0


	//   ....[11]....
        /*009c*/ 	.word	0x0000f0e0


	//   ....[12]....
        /*00a0*/ 	.word	0x0000f100


	//----- nvinfo : EIATTR_MAX_THREADS
	.align		4
.L_1944:
        /*00a4*/ 	.byte	0x04, 0x05
        /*00a6*/ 	.short	(.L_1946 - .L_1945)
.L_1945:
        /*00a8*/ 	.word	0x00000200
        /*00ac*/ 	.word	0x00000001
        /*00b0*/ 	.word	0x00000001


	//----- nvinfo : EIATTR_CRS_STACK_SIZE
	.align		4
.L_1946:
        /*00b4*/ 	.byte	0x04, 0x1e
        /*00b6*/ 	.short	(.L_1948 - .L_1947)
.L_1947:
        /*00b8*/ 	.word	0x00000000


	//----- nvinfo : EIATTR_CBANK_PARAM_SIZE
	.align		4
.L_1948:
        /*00bc*/ 	.byte	0x03, 0x19
        /*00be*/ 	.short	0x0410


	//----- nvinfo : EIATTR_PARAM_CBANK
	.align		4
        /*00c0*/ 	.byte	0x04, 0x0a
        /*00c2*/ 	.short	(.L_1950 - .L_1949)
	.align		4
.L_1949:
        /*00c4*/ 	.word	index@(.nv.constant0._ZN2at6native13reduce_kernelILi512ELi1ENS0_8ReduceOpIdNS0_14func_wrapper_tIbZZZNS0_15and_kernel_cudaERNS_14TensorIteratorEENKUlvE_clEvENKUlvE4_clEvEUlbdE_EEjbLi4ELi4EEEEEvT1_)
        /*00c8*/ 	.short	0x0380
        /*00ca*/ 	.short	0x0410


	//----- nvinfo : EIATTR_SW_WAR
	.align		4
.L_1950:
        /*00cc*/ 	.byte	0x04, 0x36
        /*00ce*/ 	.short	(.L_1952 - .L_1951)
.L_1951:
        /*00d0*/ 	.word	0x00000008
.L_1952:


//--------------------- .nv.info._ZN2at6native13reduce_kernelILi256ELi2ENS0_8ReduceOpIdNS0_14func_wrapper_tIbZZZNS0_15and_kernel_cudaERNS_14TensorIteratorEENKUlvE_clEvENKUlvE4_clEvEUlbdE_EEjbLi4ELi4EEEEEvT1_ --------------------------
	.section	.nv.info._ZN2at6native13reduce_kernelILi256ELi2ENS0_8ReduceOpIdNS0_14func_wrapper_tIbZZZNS0_15and_kernel_cudaERNS_14TensorIteratorEENKUlvE_clEvENKUlvE4_clEvEUlbdE_EEjbLi4ELi4EEEEEvT1_,"",@"SHT_CUDA_INFO"
	.sectionflags	@""
	.align	4


	//----- nvinfo : EIATTR_CUDA_API_VERSION
	.align		4
        /*0000*/ 	.byte	0x04, 0x37
        /*0002*/ 	.short	(.L_1954 - .L_1953)
.L_1953:
        /*0004*/ 	.word	0x00000082


	//----- nvinfo : EIATTR_KPARAM_INFO
	.align		4
.L_1954:
        /*0008*/ 	.byte	0x04, 0x17
        /*000a*/ 	.short	(.L_1956 - .L_1955)
.L_1955:
        /*000c*/ 	.word	0x00000000
        /*0010*/ 	.short	0x0000
        /*0012*/ 	.short	0x0000
        /*0014*/ 	.byte	0x00, 0xf0, 0x41, 0x10


	//----- nvinfo : EIATTR_SPARSE_MMA_MASK
	.align		4
.L_1956:
        /*0018*/ 	.byte	0x03, 0x50
        /*001a*/ 	.short	0x0000


	//----- nvinfo : EIATTR_MAXREG_COUNT
	.align		4
        /*001c*/ 	.byte	0x03, 0x1b
        /*001e*/ 	.short	0x0040


	//----- nvinfo : EIATTR_NUM_BARRIERS
	.align		4
        /*0020*/ 	.byte	0x02, 0x4c
        /*0022*/ 	.byte	0x01
	.zero		1


	//----- nvinfo : EIATTR_EXTERNS
	.align		4
        /*0024*/ 	.byte	0x04, 0x0f
        /*0026*/ 	.short	(.L_1958 - .L_1957)


	//   ....[0]....
	.align		4
.L_1957:
        /*0028*/ 	.word	index@(__assertfail)


	//----- nvinfo : EIATTR_MERCURY_ISA_VERSION
	.align		4
.L_1958:
        /*002c*/ 	.byte	0x03, 0x5f
        /*002e*/ 	.short	0x0101


	//----- nvinfo : EIATTR_INT_WARP_WIDE_INSTR_OFFSETS
	.align		4
        /*0030*/ 	.byte	0x04, 0x31
        /*0032*/ 	.short	(.L_1960 - .L_1959)


	//   ....[0]....
.L_1959:
        /*0034*/ 	.word	0x000111b0


	//   ....[1]....
        /*0038*/ 	.word	0x000112a0


	//----- nvinfo : EIATTR_COOP_GROUP_MASK_REGIDS
	.align		4
.L_1960:
        /*003c*/ 	.byte	0x04, 0x29
        /*003e*/ 	.short	(.L_1962 - .L_1961)


	//   ....[0]....
.L_1961:
        /*0040*/ 	.word	0xffffffff


	//   ....[1]....
        /*0044*/ 	.word	0xffffffff


	//   ....[2]....
        /*0048*/ 	.word	0xffffffff


	//   ....[3]....
        /*004c*/ 	.word	0xffffffff


	//----- nvinfo : EIATTR_COOP_GROUP_INSTR_OFFSETS
	.align		4
.L_1962:
        /*0050*/ 	.byte	0x04, 0x28
        /*0052*/ 	.short	(.L_1964 - .L_1963)


	//   ....[0]....
.L_1963:
        /*0054*/ 	.word	0x0000c820


	//   ....[1]....
        /*0058*/ 	.word	0x0000c840


	//   ....[2]....
        /*005c*/ 	.word	0x00011d00


	//   ....[3]....
        /*0060*/ 	.word	0x00011d10


	//----- nvinfo : EIATTR_VRC_CTA_INIT_COUNT
	.align		4
.L_1964:
        /*0064*/ 	.byte	0x02, 0x4a
	.zero		1
	.zero		1


	//----- nvinfo : EIATTR_SYSCALL_OFFSETS
	.align		4
        /*0068*/ 	.byte	0x04, 0x46
        /*006a*/ 	.short	(.L_1966 - .L_1965)


	//   ....[0]....
.L_1965:
        /*006c*/ 	.word	0x00001460


	//   ....[1]....
        /*0070*/ 	.word	0x000120b0


	//   ....[2]....
        /*0074*/ 	.word	0x00012240


	//   ....[3]....
        /*0078*/ 	.word	0x000124c0


	//   ....[4]....
        /*007c*/ 	.word	0x00012650


	//   ....[5]....
        /*0080*/ 	.word	0x00012ab0


	//   ....[6]....
        /*0084*/ 	.word	0x00012c40


	//   ....[7]....
        /*0088*/ 	.word	0x00012ec0


	//   ....[8]....
        /*008c*/ 	.word	0x00013050


	//----- nvinfo : EIATTR_EXIT_INSTR_OFFSETS
	.align		4
.L_1966:
        /*0090*/ 	.byte	0x04, 0x1c
        /*0092*/ 	.short	(.L_1968 - .L_1967)


	//   ....[0]....
.L_1967:
        /*0094*/ 	.word	0x00011360


	//   ....[1]....
        /*0098*/ 	.word	0x00011d90


	//   ....[2]....
        /*009c*/ 	.word	0x00011f80


	//   ....[3]....
        /*00a0*/ 	.word	0x000122b0


	//   ....[4]....
        /*00a4*/ 	.word	0x000126c0


	//   ....[5]....
        /*00a8*/ 	.word	0x000126f0


	//   ....[6]....
        /*00ac*/ 	.word	0x00012720


	//   ....[7]....
        /*00b0*/ 	.word	0x00012760


	//   ....[8]....
        /*00b4*/ 	.word	0x000127a0


	//   ....[9]....
        /*00b8*/ 	.word	0x00012980


	//   ....[10]....
        /*00bc*/ 	.word	0x00012cb0


	//   ....[11]....
        /*00c0*/ 	.word	0x000130c0


	//   ....[12]....
        /*00c4*/ 	.word	0x000130f0


	//----- nvinfo : EIATTR_MAX_THREADS
	.align		4
.L_1968:
        /*00c8*/ 	.byte	0x04, 0x05
        /*00ca*/ 	.short	(.L_1970 - .L_1969)
.L_1969:
        /*00cc*/ 	.word	0x00000100
        /*00d0*/ 	.word	0x00000001
        /*00d4*/ 	.word	0x00000001


	//----- nvinfo : EIATTR_CRS_STACK_SIZE
	.align		4
.L_1970:
        /*00d8*/ 	.byte	0x04, 0x1e
        /*00da*/ 	.short	(.L_1972 - .L_1971)
.L_1971:
        /*00dc*/ 	.word	0x00000000


	//----- nvinfo : EIATTR_CBANK_PARAM_SIZE
	.align		4
.L_1972:
        /*00e0*/ 	.byte	0x03, 0x19
        /*00e2*/ 	.short	0x0410


	//----- nvinfo : EIATTR_PARAM_CBANK
	.align		4
        /*00e4*/ 	.byte	0x04, 0x0a
        /*00e6*/ 	.short	(.L_1974 - .L_1973)
	.align		4
.L_1973:
        /*00e8*/ 	.word	index@(.nv.constant0._ZN2at6native13reduce_kernelILi256ELi2ENS0_8ReduceOpIdNS0_14func_wrapper_tIbZZZNS0_15and_kernel_cudaERNS_14TensorIteratorEENKUlvE_clEvENKUlvE4_clEvEUlbdE_EEjbLi4ELi4EEEEEvT1_)
        /*00ec*/ 	.short	0x0380
        /*00ee*/ 	.short	0x0410


	//----- nvinfo : EIATTR_SW_WAR
	.align		4
.L_1974:
        /*00f0*/ 	.byte	0x04, 0x36
        /*00f2*/ 	.short	(.L_1976 - .L_1975)
.L_1975:
        /*00f4*/ 	.word	0x00000008
.L_1976:


//--------------------- .nv.info._ZN2at6native13reduce_kernelILi128ELi4ENS0_8ReduceOpIdNS0_14func_wrapper_tIbZZZNS0_15and_kernel_cudaERNS_14TensorIteratorEENKUlvE_clEvENKUlvE4_clEvEUlbdE_EEjbLi4ELi4EEEEEvT1_ --------------------------
	.section	.nv.info._ZN2at6native13reduce_kernelILi128ELi4ENS0_8ReduceOpIdNS0_14func_wrapper_tIbZZZNS0_15and_kernel_cudaERNS_14TensorIteratorEENKUlvE_clEvENKUlvE4_clEvEUlbdE_EEjbLi4ELi4EEEEEvT1_,"",@"SHT_CUDA_INFO"
	.sectionflags	@""
	.align	4


	//----- nvinfo : EIATTR_CUDA_API_VERSION
	.align		4
        /*0000*/ 	.byte	0x04, 0x37
        /*0002*/ 	.short	(.L_1978 - .L_1977)
.L_1977:
        /*0004*/ 	.word	0x00000082


	//----- nvinfo : EIATTR_KPARAM_INFO
	.align		4
.L_1978:
        /*0008*/ 	.byte	0x04, 0x17
        /*000a*/ 	.short	(.L_1980 - .L_1979)
.L_1979:
        /*000c*/ 	.word	0x00000000
        /*0010*/ 	.short	0x0000
        /*0012*/ 	.short	0x0000
        /*0014*/ 	.byte	0x00, 0xf0, 0x41, 0x10


	//----- nvinfo : EIATTR_SPARSE_MMA_MASK
	.align		4
.L_1980:
        /*0018*/ 	.byte	0x03, 0x50
        /*001a*/ 	.short	0x0000


	//----- nvinfo : EIATTR_MAXREG_COUNT
	.align		4
        /*001c*/ 	.byte	0x03, 0x1b
        /*001e*/ 	.short	0x0080


	//----- nvinfo : EIATTR_NUM_BARRIERS
	.align		4
        /*0020*/ 	.byte	0x02, 0x4c
        /*0022*/ 	.byte	0x01
	.zero		1


	//----- nvinfo : EIATTR_EXTERNS
	.align		4
        /*0024*/ 	.byte	0x04, 0x0f
        /*0026*/ 	.short	(.L_1982 - .L_1981)


	//   ....[0]....
	.align		4
.L_1981:
        /*0028*/ 	.word	index@(__assertfail)


	//----- nvinfo : EIATTR_MERCURY_ISA_VERSION
	.align		4
.L_1982:
        /*002c*/ 	.byte	0x03, 0x5f
        /*002e*/ 	.short	0x0101


	//----- nvinfo : EIATTR_INT_WARP_WIDE_INSTR_OFFSETS
	.align		4
        /*0030*/ 	.byte	0x04, 0x31
        /*0032*/ 	.short	(.L_1984 - .L_1983)


	//   ....[0]....
.L_1983:
        /*0034*/ 	.word	0x00017e70


	//   ....[1]....
        /*0038*/ 	.word	0x00017f60


	//----- nvinfo : EIATTR_COOP_GROUP_MASK_REGIDS
	.align		4
.L_1984:
        /*003c*/ 	.byte	0x04, 0x29
        /*003e*/ 	.short	(.L_1986 - .L_1985)


	//   ....[0]....
.L_1985:
        /*0040*/ 	.word	0xffffffff


	//   ....[1]....
        /*0044*/ 	.word	0xffffffff


	//   ....[2]....
        /*0048*/ 	.word	0xffffffff


	//   ....[3]....
        /*004c*/ 	.word	0xffffffff


	//   ....[4]....
        /*0050*/ 	.word	0xffffffff


	//   ....[5]....
        /*0054*/ 	.word	0xffffffff


	//   ....[6]....
        /*0058*/ 	.word	0xffffffff


	//   ....[7]....
        /*005c*/ 	.word	0xffffffff


	//----- nvinfo : EIATTR_COOP_GROUP_INSTR_OFFSETS
	.align		4
.L_1986:
        /*0060*/ 	.byte	0x04, 0x28
        /*0062*/ 	.short	(.L_1988 - .L_1987)


	//   ....[0]....
.L_1987:
        /*0064*/ 	.word	0x0000ef30


	//   ....[1]....
        /*0068*/ 	.word	0x0000ef60


	//   ....[2]....
        /*006c*/ 	.word	0x0000ef90


	//   ....[3]....
        /*0070*/ 	.word	0x0000efa0


	//   ....[4]....
        /*0074*/ 	.word	0x00018d70


	//   ....[5]....
        /*0078*/ 	.word	0x00018da0


	//   ....[6]....
        /*007c*/ 	.word	0x00018dd0


	//   ....[7]....
        /*0080*/ 	.word	0x00018de0


	//----- nvinfo : EIATTR_VRC_CTA_INIT_COUNT
	.align		4
.L_1988:
        /*0084*/ 	.byte	0x02, 0x4a
	.zero		1
	.zero		1


	//----- nvinfo : EIATTR_SYSCALL_OFFSETS
	.align		4
        /*0088*/ 	.byte	0x04, 0x46
        /*008a*/ 	.short	(.L_1990 - .L_1989)


	//   ....[0]....
.L_1989:
        /*008c*/ 	.word	0x00001460


	//   ....[1]....
        /*0090*/ 	.word	0x00019300


	//   ....[2]....
        /*0094*/ 	.word	0x00019490


	//   ....[3]....
        /*0098*/ 	.word	0x00019620


	//   ....[4]....
        /*009c*/ 	.word	0x000197b0


	//   ....[5]....
        /*00a0*/ 	.word	0x00019ab0


	//   ....[6]....
        /*00a4*/ 	.word	0x00019c40


	//   ....[7]....
        /*00a8*/ 	.word	0x00019dd0


	//   ....[8]....
        /*00ac*/ 	.word	0x00019f60


	//   ....[9]....
        /*00b0*/ 	.word	0x0001a520


	//   ....[10]....
        /*00b4*/ 	.word	0x0001a6b0


	//   ....[11]....
        /*00b8*/ 	.word	0x0001a840


	//   ....[12]....
        /*00bc*/ 	.word	0x0001a9d0


	//   ....[13]....
        /*00c0*/ 	.word	0x0001acd0


	//   ....[14]....
        /*00c4*/ 	.word	0x0001ae60


	//   ....[15]....
        /*00c8*/ 	.word	0x0001aff0


	//   ....[16]....
        /*00cc*/ 	.word	0x0001b180


	//----- nvinfo : EIATTR_EXIT_INSTR_OFFSETS
	.align		4
.L_1990:
        /*00d0*/ 	.byte	0x04, 0x1c
        /*00d2*/ 	.short	(.L_1992 - .L_1991)


	//   ....[0]....
.L_1991:
        /*00d4*/ 	.word	0x00018020


	//   ....[1]....
        /*00d8*/ 	.word	0x00018ea0


	//   ....[2]....
        /*00dc*/ 	.word	0x000191d0


	//   ....[3]....
        /*00e0*/ 	.word	0x00019820


	//   ....[4]....
        /*00e4*/ 	.word	0x00019fd0


	//   ....[5]....
        /*00e8*/ 	.word	0x0001a020


	//   ....[6]....
        /*00ec*/ 	.word	0x0001a050


	//   ....[7]....
        /*00f0*/ 	.word	0x0001a090


	//   ....[8]....
        /*00f4*/ 	.word	0x0001a0d0


	//   ....[9]....
        /*00f8*/ 	.word	0x0001a3f0


	//   ....[10]....
        /*00fc*/ 	.word	0x0001aa40


	//   ....[11]....
        /*0100*/ 	.word	0x0001b1f0


	//   ....[12]....
        /*0104*/ 	.word	0x0001b240


	//----- nvinfo : EIATTR_MAX_THREADS
	.align		4
.L_1992:
        /*0108*/ 	.byte	0x04, 0x05
        /*010a*/ 	.short	(.L_1994 - .L_1993)
.L_1993:
        /*010c*/ 	.word	0x00000080
        /*0110*/ 	.word	0x00000001
        /*0114*/ 	.word	0x00000001


	//----- nvinfo : EIATTR_CRS_STACK_SIZE
	.align		4
.L_1994:
        /*0118*/ 	.byte	0x04, 0x1e
        /*011a*/ 	.short	(.L_1996 - .L_1995)
.L_1995:
        /*011c*/ 	.word	0x00000000


	//----- nvinfo : EIATTR_CBANK_PARAM_SIZE
	.align		4
.L_1996:
        /*0120*/ 	.byte	0x03, 0x19
        /*0122*/ 	.short	0x0410


	//----- nvinfo : EIATTR_PARAM_CBANK
	.align		4
        /*0124*/ 	.byte	0x04, 0x0a
        /*0126*/ 	.short	(.L_1998 - .L_1997)
	.align		4
.L_1997:
        /*0128*/ 	.word	index@(.nv.constant0._ZN2at6native13reduce_kernelILi128ELi4ENS0_8ReduceOpIdNS0_14func_wrapper_tIbZZZNS0_15and_kernel_cudaERNS_14TensorIteratorEENKUlvE_clEvENKUlvE4_clEvEUlbdE_EEjbLi4ELi4EEEEEvT1_)
        /*012c*/ 	.short	0x0380
        /*012e*/ 	.short	0x0410


	//----- nvinfo : EIATTR_SW_WAR
	.align		4
.L_1998:
        /*0130*/ 	.byte	0x04, 0x36
        /*0132*/ 	.short	(.L_2000 - .L_1999)
.L_1999:
        /*0134*/ 	.word	0x00000008
.L_2000:


//--------------------- .nv.info._ZN2at6native13reduce_kernelILi512ELi1ENS0_8ReduceOpIsNS0_14func_wrapper_tIbZZZNS0_15and_kernel_cudaERNS_14TensorIteratorEENKUlvE_clEvENKUlvE3_clEvEUlbsE_EEjbLi4ELi4EEEEEvT1_ --------------------------
	.section	.nv.info._ZN2at6native13reduce_kernelILi512ELi1ENS0_8ReduceOpIsNS0_14func_wrapper_tIbZZZNS0_15and_kernel_cudaERNS_14TensorIteratorEENKUlvE_clEvENKUlvE3_clEvEUlbsE_EEjbLi4ELi4EEEEEvT1_,"",@"SHT_CUDA_INFO"
	.sectionflags	@""
	.align	4


	//----- nvinfo : EIATTR_CUDA_API_VERSION
	.align		4
        /*0000*/ 	.byte	0x04, 0x37
        /*0002*/ 	.short	(.L_2002 - .L_2001)
.L_2001:
        /*0004*/ 	.word	0x00000082


	//----- nvinfo : EIATTR_KPARAM_INFO
	.align		4
.L_2002:
        /*0008*/ 	.byte	0x04, 0x17
        /*000a*/ 	.short	(.L_2004 - .L_2003)
.L_2003:
        /*000c*/ 	.word	0x00000000
        /*0010*/ 	.short	0x0000
        /*0012*/ 	.short	0x0000
        /*0014*/ 	.byte	0x00, 0xf0, 0x41, 0x10


	//----- nvinfo : EIATTR_SPARSE_MMA_MASK
	.align		4
.L_2004:
        /*0018*/ 	.byte	0x03, 0x50
        /*001a*/ 	.short	0x0000


	//----- nvinfo : EIATTR_MAXREG_COUNT
	.align		4
        /*001c*/ 	.byte	0x03, 0x1b
        /*001e*/ 	.short	0x0020


	//----- nvinfo : EIATTR_NUM_BARRIERS
	.align		4
        /*0020*/ 	.byte	0x02, 0x4c
        /*0022*/ 	.byte	0x01
	.zero		1


	//----- nvinfo : EIATTR_EXTERNS
	.align		4
        /*0024*/ 	.byte	0x04, 0x0f
        /*0026*/ 	.short	(.L_2006 - .L_2005)


	//   ....[0]....
	.align		4
.L_2005:
        /*0028*/ 	.word	index@(__assertfail)


	//----- nvinfo : EIATTR_MERCURY_ISA_VERSION
	.align		4
.L_2006:
        /*002c*/ 	.byte	0x03, 0x5f
        /*002e*/ 	.short	0x0101


	//----- nvinfo : EIATTR_INT_WARP_WIDE_INSTR_OFFSETS
	.align		4
        /*0030*/ 	.byte	0x04, 0x31
        /*0032*/ 	.short	(.L_2008 - .L_2007)


	//   ....[0]....
.L_2007:
        /*0034*/ 	.word	0x0000dbc0


	//   ....[1]....
        /*0038*/ 	.word	0x0000dcb0


	//----- nvinfo : EIATTR_COOP_GROUP_MASK_REGIDS
	.align		4
.L_2008:
        /*003c*/ 	.byte	0x04, 0x29
        /*003e*/ 	.short	(.L_2010 - .L_2009)


	//   ....[0]....
.L_2009:
        /*0040*/ 	.word	0xffffffff


	//   ....[1]....
        /*0044*/ 	.word	0xffffffff


	//----- nvinfo : EIATTR_COOP_GROUP_INSTR_OFFSETS
	.align		4
.L_2010:
        /*0048*/ 	.byte	0x04, 0x28
        /*004a*/ 	.short	(.L_2012 - .L_2011)


	//   ....[0]....
.L_2011:
        /*004c*/ 	.word	0x0000b4b0


	//   ....[1]....
        /*0050*/ 	.word	0x0000e4f0


	//----- nvinfo : EIATTR_VRC_CTA_INIT_COUNT
	.align		4
.L_2012:
        /*0054*/ 	.byte	0x02, 0x4a
	.zero		1
	.zero		1


	//----- nvinfo : EIATTR_SYSCALL_OFFSETS
	.align		4
        /*0058*/ 	.byte	0x04, 0x46
        /*005a*/ 	.short	(.L_2014 - .L_2013)


	//   ....[0]....
.L_2013:
        /*005c*/ 	.word	0x0000e790


	//   ....[1]....
        /*0060*/ 	.word	0x0000ea10


	//   ....[2]....
        /*0064*/ 	.word	0x0000ed80


	//   ....[3]....
        /*0068*/ 	.word	0x0000f000


	//----- nvinfo : EIATTR_EXIT_INSTR_OFFSETS
	.align		4
.L_2014:
        /*006c*/ 	.byte	0x04, 0x1c
        /*006e*/ 	.short	(.L_2016 - .L_2015)


	//   ....[0]....
.L_2015:
        /*0070*/ 	.word	0x0000dd50


	//   ....[1]....
        /*0074*/ 	.word	0x0000e550


	//   ....[2]....
        /*0078*/ 	.word	0x0000e800


	//   ....[3]....
        /*007c*/ 	.word	0x0000e840


	//   ....[4]....
        /*0080*/ 	.word	0x0000ea80


	//   ....[5]....
        /*0084*/ 	.word	0x0000eaa0


	//   ....[6]....
        /*0088*/ 	.word	0x0000ead0


	//   ....[7]....
        /*008c*/ 	.word	0x0000eb10


	//   ....[8]....
        /*0090*/ 	.word	0x0000eb50


	//   ....[9]....
        /*0094*/ 	.word	0x0000edf0


	//   ....[10]....
        /*0098*/ 	.word	0x0000ee30


	//   ....[11]....
        /*009c*/ 	.word	0x0000f070


	//   ....[12]....
        /*00a0*/ 	.word	0x0000f090


	//----- nvinfo : EIATTR_MAX_THREADS
	.align		4
.L_2016:
        /*00a4*/ 	.byte	0x04, 0x05
        /*00a6*/ 	.short	(.L_2018 - .L_2017)
.L_2017:
        /*00a8*/ 	.word	0x00000200
        /*00ac*/ 	.word	0x00000001
        /*00b0*/ 	.word	0x00000001


	//----- nvinfo : EIATTR_CRS_STACK_SIZE
	.align		4
.L_2018:
        /*00b4*/ 	.byte	0x04, 0x1e
        /*00b6*/ 	.short	(.L_2020 - .L_2019)
.L_2019:
        /*00b8*/ 	.word	0x00000000


	//----- nvinfo : EIATTR_CBANK_PARAM_SIZE
	.align		4
.L_2020:
        /*00bc*/ 	.byte	0x03, 0x19
        /*00be*/ 	.short	0x0410


	//----- nvinfo : EIATTR_PARAM_CBANK
	.align		4
        /*00c0*/ 	.byte	0x04, 0x0a
        /*00c2*/ 	.short	(.L_2022 - .L_2021)
	.align		4
.L_2021:
        /*00c4*/ 	.word	index@(.nv.constant0._ZN2at6native13reduce_kernelILi512ELi1ENS0_8ReduceOpIsNS0_14func_wrapper_tIbZZZNS0_15and_kernel_cudaERNS_14TensorIteratorEENKUlvE_clEvENKUlvE3_clEvEUlbsE_EEjbLi4ELi4EEEEEvT1_)
        /*00c8*/ 	.short	0x0380
        /*00ca*/ 	.short	0x0410


	//----- nvinfo : EIATTR_SW_WAR
	.align		4
.L_2022:
        /*00cc*/ 	.byte	0x04, 0x36
        /*00ce*/ 	.short	(.L_2024 - .L_2023)
.L_2023:
        /*00d0*/ 	.word	0x00000008
.L_2024:


//--------------------- .nv.info._ZN2at6native13reduce_kernelILi256ELi2ENS0_8ReduceOpIsNS0_14func_wrapper_tIbZZZNS0_15and_kernel_cudaERNS_14TensorIteratorEENKUlvE_clEvENKUlvE3_clEvEUlbsE_EEjbLi4ELi4EEEEEvT1_ --------------------------
	.section	.nv.info._ZN2at6native13reduce_kernelILi256ELi2ENS0_8ReduceOpIsNS0_14func_wrapper_tIbZZZNS0_15and_kernel_cudaERNS_14TensorIteratorEENKUlvE_clEvENKUlvE3_clEvEUlbsE_EEjbLi4ELi4EEEEEvT1_,"",@"SHT_CUDA_INFO"
	.sectionflags	@""
	.align	4


	//----- nvinfo : EIATTR_CUDA_API_VERSION
	.align		4
        /*0000*/ 	.byte	0x04, 0x37
        /*0002*/ 	.short	(.L_2026 - .L_2025)
.L_2025:
        /*0004*/ 	.word	0x00000082


	//----- nvinfo : EIATTR_KPARAM_INFO
	.align		4
.L_2026:
        /*0008*/ 	.byte	0x04, 0x17
        /*000a*/ 	.short	(.L_2028 - .L_2027)
.L_2027:
        /*000c*/ 	.word	0x00000000
        /*0010*/ 	.short	0x0000
        /*0012*/ 	.short	0x0000
        /*0014*/ 	.byte	0x00, 0xf0, 0x41, 0x10


	//----- nvinfo : EIATTR_SPARSE_MMA_MASK
	.align		4
.L_2028:
        /*0018*/ 	.byte	0x03, 0x50
        /*001a*/ 	.short	0x0000


	//----- nvinfo : EIATTR_MAXREG_COUNT
	.align		4
        /*001c*/ 	.byte	0x03, 0x1b
        /*001e*/ 	.short	0x0040


	//----- nvinfo : EIATTR_NUM_BARRIERS
	.align		4
        /*0020*/ 	.byte	0x02, 0x4c
        /*0022*/ 	.byte	0x01
	.zero		1


	//----- nvinfo : EIATTR_EXTERNS
	.align		4
        /*0024*/ 	.byte	0x04, 0x0f
        /*0026*/ 	.short	(.L_2030 - .L_2029)


	//   ....[0]....
	.align		4
.L_2029:
        /*0028*/ 	.word	index@(__assertfail)


	//----- nvinfo : EIATTR_MERCURY_ISA_VERSION
	.align		4
.L_2030:
        /*002c*/ 	.byte	0x03, 0x5f
        /*002e*/ 	.short	0x0101


	//----- nvinfo : EIATTR_INT_WARP_WIDE_INSTR_OFFSETS
	.align		4
        /*0030*/ 	.byte	0x04, 0x31
        /*0032*/ 	.short	(.L_2032 - .L_2031)


	//   ....[0]....
.L_2031:
        /*0034*/ 	.word	0x00011290


	//   ....[1]....
        /*0038*/ 	.word	0x00011380


	//----- nvinfo : EIATTR_COOP_GROUP_MASK_REGIDS
	.align		4
.L_2032:
        /*003c*/ 	.byte	0x04, 0x29
        /*003e*/ 	.short	(.L_2034 - .L_2033)


	//   ....[0]....
.L_2033:
        /*0040*/ 	.word	0xffffffff


	//   ....[1]....
        /*0044*/ 	.word	0xffffffff


	//   ....[2]....
        /*0048*/ 	.word	0xffffffff


	//   ....[3]....
        /*004c*/ 	.word	0xffffffff


	//----- nvinfo : EIATTR_COOP_GROUP_INSTR_OFFSETS
	.align		4
.L_2034:
        /*0050*/ 	.byte	0x04, 0x28
        /*0052*/ 	.short	(.L_2036 - .L_2035)


	//   ....[0]....
.L_2035:
        /*0054*/ 	.word	0x0000c900


	//   ....[1]....
        /*0058*/ 	.word	0x0000c920


	//   ....[2]....
        /*005c*/ 	.word	0x00011de0


	//   ....[3]....
        /*0060*/ 	.word	0x00011df0


	//----- nvinfo : EIATTR_VRC_CTA_INIT_COUNT
	.align		4
.L_2036:
        /*0064*/ 	.byte	0x02, 0x4a
	.zero		1
	.zero		1


	//----- nvinfo : EIATTR_SYSCALL_OFFSETS
	.align		4
        /*0068*/ 	.byte	0x04, 0x46
        /*006a*/ 	.short	(.L_2038 - .L_2037)


	//   ....[0]....
.L_2037:
        /*006c*/ 	.word	0x00001440


	//   ....[1]....
        /*0070*/ 	.word	0x00012190


	//   ....[2]....
        /*0074*/ 	.word	0x00012320


	//   ....[3]....
        /*0078*/ 	.word	0x000125a0


	//   ....[4]....
        /*007c*/ 	.word	0x00012730


	//   ....[5]....
        /*0080*/ 	.word	0x00012b90


	//   ....[6]....
        /*0084*/ 	.word	0x00012d20


	//   ....[7]....
        /*0088*/ 	.word	0x00012fa0


	//   ....[8]....
        /*008c*/ 	.word	0x00013130


	//----- nvinfo : EIATTR_EXIT_INSTR_OFFSETS
	.align		4
.L_2038:
        /*0090*/ 	.byte	0x04, 0x1c
        /*0092*/ 	.short	(.L_2040 - .L_2039)


	//   ....[0]....
.L_2039:
        /*0094*/ 	.word	0x00011440


	//   ....[1]....
        /*0098*/ 	.word	0x00011e70


	//   ....[2]....
        /*009c*/ 	.word	0x00012060


	//   ....[3]....
        /*00a0*/ 	.word	0x00012390


	//   ....[4]....
        /*00a4*/ 	.word	0x000127a0


	//   ....[5]....
        /*00a8*/ 	.word	0x000127d0


	//   ....[6]....
        /*00ac*/ 	.word	0x00012800


	//   ....[7]....
        /*00b0*/ 	.word	0x00012840


	//   ....[8]....
        /*00b4*/ 	.word	0x00012880


	//   ....[9]....
        /*00b8*/ 	.word	0x00012a60


	//   ....[10]....
        /*00bc*/ 	.word	0x00012d90


	//   ....[11]....
        /*00c0*/ 	.word	0x000131a0


	//   ....[12]....
        /*00c4*/ 	.word	0x000131d0


	//----- nvinfo : EIATTR_MAX_THREADS
	.align		4
.L_2040:
        /*00c8*/ 	.byte	0x04, 0x05
        /*00ca*/ 	.short	(.L_2042 - .L_2041)
.L_2041:
        /*00cc*/ 	.word	0x00000100
        /*00d0*/ 	.word	0x00000001
        /*00d4*/ 	.word	0x00000001


	//----- nvinfo : EIATTR_CRS_STACK_SIZE
	.align		4
.L_2042:
        /*00d8*/ 	.byte	0x04, 0x1e
        /*00da*/ 	.short	(.L_2044 - .L_2043)
.L_2043:
        /*00dc*/ 	.word	0x00000000


	//----- nvinfo : EIATTR_CBANK_PARAM_SIZE
	.align		4
.L_2044:
        /*00e0*/ 	.byte	0x03, 0x19
        /*00e2*/ 	.short	0x0410


	//----- nvinfo : EIATTR_PARAM_CBANK
	.align		4
        /*00e4*/ 	.byte	0x04, 0x0a
        /*00e6*/ 	.short	(.L_2046 - .L_2045)
	.align		4
.L_2045:
        /*00e8*/ 	.word	index@(.nv.constant0._ZN2at6native13reduce_kernelILi256ELi2ENS0_8ReduceOpIsNS0_14func_wrapper_tIbZZZNS0_15and_kernel_cudaERNS_14TensorIteratorEENKUlvE_clEvENKUlvE3_clEvEUlbsE_EEjbLi4ELi4EEEEEvT1_)
        /*00ec*/ 	.short	0x0380
        /*00ee*/ 	.short	0x0410


	//----- nvinfo : EIATTR_SW_WAR
	.align		4
.L_2046:
        /*00f0*/ 	.byte	0x04, 0x36
        /*00f2*/ 	.short	(.L_2048 - .L_2047)
.L_2047:
        /*00f4*/ 	.word	0x00000008
.L_2048:


//--------------------- .nv.info._ZN2at6native13reduce_kernelILi128ELi4ENS0_8ReduceOpIsNS0_14func_wrapper_tIbZZZNS0_15and_kernel_cudaERNS_14TensorIteratorEENKUlvE_clEvENKUlvE3_clEvEUlbsE_EEjbLi4ELi4EEEEEvT1_ --------------------------
	.section	.nv.info._ZN2at6native13reduce_kernelILi128ELi4ENS0_8ReduceOpIsNS0_14func_wrapper_tIbZZZNS0_15and_kernel_cudaERNS_14TensorIteratorEENKUlvE_clEvENKUlvE3_clEvEUlbsE_EEjbLi4ELi4EEEEEvT1_,"",@"SHT_CUDA_INFO"
	.sectionflags	@""
	.align	4


	//----- nvinfo : EIATTR_CUDA_API_VERSION
	.align		4
        /*0000*/ 	.byte	0x04, 0x37
        /*0002*/ 	.short	(.L_2050 - .L_2049)
.L_2049:
        /*0004*/ 	.word	0x00000082


	//----- nvinfo : EIATTR_KPARAM_INFO
	.align		4
.L_2050:
        /*0008*/ 	.byte	0x04, 0x17
        /*000a*/ 	.short	(.L_2052 - .L_2051)
.L_2051:
        /*000c*/ 	.word	0x00000000
        /*0010*/ 	.short	0x0000
        /*0012*/ 	.short	0x0000
        /*0014*/ 	.byte	0x00, 0xf0, 0x41, 0x10


	//----- nvinfo : EIATTR_SPARSE_MMA_MASK
	.align		4
.L_2052:
        /*0018*/ 	.byte	0x03, 0x50
        /*001a*/ 	.short	0x0000


	//----- nvinfo : EIATTR_MAXREG_COUNT
	.align		4
        /*001c*/ 	.byte	0x03, 0x1b
        /*001e*/ 	.short	0x0080


	//----- nvinfo : EIATTR_NUM_BARRIERS
	.align		4
        /*0020*/ 	.byte	0x02, 0x4c
        /*0022*/ 	.byte	0x01
	.zero		1


	//----- nvinfo : EIATTR_EXTERNS
	.align		4
        /*0024*/ 	.byte	0x04, 0x0f
        /*0026*/ 	.short	(.L_2054 - .L_2053)


	//   ....[0]....
	.align		4
.L_2053:
        /*0028*/ 	.word	index@(__assertfail)


	//----- nvinfo : EIATTR_MERCURY_ISA_VERSION
	.align		4
.L_2054:
        /*002c*/ 	.byte	0x03, 0x5f
        /*002e*/ 	.short	0x0101


	//----- nvinfo : EIATTR_INT_WARP_WIDE_INSTR_OFFSETS
	.align		4
        /*0030*/ 	.byte	0x04, 0x31
        /*0032*/ 	.short	(.L_2056 - .L_2055)


	//   ....[0]....
.L_2055:
        /*0034*/ 	.word	0x00017740


	//   ....[1]....
        /*0038*/ 	.word	0x00017830


	//----- nvinfo : EIATTR_COOP_GROUP_MASK_REGIDS
	.align		4
.L_2056:
        /*003c*/ 	.byte	0x04, 0x29
        /*003e*/ 	.short	(.L_2058 - .L_2057)


	//   ....[0]....
.L_2057:
        /*0040*/ 	.word	0xffffffff


	//   ....[1]....
        /*0044*/ 	.word	0xffffffff


	//   ....[2]....
        /*0048*/ 	.word	0xffffffff


	//   ....[3]....
        /*004c*/ 	.word	0xffffffff


	//   ....[4]....
        /*0050*/ 	.word	0xffffffff


	//   ....[5]....
        /*0054*/ 	.word	0xffffffff


	//   ....[6]....
        /*0058*/ 	.word	0xffffffff


	//   ....[7]....
        /*005c*/ 	.word	0xffffffff


	//----- nvinfo : EIATTR_COOP_GROUP_INSTR_OFFSETS
	.align		4
.L_2058:
        /*0060*/ 	.byte	0x04, 0x28
        /*0062*/ 	.short	(.L_2060 - .L_2059)


	//   ....[0]....
.L_2059:
        /*0064*/ 	.word	0x0000e800


	//   ....[1]....
        /*0068*/ 	.word	0x0000e830


	//   ....[2]....
        /*006c*/ 	.word	0x0000e860


	//   ....[3]....
        /*0070*/ 	.word	0x0000e870


	//   ....[4]....
        /*0074*/ 	.word	0x00018610


	//   ....[5]....
        /*0078*/ 	.word	0x00018640


	//   ....[6]....
        /*007c*/ 	.word	0x00018660


	//   ....[7]....
        /*0080*/ 	.word	0x00018670


	//----- nvinfo : EIATTR_VRC_CTA_INIT_COUNT
	.align		4
.L_2060:
        /*0084*/ 	.byte	0x02, 0x4a
	.zero		1
	.zero		1


	//----- nvinfo : EIATTR_SYSCALL_OFFSETS
	.align		4
        /*0088*/ 	.byte	0x04, 0x46
        /*008a*/ 	.short	(.L_2062 - .L_2061)


	//   ....[0]....
.L_2061:
        /*008c*/ 	.word	0x00001460


	//   ....[1]....
        /*0090*/ 	.word	0x00018b90


	//   ....[2]....
        /*0094*/ 	.word	0x00018d20


	//   ....[3]....
        /*0098*/ 	.word	0x00018eb0


	//   ....[4]....
        /*009c*/ 	.word	0x00019040


	//   ....[5]....
        /*00a0*/ 	.word	0x00019340


	//   ....[6]....
        /*00a4*/ 	.word	0x000194d0


	//   ....[7]....
        /*00a8*/ 	.word	0x00019660


	//   ....[8]....
        /*00ac*/ 	.word	0x000197f0


	//   ....[9]....
        /*00b0*/ 	.word	0x00019db0


	//   ....[10]....
        /*00b4*/ 	.word	0x00019f40


	//   ....[11]....
        /*00b8*/ 	.word	0x0001a0d0


	//   ....[12]....
        /*00bc*/ 	.word	0x0001a260


	//   ....[13]....
        /*00c0*/ 	.word	0x0001a560


	//   ....[14]....
        /*00c4*/ 	.word	0x0001a6f0


	//   ....[15]....
        /*00c8*/ 	.word	0x0001a880


	//   ....[16]....
        /*00cc*/ 	.word	0x0001aa10


	//----- nvinfo : EIATTR_EXIT_INSTR_OFFSETS
	.align		4
.L_2062:
        /*00d0*/ 	.byte	0x04, 0x1c
        /*00d2*/ 	.short	(.L_2064 - .L_2063)


	//   ....[0]....
.L_2063:
        /*00d4*/ 	.word	0x000178f0


	//   ....[1]....
        /*00d8*/ 	.word	0x00018730


	//   ....[2]....
        /*00dc*/ 	.word	0x00018a60


	//   ....[3]....
        /*00e0*/ 	.word	0x000190b0


	//   ....[4]....
        /*00e4*/ 	.word	0x00019860


	//   ....[5]....
        /*00e8*/ 	.word	0x000198b0


	//   ....[6]....
        /*00ec*/ 	.word	0x000198e0


	//   ....[7]....
        /*00f0*/ 	.word	0x00019920


	//   ....[8]....
        /*00f4*/ 	.word	0x00019960


	//   ....[9]....
        /*00f8*/ 	.word	0x00019c80


	//   ....[10]....
        /*00fc*/ 	.word	0x0001a2d0


	//   ....[11]....
        /*0100*/ 	.word	0x0001aa80


	//   ....[12]....
        /*0104*/ 	.word	0x0001aad0


	//----- nvinfo : EIATTR_MAX_THREADS
	.align		4
.L_2064:
        /*0108*/ 	.byte	0x04, 0x05
        /*010a*/ 	.short	(.L_2066 - .L_2065)
.L_2065:
        /*010c*/ 	.word	0x00000080
        /*0110*/ 	.word	0x00000001
        /*0114*/ 	.word	0x00000001


	//----- nvinfo : EIATTR_CRS_STACK_SIZE
	.align		4
.L_2066:
        /*0118*/ 	.byte	0x04, 0x1e
        /*011a*/ 	.short	(.L_2068 - .L_2067)
.L_2067:
        /*011c*/ 	.word	0x00000000


	//----- nvinfo : EIATTR_CBANK_PARAM_SIZE
	.align		4
.L_2068:
        /*0120*/ 	.byte	0x03, 0x19
        /*0122*/ 	.short	0x0410


	//----- nvinfo : EIATTR_PARAM_CBANK
	.align		4
        /*0124*/ 	.byte	0x04, 0x0a
        /*0126*/ 	.short	(.L_2070 - .L_2069)
	.align		4
.L_2069:
        /*0128*/ 	.word	index@(.nv.constant0._ZN2at6native13reduce_kernelILi128ELi4ENS0_8ReduceOpIsNS0_14func_wrapper_tIbZZZNS0_15and_kernel_cudaERNS_14TensorIteratorEENKUlvE_clEvENKUlvE3_clEvEUlbsE_EEjbLi4ELi4EEEEEvT1_)
        /*012c*/ 	.short	0x0380
        /*012e*/ 	.short	0x0410


	//----- nvinfo : EIATTR_SW_WAR
	.align		4
.L_2070:
        /*0130*/ 	.byte	0x04, 0x36
        /*0132*/ 	.short	(.L_2072 - .L_2071)
.L_2071:
        /*0134*/ 	.word	0x00000008
.L_2072:


//--------------------- .nv.info._ZN2at6native13reduce_kernelILi512ELi1ENS0_8ReduceOpIlNS0_14func_wrapper_tIbZZZNS0_15and_kernel_cudaERNS_14TensorIteratorEENKUlvE_clEvENKUlvE2_clEvEUlblE_EEjbLi4ELi4EEEEEvT1_ --------------------------
	.section	.nv.info._ZN2at6native13reduce_kernelILi512ELi1ENS0_8ReduceOpIlNS0_14func_wrapper_tIbZZZNS0_15and_kernel_cudaERNS_14TensorIteratorEENKUlvE_clEvENKUlvE2_clEvEUlblE_EEjbLi4ELi4EEEEEvT1_,"",@"SHT_CUDA_INFO"
	.sectionflags	@""
	.align	4


	//----- nvinfo : EIATTR_CUDA_API_VERSION
	.align		4
        /*0000*/ 	.byte	0x04, 0x37
        /*0002*/ 	.short	(.L_2074 - .L_2073)
.L_2073:
        /*0004*/ 	.word	0x00000082


	//----- nvinfo : EIATTR_KPARAM_INFO
	.align		4
.L_2074:
        /*0008*/ 	.byte	0x04, 0x17
        /*000a*/ 	.short	(.L_2076 - .L_2075)
.L_2075:
        /*000c*/ 	.word	0x00000000
        /*0010*/ 	.short	0x0000
        /*0012*/ 	.short	0x0000
        /*0014*/ 	.byte	0x00, 0xf0, 0x41, 0x10


	//----- nvinfo : EIATTR_SPARSE_MMA_MASK
	.align		4
.L_2076:
        /*0018*/ 	.byte	0x03, 0x50
        /*001a*/ 	.short	0x0000


	//----- nvinfo : EIATTR_MAXREG_COUNT
	.align		4
        /*001c*/ 	.byte	0x03, 0x1b
        /*001e*/ 	.short	0x0020


	//----- nvinfo : EIATTR_NUM_BARRIERS
	.align		4
        /*0020*/ 	.byte	0x02, 0x4c
        /*0022*/ 	.byte	0x01
	.zero		1


	//----- nvinfo : EIATTR_EXTERNS
	.align		4
        /*0024*/ 	.byte	0x04, 0x0f
        /*0026*/ 	.short	(.L_2078 - .L_2077)


	//   ....[0]....
	.align		4
.L_2077:
        /*0028*/ 	.word	index@(__assertfail)


	//----- nvinfo : EIATTR_MERCURY_ISA_VERSION
	.align		4
.L_2078:
        /*002c*/ 	.byte	0x03, 0x5f
        /*002e*/ 	.short	0x0101


	//----- nvinfo : EIATTR_INT_WARP_WIDE_INSTR_OFFSETS
	.align		4
        /*0030*/ 	.byte	0x04, 0x31
        /*0032*/ 	.short	(.L_2080 - .L_2079)


	//   ....[0]....
.L_2079:
        /*0034*/ 	.word	0x0000dea0


	//   ....[1]....
        /*0038*/ 	.word	0x0000df90


	//----- nvinfo : EIATTR_COOP_GROUP_MASK_REGIDS
	.align		4
.L_2080:
        /*003c*/ 	.byte	0x04, 0x29
        /*003e*/ 	.short	(.L_2082 - .L_2081)


	//   ....[0]....
.L_2081:
        /*0040*/ 	.word	0xffffffff


	//   ....[1]....
        /*0044*/ 	.word	0xffffffff


	//----- nvinfo : EIATTR_COOP_GROUP_INSTR_OFFSETS
	.align		4
.L_2082:
        /*0048*/ 	.byte	0x04, 0x28
        /*004a*/ 	.short	(.L_2084 - .L_2083)


	//   ....[0]....
.L_2083:
        /*004c*/ 	.word	0x0000b790


	//   ....[1]....
        /*0050*/ 	.word	0x0000e7d0


	//----- nvinfo : EIATTR_VRC_CTA_INIT_COUNT
	.align		4
.L_2084:
        /*0054*/ 	.byte	0x02, 0x4a
	.zero		1
	.zero		1


	//----- nvinfo : EIATTR_SYSCALL_OFFSETS
	.align		4
        /*0058*/ 	.byte	0x04, 0x46
        /*005a*/ 	.short	(.L_2086 - .L_2085)


	//   ....[0]....
.L_2085:
        /*005c*/ 	.word	0x0000ea70


	//   ....[1]....
        /*0060*/ 	.word	0x0000ecf0


	//   ....[2]....
        /*0064*/ 	.word	0x0000f060


	//   ....[3]....
        /*0068*/ 	.word	0x0000f2e0


	//----- nvinfo : EIATTR_EXIT_INSTR_OFFSETS
	.align		4
.L_2086:
        /*006c*/ 	.byte	0x04, 0x1c
        /*006e*/ 	.short	(.L_2088 - .L_2087)


	//   ....[0]....
.L_2087:
        /*0070*/ 	.word	0x0000e030


	//   ....[1]....
        /*0074*/ 	.word	0x0000e830


	//   ....[2]....
        /*0078*/ 	.word	0x0000eae0


	//   ....[3]....
        /*007c*/ 	.word	0x0000eb20


	//   ....[4]....
        /*0080*/ 	.word	0x0000ed60


	//   ....[5]....
        /*0084*/ 	.word	0x0000ed80


	//   ....[6]....
        /*0088*/ 	.word	0x0000edb0


	//   ....[7]....
        /*008c*/ 	.word	0x0000edf0


	//   ....[8]....
        /*0090*/ 	.word	0x0000ee30


	//   ....[9]....
        /*0094*/ 	.word	0x0000f0d0


	//   ....[10]....
        /*0098*/ 	.word	0x0000f110


	//   ....[11]....
        /*009c*/ 	.word	0x0000f350


	//   ....[12]....
        /*00a0*/ 	.word	0x0000f370


	//----- nvinfo : EIATTR_MAX_THREADS
	.align		4
.L_2088:
        /*00a4*/ 	.byte	0x04, 0x05
        /*00a6*/ 	.short	(.L_2090 - .L_2089)
.L_2089:
        /*00a8*/ 	.word	0x00000200
        /*00ac*/ 	.word	0x00000001
        /*00b0*/ 	.word	0x00000001


	//----- nvinfo : EIATTR_CRS_STACK_SIZE
	.align		4
.L_2090:
        /*00b4*/ 	.byte	0x04, 0x1e
        /*00b6*/ 	.short	(.L_2092 - .L_2091)
.L_2091:
        /*00b8*/ 	.word	0x00000000


	//----- nvinfo : EIATTR_CBANK_PARAM_SIZE
	.align		4
.L_2092:
        /*00bc*/ 	.byte	0x03, 0x19
        /*00be*/ 	.short	0x0410


	//----- nvinfo : EIATTR_PARAM_CBANK
	.align		4
        /*00c0*/ 	.byte	0x04, 0x0a
        /*00c2*/ 	.short	(.L_2094 - .L_2093)
	.align		4
.L_2093:
        /*00c4*/ 	.word	index@(.nv.constant0._ZN2at6native13reduce_kernelILi512ELi1ENS0_8ReduceOpIlNS0_14func_wrapper_tIbZZZNS0_15and_kernel_cudaERNS_14TensorIteratorEENKUlvE_clEvENKUlvE2_clEvEUlblE_EEjbLi4ELi4EEEEEvT1_)
        /*00c8*/ 	.short	0x0380
        /*00ca*/ 	.short	0x0410


	//----- nvinfo : EIATTR_SW_WAR
	.align		4
.L_2094:
        /*00cc*/ 	.byte	0x04, 0x36
        /*00ce*/ 	.short	(.L_2096 - .L_2095)
.L_2095:
        /*00d0*/ 	.word	0x00000008
.L_2096:


//--------------------- .nv.info._ZN2at6native13reduce_kernelILi256ELi2ENS0_8ReduceOpIlNS0_14func_wrapper_tIbZZZNS0_15and_kernel_cudaERNS_14TensorIteratorEENKUlvE_clEvENKUlvE2_clEvEUlblE_EEjbLi4ELi4EEEEEvT1_ --------------------------
	.section	.nv.info._ZN2at6native13reduce_kernelILi256ELi2ENS0_8ReduceOpIlNS0_14func_wrapper_tIbZZZNS0_15and_kernel_cudaERNS_14TensorIteratorEENKUlvE_clEvENKUlvE2_clEvEUlblE_EEjbLi4ELi4EEEEEvT1_,"",@"SHT_CUDA_INFO"
	.sectionflags	@""
	.align	4


	//----- nvinfo : EIATTR_CUDA_API_VERSION
	.align		4
        /*0000*/ 	.byte	0x04, 0x37
        /*0002*/ 	.short	(.L_2098 - .L_2097)
.L_2097:
        /*0004*/ 	.word	0x00000082


	//----- nvinfo : EIATTR_KPARAM_INFO
	.align		4
.L_2098:
        /*0008*/ 	.byte	0x04, 0x17
        /*000a*/ 	.short	(.L_2100 - .L_2099)
.L_2099:
        /*000c*/ 	.word	0x00000000
        /*0010*/ 	.short	0x0000
        /*0012*/ 	.short	0x0000
        /*0014*/ 	.byte	0x00, 0xf0, 0x41, 0x10


	//----- nvinfo : EIATTR_SPARSE_MMA_MASK
	.align		4
.L_2100:
        /*0018*/ 	.byte	0x03, 0x50
        /*001a*/ 	.short	0x0000


	//----- nvinfo : EIATTR_MAXREG_COUNT
	.align		4
        /*001c*/ 	.byte	0x03, 0x1b
        /*001e*/ 	.short	0x0040


	//----- nvinfo : EIATTR_NUM_BARRIERS
	.align		4
        /*0020*/ 	.byte	0x02, 0x4c
        /*0022*/ 	.byte	0x01
	.zero		1


	//----- nvinfo : EIATTR_EXTERNS
	.align		4
        /*0024*/ 	.byte	0x04, 0x0f
        /*0026*/ 	.short	(.L_2102 - .L_2101)


	//   ....[0]....
	.align		4
.L_2101:
        /*0028*/ 	.word	index@(__assertfail)


	//----- nvinfo : EIATTR_MERCURY_ISA_VERSION
	.align		4
.L_2102:
        /*002c*/ 	.byte	0x03, 0x5f
        /*002e*/ 	.short	0x0101


	//----- nvinfo : EIATTR_INT_WARP_WIDE_INSTR_OFFSETS
	.align		4
        /*0030*/ 	.byte	0x04, 0x31
        /*0032*/ 	.short	(.L_2104 - .L_2103)


	//   ....[0]....
.L_2103:
        /*0034*/ 	.word	0x00011560


	//   ....[1]....
        /*0038*/ 	.word	0x00011650


	//----- nvinfo : EIATTR_COOP_GROUP_MASK_REGIDS
	.align		4
.L_2104:
        /*003c*/ 	.byte	0x04, 0x29
        /*003e*/ 	.short	(.L_2106 - .L_2105)


	//   ....[0]....
.L_2105:
        /*0040*/ 	.word	0xffffffff


	//   ....[1]....
        /*0044*/ 	.word	0xffffffff


	//   ....[2]....
        /*0048*/ 	.word	0xffffffff


	//   ....[3]....
        /*004c*/ 	.word	0xffffffff


	//----- nvinfo : EIATTR_COOP_GROUP_INSTR_OFFSETS
	.align		4
.L_2106:
        /*0050*/ 	.byte	0x04, 0x28
        /*0052*/ 	.short	(.L_2108 - .L_2107)


	//   ....[0]....
.L_2107:
        /*0054*/ 	.word	0x0000cbd0


	//   ....[1]....
        /*0058*/ 	.word	0x0000cbf0


	//   ....[2]....
        /*005c*/ 	.word	0x000120b0


	//   ....[3]....
        /*0060*/ 	.word	0x000120c0


	//----- nvinfo : EIATTR_VRC_CTA_INIT_COUNT
	.align		4
.L_2108:
        /*0064*/ 	.byte	0x02, 0x4a
	.zero		1
	.zero		1


	//----- nvinfo : EIATTR_SYSCALL_OFFSETS
	.align		4
        /*0068*/ 	.byte	0x04, 0x46
        /*006a*/ 	.short	(.L_2110 - .L_2109)


	//   ....[0]....
.L_2109:
        /*006c*/ 	.word	0x00001460


	//   ....[1]....
        /*0070*/ 	.word	0x00012460


	//   ....[2]....
        /*0074*/ 	.word	0x000125f0


	//   ....[3]....
        /*0078*/ 	.word	0x00012870


	//   ....[4]....
        /*007c*/ 	.word	0x00012a00


	//   ....[5]....
        /*0080*/ 	.word	0x00012e60


	//   ....[6]....
        /*0084*/ 	.word	0x00012ff0


	//   ....[7]....
        /*0088*/ 	.word	0x00013270


	//   ....[8]....
        /*008c*/ 	.word	0x00013400


	//----- nvinfo : EIATTR_EXIT_INSTR_OFFSETS
	.align		4
.L_2110:
        /*0090*/ 	.byte	0x04, 0x1c
        /*0092*/ 	.short	(.L_2112 - .L_2111)


	//   ....[0]....
.L_2111:
        /*0094*/ 	.word	0x00011710


	//   ....[1]....
        /*0098*/ 	.word	0x00012140


	//   ....[2]....
        /*009c*/ 	.word	0x00012330


	//   ....[3]....
        /*00a0*/ 	.word	0x00012660


	//   ....[4]....
        /*00a4*/ 	.word	0x00012a70


	//   ....[5]....
        /*00a8*/ 	.word	0x00012aa0


	//   ....[6]....
        /*00ac*/ 	.word	0x00012ad0


	//   ....[7]....
        /*00b0*/ 	.word	0x00012b10


	//   ....[8]....
        /*00b4*/ 	.word	0x00012b50


	//   ....[9]....
        /*00b8*/ 	.word	0x00012d30


	//   ....[10]....
        /*00bc*/ 	.word	0x00013060


	//   ....[11]....
        /*00c0*/ 	.word	0x00013470


	//   ....[12]....
        /*00c4*/ 	.word	0x000134a0


	//----- nvinfo : EIATTR_MAX_THREADS
	.align		4
.L_2112:
        /*00c8*/ 	.byte	0x04, 0x05
        /*00ca*/ 	.short	(.L_2114 - .L_2113)
.L_2113:
        /*00cc*/ 	.word	0x00000100
        /*00d0*/ 	.word	0x00000001
        /*00d4*/ 	.word	0x00000001


	//----- nvinfo : EIATTR_CRS_STACK_SIZE
	.align		4
.L_2114:
        /*00d8*/ 	.byte	0x04, 0x1e
        /*00da*/ 	.short	(.L_2116 - .L_2115)
.L_2115:
        /*00dc*/ 	.word	0x00000000


	//----- nvinfo : EIATTR_CBANK_PARAM_SIZE
	.align		4
.L_2116:
        /*00e0*/ 	.byte	0x03, 0x19
        /*00e2*/ 	.short	0x0410


	//----- nvinfo : EIATTR_PARAM_CBANK
	.align		4
        /*00e4*/ 	.byte	0x04, 0x0a
        /*00e6*/ 	.short	(.L_2118 - .L_2117)
	.align		4
.L_2117:
        /*00e8*/ 	.word	index@(.nv.constant0._ZN2at6native13reduce_kernelILi256ELi2ENS0_8ReduceOpIlNS0_14func_wrapper_tIbZZZNS0_15and_kernel_cudaERNS_14TensorIteratorEENKUlvE_clEvENKUlvE2_clEvEUlblE_EEjbLi4ELi4EEEEEvT1_)
        /*00ec*/ 	.short	0x0380
        /*00ee*/ 	.short	0x0410


	//----- nvinfo : EIATTR_SW_WAR
	.align		4
.L_2118:
        /*00f0*/ 	.byte	0x04, 0x36
        /*00f2*/ 	.short	(.L_2120 - .L_2119)
.L_2119:
        /*00f4*/ 	.word	0x00000008
.L_2120:


//--------------------- .nv.info._ZN2at6native13reduce_kernelILi128ELi4ENS0_8ReduceOpIlNS0_14func_wrapper_tIbZZZNS0_15and_kernel_cudaERNS_14TensorIteratorEENKUlvE_clEvENKUlvE2_clEvEUlblE_EEjbLi4ELi4EEEEEvT1_ --------------------------
	.section	.nv.info._ZN2at6native13reduce_kernelILi128ELi4ENS0_8ReduceOpIlNS0_14func_wrapper_tIbZZZNS0_15and_kernel_cudaERNS_14TensorIteratorEENKUlvE_clEvENKUlvE2_clEvEUlblE_EEjbLi4ELi4EEEEEvT1_,"",@"SHT_CUDA_INFO"
	.sectionflags	@""
	.align	4


	//----- nvinfo : EIATTR_CUDA_API_VERSION
	.align		4
        /*0000*/ 	.byte	0x04, 0x37
        /*0002*/ 	.short	(.L_2122 - .L_2121)
.L_2121:
        /*0004*/ 	.word	0x00000082


	//----- nvinfo : EIATTR_KPARAM_INFO
	.align		4
.L_2122:
        /*0008*/ 	.byte	0x04, 0x17
        /*000a*/ 	.short	(.L_2124 - .L_2123)
.L_2123:
        /*000c*/ 	.word	0x00000000
        /*0010*/ 	.short	0x0000
        /*0012*/ 	.short	0x0000
        /*0014*/ 	.byte	0x00, 0xf0, 0x41, 0x10


	//----- nvinfo : EIATTR_SPARSE_MMA_MASK
	.align		4
.L_2124:
        /*0018*/ 	.byte	0x03, 0x50
        /*001a*/ 	.short	0x0000


	//----- nvinfo : EIATTR_MAXREG_COUNT
	.align		4
        /*001c*/ 	.byte	0x03, 0x1b
        /*001e*/ 	.short	0x0080


	//----- nvinfo : EIATTR_NUM_BARRIERS
	.align		4
        /*0020*/ 	.byte	0x02, 0x4c
        /*0022*/ 	.byte	0x01
	.zero		1


	//----- nvinfo : EIATTR_EXTERNS
	.align		4
        /*0024*/ 	.byte	0x04, 0x0f
        /*0026*/ 	.short	(.L_2126 - .L_2125)


	//   ....[0]....
	.align		4
.L_2125:
        /*0028*/ 	.word	index@(__assertfail)


	//----- nvinfo : EIATTR_MERCURY_ISA_VERSION
	.align		4
.L_2126:
        /*002c*/ 	.byte	0x03, 0x5f
        /*002e*/ 	.short	0x0101


	//----- nvinfo : EIATTR_INT_WARP_WIDE_INSTR_OFFSETS
	.align		4
        /*0030*/ 	.byte	0x04, 0x31
        /*0032*/ 	.short	(.L_2128 - .L_2127)


	//   ....[0]....
.L_2127:
        /*0034*/ 	.word	0x000184c0


	//   ....[1]....
        /*0038*/ 	.word	0x000185b0


	//----- nvinfo : EIATTR_COOP_GROUP_MASK_REGIDS
	.align		4
.L_2128:
        /*003c*/ 	.byte	0x04, 0x29
        /*003e*/ 	.short	(.L_2130 - .L_2129)


	//   ....[0]....
.L_2129:
        /*0040*/ 	.word	0xffffffff


	//   ....[1]....
        /*0044*/ 	.word	0xffffffff


	//   ....[2]....
        /*0048*/ 	.word	0xffffffff


	//   ....[3]....
        /*004c*/ 	.word	0xffffffff


	//   ....[4]....
        /*0050*/ 	.word	0xffffffff


	//   ....[5]....
        /*0054*/ 	.word	0xffffffff


	//   ....[6]....
        /*0058*/ 	.word	0xffffffff


	//   ....[7]....
        /*005c*/ 	.word	0xffffffff


	//----- nvinfo : EIATTR_COOP_GROUP_INSTR_OFFSETS
	.align		4
.L_2130:
        /*0060*/ 	.byte	0x04, 0x28
        /*0062*/ 	.short	(.L_2132 - .L_2131)


	//   ....[0]....
.L_2131:
        /*0064*/ 	.word	0x0000f580


	//   ....[1]....
        /*0068*/ 	.word	0x0000f5b0


	//   ....[2]....
        /*006c*/ 	.word	0x0000f5e0


	//   ....[3]....
        /*0070*/ 	.word	0x0000f5f0


	//   ....[4]....
        /*0074*/ 	.word	0x000193d0


	//   ....[5]....
        /*0078*/ 	.word	0x00019400


	//   ....[6]....
        /*007c*/ 	.word	0x00019420


	//   ....[7]....
        /*0080*/ 	.word	0x00019430


	//----- nvinfo : EIATTR_VRC_CTA_INIT_COUNT
	.align		4
.L_2132:
        /*0084*/ 	.byte	0x02, 0x4a
	.zero		1
	.zero		1


	//----- nvinfo : EIATTR_SYSCALL_OFFSETS
	.align		4
        /*0088*/ 	.byte	0x04, 0x46
        /*008a*/ 	.short	(.L_2134 - .L_2133)


	//   ....[0]....
.L_2133:
        /*008c*/ 	.word	0x00001460


	//   ....[1]....
        /*0090*/ 	.word	0x00019950


	//   ....[2]....
        /*0094*/ 	.word	0x00019ae0


	//   ....[3]....
        /*0098*/ 	.word	0x00019c70


	//   ....[4]....
        /*009c*/ 	.word	0x00019e00


	//   ....[5]....
        /*00a0*/ 	.word	0x0001a100


	//   ....[6]....
        /*00a4*/ 	.word	0x0001a290


	//   ....[7]....
        /*00a8*/ 	.word	0x0001a420


	//   ....[8]....
        /*00ac*/ 	.word	0x0001a5b0


	//   ....[9]....
        /*00b0*/ 	.word	0x0001ab70


	//   ....[10]....
        /*00b4*/ 	.word	0x0001ad00


	//   ....[11]....
        /*00b8*/ 	.word	0x0001ae90


	//   ....[12]....
        /*00bc*/ 	.word	0x0001b020


	//   ....[13]....
        /*00c0*/ 	.word	0x0001b320


	//   ....[14]....
        /*00c4*/ 	.word	0x0001b4b0


	//   ....[15]....
        /*00c8*/ 	.word	0x0001b640


	//   ....[16]....
        /*00cc*/ 	.word	0x0001b7d0


	//----- nvinfo : EIATTR_EXIT_INSTR_OFFSETS
	.align		4
.L_2134:
        /*00d0*/ 	.byte	0x04, 0x1c
        /*00d2*/ 	.short	(.L_2136 - .L_2135)


	//   ....[0]....
.L_2135:
        /*00d4*/ 	.word	0x00018670


	//   ....[1]....
        /*00d8*/ 	.word	0x000194f0


	//   ....[2]....
        /*00dc*/ 	.word	0x00019820


	//   ....[3]....
        /*00e0*/ 	.word	0x00019e70


	//   ....[4]....
        /*00e4*/ 	.word	0x0001a620


	//   ....[5]....
        /*00e8*/ 	.word	0x0001a670


	//   ....[6]....
        /*00ec*/ 	.word	0x0001a6a0


	//   ....[7]....
        /*00f0*/ 	.word	0x0001a6e0


	//   ....[8]....
        /*00f4*/ 	.word	0x0001a720


	//   ....[9]....
        /*00f8*/ 	.word	0x0001aa40


	//   ....[10]....
        /*00fc*/ 	.word	0x0001b090


	//   ....[11]....
        /*0100*/ 	.word	0x0001b840


	//   ....[12]....
        /*0104*/ 	.word	0x0001b890


	//----- nvinfo : EIATTR_MAX_THREADS
	.align		4
.L_2136:
        /*0108*/ 	.byte	0x04, 0x05
        /*010a*/ 	.short	(.L_2138 - .L_2137)
.L_2137:
        /*010c*/ 	.word	0x00000080
        /*0110*/ 	.word	0x00000001
        /*0114*/ 	.word	0x00000001


	//----- nvinfo : EIATTR_CRS_STACK_SIZE
	.align		4
.L_2138:
        /*0118*/ 	.byte	0x04, 0x1e
        /*011a*/ 	.short	(.L_2140 - .L_2139)
.L_2139:
        /*011c*/ 	.word	0x00000000


	//----- nvinfo : EIATTR_CBANK_PARAM_SIZE
	.align		4
.L_2140:
        /*0120*/ 	.byte	0x03, 0x19
        /*0122*/ 	.short	0x0410


	//----- nvinfo : EIATTR_PARAM_CBANK
	.align		4
        /*0124*/ 	.byte	0x04, 0x0a
        /*0126*/ 	.short	(.L_2142 - .L_2141)
	.align		4
.L_2141:
        /*0128*/ 	.word	index@(.nv.constant0._ZN2at6native13reduce_kernelILi128ELi4ENS0_8ReduceOpIlNS0_14func_wrapper_tIbZZZNS0_15and_kernel_cudaERNS_14TensorIteratorEENKUlvE_clEvENKUlvE2_clEvEUlblE_EEjbLi4ELi4EEEEEvT1_)
        /*012c*/ 	.short	0x0380
        /*012e*/ 	.short	0x0410


	//----- nvinfo : EIATTR_SW_WAR
	.align		4
.L_2142:
        /*0130*/ 	.byte	0x04, 0x36
        /*0132*/ 	.short	(.L_2144 - .L_2143)
.L_2143:
        /*0134*/ 	.word	0x00000008
.L_2144:


//--------------------- .nv.info._ZN2at6native13reduce_kernelILi512ELi1ENS0_8ReduceOpIiNS0_14func_wrapper_tIbZZZNS0_15and_kernel_cudaERNS_14TensorIteratorEENKUlvE_clEvENKUlvE1_clEvEUlbiE_EEjbLi4ELi4EEEEEvT1_ --------------------------
	.section	.nv.info._ZN2at6native13reduce_kernelILi512ELi1ENS0_8ReduceOpIiNS0_14func_wrapper_tIbZZZNS0_15and_kernel_cudaERNS_14TensorIteratorEENKUlvE_clEvENKUlvE1_clEvEUlbiE_EEjbLi4ELi4EEEEEvT1_,"",@"SHT_CUDA_INFO"
	.sectionflags	@""
	.align	4


	//----- nvinfo : EIATTR_CUDA_API_VERSION
	.align		4
        /*0000*/ 	.byte	0x04, 0x37
        /*0002*/ 	.short	(.L_2146 - .L_2145)
.L_2145:
        /*0004*/ 	.word	0x00000082


	//----- nvinfo : EIATTR_KPARAM_INFO
	.align		4
.L_2146:
        /*0008*/ 	.byte	0x04, 0x17
        /*000a*/ 	.short	(.L_2148 - .L_2147)
.L_2147:
        /*000c*/ 	.word	0x00000000
        /*0010*/ 	.short	0x0000
        /*0012*/ 	.short	0x0000
        /*0014*/ 	.byte	0x00, 0xf0, 0x41, 0x10


	//----- nvinfo : EIATTR_SPARSE_MMA_MASK
	.align		4
.L_2148:
        /*0018*/ 	.byte	0x03, 0x50
        /*001a*/ 	.short	0x0000


	//----- nvinfo : EIATTR_MAXREG_COUNT
	.align		4
        /*001c*/ 	.byte	0x03, 0x1b
        /*001e*/ 	.short	0x0020


	//----- nvinfo : EIATTR_NUM_BARRIERS
	.align		4
        /*0020*/ 	.byte	0x02, 0x4c
        /*0022*/ 	.byte	0x01
	.zero		1


	//----- nvinfo : EIATTR_EXTERNS
	.align		4
        /*0024*/ 	.byte	0x04, 0x0f
        /*0026*/ 	.short	(.L_2150 - .L_2149)


	//   ....[0]....
	.align		4
.L_2149:
        /*0028*/ 	.word	index@(__assertfail)


	//----- nvinfo : EIATTR_MERCURY_ISA_VERSION
	.align		4
.L_2150:
        /*002c*/ 	.byte	0x03, 0x5f
        /*002e*/ 	.short	0x0101


	//----- nvinfo : EIATTR_INT_WARP_WIDE_INSTR_OFFSETS
	.align		4
        /*0030*/ 	.byte	0x04, 0x31
        /*0032*/ 	.short	(.L_2152 - .L_2151)


	//   ....[0]....
.L_2151:
        /*0034*/ 	.word	0x0000db80


	//   ....[1]....
        /*0038*/ 	.word	0x0000dc70


	//----- nvinfo : EIATTR_COOP_GROUP_MASK_REGIDS
	.align		4
.L_2152:
        /*003c*/ 	.byte	0x04, 0x29
        /*003e*/ 	.short	(.L_2154 - .L_2153)


	//   ....[0]....
.L_2153:
        /*0040*/ 	.word	0xffffffff


	//   ....[1]....
        /*0044*/ 	.word	0xffffffff


	//----- nvinfo : EIATTR_COOP_GROUP_INSTR_OFFSETS
	.align		4
.L_2154:
        /*0048*/ 	.byte	0x04, 0x28
        /*004a*/ 	.short	(.L_2156 - .L_2155)


	//   ....[0]....
.L_2155:
        /*004c*/ 	.word	0x0000b470


	//   ....[1]....
        /*0050*/ 	.word	0x0000e4b0


	//----- nvinfo : EIATTR_VRC_CTA_INIT_COUNT
	.align		4
.L_2156:
        /*0054*/ 	.byte	0x02, 0x4a
	.zero		1
	.zero		1


	//----- nvinfo : EIATTR_SYSCALL_OFFSETS
	.align		4
        /*0058*/ 	.byte	0x04, 0x46
        /*005a*/ 	.short	(.L_2158 - .L_2157)


	//   ....[0]....
.L_2157:
        /*005c*/ 	.word	0x0000e750


	//   ....[1]....
        /*0060*/ 	.word	0x0000e9d0


	//   ....[2]....
        /*0064*/ 	.word	0x0000ed40


	//   ....[3]....
        /*0068*/ 	.word	0x0000efc0


	//----- nvinfo : EIATTR_EXIT_INSTR_OFFSETS
	.align		4
.L_2158:
        /*006c*/ 	.byte	0x04, 0x1c
        /*006e*/ 	.short	(.L_2160 - .L_2159)


	//   ....[0]....
.L_2159:
        /*0070*/ 	.word	0x0000dd10


	//   ....[1]....
        /*0074*/ 	.word	0x0000e510


	//   ....[2]....
        /*0078*/ 	.word	0x0000e7c0


	//   ....[3]....
        /*007c*/ 	.word	0x0000e800


	//   ....[4]....
        /*0080*/ 	.word	0x0000ea40


	//   ....[5]....
        /*0084*/ 	.word	0x0000ea60


	//   ....[6]....
        /*0088*/ 	.word	0x0000ea90


	//   ....[7]....
        /*008c*/ 	.word	0x0000ead0


	//   ....[8]....
        /*0090*/ 	.word	0x0000eb10


	//   ....[9]....
        /*0094*/ 	.word	0x0000edb0


	//   ....[10]....
        /*0098*/ 	.word	0x0000edf0


	//   ....[11]....
        /*009c*/ 	.word	0x0000f030


	//   ....[12]....
        /*00a0*/ 	.word	0x0000f050


	//----- nvinfo : EIATTR_MAX_THREADS
	.align		4
.L_2160:
        /*00a4*/ 	.byte	0x04, 0x05
        /*00a6*/ 	.short	(.L_2162 - .L_2161)
.L_2161:
        /*00a8*/ 	.word	0x00000200
        /*00ac*/ 	.word	0x00000001
        /*00b0*/ 	.word	0x00000001


	//----- nvinfo : EIATTR_CRS_STACK_SIZE
	.align		4
.L_2162:
        /*00b4*/ 	.byte	0x04, 0x1e
        /*00b6*/ 	.short	(.L_2164 - .L_2163)
.L_2163:
        /*00b8*/ 	.word	0x00000000


	//----- nvinfo : EIATTR_CBANK_PARAM_SIZE
	.align		4
.L_2164:
        /*00bc*/ 	.byte	0x03, 0x19
        /*00be*/ 	.short	0x0410


	//----- nvinfo : EIATTR_PARAM_CBANK
	.align		4
        /*00c0*/ 	.byte	0x04, 0x0a
        /*00c2*/ 	.short	(.L_2166 - .L_2165)
	.align		4
.L_2165:
        /*00c4*/ 	.word	index@(.nv.constant0._ZN2at6native13reduce_kernelILi512ELi1ENS0_8ReduceOpIiNS0_14func_wrapper_tIbZZZNS0_15and_kernel_cudaERNS_14TensorIteratorEENKUlvE_clEvENKUlvE1_clEvEUlbiE_EEjbLi4ELi4EEEEEvT1_)
        /*00c8*/ 	.short	0x0380
        /*00ca*/ 	.short	0x0410


	//----- nvinfo : EIATTR_SW_WAR
	.align		4
.L_2166:
        /*00cc*/ 	.byte	0x04, 0x36
        /*00ce*/ 	.short	(.L_2168 - .L_2167)
.L_2167:
        /*00d0*/ 	.word	0x00000008
.L_2168:


//--------------------- .nv.info._ZN2at6native13reduce_kernelILi256ELi2ENS0_8ReduceOpIiNS0_14func_wrapper_tIbZZZNS0_15and_kernel_cudaERNS_14TensorIteratorEENKUlvE_clEvENKUlvE1_clEvEUlbiE_EEjbLi4ELi4EEEEEvT1_ --------------------------
	.section	.nv.info._ZN2at6native13reduce_kernelILi256ELi2ENS0_8ReduceOpIiNS0_14func_wrapper_tIbZZZNS0_15and_kernel_cudaERNS_14TensorIteratorEENKUlvE_clEvENKUlvE1_clEvEUlbiE_EEjbLi4ELi4EEEEEvT1_,"",@"SHT_CUDA_INFO"
	.sectionflags	@""
	.align	4


	//----- nvinfo : EIATTR_CUDA_API_VERSION
	.align		4
        /*0000*/ 	.byte	0x04, 0x37
        /*0002*/ 	.short	(.L_2170 - .L_2169)
.L_2169:
        /*0004*/ 	.word	0x00000082


	//----- nvinfo : EIATTR_KPARAM_INFO
	.align		4
.L_2170:
        /*0008*/ 	.byte	0x04, 0x17
        /*000a*/ 	.short	(.L_2172 - .L_2171)
.L_2171:
        /*000c*/ 	.word	0x00000000
        /*0010*/ 	.short	0x0000
        /*0012*/ 	.short	0x0000
        /*0014*/ 	.byte	0x00, 0xf0, 0x41, 0x10


	//----- nvinfo : EIATTR_SPARSE_MMA_MASK
	.align		4
.L_2172:
        /*0018*/ 	.byte	0x03, 0x50
        /*001a*/ 	.short	0x0000


	//----- nvinfo : EIATTR_MAXREG_COUNT
	.align		4
        /*001c*/ 	.byte	0x03, 0x1b
        /*001e*/ 	.short	0x0040


	//----- nvinfo : EIATTR_NUM_BARRIERS
	.align		4
        /*0020*/ 	.byte	0x02, 0x4c
        /*0022*/ 	.byte	0x01
	.zero		1


	//----- nvinfo : EIATTR_EXTERNS
	.align		4
        /*0024*/ 	.byte	0x04, 0x0f
        /*0026*/ 	.short	(.L_2174 - .L_2173)


	//   ....[0]....
	.align		4
.L_2173:
        /*0028*/ 	.word	index@(__assertfail)


	//----- nvinfo : EIATTR_MERCURY_ISA_VERSION
	.align		4
.L_2174:
        /*002c*/ 	.byte	0x03, 0x5f
        /*002e*/ 	.short	0x0101


	//----- nvinfo : EIATTR_INT_WARP_WIDE_INSTR_OFFSETS
	.align		4
        /*0030*/ 	.byte	0x04, 0x31
        /*0032*/ 	.short	(.L_2176 - .L_2175)


	//   ....[0]....
.L_2175:
        /*0034*/ 	.word	0x000111b0


	//   ....[1]....
        /*0038*/ 	.word	0x000112a0


	//----- nvinfo : EIATTR_COOP_GROUP_MASK_REGIDS
	.align		4
.L_2176:
        /*003c*/ 	.byte	0x04, 0x29
        /*003e*/ 	.short	(.L_2178 - .L_2177)


	//   ....[0]....
.L_2177:
        /*0040*/ 	.word	0xffffffff


	//   ....[1]....
        /*0044*/ 	.word	0xffffffff


	//   ....[2]....
        /*0048*/ 	.word	0xffffffff


	//   ....[3]....
        /*004c*/ 	.word	0xffffffff


	//----- nvinfo : EIATTR_COOP_GROUP_INSTR_OFFSETS
	.align		4
.L_2178:
        /*0050*/ 	.byte	0x04, 0x28
        /*0052*/ 	.short	(.L_2180 - .L_2179)


	//   ....[0]....
.L_2179:
        /*0054*/ 	.word	0x0000c820


	//   ....[1]....
        /*0058*/ 	.word	0x0000c840


	//   ....[2]....
        /*005c*/ 	.word	0x00011d00


	//   ....[3]....
        /*0060*/ 	.word	0x00011d10


	//----- nvinfo : EIATTR_VRC_CTA_INIT_COUNT
	.align		4
.L_2180:
        /*0064*/ 	.byte	0x02, 0x4a
	.zero		1
	.zero		1


	//----- nvinfo : EIATTR_SYSCALL_OFFSETS
	.align		4
        /*0068*/ 	.byte	0x04, 0x46
        /*006a*/ 	.short	(.L_2182 - .L_2181)


	//   ....[0]....
.L_2181:
        /*006c*/ 	.word	0x00001440


	//   ....[1]....
        /*0070*/ 	.word	0x000120b0


	//   ....[2]....
        /*0074*/ 	.word	0x00012240


	//   ....[3]....
        /*0078*/ 	.word	0x000124c0


	//   ....[4]....
        /*007c*/ 	.word	0x00012650


	//   ....[5]....
        /*0080*/ 	.word	0x00012ab0


	//   ....[6]....
        /*0084*/ 	.word	0x00012c40


	//   ....[7]....
        /*0088*/ 	.word	0x00012ec0


	//   ....[8]....
        /*008c*/ 	.word	0x00013050


	//----- nvinfo : EIATTR_EXIT_INSTR_OFFSETS
	.align		4
.L_2182:
        /*0090*/ 	.byte	0x04, 0x1c
        /*0092*/ 	.short	(.L_2184 - .L_2183)


	//   ....[0]....
.L_2183:
        /*0094*/ 	.word	0x00011360


	//   ....[1]....
        /*0098*/ 	.word	0x00011d90


	//   ....[2]....
        /*009c*/ 	.word	0x00011f80


	//   ....[3]....
        /*00a0*/ 	.word	0x000122b0


	//   ....[4]....
        /*00a4*/ 	.word	0x000126c0


	//   ....[5]....
        /*00a8*/ 	.word	0x000126f0


	//   ....[6]....
        /*00ac*/ 	.word	0x00012720


	//   ....[7]....
        /*00b0*/ 	.word	0x00012760


	//   ....[8]....
        /*00b4*/ 	.word	0x000127a0


	//   ....[9]....
        /*00b8*/ 	.word	0x00012980


	//   ....[10]....
        /*00bc*/ 	.word	0x00012cb0


	//   ....[11]....
        /*00c0*/ 	.word	0x000130c0


	//   ....[12]....
        /*00c4*/ 	.word	0x000130f0


	//----- nvinfo : EIATTR_MAX_THREADS
	.align		4
.L_2184:
        /*00c8*/ 	.byte	0x04, 0x05
        /*00ca*/ 	.short	(.L_2186 - .L_2185)
.L_2185:
        /*00cc*/ 	.word	0x00000100
        /*00d0*/ 	.word	0x00000001
        /*00d4*/ 	.word	0x00000001


	//----- nvinfo : EIATTR_CRS_STACK_SIZE
	.align		4
.L_2186:
        /*00d8*/ 	.byte	0x04, 0x1e
        /*00da*/ 	.short	(.L_2188 - .L_2187)
.L_2187:
        /*00dc*/ 	.word	0x00000000


	//----- nvinfo : EIATTR_CBANK_PARAM_SIZE
	.align		4
.L_2188:
        /*00e0*/ 	.byte	0x03, 0x19
        /*00e2*/ 	.short	0x0410


	//----- nvinfo : EIATTR_PARAM_CBANK
	.align		4
        /*00e4*/ 	.byte	0x04, 0x0a
        /*00e6*/ 	.short	(.L_2190 - .L_2189)
	.align		4
.L_2189:
        /*00e8*/ 	.word	index@(.nv.constant0._ZN2at6native13reduce_kernelILi256ELi2ENS0_8ReduceOpIiNS0_14func_wrapper_tIbZZZNS0_15and_kernel_cudaERNS_14TensorIteratorEENKUlvE_clEvENKUlvE1_clEvEUlbiE_EEjbLi4ELi4EEEEEvT1_)
        /*00ec*/ 	.short	0x0380
        /*00ee*/ 	.short	0x0410


	//----- nvinfo : EIATTR_SW_WAR
	.align		4
.L_2190:
        /*00f0*/ 	.byte	0x04, 0x36
        /*00f2*/ 	.short	(.L_2192 - .L_2191)
.L_2191:
        /*00f4*/ 	.word	0x00000008
.L_2192:


//--------------------- .nv.info._ZN2at6native13reduce_kernelILi128ELi4ENS0_8ReduceOpIiNS0_14func_wrapper_tIbZZZNS0_15and_kernel_cudaERNS_14TensorIteratorEENKUlvE_clEvENKUlvE1_clEvEUlbiE_EEjbLi4ELi4EEEEEvT1_ --------------------------
	.section	.nv.info._ZN2at6native13reduce_kernelILi128ELi4ENS0_8ReduceOpIiNS0_14func_wrapper_tIbZZZNS0_15and_kernel_cudaERNS_14TensorIteratorEENKUlvE_clEvENKUlvE1_clEvEUlbiE_EEjbLi4ELi4EEEEEvT1_,"",@"SHT_CUDA_INFO"
	.sectionflags	@""
	.align	4


	//----- nvinfo : EIATTR_CUDA_API_VERSION
	.align		4
        /*0000*/ 	.byte	0x04, 0x37
        /*0002*/ 	.short	(.L_2194 - .L_2193)
.L_2193:
        /*0004*/ 	.word	0x00000082


	//----- nvinfo : EIATTR_KPARAM_INFO
	.align		4
.L_2194:
        /*0008*/ 	.byte	0x04, 0x17
        /*000a*/ 	.short	(.L_2196 - .L_2195)
.L_2195:
        /*000c*/ 	.word	0x00000000
        /*0010*/ 	.short	0x0000
        /*0012*/ 	.short	0x0000
        /*0014*/ 	.byte	0x00, 0xf0, 0x41, 0x10


	//----- nvinfo : EIATTR_SPARSE_MMA_MASK
	.align		4
.L_2196:
        /*0018*/ 	.byte	0x03, 0x50
        /*001a*/ 	.short	0x0000


	//----- nvinfo : EIATTR_MAXREG_COUNT
	.align		4
        /*001c*/ 	.byte	0x03, 0x1b
        /*001e*/ 	.short	0x0080


	//----- nvinfo : EIATTR_NUM_BARRIERS
	.align		4
        /*0020*/ 	.byte	0x02, 0x4c
        /*0022*/ 	.byte	0x01
	.zero		1


	//----- nvinfo : EIATTR_EXTERNS
	.align		4
        /*0024*/ 	.byte	0x04, 0x0f
        /*0026*/ 	.short	(.L_2198 - .L_2197)


	//   ....[0]....
	.align		4
.L_2197:
        /*0028*/ 	.word	index@(__assertfail)


	//----- nvinfo : EIATTR_MERCURY_ISA_VERSION
	.align		4
.L_2198:
        /*002c*/ 	.byte	0x03, 0x5f
        /*002e*/ 	.short	0x0101


	//----- nvinfo : EIATTR_INT_WARP_WIDE_INSTR_OFFSETS
	.align		4
        /*0030*/ 	.byte	0x04, 0x31
        /*0032*/ 	.short	(.L_2200 - .L_2199)


	//   ....[0]....
.L_2199:
        /*0034*/ 	.word	0x00017ff0


	//   ....[1]....
        /*0038*/ 	.word	0x000180e0


	//----- nvinfo : EIATTR_COOP_GROUP_MASK_REGIDS
	.align		4
.L_2200:
        /*003c*/ 	.byte	0x04, 0x29
        /*003e*/ 	.short	(.L_2202 - .L_2201)


	//   ....[0]....
.L_2201:
        /*0040*/ 	.word	0xffffffff


	//   ....[1]....
        /*0044*/ 	.word	0xffffffff


	//   ....[2]....
        /*0048*/ 	.word	0xffffffff


	//   ....[3]....
        /*004c*/ 	.word	0xffffffff


	//   ....[4]....
        /*0050*/ 	.word	0xffffffff


	//   ....[5]....
        /*0054*/ 	.word	0xffffffff


	//   ....[6]....
        /*0058*/ 	.word	0xffffffff


	//   ....[7]....
        /*005c*/ 	.word	0xffffffff


	//----- nvinfo : EIATTR_COOP_GROUP_INSTR_OFFSETS
	.align		4
.L_2202:
        /*0060*/ 	.byte	0x04, 0x28
        /*0062*/ 	.short	(.L_2204 - .L_2203)


	//   ....[0]....
.L_2203:
        /*0064*/ 	.word	0x0000f0b0


	//   ....[1]....
        /*0068*/ 	.word	0x0000f0e0


	//   ....[2]....
        /*006c*/ 	.word	0x0000f110


	//   ....[3]....
        /*0070*/ 	.word	0x0000f120


	//   ....[4]....
        /*0074*/ 	.word	0x00018eb0


	//   ....[5]....
        /*0078*/ 	.word	0x00018ee0


	//   ....[6]....
        /*007c*/ 	.word	0x00018f10


	//   ....[7]....
        /*0080*/ 	.word	0x00018f20


	//----- nvinfo : EIATTR_VRC_CTA_INIT_COUNT
	.align		4
.L_2204:
        /*0084*/ 	.byte	0x02, 0x4a
	.zero		1
	.zero		1


	//----- nvinfo : EIATTR_SYSCALL_OFFSETS
	.align		4
        /*0088*/ 	.byte	0x04, 0x46
        /*008a*/ 	.short	(.L_2206 - .L_2205)


	//   ....[0]....
.L_2205:
        /*008c*/ 	.word	0x00001460


	//   ....[1]....
        /*0090*/ 	.word	0x00019440


	//   ....[2]....
        /*0094*/ 	.word	0x000195d0


	//   ....[3]....
        /*0098*/ 	.word	0x00019760


	//   ....[4]....
        /*009c*/ 	.word	0x000198f0


	//   ....[5]....
        /*00a0*/ 	.word	0x00019bf0


	//   ....[6]....
        /*00a4*/ 	.word	0x00019d80


	//   ....[7]....
        /*00a8*/ 	.word	0x00019f10


	//   ....[8]....
        /*00ac*/ 	.word	0x0001a0a0


	//   ....[9]....
        /*00b0*/ 	.word	0x0001a660


	//   ....[10]....
        /*00b4*/ 	.word	0x0001a7f0


	//   ....[11]....
        /*00b8*/ 	.word	0x0001a980


	//   ....[12]....
        /*00bc*/ 	.word	0x0001ab10


	//   ....[13]....
        /*00c0*/ 	.word	0x0001ae10


	//   ....[14]....
        /*00c4*/ 	.word	0x0001afa0


	//   ....[15]....
        /*00c8*/ 	.word	0x0001b130


	//   ....[16]....
        /*00cc*/ 	.word	0x0001b2c0


	//----- nvinfo : EIATTR_EXIT_INSTR_OFFSETS
	.align		4
.L_2206:
        /*00d0*/ 	.byte	0x04, 0x1c
        /*00d2*/ 	.short	(.L_2208 - .L_2207)


	//   ....[0]....
.L_2207:
        /*00d4*/ 	.word	0x000181a0


	//   ....[1]....
        /*00d8*/ 	.word	0x00018fe0


	//   ....[2]....
        /*00dc*/ 	.word	0x00019310


	//   ....[3]....
        /*00e0*/ 	.word	0x00019960


	//   ....[4]....
        /*00e4*/ 	.word	0x0001a110


	//   ....[5]....
        /*00e8*/ 	.word	0x0001a160


	//   ....[6]....
        /*00ec*/ 	.word	0x0001a190


	//   ....[7]....
        /*00f0*/ 	.word	0x0001a1d0


	//   ....[8]....
        /*00f4*/ 	.word	0x0001a210


	//   ....[9]....
        /*00f8*/ 	.word	0x0001a530


	//   ....[10]....
        /*00fc*/ 	.word	0x0001ab80


	//   ....[11]....
        /*0100*/ 	.word	0x0001b330


	//   ....[12]....
        /*0104*/ 	.word	0x0001b380


	//----- nvinfo : EIATTR_MAX_THREADS
	.align		4
.L_2208:
        /*0108*/ 	.byte	0x04, 0x05
        /*010a*/ 	.short	(.L_2210 - .L_2209)
.L_2209:
        /*010c*/ 	.word	0x00000080
        /*0110*/ 	.word	0x00000001
        /*0114*/ 	.word	0x00000001


	//----- nvinfo : EIATTR_CRS_STACK_SIZE
	.align		4
.L_2210:
        /*0118*/ 	.byte	0x04, 0x1e
        /*011a*/ 	.short	(.L_2212 - .L_2211)
.L_2211:
        /*011c*/ 	.word	0x00000000


	//----- nvinfo : EIATTR_CBANK_PARAM_SIZE
	.align		4
.L_2212:
        /*0120*/ 	.byte	0x03, 0x19
        /*0122*/ 	.short	0x0410


	//----- nvinfo : EIATTR_PARAM_CBANK
	.align		4
        /*0124*/ 	.byte	0x04, 0x0a
        /*0126*/ 	.short	(.L_2214 - .L_2213)
	.align		4
.L_2213:
        /*0128*/ 	.word	index@(.nv.constant0._ZN2at6native13reduce_kernelILi128ELi4ENS0_8ReduceOpIiNS0_14func_wrapper_tIbZZZNS0_15and_kernel_cudaERNS_14TensorIteratorEENKUlvE_clEvENKUlvE1_clEvEUlbiE_EEjbLi4ELi4EEEEEvT1_)
        /*012c*/ 	.short	0x0380
        /*012e*/ 	.short	0x0410


	//----- nvinfo : EIATTR_SW_WAR
	.align		4
.L_2214:
        /*0130*/ 	.byte	0x04, 0x36
        /*0132*/ 	.short	(.L_2216 - .L_2215)
.L_2215:
        /*0134*/ 	.word	0x00000008
.L_2216:


//--------------------- .nv.info._ZN2at6native13reduce_kernelILi512ELi1ENS0_8ReduceOpIaNS0_14func_wrapper_tIbZZZNS0_15and_kernel_cudaERNS_14TensorIteratorEENKUlvE_clEvENKUlvE0_clEvEUlbaE_EEjbLi4ELi4EEEEEvT1_ --------------------------
	.section	.nv.info._ZN2at6native13reduce_kernelILi512ELi1ENS0_8ReduceOpIaNS0_14func_wrapper_tIbZZZNS0_15and_kernel_cudaERNS_14TensorIteratorEENKUlvE_clEvENKUlvE0_clEvEUlbaE_EEjbLi4ELi4EEEEEvT1_,"",@"SHT_CUDA_INFO"
	.sectionflags	@""
	.align	4


	//----- nvinfo : EIATTR_CUDA_API_VERSION
	.align		4
        /*0000*/ 	.byte	0x04, 0x37
        /*0002*/ 	.short	(.L_2218 - .L_2217)
.L_2217:
        /*0004*/ 	.word	0x00000082


	//----- nvinfo : EIATTR_KPARAM_INFO
	.align		4
.L_2218:
        /*0008*/ 	.byte	0x04, 0x17
        /*000a*/ 	.short	(.L_2220 - .L_2219)
.L_2219:
        /*000c*/ 	.word	0x00000000
        /*0010*/ 	.short	0x0000
        /*0012*/ 	.short	0x0000
        /*0014*/ 	.byte	0x00, 0xf0, 0x41, 0x10


	//----- nvinfo : EIATTR_SPARSE_MMA_MASK
	.align		4
.L_2220:
        /*0018*/ 	.byte	0x03, 0x50
        /*001a*/ 	.short	0x0000


	//----- nvinfo : EIATTR_MAXREG_COUNT
	.align		4
        /*001c*/ 	.byte	0x03, 0x1b
        /*001e*/ 	.short	0x0020


	//----- nvinfo : EIATTR_NUM_BARRIERS
	.align		4
        /*0020*/ 	.byte	0x02, 0x4c
        /*0022*/ 	.byte	0x01
	.zero		1


	//----- nvinfo : EIATTR_EXTERNS
	.align		4
        /*0024*/ 	.byte	0x04, 0x0f
        /*0026*/ 	.short	(.L_2222 - .L_2221)


	//   ....[0]....
	.align		4
.L_2221:
        /*0028*/ 	.word	index@(__assertfail)


	//----- nvinfo : EIATTR_MERCURY_ISA_VERSION
	.align		4
.L_2222:
        /*002c*/ 	.byte	0x03, 0x5f
        /*002e*/ 	.short	0x0101


	//----- nvinfo : EIATTR_INT_WARP_WIDE_INSTR_OFFSETS
	.align		4
        /*0030*/ 	.byte	0x04, 0x31
        /*0032*/ 	.short	(.L_2224 - .L_2223)


	//   ....[0]....
.L_2223:
        /*0034*/ 	.word	0x0000dc10


	//   ....[1]....
        /*0038*/ 	.word	0x0000dd00


	//----- nvinfo : EIATTR_COOP_GROUP_MASK_REGIDS
	.align		4
.L_2224:
        /*003c*/ 	.byte	0x04, 0x29
        /*003e*/ 	.short	(.L_2226 - .L_2225)


	//   ....[0]....
.L_2225:
        /*0040*/ 	.word	0xffffffff


	//   ....[1]....
        /*0044*/ 	.word	0xffffffff


	//----- nvinfo : EIATTR_COOP_GROUP_INSTR_OFFSETS
	.align		4
.L_2226:
        /*0048*/ 	.byte	0x04, 0x28
        /*004a*/ 	.short	(.L_2228 - .L_2227)


	//   ....[0]....
.L_2227:
        /*004c*/ 	.word	0x0000b500


	//   ....[1]....
        /*0050*/ 	.word	0x0000e540


	//----- nvinfo : EIATTR_VRC_CTA_INIT_COUNT
	.align		4
.L_2228:
        /*0054*/ 	.byte	0x02, 0x4a
	.zero		1
	.zero		1


	//----- nvinfo : EIATTR_SYSCALL_OFFSETS
	.align		4
        /*0058*/ 	.byte	0x04, 0x46
        /*005a*/ 	.short	(.L_2230 - .L_2229)


	//   ....[0]....
.L_2229:
        /*005c*/ 	.word	0x0000e7e0


	//   ....[1]....
        /*0060*/ 	.word	0x0000ea60


	//   ....[2]....
        /*0064*/ 	.word	0x0000edd0


	//   ....[3]....
        /*0068*/ 	.word	0x0000f050


	//----- nvinfo : EIATTR_EXIT_INSTR_OFFSETS
	.align		4
.L_2230:
        /*006c*/ 	.byte	0x04, 0x1c
        /*006e*/ 	.short	(.L_2232 - .L_2231)


	//   ....[0]....
.L_2231:
        /*0070*/ 	.word	0x0000dda0


	//   ....[1]....
        /*0074*/ 	.word	0x0000e5a0


	//   ....[2]....
        /*0078*/ 	.word	0x0000e850


	//   ....[3]....
        /*007c*/ 	.word	0x0000e890


	//   ....[4]....
        /*0080*/ 	.word	0x0000ead0


	//   ....[5]....
        /*0084*/ 	.word	0x0000eaf0


	//   ....[6]....
        /*0088*/ 	.word	0x0000eb20


	//   ....[7]....
        /*008c*/ 	.word	0x0000eb60


	//   ....[8]....
        /*0090*/ 	.word	0x0000eba0


	//   ....[9]....
        /*0094*/ 	.word	0x0000ee40


	//   ....[10]....
        /*0098*/ 	.word	0x0000ee80


	//   ....[11]....
        /*009c*/ 	.word	0x0000f0c0


	//   ....[12]....
        /*00a0*/ 	.word	0x0000f0e0


	//----- nvinfo : EIATTR_MAX_THREADS
	.align		4
.L_2232:
        /*00a4*/ 	.byte	0x04, 0x05
        /*00a6*/ 	.short	(.L_2234 - .L_2233)
.L_2233:
        /*00a8*/ 	.word	0x00000200
        /*00ac*/ 	.word	0x00000001
        /*00b0*/ 	.word	0x00000001


	//----- nvinfo : EIATTR_CRS_STACK_SIZE
	.align		4
.L_2234:
        /*00b4*/ 	.byte	0x04, 0x1e
        /*00b6*/ 	.short	(.L_2236 - .L_2235)
.L_2235:
        /*00b8*/ 	.word	0x00000000


	//----- nvinfo : EIATTR_CBANK_PARAM_SIZE
	.align		4
.L_2236:
        /*00bc*/ 	.byte	0x03, 0x19
        /*00be*/ 	.short	0x0410


	//----- nvinfo : EIATTR_PARAM_CBANK
	.align		4
        /*00c0*/ 	.byte	0x04, 0x0a
        /*00c2*/ 	.short	(.L_2238 - .L_2237)
	.align		4
.L_2237:
        /*00c4*/ 	.word	index@(.nv.constant0._ZN2at6native13reduce_kernelILi512ELi1ENS0_8ReduceOpIaNS0_14func_wrapper_tIbZZZNS0_15and_kernel_cudaERNS_14TensorIteratorEENKUlvE_clEvENKUlvE0_clEvEUlbaE_EEjbLi4ELi4EEEEEvT1_)
        /*00c8*/ 	.short	0x0380
        /*00ca*/ 	.short	0x0410


	//----- nvinfo : EIATTR_SW_WAR
	.align		4
.L_2238:
        /*00cc*/ 	.byte	0x04, 0x36
        /*00ce*/ 	.short	(.L_2240 - .L_2239)
.L_2239:
        /*00d0*/ 	.word	0x00000008
.L_2240:


//--------------------- .nv.info._ZN2at6native13reduce_kernelILi256ELi2ENS0_8ReduceOpIaNS0_14func_wrapper_tIbZZZNS0_15and_kernel_cudaERNS_14TensorIteratorEENKUlvE_clEvENKUlvE0_clEvEUlbaE_EEjbLi4ELi4EEEEEvT1_ --------------------------
	.section	.nv.info._ZN2at6native13reduce_kernelILi256ELi2ENS0_8ReduceOpIaNS0_14func_wrapper_tIbZZZNS0_15and_kernel_cudaERNS_14TensorIteratorEENKUlvE_clEvENKUlvE0_clEvEUlbaE_EEjbLi4ELi4EEEEEvT1_,"",@"SHT_CUDA_INFO"
	.sectionflags	@""
	.align	4


	//----- nvinfo : EIATTR_CUDA_API_VERSION
	.align		4
        /*0000*/ 	.byte	0x04, 0x37
        /*0002*/ 	.short	(.L_2242 - .L_2241)
.L_2241:
        /*0004*/ 	.word	0x00000082


	//----- nvinfo : EIATTR_KPARAM_INFO
	.align		4
.L_2242:
        /*0008*/ 	.byte	0x04, 0x17
        /*000a*/ 	.short	(.L_2244 - .L_2243)
.L_2243:
        /*000c*/ 	.word	0x00000000
        /*0010*/ 	.short	0x0000
        /*0012*/ 	.short	0x0000
        /*0014*/ 	.byte	0x00, 0xf0, 0x41, 0x10


	//----- nvinfo : EIATTR_SPARSE_MMA_MASK
	.align		4
.L_2244:
        /*0018*/ 	.byte	0x03, 0x50
        /*001a*/ 	.short	0x0000


	//----- nvinfo : EIATTR_MAXREG_COUNT
	.align		4
        /*001c*/ 	.byte	0x03, 0x1b
        /*001e*/ 	.short	0x0040


	//----- nvinfo : EIATTR_NUM_BARRIERS
	.align		4
        /*0020*/ 	.byte	0x02, 0x4c
        /*0022*/ 	.byte	0x01
	.zero		1


	//----- nvinfo : EIATTR_EXTERNS
	.align		4
        /*0024*/ 	.byte	0x04, 0x0f
        /*0026*/ 	.short	(.L_2246 - .L_2245)


	//   ....[0]....
	.align		4
.L_2245:
        /*0028*/ 	.word	index@(__assertfail)


	//----- nvinfo : EIATTR_MERCURY_ISA_VERSION
	.align		4
.L_2246:
        /*002c*/ 	.byte	0x03, 0x5f
        /*002e*/ 	.short	0x0101


	//----- nvinfo : EIATTR_INT_WARP_WIDE_INSTR_OFFSETS
	.align		4
        /*0030*/ 	.byte	0x04, 0x31
        /*0032*/ 	.short	(.L_2248 - .L_2247)


	//   ....[0]....
.L_2247:
        /*0034*/ 	.word	0x000112b0


	//   ....[1]....
        /*0038*/ 	.word	0x000113a0


	//----- nvinfo : EIATTR_COOP_GROUP_MASK_REGIDS
	.align		4
.L_2248:
        /*003c*/ 	.byte	0x04, 0x29
        /*003e*/ 	.short	(.L_2250 - .L_2249)


	//   ....[0]....
.L_2249:
        /*0040*/ 	.word	0xffffffff


	//   ....[1]....
        /*0044*/ 	.word	0xffffffff


	//   ....[2]....
        /*0048*/ 	.word	0xffffffff


	//   ....[3]....
        /*004c*/ 	.word	0xffffffff


	//----- nvinfo : EIATTR_COOP_GROUP_INSTR_OFFSETS
	.align		4
.L_2250:
        /*0050*/ 	.byte	0x04, 0x28
        /*0052*/ 	.short	(.L_2252 - .L_2251)


	//   ....[0]....
.L_2251:
        /*0054*/ 	.word	0x0000c920


	//   ....[1]....
        /*0058*/ 	.word	0x0000c940


	//   ....[2]....
        /*005c*/ 	.word	0x00011e00


	//   ....[3]....
        /*0060*/ 	.word	0x00011e10


	//----- nvinfo : EIATTR_VRC_CTA_INIT_COUNT
	.align		4
.L_2252:
        /*0064*/ 	.byte	0x02, 0x4a
	.zero		1
	.zero		1


	//----- nvinfo : EIATTR_SYSCALL_OFFSETS
	.align		4
        /*0068*/ 	.byte	0x04, 0x46
        /*006a*/ 	.short	(.L_2254 - .L_2253)


	//   ....[0]....
.L_2253:
        /*006c*/ 	.word	0x00001460


	//   ....[1]....
        /*0070*/ 	.word	0x000121b0


	//   ....[2]....
        /*0074*/ 	.word	0x00012340


	//   ....[3]....
        /*0078*/ 	.word	0x000125c0


	//   ....[4]....
        /*007c*/ 	.word	0x00012750


	//   ....[5]....
        /*0080*/ 	.word	0x00012bb0


	//   ....[6]....
        /*0084*/ 	.word	0x00012d40


	//   ....[7]....
        /*0088*/ 	.word	0x00012fc0


	//   ....[8]....
        /*008c*/ 	.word	0x00013150


	//----- nvinfo : EIATTR_EXIT_INSTR_OFFSETS
	.align		4
.L_2254:
        /*0090*/ 	.byte	0x04, 0x1c
        /*0092*/ 	.short	(.L_2256 - .L_2255)


	//   ....[0]....
.L_2255:
        /*0094*/ 	.word	0x00011460


	//   ....[1]....
        /*0098*/ 	.word	0x00011e90


	//   ....[2]....
        /*009c*/ 	.word	0x00012080


	//   ....[3]....
        /*00a0*/ 	.word	0x000123b0


	//   ....[4]....
        /*00a4*/ 	.word	0x000127c0


	//   ....[5]....
        /*00a8*/ 	.word	0x000127f0


	//   ....[6]....
        /*00ac*/ 	.word	0x00012820


	//   ....[7]....
        /*00b0*/ 	.word	0x00012860


	//   ....[8]....
        /*00b4*/ 	.word	0x000128a0


	//   ....[9]....
        /*00b8*/ 	.word	0x00012a80


	//   ....[10]....
        /*00bc*/ 	.word	0x00012db0


	//   ....[11]....
        /*00c0*/ 	.word	0x000131c0


	//   ....[12]....
        /*00c4*/ 	.word	0x000131f0


	//----- nvinfo : EIATTR_MAX_THREADS
	.align		4
.L_2256:
        /*00c8*/ 	.byte	0x04, 0x05
        /*00ca*/ 	.short	(.L_2258 - .L_2257)
.L_2257:
        /*00cc*/ 	.word	0x00000100
        /*00d0*/ 	.word	0x00000001
        /*00d4*/ 	.word	0x00000001


	//----- nvinfo : EIATTR_CRS_STACK_SIZE
	.align		4
.L_2258:
        /*00d8*/ 	.byte	0x04, 0x1e
        /*00da*/ 	.short	(.L_2260 - .L_2259)
.L_2259:
        /*00dc*/ 	.word	0x00000000


	//----- nvinfo : EIATTR_CBANK_PARAM_SIZE
	.align		4
.L_2260:
        /*00e0*/ 	.byte	0x03, 0x19
        /*00e2*/ 	.short	0x0410


	//----- nvinfo : EIATTR_PARAM_CBANK
	.align		4
        /*00e4*/ 	.byte	0x04, 0x0a
        /*00e6*/ 	.short	(.L_2262 - .L_2261)
	.align		4
.L_2261:
        /*00e8*/ 	.word	index@(.nv.constant0._ZN2at6native13reduce_kernelILi256ELi2ENS0_8ReduceOpIaNS0_14func_wrapper_tIbZZZNS0_15and_kernel_cudaERNS_14TensorIteratorEENKUlvE_clEvENKUlvE0_clEvEUlbaE_EEjbLi4ELi4EEEEEvT1_)
        /*00ec*/ 	.short	0x0380
        /*00ee*/ 	.short	0x0410


	//----- nvinfo : EIATTR_SW_WAR
	.align		4
.L_2262:
        /*00f0*/ 	.byte	0x04, 0x36
        /*00f2*/ 	.short	(.L_2264 - .L_2263)
.L_2263:
        /*00f4*/ 	.word	0x00000008
.L_2264:


//--------------------- .nv.info._ZN2at6native13reduce_kernelILi128ELi4ENS0_8ReduceOpIaNS0_14func_wrapper_tIbZZZNS0_15and_kernel_cudaERNS_14TensorIteratorEENKUlvE_clEvENKUlvE0_clEvEUlbaE_EEjbLi4ELi4EEEEEvT1_ --------------------------
	.section	.nv.info._ZN2at6native13reduce_kernelILi128ELi4ENS0_8ReduceOpIaNS0_14func_wrapper_tIbZZZNS0_15and_kernel_cudaERNS_14TensorIteratorEENKUlvE_clEvENKUlvE0_clEvEUlbaE_EEjbLi4ELi4EEEEEvT1_,"",@"SHT_CUDA_INFO"
	.sectionflags	@""
	.align	4


	//----- nvinfo : EIATTR_CUDA_API_VERSION
	.align		4
        /*0000*/ 	.byte	0x04, 0x37
        /*0002*/ 	.short	(.L_2266 - .L_2265)
.L_2265:
        /*0004*/ 	.word	0x00000082


	//----- nvinfo : EIATTR_KPARAM_INFO
	.align		4
.L_2266:
        /*0008*/ 	.byte	0x04, 0x17
        /*000a*/ 	.short	(.L_2268 - .L_2267)
.L_2267:
        /*000c*/ 	.word	0x00000000
        /*0010*/ 	.short	0x0000
        /*0012*/ 	.short	0x0000
        /*0014*/ 	.byte	0x00, 0xf0, 0x41, 0x10


	//----- nvinfo : EIATTR_SPARSE_MMA_MASK
	.align		4
.L_2268:
        /*0018*/ 	.byte	0x03, 0x50
        /*001a*/ 	.short	0x0000


	//----- nvinfo : EIATTR_MAXREG_COUNT
	.align		4
        /*001c*/ 	.byte	0x03, 0x1b
        /*001e*/ 	.short	0x0080


	//----- nvinfo : EIATTR_NUM_BARRIERS
	.align		4
        /*0020*/ 	.byte	0x02, 0x4c
        /*0022*/ 	.byte	0x01
	.zero		1


	//----- nvinfo : EIATTR_EXTERNS
	.align		4
        /*0024*/ 	.byte	0x04, 0x0f
        /*0026*/ 	.short	(.L_2270 - .L_2269)


	//   ....[0]....
	.align		4
.L_2269:
        /*0028*/ 	.word	index@(__assertfail)


	//----- nvinfo : EIATTR_MERCURY_ISA_VERSION
	.align		4
.L_2270:
        /*002c*/ 	.byte	0x03, 0x5f
        /*002e*/ 	.short	0x0101


	//----- nvinfo : EIATTR_INT_WARP_WIDE_INSTR_OFFSETS
	.align		4
        /*0030*/ 	.byte	0x04, 0x31
        /*0032*/ 	.short	(.L_2272 - .L_2271)


	//   ....[0]....
.L_2271:
        /*0034*/ 	.word	0x00017b30


	//   ....[1]....
        /*0038*/ 	.word	0x00017c20


	//----- nvinfo : EIATTR_COOP_GROUP_MASK_REGIDS
	.align		4
.L_2272:
        /*003c*/ 	.byte	0x04, 0x29
        /*003e*/ 	.short	(.L_2274 - .L_2273)


	//   ....[0]....
.L_2273:
        /*0040*/ 	.word	0xffffffff


	//   ....[1]....
        /*0044*/ 	.word	0xffffffff


	//   ....[2]....
        /*0048*/ 	.word	0xffffffff


	//   ....[3]....
        /*004c*/ 	.word	0xffffffff


	//   ....[4]....
        /*0050*/ 	.word	0xffffffff


	//   ....[5]....
        /*0054*/ 	.word	0xffffffff


	//   ....[6]....
        /*0058*/ 	.word	0xffffffff


	//   ....[7]....
        /*005c*/ 	.word	0xffffffff


	//----- nvinfo : EIATTR_COOP_GROUP_INSTR_OFFSETS
	.align		4
.L_2274:
        /*0060*/ 	.byte	0x04, 0x28
        /*0062*/ 	.short	(.L_2276 - .L_2275)


	//   ....[0]....
.L_2275:
        /*0064*/ 	.word	0x0000ebf0


	//   ....[1]....
        /*0068*/ 	.word	0x0000ec20


	//   ....[2]....
        /*006c*/ 	.word	0x0000ec50


	//   ....[3]....
        /*0070*/ 	.word	0x0000ec60


	//   ....[4]....
        /*0074*/ 	.word	0x000189f0


	//   ....[5]....
        /*0078*/ 	.word	0x00018a20


	//   ....[6]....
        /*007c*/ 	.word	0x00018a50


	//   ....[7]....
        /*0080*/ 	.word	0x00018a60


	//----- nvinfo : EIATTR_VRC_CTA_INIT_COUNT
	.align		4
.L_2276:
        /*0084*/ 	.byte	0x02, 0x4a
	.zero		1
	.zero		1


	//----- nvinfo : EIATTR_SYSCALL_OFFSETS
	.align		4
        /*0088*/ 	.byte	0x04, 0x46
        /*008a*/ 	.short	(.L_2278 - .L_2277)


	//   ....[0]....
.L_2277:
        /*008c*/ 	.word	0x00001460


	//   ....[1]....
        /*0090*/ 	.word	0x00018f80


	//   ....[2]....
        /*0094*/ 	.word	0x00019110


	//   ....[3]....
        /*0098*/ 	.word	0x000192a0


	//   ....[4]....
        /*009c*/ 	.word	0x00019430


	//   ....[5]....
        /*00a0*/ 	.word	0x00019730


	//   ....[6]....
        /*00a4*/ 	.word	0x000198c0


	//   ....[7]....
        /*00a8*/ 	.word	0x00019a50


	//   ....[8]....
        /*00ac*/ 	.word	0x00019be0


	//   ....[9]....
        /*00b0*/ 	.word	0x0001a1a0


	//   ....[10]....
        /*00b4*/ 	.word	0x0001a330


	//   ....[11]....
        /*00b8*/ 	.word	0x0001a4c0


	//   ....[12]....
        /*00bc*/ 	.word	0x0001a650


	//   ....[13]....
        /*00c0*/ 	.word	0x0001a950


	//   ....[14]....
        /*00c4*/ 	.word	0x0001aae0


	//   ....[15]....
        /*00c8*/ 	.word	0x0001ac70


	//   ....[16]....
        /*00cc*/ 	.word	0x0001ae00


	//----- nvinfo : EIATTR_EXIT_INSTR_OFFSETS
	.align		4
.L_2278:
        /*00d0*/ 	.byte	0x04, 0x1c
        /*00d2*/ 	.short	(.L_2280 - .L_2279)


	//   ....[0]....
.L_2279:
        /*00d4*/ 	.word	0x00017ce0


	//   ....[1]....
        /*00d8*/ 	.word	0x00018b20


	//   ....[2]....
        /*00dc*/ 	.word	0x00018e50


	//   ....[3]....
        /*00e0*/ 	.word	0x000194a0


	//   ....[4]....
        /*00e4*/ 	.word	0x00019c50


	//   ....[5]....
        /*00e8*/ 	.word	0x00019ca0


	//   ....[6]....
        /*00ec*/ 	.word	0x00019cd0


	//   ....[7]....
        /*00f0*/ 	.word	0x00019d10


	//   ....[8]....
        /*00f4*/ 	.word	0x00019d50


	//   ....[9]....
        /*00f8*/ 	.word	0x0001a070


	//   ....[10]....
        /*00fc*/ 	.word	0x0001a6c0


	//   ....[11]....
        /*0100*/ 	.word	0x0001ae70


	//   ....[12]....
        /*0104*/ 	.word	0x0001aec0


	//----- nvinfo : EIATTR_MAX_THREADS
	.align		4
.L_2280:
        /*0108*/ 	.byte	0x04, 0x05
        /*010a*/ 	.short	(.L_2282 - .L_2281)
.L_2281:
        /*010c*/ 	.word	0x00000080
        /*0110*/ 	.word	0x00000001
        /*0114*/ 	.word	0x00000001


	//----- nvinfo : EIATTR_CRS_STACK_SIZE
	.align		4
.L_2282:
        /*0118*/ 	.byte	0x04, 0x1e
        /*011a*/ 	.short	(.L_2284 - .L_2283)
.L_2283:
        /*011c*/ 	.word	0x00000000


	//----- nvinfo : EIATTR_CBANK_PARAM_SIZE
	.align		4
.L_2284:
        /*0120*/ 	.byte	0x03, 0x19
        /*0122*/ 	.short	0x0410


	//----- nvinfo : EIATTR_PARAM_CBANK
	.align		4
        /*0124*/ 	.byte	0x04, 0x0a
        /*0126*/ 	.short	(.L_2286 - .L_2285)
	.align		4
.L_2285:
        /*0128*/ 	.word	index@(.nv.constant0._ZN2at6native13reduce_kernelILi128ELi4ENS0_8ReduceOpIaNS0_14func_wrapper_tIbZZZNS0_15and_kernel_cudaERNS_14TensorIteratorEENKUlvE_clEvENKUlvE0_clEvEUlbaE_EEjbLi4ELi4EEEEEvT1_)
        /*012c*/ 	.short	0x0380
        /*012e*/ 	.short	0x0410


	//----- nvinfo : EIATTR_SW_WAR
	.align		4
.L_2286:
        /*0130*/ 	.byte	0x04, 0x36
        /*0132*/ 	.short	(.L_2288 - .L_2287)
.L_2287:
        /*0134*/ 	.word	0x00000008
.L_2288:


//--------------------- .nv.info._ZN2at6native13reduce_kernelILi512ELi1ENS0_8ReduceOpIhNS0_14func_wrapper_tIbZZZNS0_15and_kernel_cudaERNS_14TensorIteratorEENKUlvE_clEvENKUlvE_clEvEUlbhE_EEjbLi4ELi4EEEEEvT1_ --------------------------
	.section	.nv.info._ZN2at6native13reduce_kernelILi512ELi1ENS0_8ReduceOpIhNS0_14func_wrapper_tIbZZZNS0_15and_kernel_cudaERNS_14TensorIteratorEENKUlvE_clEvENKUlvE_clEvEUlbhE_EEjbLi4ELi4EEEEEvT1_,"",@"SHT_CUDA_INFO"
	.sectionflags	@""
	.align	4


	//----- nvinfo : EIATTR_CUDA_API_VERSION
	.align		4
        /*0000*/ 	.byte	0x04, 0x37
        /*0002*/ 	.short	(.L_2290 - .L_2289)
.L_2289:
        /*0004*/ 	.word	0x00000082


	//----- nvinfo : EIATTR_KPARAM_INFO
	.align		4
.L_2290:
        /*0008*/ 	.byte	0x04, 0x17
        /*000a*/ 	.short	(.L_2292 - .L_2291)
.L_2291:
        /*000c*/ 	.word	0x00000000
        /*0010*/ 	.short	0x0000
        /*0012*/ 	.short	0x0000
        /*0014*/ 	.byte	0x00, 0xf0, 0x41, 0x10


	//----- nvinfo : EIATTR_SPARSE_MMA_MASK
	.align		4
.L_2292:
        /*0018*/ 	.byte	0x03, 0x50
        /*001a*/ 	.short	0x0000


	//----- nvinfo : EIATTR_MAXREG_COUNT
	.align		4
        /*001c*/ 	.byte	0x03, 0x1b
        /*001e*/ 	.short	0x0020


	//----- nvinfo : EIATTR_NUM_BARRIERS
	.align		4
        /*0020*/ 	.byte	0x02, 0x4c
        /*0022*/ 	.byte	0x01
	.zero		1


	//----- nvinfo : EIATTR_EXTERNS
	.align		4
        /*0024*/ 	.byte	0x04, 0x0f
        /*0026*/ 	.short	(.L_2294 - .L_2293)


	//   ....[0]....
	.align		4
.L_2293:
        /*0028*/ 	.word	index@(__assertfail)


	//----- nvinfo : EIATTR_MERCURY_ISA_VERSION
	.align		4
.L_2294:
        /*002c*/ 	.byte	0x03, 0x5f
        /*002e*/ 	.short	0x0101


	//----- nvinfo : EIATTR_INT_WARP_WIDE_INSTR_OFFSETS
	.align		4
        /*0030*/ 	.byte	0x04, 0x31
        /*0032*/ 	.short	(.L_2296 - .L_2295)


	//   ....[0]....
.L_2295:
        /*0034*/ 	.word	0x0000dc10


	//   ....[1]....
        /*0038*/ 	.word	0x0000dd00


	//----- nvinfo : EIATTR_COOP_GROUP_MASK_REGIDS
	.align		4
.L_2296:
        /*003c*/ 	.byte	0x04, 0x29
        /*003e*/ 	.short	(.L_2298 - .L_2297)


	//   ....[0]....
.L_2297:
        /*0040*/ 	.word	0xffffffff


	//   ....[1]....
        /*0044*/ 	.word	0xffffffff


	//----- nvinfo : EIATTR_COOP_GROUP_INSTR_OFFSETS
	.align		4
.L_2298:
        /*0048*/ 	.byte	0x04, 0x28
        /*004a*/ 	.short	(.L_2300 - .L_2299)


	//   ....[0]....
.L_2299:
        /*004c*/ 	.word	0x0000b500


	//   ....[1]....
        /*0050*/ 	.word	0x0000e540


	//----- nvinfo : EIATTR_VRC_CTA_INIT_COUNT
	.align		4
.L_2300:
        /*0054*/ 	.byte	0x02, 0x4a
	.zero		1
	.zero		1


	//----- nvinfo : EIATTR_SYSCALL_OFFSETS
	.align		4
        /*0058*/ 	.byte	0x04, 0x46
        /*005a*/ 	.short	(.L_2302 - .L_2301)


	//   ....[0]....
.L_2301:
        /*005c*/ 	.word	0x0000e7e0


	//   ....[1]....
        /*0060*/ 	.word	0x0000ea60


	//   ....[2]....
        /*0064*/ 	.word	0x0000edd0


	//   ....[3]....
        /*0068*/ 	.word	0x0000f050


	//----- nvinfo : EIATTR_EXIT_INSTR_OFFSETS
	.align		4
.L_2302:
        /*006c*/ 	.byte	0x04, 0x1c
        /*006e*/ 	.short	(.L_2304 - .L_2303)


	//   ....[0]....
.L_2303:
        /*0070*/ 	.word	0x0000dda0


	//   ....[1]....
        /*0074*/ 	.word	0x0000e5a0


	//   ....[2]....
        /*0078*/ 	.word	0x0000e850


	//   ....[3]....
        /*007c*/ 	.word	0x0000e890


	//   ....[4]....
        /*0080*/ 	.word	0x0000ead0


	//   ....[5]....
        /*0084*/ 	.word	0x0000eaf0


	//   ....[6]....
        /*0088*/ 	.word	0x0000eb20


	//   ....[7]....
        /*008c*/ 	.word	0x0000eb60


	//   ....[8]....
        /*0090*/ 	.word	0x0000eba0


	//   ....[9]....
        /*0094*/ 	.word	0x0000ee40


	//   ....[10]....
        /*0098*/ 	.word	0x0000ee80


	//   ....[11]....
        /*009c*/ 	.word	0x0000f0c0


	//   ....[12]....
        /*00a0*/ 	.word	0x0000f0e0


	//----- nvinfo : EIATTR_MAX_THREADS
	.align		4
.L_2304:
        /*00a4*/ 	.byte	0x04, 0x05
        /*00a6*/ 	.short	(.L_2306 - .L_2305)
.L_2305:
        /*00a8*/ 	.word	0x00000200
        /*00ac*/ 	.word	0x00000001
        /*00b0*/ 	.word	0x00000001


	//----- nvinfo : EIATTR_CRS_STACK_SIZE
	.align		4
.L_2306:
        /*00b4*/ 	.byte	0x04, 0x1e
        /*00b6*/ 	.short	(.L_2308 - .L_2307)
.L_2307:
        /*00b8*/ 	.word	0x00000000


	//----- nvinfo : EIATTR_CBANK_PARAM_SIZE
	.align		4
.L_2308:
        /*00bc*/ 	.byte	0x03, 0x19
        /*00be*/ 	.short	0x0410


	//----- nvinfo : EIATTR_PARAM_CBANK
	.align		4
        /*00c0*/ 	.byte	0x04, 0x0a
        /*00c2*/ 	.short	(.L_2310 - .L_2309)
	.align		4
.L_2309:
        /*00c4*/ 	.word	index@(.nv.constant0._ZN2at6native13reduce_kernelILi512ELi1ENS0_8ReduceOpIhNS0_14func_wrapper_tIbZZZNS0_15and_kernel_cudaERNS_14TensorIteratorEENKUlvE_clEvENKUlvE_clEvEUlbhE_EEjbLi4ELi4EEEEEvT1_)
        /*00c8*/ 	.short	0x0380
        /*00ca*/ 	.short	0x0410


	//----- nvinfo : EIATTR_SW_WAR
	.align		4
.L_2310:
        /*00cc*/ 	.byte	0x04, 0x36
        /*00ce*/ 	.short	(.L_2312 - .L_2311)
.L_2311:
        /*00d0*/ 	.word	0x00000008
.L_2312:


//--------------------- .nv.info._ZN2at6native13reduce_kernelILi256ELi2ENS0_8ReduceOpIhNS0_14func_wrapper_tIbZZZNS0_15and_kernel_cudaERNS_14TensorIteratorEENKUlvE_clEvENKUlvE_clEvEUlbhE_EEjbLi4ELi4EEEEEvT1_ --------------------------
	.section	.nv.info._ZN2at6native13reduce_kernelILi256ELi2ENS0_8ReduceOpIhNS0_14func_wrapper_tIbZZZNS0_15and_kernel_cudaERNS_14TensorIteratorEENKUlvE_clEvENKUlvE_clEvEUlbhE_EEjbLi4ELi4EEEEEvT1_,"",@"SHT_CUDA_INFO"
	.sectionflags	@""
	.align	4


	//----- nvinfo : EIATTR_CUDA_API_VERSION
	.align		4
        /*0000*/ 	.byte	0x04, 0x37
        /*0002*/ 	.short	(.L_2314 - .L_2313)
.L_2313:
        /*0004*/ 	.word	0x00000082


	//----- nvinfo : EIATTR_KPARAM_INFO
	.align		4
.L_2314:
        /*0008*/ 	.byte	0x04, 0x17
        /*000a*/ 	.short	(.L_2316 - .L_2315)
.L_2315:
        /*000c*/ 	.word	0x00000000
        /*0010*/ 	.short	0x0000
        /*0012*/ 	.short	0x0000
        /*0014*/ 	.byte	0x00, 0xf0, 0x41, 0x10


	//----- nvinfo : EIATTR_SPARSE_MMA_MASK
	.align		4
.L_2316:
        /*0018*/ 	.byte	0x03, 0x50
        /*001a*/ 	.short	0x0000


	//----- nvinfo : EIATTR_MAXREG_COUNT
	.align		4
        /*001c*/ 	.byte	0x03, 0x1b
        /*001e*/ 	.short	0x0040


	//----- nvinfo : EIATTR_NUM_BARRIERS
	.align		4
        /*0020*/ 	.byte	0x02, 0x4c
        /*0022*/ 	.byte	0x01
	.zero		1


	//----- nvinfo : EIATTR_EXTERNS
	.align		4
        /*0024*/ 	.byte	0x04, 0x0f
        /*0026*/ 	.short	(.L_2318 - .L_2317)


	//   ....[0]....
	.align		4
.L_2317:
        /*0028*/ 	.word	index@(__assertfail)


	//----- nvinfo : EIATTR_MERCURY_ISA_VERSION
	.align		4
.L_2318:
        /*002c*/ 	.byte	0x03, 0x5f
        /*002e*/ 	.short	0x0101


	//----- nvinfo : EIATTR_INT_WARP_WIDE_INSTR_OFFSETS
	.align		4
        /*0030*/ 	.byte	0x04, 0x31
        /*0032*/ 	.short	(.L_2320 - .L_2319)


	//   ....[0]....
.L_2319:
        /*0034*/ 	.word	0x000112b0


	//   ....[1]....
        /*0038*/ 	.word	0x000113a0


	//----- nvinfo : EIATTR_COOP_GROUP_MASK_REGIDS
	.align		4
.L_2320:
        /*003c*/ 	.byte	0x04, 0x29
        /*003e*/ 	.short	(.L_2322 - .L_2321)


	//   ....[0]....
.L_2321:
        /*0040*/ 	.word	0xffffffff


	//   ....[1]....
        /*0044*/ 	.word	0xffffffff


	//   ....[2]....
        /*0048*/ 	.word	0xffffffff


	//   ....[3]....
        /*004c*/ 	.word	0xffffffff


	//----- nvinfo : EIATTR_COOP_GROUP_INSTR_OFFSETS
	.align		4
.L_2322:
        /*0050*/ 	.byte	0x04, 0x28
        /*0052*/ 	.short	(.L_2324 - .L_2323)


	//   ....[0]....
.L_2323:
        /*0054*/ 	.word	0x0000c920


	//   ....[1]....
        /*0058*/ 	.word	0x0000c940


	//   ....[2]....
        /*005c*/ 	.word	0x00011e00


	//   ....[3]....
        /*0060*/ 	.word	0x00011e10


	//----- nvinfo : EIATTR_VRC_CTA_INIT_COUNT
	.align		4
.L_2324:
        /*0064*/ 	.byte	0x02, 0x4a
	.zero		1
	.zero		1


	//----- nvinfo : EIATTR_SYSCALL_OFFSETS
	.align		4
        /*0068*/ 	.byte	0x04, 0x46
        /*006a*/ 	.short	(.L_2326 - .L_2325)


	//   ....[0]....
.L_2325:
        /*006c*/ 	.word	0x00001460


	//   ....[1]....
        /*0070*/ 	.word	0x000121b0


	//   ....[2]....
        /*0074*/ 	.word	0x00012340


	//   ....[3]....
        /*0078*/ 	.word	0x000125c0


	//   ....[4]....
        /*007c*/ 	.word	0x00012750


	//   ....[5]....
        /*0080*/ 	.word	0x00012bb0


	//   ....[6]....
        /*0084*/ 	.word	0x00012d40


	//   ....[7]....
        /*0088*/ 	.word	0x00012fc0


	//   ....[8]....
        /*008c*/ 	.word	0x00013150


	//----- nvinfo : EIATTR_EXIT_INSTR_OFFSETS
	.align		4
.L_2326:
        /*0090*/ 	.byte	0x04, 0x1c
        /*0092*/ 	.short	(.L_2328 - .L_2327)


	//   ....[0]....
.L_2327:
        /*0094*/ 	.word	0x00011460


	//   ....[1]....
        /*0098*/ 	.word	0x00011e90


	//   ....[2]....
        /*009c*/ 	.word	0x00012080


	//   ....[3]....
        /*00a0*/ 	.word	0x000123b0


	//   ....[4]....
        /*00a4*/ 	.word	0x000127c0


	//   ....[5]....
        /*00a8*/ 	.word	0x000127f0


	//   ....[6]....
        /*00ac*/ 	.word	0x00012820


	//   ....[7]....
        /*00b0*/ 	.word	0x00012860


	//   ....[8]....
        /*00b4*/ 	.word	0x000128a0


	//   ....[9]....
        /*00b8*/ 	.word	0x00012a80


	//   ....[10]....
        /*00bc*/ 	.word	0x00012db0


	//   ....[11]....
        /*00c0*/ 	.word	0x000131c0


	//   ....[12]....
        /*00c4*/ 	.word	0x000131f0


	//----- nvinfo : EIATTR_MAX_THREADS
	.align		4
.L_2328:
        /*00c8*/ 	.byte	0x04, 0x05
        /*00ca*/ 	.short	(.L_2330 - .L_2329)
.L_2329:
        /*00cc*/ 	.word	0x00000100
        /*00d0*/ 	.word	0x00000001
        /*00d4*/ 	.word	0x00000001


	//----- nvinfo : EIATTR_CRS_STACK_SIZE
	.align		4
.L_2330:
        /*00d8*/ 	.byte	0x04, 0x1e
        /*00da*/ 	.short	(.L_2332 - .L_2331)
.L_2331:
        /*00dc*/ 	.word	0x00000000


	//----- nvinfo : EIATTR_CBANK_PARAM_SIZE
	.align		4
.L_2332:
        /*00e0*/ 	.byte	0x03, 0x19
        /*00e2*/ 	.short	0x0410


	//----- nvinfo : EIATTR_PARAM_CBANK
	.align		4
        /*00e4*/ 	.byte	0x04, 0x0a
        /*00e6*/ 	.short	(.L_2334 - .L_2333)
	.align		4
.L_2333:
        /*00e8*/ 	.word	index@(.nv.constant0._ZN2at6native13reduce_kernelILi256ELi2ENS0_8ReduceOpIhNS0_14func_wrapper_tIbZZZNS0_15and_kernel_cudaERNS_14TensorIteratorEENKUlvE_clEvENKUlvE_clEvEUlbhE_EEjbLi4ELi4EEEEEvT1_)
        /*00ec*/ 	.short	0x0380
        /*00ee*/ 	.short	0x0410


	//----- nvinfo : EIATTR_SW_WAR
	.align		4
.L_2334:
        /*00f0*/ 	.byte	0x04, 0x36
        /*00f2*/ 	.short	(.L_2336 - .L_2335)
.L_2335:
        /*00f4*/ 	.word	0x00000008
.L_2336:


//--------------------- .nv.info._ZN2at6native13reduce_kernelILi128ELi4ENS0_8ReduceOpIhNS0_14func_wrapper_tIbZZZNS0_15and_kernel_cudaERNS_14TensorIteratorEENKUlvE_clEvENKUlvE_clEvEUlbhE_EEjbLi4ELi4EEEEEvT1_ --------------------------
	.section	.nv.info._ZN2at6native13reduce_kernelILi128ELi4ENS0_8ReduceOpIhNS0_14func_wrapper_tIbZZZNS0_15and_kernel_cudaERNS_14TensorIteratorEENKUlvE_clEvENKUlvE_clEvEUlbhE_EEjbLi4ELi4EEEEEvT1_,"",@"SHT_CUDA_INFO"
	.sectionflags	@""
	.align	4


	//----- nvinfo : EIATTR_CUDA_API_VERSION
	.align		4
        /*0000*/ 	.byte	0x04, 0x37
        /*0002*/ 	.short	(.L_2338 - .L_2337)
.L_2337:
        /*0004*/ 	.word	0x00000082


	//----- nvinfo : EIATTR_KPARAM_INFO
	.align		4
.L_2338:
        /*0008*/ 	.byte	0x04, 0x17
        /*000a*/ 	.short	(.L_2340 - .L_2339)
.L_2339:
        /*000c*/ 	.word	0x00000000
        /*0010*/ 	.short	0x0000
        /*0012*/ 	.short	0x0000
        /*0014*/ 	.byte	0x00, 0xf0, 0x41, 0x10


	//----- nvinfo : EIATTR_SPARSE_MMA_MASK
	.align		4
.L_2340:
        /*0018*/ 	.byte	0x03, 0x50
        /*001a*/ 	.short	0x0000


	//----- nvinfo : EIATTR_MAXREG_COUNT
	.align		4
        /*001c*/ 	.byte	0x03, 0x1b
        /*001e*/ 	.short	0x0080


	//----- nvinfo : EIATTR_NUM_BARRIERS
	.align		4
        /*0020*/ 	.byte	0x02, 0x4c
        /*0022*/ 	.byte	0x01
	.zero		1


	//----- nvinfo : EIATTR_EXTERNS
	.align		4
        /*0024*/ 	.byte	0x04, 0x0f
        /*0026*/ 	.short	(.L_2342 - .L_2341)


	//   ....[0]....
	.align		4
.L_2341:
        /*0028*/ 	.word	index@(__assertfail)


	//----- nvinfo : EIATTR_MERCURY_ISA_VERSION
	.align		4
.L_2342:
        /*002c*/ 	.byte	0x03, 0x5f
        /*002e*/ 	.short	0x0101


	//----- nvinfo : EIATTR_INT_WARP_WIDE_INSTR_OFFSETS
	.align		4
        /*0030*/ 	.byte	0x04, 0x31
        /*0032*/ 	.short	(.L_2344 - .L_2343)


	//   ....[0]....
.L_2343:
        /*0034*/ 	.word	0x00017b30


	//   ....[1]....
        /*0038*/ 	.word	0x00017c20


	//----- nvinfo : EIATTR_COOP_GROUP_MASK_REGIDS
	.align		4
.L_2344:
        /*003c*/ 	.byte	0x04, 0x29
        /*003e*/ 	.short	(.L_2346 - .L_2345)


	//   ....[0]....
.L_2345:
        /*0040*/ 	.word	0xffffffff


	//   ....[1]....
        /*0044*/ 	.word	0xffffffff


	//   ....[2]....
        /*0048*/ 	.word	0xffffffff


	//   ....[3]....
        /*004c*/ 	.word	0xffffffff


	//   ....[4]....
        /*0050*/ 	.word	0xffffffff


	//   ....[5]....
        /*0054*/ 	.word	0xffffffff


	//   ....[6]....
        /*0058*/ 	.word	0xffffffff


	//   ....[7]....
        /*005c*/ 	.word	0xffffffff


	//----- nvinfo : EIATTR_COOP_GROUP_INSTR_OFFSETS
	.align		4
.L_2346:
        /*0060*/ 	.byte	0x04, 0x28
        /*0062*/ 	.short	(.L_2348 - .L_2347)


	//   ....[0]....
.L_2347:
        /*0064*/ 	.word	0x0000ebf0


	//   ....[1]....
        /*0068*/ 	.word	0x0000ec20


	//   ....[2]....
        /*006c*/ 	.word	0x0000ec50


	//   ....[3]....
        /*0070*/ 	.word	0x0000ec60


	//   ....[4]....
        /*0074*/ 	.word	0x000189f0


	//   ....[5]....
        /*0078*/ 	.word	0x00018a20


	//   ....[6]....
        /*007c*/ 	.word	0x00018a50


	//   ....[7]....
        /*0080*/ 	.word	0x00018a60


	//----- nvinfo : EIATTR_VRC_CTA_INIT_COUNT
	.align		4
.L_2348:
        /*0084*/ 	.byte	0x02, 0x4a
	.zero		1
	.zero		1


	//----- nvinfo : EIATTR_SYSCALL_OFFSETS
	.align		4
        /*0088*/ 	.byte	0x04, 0x46
        /*008a*/ 	.short	(.L_2350 - .L_2349)


	//   ....[0]....
.L_2349:
        /*008c*/ 	.word	0x00001460


	//   ....[1]....
        /*0090*/ 	.word	0x00018f80


	//   ....[2]....
        /*0094*/ 	.word	0x00019110


	//   ....[3]....
        /*0098*/ 	.word	0x000192a0


	//   ....[4]....
        /*009c*/ 	.word	0x00019430


	//   ....[5]....
        /*00a0*/ 	.word	0x00019730


	//   ....[6]....
        /*00a4*/ 	.word	0x000198c0


	//   ....[7]....
        /*00a8*/ 	.word	0x00019a50


	//   ....[8]....
        /*00ac*/ 	.word	0x00019be0


	//   ....[9]....
        /*00b0*/ 	.word	0x0001a1a0


	//   ....[10]....
        /*00b4*/ 	.word	0x0001a330


	//   ....[11]....
        /*00b8*/ 	.word	0x0001a4c0


	//   ....[12]....
        /*00bc*/ 	.word	0x0001a650


	//   ....[13]....
        /*00c0*/ 	.word	0x0001a950


	//   ....[14]....
        /*00c4*/ 	.word	0x0001aae0


	//   ....[15]....
        /*00c8*/ 	.word	0x0001ac70


	//   ....[16]....
        /*00cc*/ 	.word	0x0001ae00


	//----- nvinfo : EIATTR_EXIT_INSTR_OFFSETS
	.align		4
.L_2350:
        /*00d0*/ 	.byte	0x04, 0x1c
        /*00d2*/ 	.short	(.L_2352 - .L_2351)


	//   ....[0]....
.L_2351:
        /*00d4*/ 	.word	0x00017ce0


	//   ....[1]....
        /*00d8*/ 	.word	0x00018b20


	//   ....[2]....
        /*00dc*/ 	.word	0x00018e50


	//   ....[3]....
        /*00e0*/ 	.word	0x000194a0


	//   ....[4]....
        /*00e4*/ 	.word	0x00019c50


	//   ....[5]....
        /*00e8*/ 	.word	0x00019ca0


	//   ....[6]....
        /*00ec*/ 	.word	0x00019cd0


	//   ....[7]....
        /*00f0*/ 	.word	0x00019d10


	//   ....[8]....
        /*00f4*/ 	.word	0x00019d50


	//   ....[9]....
        /*00f8*/ 	.word	0x0001a070


	//   ....[10]....
        /*00fc*/ 	.word	0x0001a6c0


	//   ....[11]....
        /*0100*/ 	.word	0x0001ae70


	//   ....[12]....
        /*0104*/ 	.word	0x0001aec0


	//----- nvinfo : EIATTR_MAX_THREADS
	.align		4
.L_2352:
        /*0108*/ 	.byte	0x04, 0x05
        /*010a*/ 	.short	(.L_2354 - .L_2353)
.L_2353:
        /*010c*/ 	.word	0x00000080
        /*0110*/ 	.word	0x00000001
        /*0114*/ 	.word	0x00000001


	//----- nvinfo : EIATTR_CRS_STACK_SIZE
	.align		4
.L_2354:
        /*0118*/ 	.byte	0x04, 0x1e
        /*011a*/ 	.short	(.L_2356 - .L_2355)
.L_2355:
        /*011c*/ 	.word	0x00000000


	//----- nvinfo : EIATTR_CBANK_PARAM_SIZE
	.align		4
.L_2356:
        /*0120*/ 	.byte	0x03, 0x19
        /*0122*/ 	.short	0x0410


	//----- nvinfo : EIATTR_PARAM_CBANK
	.align		4
        /*0124*/ 	.byte	0x04, 0x0a
        /*0126*/ 	.short	(.L_2358 - .L_2357)
	.align		4
.L_2357:
        /*0128*/ 	.word	index@(.nv.constant0._ZN2at6native13reduce_kernelILi128ELi4ENS0_8ReduceOpIhNS0_14func_wrapper_tIbZZZNS0_15and_kernel_cudaERNS_14TensorIteratorEENKUlvE_clEvENKUlvE_clEvEUlbhE_EEjbLi4ELi4EEEEEvT1_)
        /*012c*/ 	.short	0x0380
        /*012e*/ 	.short	0x0410


	//----- nvinfo : EIATTR_SW_WAR
	.align		4
.L_2358:
        /*0130*/ 	.byte	0x04, 0x36
        /*0132*/ 	.short	(.L_2360 - .L_2359)
.L_2359:
        /*0134*/ 	.word	0x00000008
.L_2360:


//--------------------- .nv.callgraph             --------------------------
	.section	.nv.callgraph,"",@"SHT_CUDA_CALLGRAPH"
	.align	4
	.sectionentsize	8
	.align		4
        /*0000*/ 	.word	0x00000000
	.align		4
        /*0004*/ 	.word	0xffffffff
	.align		4
        /*0008*/ 	.word	index@(_ZN2at6native13reduce_kernelILi512ELi1ENS0_8ReduceOpIbNS0_14func_wrapper_tIbZZZNS0_14or_kernel_cudaERNS_14TensorIteratorEENKUlvE_clEvENKUlvE10_clEvEUlbbE_EEjbLi4ELi4EEEEEvT1_)
	.align		4
        /*000c*/ 	.word	index@(__assertfail)
	.align		4
        /*0010*/ 	.word	index@(_ZN2at6native13reduce_kernelILi256ELi2ENS0_8ReduceOpIbNS0_14func_wrapper_tIbZZZNS0_14or_kernel_cudaERNS_14TensorIteratorEENKUlvE_clEvENKUlvE10_clEvEUlbbE_EEjbLi4ELi4EEEEEvT1_)
	.align		4
        /*0014*/ 	.word	index@(__assertfail)
	.align		4
        /*0018*/ 	.word	index@(_ZN2at6native13reduce_kernelILi128ELi4ENS0_8ReduceOpIbNS0_14func_wrapper_tIbZZZNS0_14or_kernel_cudaERNS_14TensorIteratorEENKUlvE_clEvENKUlvE10_clEvEUlbbE_EEjbLi4ELi4EEEEEvT1_)
	.align		4
        /*001c*/ 	.word	index@(__assertfail)
	.align		4
        /*0020*/ 	.word	index@(_ZN2at6native13reduce_kernelILi512ELi1ENS0_8ReduceOpIN3c108BFloat16ENS0_14func_wrapper_tIbZZZNS0_14or_kernel_cudaERNS_14TensorIteratorEENKUlvE_clEvENKUlvE9_clEvEUlbS4_E_EEjbLi4ELi4EEEEEvT1_)
	.align		4
        /*0024*/ 	.word	index@(__assertfail)
	.align		4
        /*0028*/ 	.word	index@(_ZN2at6native13reduce_kernelILi256ELi2ENS0_8ReduceOpIN3c108BFloat16ENS0_14func_wrapper_tIbZZZNS0_14or_kernel_cudaERNS_14TensorIteratorEENKUlvE_clEvENKUlvE9_clEvEUlbS4_E_EEjbLi4ELi4EEEEEvT1_)
	.align		4
        /*002c*/ 	.word	index@(__assertfail)
	.align		4
        /*0030*/ 	.word	index@(_ZN2at6native13reduce_kernelILi128ELi4ENS0_8ReduceOpIN3c108BFloat16ENS0_14func_wrapper_tIbZZZNS0_14or_kernel_cudaERNS_14TensorIteratorEENKUlvE_clEvENKUlvE9_clEvEUlbS4_E_EEjbLi4ELi4EEEEEvT1_)
	.align		4
        /*0034*/ 	.word	index@(__assertfail)
	.align		4
        /*0038*/ 	.word	index@(_ZN2at6native13reduce_kernelILi512ELi1ENS0_8ReduceOpIN3c104HalfENS0_14func_wrapper_tIbZZZNS0_14or_kernel_cudaERNS_14TensorIteratorEENKUlvE_clEvENKUlvE8_clEvEUlbS4_E_EEjbLi4ELi4EEEEEvT1_)
	.align		4
        /*003c*/ 	.word	index@(__assertfail)
	.align		4
        /*0040*/ 	.word	index@(_ZN2at6native13reduce_kernelILi256ELi2ENS0_8ReduceOpIN3c104HalfENS0_14func_wrapper_tIbZZZNS0_14or_kernel_cudaERNS_14TensorIteratorEENKUlvE_clEvENKUlvE8_clEvEUlbS4_E_EEjbLi4ELi4EEEEEvT1_)
	.align		4
        /*0044*/ 	.word	index@(__assertfail)
	.align		4
        /*0048*/ 	.word	index@(_ZN2at6native13reduce_kernelILi128ELi4ENS0_8ReduceOpIN3c104HalfENS0_14func_wrapper_tIbZZZNS0_14or_kernel_cudaERNS_14TensorIteratorEENKUlvE_clEvENKUlvE8_clEvEUlbS4_E_EEjbLi4ELi4EEEEEvT1_)
	.align		4
        /*004c*/ 	.word	index@(__assertfail)
	.align		4
        /*0050*/ 	.word	index@(_ZN2at6native13reduce_kernelILi512ELi1ENS0_8ReduceOpIN3c107complexIfEENS0_14func_wrapper_tIbZZZNS0_14or_kernel_cudaERNS_14TensorIteratorEENKUlvE_clEvENKUlvE7_clEvEUlbS5_E_EEjbLi4ELi4EEEEEvT1_)
	.align		4
        /*0054*/ 	.word	index@(__assertfail)
	.align		4
        /*0058*/ 	.word	index@(_ZN2at6native13reduce_kernelILi256ELi2ENS0_8ReduceOpIN3c107complexIfEENS0_14func_wrapper_tIbZZZNS0_14or_kernel_cudaERNS_14TensorIteratorEENKUlvE_clEvENKUlvE7_clEvEUlbS5_E_EEjbLi4ELi4EEEEEvT1_)
	.align		4
        /*005c*/ 	.word	index@(__assertfail)
	.align		4
        /*0060*/ 	.word	index@(_ZN2at6native13reduce_kernelILi128ELi4ENS0_8ReduceOpIN3c107complexIfEENS0_14func_wrapper_tIbZZZNS0_14or_kernel_cudaERNS_14TensorIteratorEENKUlvE_clEvENKUlvE7_clEvEUlbS5_E_EEjbLi4ELi4EEEEEvT1_)
	.align		4
        /*0064*/ 	.word	index@(__assertfail)
	.align		4
        /*0068*/ 	.word	index@(_ZN2at6native13reduce_kernelILi256ELi1ENS0_8ReduceOpIN3c107complexIdEENS0_14func_wrapper_tIbZZZNS0_14or_kernel_cudaERNS_14TensorIteratorEENKUlvE_clEvENKUlvE6_clEvEUlbS5_E_EEjbLi4ELi4EEEEEvT1_)
	.align		4
        /*006c*/ 	.word	index@(__assertfail)
	.align		4
        /*0070*/ 	.word	index@(_ZN2at6native13reduce_kernelILi128ELi2ENS0_8ReduceOpIN3c107complexIdEENS0_14func_wrapper_tIbZZZNS0_14or_kernel_cudaERNS_14TensorIteratorEENKUlvE_clEvENKUlvE6_clEvEUlbS5_E_EEjbLi4ELi4EEEEEvT1_)
	.align		4
        /*0074*/ 	.word	index@(__assertfail)
	.align		4
        /*0078*/ 	.word	index@(_ZN2at6native13reduce_kernelILi64ELi4ENS0_8ReduceOpIN3c107complexIdEENS0_14func_wrapper_tIbZZZNS0_14or_kernel_cudaERNS_14TensorIteratorEENKUlvE_clEvENKUlvE6_clEvEUlbS5_E_EEjbLi4ELi4EEEEEvT1_)
	.align		4
        /*007c*/ 	.word	index@(__assertfail)
	.align		4
        /*0080*/ 	.word	index@(_ZN2at6native13reduce_kernelILi512ELi1ENS0_8ReduceOpIfNS0_14func_wrapper_tIbZZZNS0_14or_kernel_cudaERNS_14TensorIteratorEENKUlvE_clEvENKUlvE5_clEvEUlbfE_EEjbLi4ELi4EEEEEvT1_)
	.align		4
        /*0084*/ 	.word	index@(__assertfail)
	.align		4
        /*0088*/ 	.word	index@(_ZN2at6native13reduce_kernelILi256ELi2ENS0_8ReduceOpIfNS0_14func_wrapper_tIbZZZNS0_14or_kernel_cudaERNS_14TensorIteratorEENKUlvE_clEvENKUlvE5_clEvEUlbfE_EEjbLi4ELi4EEEEEvT1_)
	.align		4
        /*008c*/ 	.word	index@(__assertfail)
	.align		4
        /*0090*/ 	.word	index@(_ZN2at6native13reduce_kernelILi128ELi4ENS0_8ReduceOpIfNS0_14func_wrapper_tIbZZZNS0_14or_kernel_cudaERNS_14TensorIteratorEENKUlvE_clEvENKUlvE5_clEvEUlbfE_EEjbLi4ELi4EEEEEvT1_)
	.align		4
        /*0094*/ 	.word	index@(__assertfail)
	.align		4
        /*0098*/ 	.word	index@(_ZN2at6native13reduce_kernelILi512ELi1ENS0_8ReduceOpIdNS0_14func_wrapper_tIbZZZNS0_14or_kernel_cudaERNS_14TensorIteratorEENKUlvE_clEvENKUlvE4_clEvEUlbdE_EEjbLi4ELi4EEEEEvT1_)
	.align		4
        /*009c*/ 	.word	index@(__assertfail)
	.align		4
        /*00a0*/ 	.word	index@(_ZN2at6native13reduce_kernelILi256ELi2ENS0_8ReduceOpIdNS0_14func_wrapper_tIbZZZNS0_14or_kernel_cudaERNS_14TensorIteratorEENKUlvE_clEvENKUlvE4_clEvEUlbdE_EEjbLi4ELi4EEEEEvT1_)
	.align		4
        /*00a4*/ 	.word	index@(__assertfail)
	.align		4
        /*00a8*/ 	.word	index@(_ZN2at6native13reduce_kernelILi128ELi4ENS0_8ReduceOpIdNS0_14func_wrapper_tIbZZZNS0_14or_kernel_cudaERNS_14TensorIteratorEENKUlvE_clEvENKUlvE4_clEvEUlbdE_EEjbLi4ELi4EEEEEvT1_)
	.align		4
        /*00ac*/ 	.word	index@(__assertfail)
	.align		4
        /*00b0*/ 	.word	index@(_ZN2at6native13reduce_kernelILi512ELi1ENS0_8ReduceOpIsNS0_14func_wrapper_tIbZZZNS0_14or_kernel_cudaERNS_14TensorIteratorEENKUlvE_clEvENKUlvE3_clEvEUlbsE_EEjbLi4ELi4EEEEEvT1_)
	.align		4
        /*00b4*/ 	.word	index@(__assertfail)
	.align		4
        /*00b8*/ 	.word	index@(_ZN2at6native13reduce_kernelILi256ELi2ENS0_8ReduceOpIsNS0_14func_wrapper_tIbZZZNS0_14or_kernel_cudaERNS_14TensorIteratorEENKUlvE_clEvENKUlvE3_clEvEUlbsE_EEjbLi4ELi4EEEEEvT1_)
	.align		4
        /*00bc*/ 	.word	index@(__assertfail)
	.align		4
        /*00c0*/ 	.word	index@(_ZN2at6native13reduce_kernelILi128ELi4ENS0_8ReduceOpIsNS0_14func_wrapper_tIbZZZNS0_14or_kernel_cudaERNS_14TensorIteratorEENKUlvE_clEvENKUlvE3_clEvEUlbsE_EEjbLi4ELi4EEEEEvT1_)
	.align		4
        /*00c4*/ 	.word	index@(__assertfail)
	.align		4
        /*00c8*/ 	.word	index@(_ZN2at6native13reduce_kernelILi512ELi1ENS0_8ReduceOpIlNS0_14func_wrapper_tIbZZZNS0_14or_kernel_cudaERNS_14TensorIteratorEENKUlvE_clEvENKUlvE2_clEvEUlblE_EEjbLi4ELi4EEEEEvT1_)
	.align		4
        /*00cc*/ 	.word	index@(__assertfail)
	.align		4
        /*00d0*/ 	.word	index@(_ZN2at6native13reduce_kernelILi256ELi2ENS0_8ReduceOpIlNS0_14func_wrapper_tIbZZZNS0_14or_kernel_cudaERNS_14TensorIteratorEENKUlvE_clEvENKUlvE2_clEvEUlblE_EEjbLi4ELi4EEEEEvT1_)
	.align		4
        /*00d4*/ 	.word	index@(__assertfail)
	.align		4
        /*00d8*/ 	.word	index@(_ZN2at6native13reduce_kernelILi128ELi4ENS0_8ReduceOpIlNS0_14func_wrapper_tIbZZZNS0_14or_kernel_cudaERNS_14TensorIteratorEENKUlvE_clEvENKUlvE2_clEvEUlblE_EEjbLi4ELi4EEEEEvT1_)
	.align		4
        /*00dc*/ 	.word	index@(__assertfail)
	.align		4
        /*00e0*/ 	.word	index@(_ZN2at6native13reduce_kernelILi512ELi1ENS0_8ReduceOpIiNS0_14func_wrapper_tIbZZZNS0_14or_kernel_cudaERNS_14TensorIteratorEENKUlvE_clEvENKUlvE1_clEvEUlbiE_EEjbLi4ELi4EEEEEvT1_)
	.align		4
        /*00e4*/ 	.word	index@(__assertfail)
	.align		4
        /*00e8*/ 	.word	index@(_ZN2at6native13reduce_kernelILi256ELi2ENS0_8ReduceOpIiNS0_14func_wrapper_tIbZZZNS0_14or_kernel_cudaERNS_14TensorIteratorEENKUlvE_clEvENKUlvE1_clEvEUlbiE_EEjbLi4ELi4EEEEEvT1_)
	.align		4
        /*00ec*/ 	.word	index@(__assertfail)
	.align		4
        /*00f0*/ 	.word	index@(_ZN2at6native13reduce_kernelILi128ELi4ENS0_8ReduceOpIiNS0_14func_wrapper_tIbZZZNS0_14or_kernel_cudaERNS_14TensorIteratorEENKUlvE_clEvENKUlvE1_clEvEUlbiE_EEjbLi4ELi4EEEEEvT1_)
	.align		4
        /*00f4*/ 	.word	index@(__assertfail)
	.align		4
        /*00f8*/ 	.word	index@(_ZN2at6native13reduce_kernelILi512ELi1ENS0_8ReduceOpIaNS0_14func_wrapper_tIbZZZNS0_14or_kernel_cudaERNS_14TensorIteratorEENKUlvE_clEvENKUlvE0_clEvEUlbaE_EEjbLi4ELi4EEEEEvT1_)
	.align		4
        /*00fc*/ 	.word	index@(__assertfail)
	.align		4
        /*0100*/ 	.word	index@(_ZN2at6native13reduce_kernelILi256ELi2ENS0_8ReduceOpIaNS0_14func_wrapper_tIbZZZNS0_14or_kernel_cudaERNS_14TensorIteratorEENKUlvE_clEvENKUlvE0_clEvEUlbaE_EEjbLi4ELi4EEEEEvT1_)
	.align		4
        /*0104*/ 	.word	index@(__assertfail)
	.align		4
        /*0108*/ 	.word	index@(_ZN2at6native13reduce_kernelILi128ELi4ENS0_8ReduceOpIaNS0_14func_wrapper_tIbZZZNS0_14or_kernel_cudaERNS_14TensorIteratorEENKUlvE_clEvENKUlvE0_clEvEUlbaE_EEjbLi4ELi4EEEEEvT1_)
	.align		4
        /*010c*/ 	.word	index@(__assertfail)
	.align		4
        /*0110*/ 	.word	index@(_ZN2at6native13reduce_kernelILi512ELi1ENS0_8ReduceOpIhNS0_14func_wrapper_tIbZZZNS0_14or_kernel_cudaERNS_14TensorIteratorEENKUlvE_clEvENKUlvE_clEvEUlbhE_EEjbLi4ELi4EEEEEvT1_)
	.align		4
        /*0114*/ 	.word	index@(__assertfail)
	.align		4
        /*0118*/ 	.word	index@(_ZN2at6native13reduce_kernelILi256ELi2ENS0_8ReduceOpIhNS0_14func_wrapper_tIbZZZNS0_14or_kernel_cudaERNS_14TensorIteratorEENKUlvE_clEvENKUlvE_clEvEUlbhE_EEjbLi4ELi4EEEEEvT1_)
	.align		4
        /*011c*/ 	.word	index@(__assertfail)
	.align		4
        /*0120*/ 	.word	index@(_ZN2at6native13reduce_kernelILi128ELi4ENS0_8ReduceOpIhNS0_14func_wrapper_tIbZZZNS0_14or_kernel_cudaERNS_14TensorIteratorEENKUlvE_clEvENKUlvE_clEvEUlbhE_EEjbLi4ELi4EEEEEvT1_)
	.align		4
        /*0124*/ 	.word	index@(__assertfail)
	.align		4
        /*0128*/ 	.word	index@(_ZN2at6native13reduce_kernelILi512ELi1ENS0_8ReduceOpIbNS0_14func_wrapper_tIbZZZNS0_15and_kernel_cudaERNS_14TensorIteratorEENKUlvE_clEvENKUlvE10_clEvEUlbbE_EEjbLi4ELi4EEEEEvT1_)
	.align		4
        /*012c*/ 	.word	index@(__assertfail)
	.align		4
        /*0130*/ 	.word	index@(_ZN2at6native13reduce_kernelILi256ELi2ENS0_8ReduceOpIbNS0_14func_wrapper_tIbZZZNS0_15and_kernel_cudaERNS_14TensorIteratorEENKUlvE_clEvENKUlvE10_clEvEUlbbE_EEjbLi4ELi4EEEEEvT1_)
	.align		4
        /*0134*/ 	.word	index@(__assertfail)
	.align		4
        /*0138*/ 	.word	index@(_ZN2at6native13reduce_kernelILi128ELi4ENS0_8ReduceOpIbNS0_14func_wrapper_tIbZZZNS0_15and_kernel_cudaERNS_14TensorIteratorEENKUlvE_clEvENKUlvE10_clEvEUlbbE_EEjbLi4ELi4EEEEEvT1_)
	.align		4
        /*013c*/ 	.word	index@(__assertfail)
	.align		4
        /*0140*/ 	.word	index@(_ZN2at6native13reduce_kernelILi512ELi1ENS0_8ReduceOpIN3c108BFloat16ENS0_14func_wrapper_tIbZZZNS0_15and_kernel_cudaERNS_14TensorIteratorEENKUlvE_clEvENKUlvE9_clEvEUlbS4_E_EEjbLi4ELi4EEEEEvT1_)
	.align		4
        /*0144*/ 	.word	index@(__assertfail)
	.align		4
        /*0148*/ 	.word	index@(_ZN2at6native13reduce_kernelILi256ELi2ENS0_8ReduceOpIN3c108BFloat16ENS0_14func_wrapper_tIbZZZNS0_15and_kernel_cudaERNS_14TensorIteratorEENKUlvE_clEvENKUlvE9_clEvEUlbS4_E_EEjbLi4ELi4EEEEEvT1_)
	.align		4
        /*014c*/ 	.word	index@(__assertfail)
	.align		4
        /*0150*/ 	.word	index@(_ZN2at6native13reduce_kernelILi128ELi4ENS0_8ReduceOpIN3c108BFloat16ENS0_14func_wrapper_tIbZZZNS0_15and_kernel_cudaERNS_14TensorIteratorEENKUlvE_clEvENKUlvE9_clEvEUlbS4_E_EEjbLi4ELi4EEEEEvT1_)
	.align		4
        /*0154*/ 	.word	index@(__assertfail)
	.align		4
        /*0158*/ 	.word	index@(_ZN2at6native13reduce_kernelILi512ELi1ENS0_8ReduceOpIN3c104HalfENS0_14func_wrapper_tIbZZZNS0_15and_kernel_cudaERNS_14TensorIteratorEENKUlvE_clEvENKUlvE8_clEvEUlbS4_E_EEjbLi4ELi4EEEEEvT1_)
	.align		4
        /*015c*/ 	.word	index@(__assertfail)
	.align		4
        /*0160*/ 	.word	index@(_ZN2at6native13reduce_kernelILi256ELi2ENS0_8ReduceOpIN3c104HalfENS0_14func_wrapper_tIbZZZNS0_15and_kernel_cudaERNS_14TensorIteratorEENKUlvE_clEvENKUlvE8_clEvEUlbS4_E_EEjbLi4ELi4EEEEEvT1_)
	.align		4
        /*0164*/ 	.word	index@(__assertfail)
	.align		4
        /*0168*/ 	.word	index@(_ZN2at6native13reduce_kernelILi128ELi4ENS0_8ReduceOpIN3c104HalfENS0_14func_wrapper_tIbZZZNS0_15and_kernel_cudaERNS_14TensorIteratorEENKUlvE_clEvENKUlvE8_clEvEUlbS4_E_EEjbLi4ELi4EEEEEvT1_)
	.align		4
        /*016c*/ 	.word	index@(__assertfail)
	.align		4
        /*0170*/ 	.word	index@(_ZN2at6native13reduce_kernelILi512ELi1ENS0_8ReduceOpIN3c107complexIfEENS0_14func_wrapper_tIbZZZNS0_15and_kernel_cudaERNS_14TensorIteratorEENKUlvE_clEvENKUlvE7_clEvEUlbS5_E_EEjbLi4ELi4EEEEEvT1_)
	.align		4
        /*0174*/ 	.word	index@(__assertfail)
	.align		4
        /*0178*/ 	.word	index@(_ZN2at6native13reduce_kernelILi256ELi2ENS0_8ReduceOpIN3c107complexIfEENS0_14func_wrapper_tIbZZZNS0_15and_kernel_cudaERNS_14TensorIteratorEENKUlvE_clEvENKUlvE7_clEvEUlbS5_E_EEjbLi4ELi4EEEEEvT1_)
	.align		4
        /*017c*/ 	.word	index@(__assertfail)
	.align		4
        /*0180*/ 	.word	index@(_ZN2at6native13reduce_kernelILi128ELi4ENS0_8ReduceOpIN3c107complexIfEENS0_14func_wrapper_tIbZZZNS0_15and_kernel_cudaERNS_14TensorIteratorEENKUlvE_clEvENKUlvE7_clEvEUlbS5_E_EEjbLi4ELi4EEEEEvT1_)
	.align		4
        /*0184*/ 	.word	index@(__assertfail)
	.align		4
        /*0188*/ 	.word	index@(_ZN2at6native13reduce_kernelILi256ELi1ENS0_8ReduceOpIN3c107complexIdEENS0_14func_wrapper_tIbZZZNS0_15and_kernel_cudaERNS_14TensorIteratorEENKUlvE_clEvENKUlvE6_clEvEUlbS5_E_EEjbLi4ELi4EEEEEvT1_)
	.align		4
        /*018c*/ 	.word	index@(__assertfail)
	.align		4
        /*0190*/ 	.word	index@(_ZN2at6native13reduce_kernelILi128ELi2ENS0_8ReduceOpIN3c107complexIdEENS0_14func_wrapper_tIbZZZNS0_15and_kernel_cudaERNS_14TensorIteratorEENKUlvE_clEvENKUlvE6_clEvEUlbS5_E_EEjbLi4ELi4EEEEEvT1_)
	.align		4
        /*0194*/ 	.word	index@(__assertfail)
	.align		4
        /*0198*/ 	.word	index@(_ZN2at6native13reduce_kernelILi64ELi4ENS0_8ReduceOpIN3c107complexIdEENS0_14func_wrapper_tIbZZZNS0_15and_kernel_cudaERNS_14TensorIteratorEENKUlvE_clEvENKUlvE6_clEvEUlbS5_E_EEjbLi4ELi4EEEEEvT1_)
	.align		4
        /*019c*/ 	.word	index@(__assertfail)
	.align		4
        /*01a0*/ 	.word	index@(_ZN2at6native13reduce_kernelILi512ELi1ENS0_8ReduceOpIfNS0_14func_wrapper_tIbZZZNS0_15and_kernel_cudaERNS_14TensorIteratorEENKUlvE_clEvENKUlvE5_clEvEUlbfE_EEjbLi4ELi4EEEEEvT1_)
	.align		4
        /*01a4*/ 	.word	index@(__assertfail)
	.align		4
        /*01a8*/ 	.word	index@(_ZN2at6native13reduce_kernelILi256ELi2ENS0_8ReduceOpIfNS0_14func_wrapper_tIbZZZNS0_15and_kernel_cudaERNS_14TensorIteratorEENKUlvE_clEvENKUlvE5_clEvEUlbfE_EEjbLi4ELi4EEEEEvT1_)
	.align		4
        /*01ac*/ 	.word	index@(__assertfail)
	.align		4
        /*01b0*/ 	.word	index@(_ZN2at6native13reduce_kernelILi128ELi4ENS0_8ReduceOpIfNS0_14func_wrapper_tIbZZZNS0_15and_kernel_cudaERNS_14TensorIteratorEENKUlvE_clEvENKUlvE5_clEvEUlbfE_EEjbLi4ELi4EEEEEvT1_)
	.align		4
        /*01b4*/ 	.word	index@(__assertfail)
	.align		4
        /*01b8*/ 	.word	index@(_ZN2at6native13reduce_kernelILi512ELi1ENS0_8ReduceOpIdNS0_14func_wrapper_tIbZZZNS0_15and_kernel_cudaERNS_14TensorIteratorEENKUlvE_clEvENKUlvE4_clEvEUlbdE_EEjbLi4ELi4EEEEEvT1_)
	.align		4
        /*01bc*/ 	.word	index@(__assertfail)
	.align		4
        /*01c0*/ 	.word	index@(_ZN2at6native13reduce_kernelILi256ELi2ENS0_8ReduceOpIdNS0_14func_wrapper_tIbZZZNS0_15and_kernel_cudaERNS_14TensorIteratorEENKUlvE_clEvENKUlvE4_clEvEUlbdE_EEjbLi4ELi4EEEEEvT1_)
	.align		4
        /*01c4*/ 	.word	index@(__assertfail)
	.align		4
        /*01c8*/ 	.word	index@(_ZN2at6native13reduce_kernelILi128ELi4ENS0_8ReduceOpIdNS0_14func_wrapper_tIbZZZNS0_15and_kernel_cudaERNS_14TensorIteratorEENKUlvE_clEvENKUlvE4_clEvEUlbdE_EEjbLi4ELi4EEEEEvT1_)
	.align		4
        /*01cc*/ 	.word	index@(__assertfail)
	.align		4
        /*01d0*/ 	.word	index@(_ZN2at6native13reduce_kernelILi512ELi1ENS0_8ReduceOpIsNS0_14func_wrapper_tIbZZZNS0_15and_kernel_cudaERNS_14TensorIteratorEENKUlvE_clEvENKUlvE3_clEvEUlbsE_EEjbLi4ELi4EEEEEvT1_)
	.align		4
        /*01d4*/ 	.word	index@(__assertfail)
	.align		4
        /*01d8*/ 	.word	index@(_ZN2at6native13reduce_kernelILi256ELi2ENS0_8ReduceOpIsNS0_14func_wrapper_tIbZZZNS0_15and_kernel_cudaERNS_14TensorIteratorEENKUlvE_clEvENKUlvE3_clEvEUlbsE_EEjbLi4ELi4EEEEEvT1_)
	.align		4
        /*01dc*/ 	.word	index@(__assertfail)
	.align		4
        /*01e0*/ 	.word	index@(_ZN2at6native13reduce_kernelILi128ELi4ENS0_8ReduceOpIsNS0_14func_wrapper_tIbZZZNS0_15and_kernel_cudaERNS_14TensorIteratorEENKUlvE_clEvENKUlvE3_clEvEUlbsE_EEjbLi4ELi4EEEEEvT1_)
	.align		4
        /*01e4*/ 	.word	index@(__assertfail)
	.align		4
        /*01e8*/ 	.word	index@(_ZN2at6native13reduce_kernelILi512ELi1ENS0_8ReduceOpIlNS0_14func_wrapper_tIbZZZNS0_15and_kernel_cudaERNS_14TensorIteratorEENKUlvE_clEvENKUlvE2_clEvEUlblE_EEjbLi4ELi4EEEEEvT1_)
	.align		4
        /*01ec*/ 	.word	index@(__assertfail)
	.align		4
        /*01f0*/ 	.word	index@(_ZN2at6native13reduce_kernelILi256ELi2ENS0_8ReduceOpIlNS0_14func_wrapper_tIbZZZNS0_15and_kernel_cudaERNS_14TensorIteratorEENKUlvE_clEvENKUlvE2_clEvEUlblE_EEjbLi4ELi4EEEEEvT1_)
	.align		4
        /*01f4*/ 	.word	index@(__assertfail)
	.align		4
        /*01f8*/ 	.word	index@(_ZN2at6native13reduce_kernelILi128ELi4ENS0_8ReduceOpIlNS0_14func_wrapper_tIbZZZNS0_15and_kernel_cudaERNS_14TensorIteratorEENKUlvE_clEvENKUlvE2_clEvEUlblE_EEjbLi4ELi4EEEEEvT1_)
	.align		4
        /*01fc*/ 	.word	index@(__assertfail)
	.align		4
        /*0200*/ 	.word	index@(_ZN2at6native13reduce_kernelILi512ELi1ENS0_8ReduceOpIiNS0_14func_wrapper_tIbZZZNS0_15and_kernel_cudaERNS_14TensorIteratorEENKUlvE_clEvENKUlvE1_clEvEUlbiE_EEjbLi4ELi4EEEEEvT1_)
	.align		4
        /*0204*/ 	.word	index@(__assertfail)
	.align		4
        /*0208*/ 	.word	index@(_ZN2at6native13reduce_kernelILi256ELi2ENS0_8ReduceOpIiNS0_14func_wrapper_tIbZZZNS0_15and_kernel_cudaERNS_14TensorIteratorEENKUlvE_clEvENKUlvE1_clEvEUlbiE_EEjbLi4ELi4EEEEEvT1_)
	.align		4
        /*020c*/ 	.word	index@(__assertfail)
	.align		4
        /*0210*/ 	.word	index@(_ZN2at6native13reduce_kernelILi128ELi4ENS0_8ReduceOpIiNS0_14func_wrapper_tIbZZZNS0_15and_kernel_cudaERNS_14TensorIteratorEENKUlvE_clEvENKUlvE1_clEvEUlbiE_EEjbLi4ELi4EEEEEvT1_)
	.align		4
        /*0214*/ 	.word	index@(__assertfail)
	.align		4
        /*0218*/ 	.word	index@(_ZN2at6native13reduce_kernelILi512ELi1ENS0_8ReduceOpIaNS0_14func_wrapper_tIbZZZNS0_15and_kernel_cudaERNS_14TensorIteratorEENKUlvE_clEvENKUlvE0_clEvEUlbaE_EEjbLi4ELi4EEEEEvT1_)
	.align		4
        /*021c*/ 	.word	index@(__assertfail)
	.align		4
        /*0220*/ 	.word	index@(_ZN2at6native13reduce_kernelILi256ELi2ENS0_8ReduceOpIaNS0_14func_wrapper_tIbZZZNS0_15and_kernel_cudaERNS_14TensorIteratorEENKUlvE_clEvENKUlvE0_clEvEUlbaE_EEjbLi4ELi4EEEEEvT1_)
	.align		4
        /*0224*/ 	.word	index@(__assertfail)
	.align		4
        /*0228*/ 	.word	index@(_ZN2at6native13reduce_kernelILi128ELi4ENS0_8ReduceOpIaNS0_14func_wrapper_tIbZZZNS0_15and_kernel_cudaERNS_14TensorIteratorEENKUlvE_clEvENKUlvE0_clEvEUlbaE_EEjbLi4ELi4EEEEEvT1_)
	.align		4
        /*022c*/ 	.word	index@(__assertfail)
	.align		4
        /*0230*/ 	.word	index@(_ZN2at6native13reduce_kernelILi512ELi1ENS0_8ReduceOpIhNS0_14func_wrapper_tIbZZZNS0_15and_kernel_cudaERNS_14TensorIteratorEENKUlvE_clEvENKUlvE_clEvEUlbhE_EEjbLi4ELi4EEEEEvT1_)
	.align		4
        /*0234*/ 	.word	index@(__assertfail)
	.align		4
        /*0238*/ 	.word	index@(_ZN2at6native13reduce_kernelILi256ELi2ENS0_8ReduceOpIhNS0_14func_wrapper_tIbZZZNS0_15and_kernel_cudaERNS_14TensorIteratorEENKUlvE_clEvENKUlvE_clEvEUlbhE_EEjbLi4ELi4EEEEEvT1_)
	.align		4
        /*023c*/ 	.word	index@(__assertfail)
	.align		4
        /*0240*/ 	.word	index@(_ZN2at6native13reduce_kernelILi128ELi4ENS0_8ReduceOpIhNS0_14func_wrapper_tIbZZZNS0_15and_kernel_cudaERNS_14TensorIteratorEENKUlvE_clEvENKUlvE_clEvEUlbhE_EEjbLi4ELi4EEEEEvT1_)
	.align		4
        /*0244*/ 	.word	index@(__assertfail)
	.align		4
        /*0248*/ 	.word	0x00000000
	.align		4
        /*024c*/ 	.word	0xfffffffe
	.align		4
        /*0250*/ 	.word	0x00000000
	.align		4
        /*0254*/ 	.word	0xfffffffd
	.align		4
        /*0258*/ 	.word	0x00000000
	.align		4
        /*025c*/ 	.word	0xfffffffc


//--------------------- .nv.constant4             --------------------------
	.section	.nv.constant4,"a",@progbits
	.align	8
	.align		8
.nv.constant4:
        /*0000*/ 	.dword	__assertfail
	.align		8
        /*0008*/ 	.dword	__unnamed_1
	.align		8
        /*0010*/ 	.dword	__unnamed_2
	.align		8
        /*0018*/ 	.dword	__unnamed_3
	.align		8
        /*0020*/ 	.dword	__unnamed_4
	.align		8
        /*0028*/ 	.dword	__unnamed_5
	.align		8
        /*0030*/ 	.dword	__unnamed_6
	.align		8
        /*0038*/ 	.dword	__unnamed_7
	.align		8
        /*0040*/ 	.dword	__unnamed_8
	.align		8
        /*0048*/ 	.dword	__unnamed_9
	.align		8
        /*0050*/ 	.dword	__unnamed_10
	.align		8
        /*0058*/ 	.dword	__unnamed_11
	.align		8
        /*0060*/ 	.dword	__unnamed_12
	.align		8
        /*0068*/ 	.dword	__unnamed_13
	.align		8
        /*0070*/ 	.dword	__unnamed_14
	.align		8
        /*0078*/ 	.dword	__unnamed_15
	.align		8
        /*0080*/ 	.dword	__unnamed_16
	.align		8
        /*0088*/ 	.dword	__unnamed_17
	.align		8
        /*0090*/ 	.dword	__unnamed_18
	.align		8
        /*0098*/ 	.dword	__unnamed_19
	.align		8
        /*00a0*/ 	.dword	__unnamed_20
	.align		8
        /*00a8*/ 	.dword	__unnamed_21
	.align		8
        /*00b0*/ 	.dword	__unnamed_22
	.align		8
        /*00b8*/ 	.dword	__unnamed_23
	.align		8
        /*00c0*/ 	.dword	__unnamed_24
	.align		8
        /*00c8*/ 	.dword	__unnamed_25
	.align		8
        /*00d0*/ 	.dword	__unnamed_26
	.align		8
        /*00d8*/ 	.dword	__unnamed_27
	.align		8
        /*00e0*/ 	.dword	__unnamed_28
	.align		8
        /*00e8*/ 	.dword	__unnamed_29
	.align		8
        /*00f0*/ 	.dword	__unnamed_30
	.align		8
        /*00f8*/ 	.dword	__unnamed_31
	.align		8
        /*0100*/ 	.dword	__unnamed_32
	.align		8
        /*0108*/ 	.dword	__unnamed_33
	.align		8
        /*0110*/ 	.dword	__unnamed_34
	.align		8
        /*0118*/ 	.dword	__unnamed_35
	.align		8
        /*0120*/ 	.dword	__unnamed_36
	.align		8
        /*0128*/ 	.dword	__unnamed_37
	.align		8
        /*0130*/ 	.dword	__unnamed_38
	.align		8
        /*0138*/ 	.dword	__unnamed_39
	.align		8
        /*0140*/ 	.dword	__unnamed_40
	.align		8
        /*0148*/ 	.dword	__unnamed_41
	.align		8
        /*0150*/ 	.dword	__unnamed_42
	.align		8
        /*0158*/ 	.dword	__unnamed_43
	.align		8
        /*0160*/ 	.dword	__unnamed_44
	.align		8
        /*0168*/ 	.dword	__unnamed_45
	.align		8
        /*0170*/ 	.dword	__unnamed_46
	.align		8
        /*0178*/ 	.dword	__unnamed_47
	.align		8
        /*0180*/ 	.dword	__unnamed_48
	.align		8
        /*0188*/ 	.dword	__unnamed_49
	.align		8
        /*0190*/ 	.dword	__unnamed_50
	.align		8
        /*0198*/ 	.dword	__unnamed_51
	.align		8
        /*01a0*/ 	.dword	__unnamed_52
	.align		8
        /*01a8*/ 	.dword	__unnamed_53
	.align		8
        /*01b0*/ 	.dword	__unnamed_54
	.align		8
        /*01b8*/ 	.dword	__unnamed_55
	.align		8
        /*01c0*/ 	.dword	__unnamed_56
	.align		8
        /*01c8*/ 	.dword	__unnamed_57
	.align		8
        /*01d0*/ 	.dword	__unnamed_58
	.align		8
        /*01d8*/ 	.dword	__unnamed_59
	.align		8
        /*01e0*/ 	.dword	__unnamed_60
	.align		8
        /*01e8*/ 	.dword	__unnamed_61
	.align		8
        /*01f0*/ 	.dword	__unnamed_62
	.align		8
        /*01f8*/ 	.dword	__unnamed_63
	.align		8
        /*0200*/ 	.dword	__unnamed_64
	.align		8
        /*0208*/ 	.dword	__unnamed_65
	.align		8
        /*0210*/ 	.dword	__unnamed_66
	.align		8
        /*0218*/ 	.dword	__unnamed_67
	.align		8
        /*0220*/ 	.dword	__unnamed_68
	.align		8
        /*0228*/ 	.dword	__unnamed_69
	.align		8
        /*0230*/ 	.dword	__unnamed_70
	.align		8
        /*0238*/ 	.dword	__unnamed_71
	.align		8
        /*0240*/ 	.dword	__unnamed_72
	.align		8
        /*0248*/ 	.dword	__unnamed_73
	.align		8
        /*0250*/ 	.dword	__unnamed_74
	.align		8
        /*0258*/ 	.dword	__unnamed_75
	.align		8
        /*0260*/ 	.dword	__unnamed_76
	.align		8
        /*0268*/ 	.dword	__unnamed_77
	.align		8
        /*0270*/ 	.dword	__unnamed_78
	.align		8
        /*0278*/ 	.dword	__unnamed_79
	.align		8
        /*0280*/ 	.dword	__unnamed_80
	.align		8
        /*0288*/ 	.dword	__unnamed_81
	.align		8
        /*0290*/ 	.dword	__unnamed_82
	.align		8
        /*0298*/ 	.dword	__unnamed_83
	.align		8
        /*02a0*/ 	.dword	__unnamed_84
	.align		8
        /*02a8*/ 	.dword	__unnamed_85
	.align		8
        /*02b0*/ 	.dword	__unnamed_86
	.align		8
        /*02b8*/ 	.dword	__unnamed_87
	.align		8
        /*02c0*/ 	.dword	__unnamed_88
	.align		8
        /*02c8*/ 	.dword	__unnamed_89
	.align		8
        /*02d0*/ 	.dword	__unnamed_90
	.align		8
        /*02d8*/ 	.dword	__unnamed_91
	.align		8
        /*02e0*/ 	.dword	__unnamed_92
	.align		8
        /*02e8*/ 	.dword	__unnamed_93
	.align		8
        /*02f0*/ 	.dword	__unnamed_94
	.align		8
        /*02f8*/ 	.dword	__unnamed_95
	.align		8
        /*0300*/ 	.dword	__unnamed_96
	.align		8
        /*0308*/ 	.dword	__unnamed_97
	.align		8
        /*0310*/ 	.dword	__unnamed_98
	.align		8
        /*0318*/ 	.dword	__unnamed_99
	.align		8
        /*0320*/ 	.dword	__unnamed_100
	.align		8
        /*0328*/ 	.dword	__unnamed_101
	.align		8
        /*0330*/ 	.dword	__unnamed_102
	.align		8
        /*0338*/ 	.dword	__unnamed_103
	.align		8
        /*0340*/ 	.dword	__unnamed_104
	.align		8
        /*0348*/ 	.dword	__unnamed_105
	.align		8
        /*0350*/ 	.dword	__unnamed_106
	.align		8
        /*0358*/ 	.dword	__unnamed_107
	.align		8
        /*0360*/ 	.dword	__unnamed_108
	.align		8
        /*0368*/ 	.dword	__unnamed_109
	.align		8
        /*0370*/ 	.dword	__unnamed_110
	.align		8
        /*0378*/ 	.dword	__unnamed_111
	.align		8
        /*0380*/ 	.dword	__unnamed_112
	.align		8
        /*0388*/ 	.dword	__unnamed_113
	.align		8
        /*0390*/ 	.dword	__unnamed_114
	.align		8
        /*0398*/ 	.dword	__unnamed_115
	.align		8
        /*03a0*/ 	.dword	__unnamed_116
	.align		8
        /*03a8*/ 	.dword	__unnamed_117
	.align		8
        /*03b0*/ 	.dword	__unnamed_118
	.align		8
        /*03b8*/ 	.dword	__unnamed_119
	.align		8
        /*03c0*/ 	.dword	__unnamed_120
	.align		8
        /*03c8*/ 	.dword	__unnamed_121
	.align		8
        /*03d0*/ 	.dword	__unnamed_122
	.align		8
        /*03d8*/ 	.dword	__unnamed_123
	.align		8
        /*03e0*/ 	.dword	__unnamed_124
	.align		8
        /*03e8*/ 	.dword	__unnamed_125
	.align		8
        /*03f0*/ 	.dword	__unnamed_126
	.align		8
        /*03f8*/ 	.dword	__unnamed_127
	.align		8
        /*0400*/ 	.dword	__unnamed_128
	.align		8
        /*0408*/ 	.dword	__unnamed_129
	.align		8
        /*0410*/ 	.dword	__unnamed_130
	.align		8
        /*0418*/ 	.dword	__unnamed_131
	.align		8
        /*0420*/ 	.dword	__unnamed_132
	.align		8
        /*0428*/ 	.dword	__unnamed_133
	.align		8
        /*0430*/ 	.dword	__unnamed_134
	.align		8
        /*0438*/ 	.dword	__unnamed_135
	.align		8
        /*0440*/ 	.dword	__unnamed_136
	.align		8
        /*0448*/ 	.dword	__unnamed_137
	.align		8
        /*0450*/ 	.dword	__unnamed_138
	.align		8
        /*0458*/ 	.dword	__unnamed_139
	.align		8
        /*0460*/ 	.dword	__unnamed_140
	.align		8
        /*0468*/ 	.dword	__unnamed_141
	.align		8
        /*0470*/ 	.dword	__unnamed_142
	.align		8
        /*0478*/ 	.dword	__unnamed_143
	.align		8
        /*0480*/ 	.dword	__unnamed_144
	.align		8
        /*0488*/ 	.dword	__unnamed_145
	.align		8
        /*0490*/ 	.dword	__unnamed_146
	.align		8
        /*0498*/ 	.dword	__unnamed_147
	.align		8
        /*04a0*/ 	.dword	__unnamed_148
	.align		8
        /*04a8*/ 	.dword	__unnamed_149
	.align		8
        /*04b0*/ 	.dword	__unnamed_150
	.align		8
        /*04b8*/ 	.dword	__unnamed_151
	.align		8
        /*04c0*/ 	.dword	__unnamed_152
	.align		8
        /*04c8*/ 	.dword	__unnamed_153
	.align		8
        /*04d0*/ 	.dword	__unnamed_154
	.align		8
        /*04d8*/ 	.dword	__unnamed_155
	.align		8
        /*04e0*/ 	.dword	__unnamed_156
	.align		8
        /*04e8*/ 	.dword	__unnamed_157
	.align		8
        /*04f0*/ 	.dword	__unnamed_158
	.align		8
        /*04f8*/ 	.dword	__unnamed_159
	.align		8
        /*0500*/ 	.dword	__unnamed_160
	.align		8
        /*0508*/ 	.dword	__unnamed_161
	.align		8
        /*0510*/ 	.dword	__unnamed_162
	.align		8
        /*0518*/ 	.dword	__unnamed_163
	.align		8
        /*0520*/ 	.dword	__unnamed_164
	.align		8
        /*0528*/ 	.dword	__unnamed_165
	.align		8
        /*0530*/ 	.dword	__unnamed_166
	.align		8
        /*0538*/ 	.dword	__unnamed_167
	.align		8
        /*0540*/ 	.dword	__unnamed_168
	.align		8
        /*0548*/ 	.dword	_ZN51_INTERNAL_e3e432fe_20_ReduceLogicKernel_cu_066a645d4cuda3std3__45__cpo5beginE
	.align		8
        /*0550*/ 	.dword	_ZN51_INTERNAL_e3e432fe_20_ReduceLogicKernel_cu_066a645d4cuda3std3__45__cpo3endE
	.align		8
        /*0558*/ 	.dword	_ZN51_INTERNAL_e3e432fe_20_ReduceLogicKernel_cu_066a645d4cuda3std3__45__cpo6cbeginE
	.align		8
        /*0560*/ 	.dword	_ZN51_INTERNAL_e3e432fe_20_ReduceLogicKernel_cu_066a645d4cuda3std3__45__cpo4cendE
	.align		8
        /*0568*/ 	.dword	_ZN51_INTERNAL_e3e432fe_20_ReduceLogicKernel_cu_066a645d4cuda3std3__45__cpo6rbeginE
	.align		8
        /*0570*/ 	.dword	_ZN51_INTERNAL_e3e432fe_20_ReduceLogicKernel_cu_066a645d4cuda3std3__45__cpo4rendE
	.align		8
        /*0578*/ 	.dword	_ZN51_INTERNAL_e3e432fe_20_ReduceLogicKernel_cu_066a645d4cuda3std3__45__cpo7crbeginE
	.align		8
        /*0580*/ 	.dword	_ZN51_INTERNAL_e3e432fe_20_ReduceLogicKernel_cu_066a645d4cuda3std3__45__cpo5crendE
	.align		8
        /*0588*/ 	.dword	_ZN51_INTERNAL_e3e432fe_20_ReduceLogicKernel_cu_066a645d4cuda3std3__453_GLOBAL__N__e3e432fe_20_ReduceLogicKernel_cu_066a645d6ignoreE
	.align		8
        /*0590*/ 	.dword	_ZN51_INTERNAL_e3e432fe_20_ReduceLogicKernel_cu_066a645d4cuda3std3__419piecewise_constructE
	.align		8
        /*0598*/ 	.dword	_ZN51_INTERNAL_e3e432fe_20_ReduceLogicKernel_cu_066a645d4cuda3std3__48in_placeE
	.align		8
        /*05a0*/ 	.dword	_ZN51_INTERNAL_e3e432fe_20_ReduceLogicKernel_cu_066a645d4cuda3std3__420unreachable_sentinelE
	.align		8
        /*05a8*/ 	.dword	_ZN51_INTERNAL_e3e432fe_20_ReduceLogicKernel_cu_066a645d4cuda3std6ranges3__45__cpo4swapE
	.align		8
        /*05b0*/ 	.dword	_ZN51_INTERNAL_e3e432fe_20_ReduceLogicKernel_cu_066a645d4cuda3std6ranges3__45__cpo9iter_moveE
	.align		8
        /*05b8*/ 	.dword	_ZN51_INTERNAL_e3e432fe_20_ReduceLogicKernel_cu_066a645d4cuda3std6ranges3__45__cpo5beginE
	.align		8
        /*05c0*/ 	.dword	_ZN51_INTERNAL_e3e432fe_20_ReduceLogicKernel_cu_066a645d4cuda3std6ranges3__45__cpo3endE
	.align		8
        /*05c8*/ 	.dword	_ZN51_INTERNAL_e3e432fe_20_ReduceLogicKernel_cu_066a645d4cuda3std6ranges3__45__cpo6cbeginE
	.align		8
        /*05d0*/ 	.dword	_ZN51_INTERNAL_e3e432fe_20_ReduceLogicKernel_cu_066a645d4cuda3std6ranges3__45__cpo4cendE
	.align		8
        /*05d8*/ 	.dword	_ZN51_INTERNAL_e3e432fe_20_ReduceLogicKernel_cu_066a645d4cuda3std6ranges3__45__cpo7advanceE
	.align		8
        /*05e0*/ 	.dword	_ZN51_INTERNAL_e3e432fe_20_ReduceLogicKernel_cu_066a645d4cuda3std6ranges3__45__cpo9iter_swapE
	.align		8
        /*05e8*/ 	.dword	_ZN51_INTERNAL_e3e432fe_20_ReduceLogicKernel_cu_066a645d4cuda3std6ranges3__45__cpo4nextE
	.align		8
        /*05f0*/ 	.dword	_ZN51_INTERNAL_e3e432fe_20_ReduceLogicKernel_cu_066a645d4cuda3std6ranges3__45__cpo4prevE
	.align		8
        /*05f8*/ 	.dword	_ZN51_INTERNAL_e3e432fe_20_ReduceLogicKernel_cu_066a645d4cuda3std6ranges3__45__cpo4dataE
	.align		8
        /*0600*/ 	.dword	_ZN51_INTERNAL_e3e432fe_20_ReduceLogicKernel_cu_066a645d4cuda3std6ranges3__45__cpo5cdataE
	.align		8
        /*0608*/ 	.dword	_ZN51_INTERNAL_e3e432fe_20_ReduceLogicKernel_cu_066a645d4cuda3std6ranges3__45__cpo4sizeE
	.align		8
        /*0610*/ 	.dword	_ZN51_INTERNAL_e3e432fe_20_ReduceLogicKernel_cu_066a645d4cuda3std6ranges3__45__cpo5ssizeE
	.align		8
        /*0618*/ 	.dword	_ZN51_INTERNAL_e3e432fe_20_ReduceLogicKernel_cu_066a645d4cuda3std6ranges3__45__cpo8distanceE
	.align		8
        /*0620*/ 	.dword	_ZN51_INTERNAL_e3e432fe_20_ReduceLogicKernel_cu_066a645d6thrust24THRUST_300001_SM_1000_NS6system6detail10sequential3seqE
	.align		8
        /*0628*/ 	.dword	$str$6
	.align		8
        /*0630*/ 	.dword	$str$7
	.align		8
        /*0638*/ 	.dword	$str$8
	.align		8
        /*0640*/ 	.dword	$str$9
	.align		8
        /*0648*/ 	.dword	$str$10


//--------------------- .text._ZN2at6native13reduce_kernelILi512ELi1ENS0_8ReduceOpIbNS0_14func_wrapper_tIbZZZNS0_14or_kernel_cudaERNS_14TensorIteratorEENKUlvE_clEvENKUlvE10_clEvEUlbbE_EEjbLi4ELi4EEEEEvT1_ --------------------------
	.section	.text._ZN2at6native13reduce_kernelILi512ELi1ENS0_8ReduceOpIbNS0_14func_wrapper_tIbZZZNS0_14or_kernel_cudaERNS_14TensorIteratorEENKUlvE_clEvENKUlvE10_clEvEUlbbE_EEjbLi4ELi4EEEEEvT1_,"ax",@progbits
	.align	128
        .global         _ZN2at6native13reduce_kernelILi512ELi1ENS0_8ReduceOpIbNS0_14func_wrapper_tIbZZZNS0_14or_kernel_cudaERNS_14TensorIteratorEENKUlvE_clEvENKUlvE10_clEvEUlbbE_EEjbLi4ELi4EEEEEvT1_
        .type           _ZN2at6native13reduce_kernelILi512ELi1ENS0_8ReduceOpIbNS0_14func_wrapper_tIbZZZNS0_14or_kernel_cudaERNS_14TensorIteratorEENKUlvE_clEvENKUlvE10_clEvEUlbbE_EEjbLi4ELi4EEEEEvT1_,@function
        .size           _ZN2at6native13reduce_kernelILi512ELi1ENS0_8ReduceOpIbNS0_14func_wrapper_tIbZZZNS0_14or_kernel_cudaERNS_14TensorIteratorEENKUlvE_clEvENKUlvE10_clEvEUlbbE_EEjbLi4ELi4EEEEEvT1_,(.L_x_7746 - _ZN2at6native13reduce_kernelILi512ELi1ENS0_8ReduceOpIbNS0_14func_wrapper_tIbZZZNS0_14or_kernel_cudaERNS_14TensorIteratorEENKUlvE_clEvENKUlvE10_clEvEUlbbE_EEjbLi4ELi4EEEEEvT1_)
        .other          _ZN2at6native13reduce_kernelILi512ELi1ENS0_8ReduceOpIbNS0_14func_wrapper_tIbZZZNS0_14or_kernel_cudaERNS_14TensorIteratorEENKUlvE_clEvENKUlvE10_clEvEUlbbE_EEjbLi4ELi4EEEEEvT1_,@"STO_CUDA_ENTRY STV_DEFAULT"
_ZN2at6native13reduce_kernelILi512ELi1ENS0_8ReduceOpIbNS0_14func_wrapper_tIbZZZNS0_14or_kernel_cudaERNS_14TensorIteratorEENKUlvE_clEvENKUlvE10_clEvEUlbbE_EEjbLi4ELi4EEEEEvT1_:
.text._ZN2at6native13reduce_kernelILi512ELi1ENS0_8ReduceOpIbNS0_14func_wrapper_tIbZZZNS0_14or_kernel_cudaERNS_14TensorIteratorEENKUlvE_clEvENKUlvE10_clEvEUlbbE_EEjbLi4ELi4EEEEEvT1_:
[----:B------:R-:W0:Y:S01]  /*0000*/  LDC R1, c[0x0][0x37c] ;  /* 0x0000df00ff017b82 */ /* 0x000e220000000800 */
[----:B------:R-:W1:Y:S01]  /*0010*/  S2R R8, SR_TID.X ;  /* 0x0000000000087919 */ /* 0x000e620000002100 */
[----:B------:R-:W1:Y:S06]  /*0020*/  LDCU.128 UR20, c[0x0][0x3a0] ;  /* 0x00007400ff1477ac */ /* 0x000e6c0008000c00 */
[----:B------:R-:W2:Y:S01]  /*0030*/  S2UR UR5, SR_CTAID.X ;  /* 0x00000000000579c3 */ /* 0x000ea20000002500 */
[----:B------:R-:W3:Y:S01]  /*0040*/  S2R R7, SR_TID.Y ;  /* 0x0000000000077919 */ /* 0x000ee20000002200 */
[----:B------:R-:W4:Y:S01]  /*0050*/  LDCU UR4, c[0x0][0x558] ;  /* 0x0000ab00ff0477ac */ /* 0x000f220008000800 */
[----:B------:R-:W5:Y:S01]  /*0060*/  S2R R6, SR_CTAID.Y ;  /* 0x0000000000067919 */ /* 0x000f620000002600 */
[----:B------:R-:W1:Y:S04]  /*0070*/  LDCU UR6, c[0x0][0x39c] ;  /* 0x00007380ff0677ac */ /* 0x000e680008000800 */
[----:B------:R-:W2:Y:S01]  /*0080*/  LDC R3, c[0x0][0x394] ;  /* 0x0000e500ff037b82 */ /* 0x000ea20000000800 */
[----:B----4-:R-:W-:Y:S01]  /*0090*/  UISETP.NE.AND UP0, UPT, UR4, URZ, UPT ;  /* 0x000000ff0400728c */ /* 0x010fe2000bf05270 */
[----:B-1----:R-:W-:-:S02]  /*00a0*/  IMAD R0, R8, UR22, RZ ;  /* 0x0000001608007c24 */ /* 0x002fc4000f8e02ff */
[----:B------:R-:W-:Y:S02]  /*00b0*/  IMAD R2, R8, UR6, RZ ;  /* 0x0000000608027c24 */ /* 0x000fe4000f8e02ff */
[C---:B---3--:R-:W-:Y:S02]  /*00c0*/  IMAD R0, R7.reuse, UR23, R0 ;  /* 0x0000001707007c24 */ /* 0x048fe4000f8e0200 */
[----:B------:R-:W-:Y:S02]  /*00d0*/  IMAD R21, R7, UR20, R2 ;  /* 0x0000001407157c24 */ /* 0x000fe4000f8e0202 */
[----:B--2---:R-:W-:Y:S02]  /*00e0*/  IMAD R3, R3, UR5, R0 ;  /* 0x0000000503037c24 */ /* 0x004fe4000f8e0200 */
[----:B------:R-:W-:Y:S02]  /*00f0*/  HFMA2 R0, -RZ, RZ, 0, 0 ;  /* 0x00000000ff007431 */ /* 0x000fe400000001ff */
[----:B-----5:R-:W-:Y:S01]  /*0100*/  IMAD R21, R6, UR21, R21 ;  /* 0x0000001506157c24 */ /* 0x020fe2000f8e0215 */
[----:B0-----:R-:W-:Y:S06]  /*0110*/  BRA.U !UP0, `(.L_x_0) ;  /* 0x0000001108547547 */ /* 0x001fec000b800000 */
[----:B------:R-:W0:Y:S01]  /*0120*/  LDCU.64 UR6, c[0x0][0x560] ;  /* 0x0000ac00ff0677ac */ /* 0x000e220008000a00 */
[----:B------:R-:W-:Y:S01]  /*0130*/  IMAD.MOV.U32 R2, RZ, RZ, RZ ;  /* 0x000000ffff027224 */ /* 0x000fe200078e00ff */
[----:B------:R-:W1:Y:S01]  /*0140*/  LDCU UR5, c[0x0][0x55c] ;  /* 0x0000ab80ff0577ac */ /* 0x000e620008000800 */
[----:B------:R-:W2:Y:S01]  /*0150*/  LDCU UR8, c[0x0][0x68c] ;  /* 0x0000d180ff0877ac */ /* 0x000ea20008000800 */
[----:B------:R-:W-:-:S04]  /*0160*/  UIADD3 UR4, UPT, UPT, UR4, -0x1, URZ ;  /* 0xffffffff04047890 */ /* 0x000fc8000fffe0ff */
[----:B------:R-:W-:Y:S01]  /*0170*/  UISETP.NE.AND UP0, UPT, UR4, URZ, UPT ;  /* 0x000000ff0400728c */ /* 0x000fe2000bf05270 */
[----:B0-----:R-:W-:-:S05]  /*0180*/  IMAD.HI.U32 R4, R3, UR6, R2 ;  /* 0x0000000603047c27 */ /* 0x001fca000f8e0002 */
[----:B------:R-:W-:-:S04]  /*0190*/  SHF.R.U32.HI R5, RZ, UR7, R4 ;  /* 0x00000007ff057c19 */ /* 0x000fc80008011604 */
[----:B------:R-:W-:-:S05]  /*01a0*/  IADD3 R9, PT, PT, -R5, RZ, RZ ;  /* 0x000000ff05097210 */ /* 0x000fca0007ffe1ff */
[----:B-1----:R-:W-:-:S04]  /*01b0*/  IMAD R0, R9, UR5, R3 ;  /* 0x0000000509007c24 */ /* 0x002fc8000f8e0203 */
[----:B--2---:R-:W-:Y:S01]  /*01c0*/  IMAD R0, R0, UR8, RZ ;  /* 0x0000000800007c24 */ /* 0x004fe2000f8e02ff */
[----:B------:R-:W-:Y:S06]  /*01d0*/  BRA.U !UP0, `(.L_x_0) ;  /* 0x0000001108247547 */ /* 0x000fec000b800000 */
[----:B------:R-:W0:Y:S01]  /*01e0*/  LDCU.64 UR6, c[0x0][0x568] ;  /* 0x0000ad00ff0677ac */ /* 0x000e220008000a00 */
[----:B------:R-:W-:Y:S01]  /*01f0*/  IMAD.MOV.U32 R4, RZ, RZ, RZ ;  /* 0x000000ffff047224 */ /* 0x000fe200078e00ff */
[----:B------:R-:W1:Y:S01]  /*0200*/  LDCU UR5, c[0x0][0x570] ;  /* 0x0000ae00ff0577ac */ /* 0x000e620008000800 */
[----:B------:R-:W-:-:S04]  /*0210*/  UISETP.LT.U32.AND UP0, UPT, UR4, 0x18, UPT ;  /* 0x000000180400788c */ /* 0x000fc8000bf01070 */
[----:B------:R-:W-:-:S04]  /*0220*/  USEL UR4, UR4, 0x18, UP0 ;  /* 0x0000001804047887 */ /* 0x000fc80008000000 */
[----:B------:R-:W-:Y:S01]  /*0230*/  UIADD3 UR4, UPT, UPT, UR4, 0x1, URZ ;  /* 0x0000000104047890 */ /* 0x000fe2000fffe0ff */
[----:B0-----:R-:W-:Y:S01]  /*0240*/  IMAD.HI.U32 R10, R5, UR7, R4 ;  /* 0x00000007050a7c27 */ /* 0x001fe2000f8e0004 */
[----:B------:R-:W0:Y:S04]  /*0250*/  LDCU UR7, c[0x0][0x694] ;  /* 0x0000d280ff0777ac */ /* 0x000e280008000800 */
[----:B-1----:R-:W-:Y:S01]  /*0260*/  SHF.R.U32.HI R11, RZ, UR5, R10 ;  /* 0x00000005ff0b7c19 */ /* 0x002fe2000801160a */
[----:B------:R-:W-:-:S03]  /*0270*/  UISETP.NE.AND UP0, UPT, UR4, 0x2, UPT ;  /* 0x000000020400788c */ /* 0x000fc6000bf05270 */
[----:B------:R-:W-:-:S05]  /*0280*/  IADD3 R4, PT, PT, -R11, RZ, RZ ;  /* 0x000000ff0b047210 */ /* 0x000fca0007ffe1ff */
[----:B------:R-:W-:-:S04]  /*0290*/  IMAD R5, R4, UR6, R5 ;  /* 0x0000000604057c24 */ /* 0x000fc8000f8e0205 */
[----:B0-----:R-:W-:Y:S01]  /*02a0*/  IMAD R0, R5, UR7, R0 ;  /* 0x0000000705007c24 */ /* 0x001fe2000f8e0200 */
[----:B------:R-:W-:Y:S06]  /*02b0*/  BRA.U !UP0, `(.L_x_0) ;  /* 0x0000000d08ec7547 */ /* 0x000fec000b800000 */
[----:B------:R-:W0:Y:S01]  /*02c0*/  LDCU.64 UR6, c[0x0][0x578] ;  /* 0x0000af00ff0677ac */ /* 0x000e220008000a00 */
[----:B------:R-:W-:Y:S01]  /*02d0*/  IMAD.MOV.U32 R10, RZ, RZ, RZ ;  /* 0x000000ffff0a7224 */ /* 0x000fe200078e00ff */
[----:B------:R-:W1:Y:S01]  /*02e0*/  LDCU UR5, c[0x0][0x574] ;  /* 0x0000ae80ff0577ac */ /* 0x000e620008000800 */
[----:B------:R-:W2:Y:S01]  /*02f0*/  LDCU UR8, c[0x0][0x69c] ;  /* 0x0000d380ff0877ac */ /* 0x000ea20008000800 */
[----:B------:R-:W-:Y:S01]  /*0300*/  UISETP.NE.AND UP0, UPT, UR4, 0x3, UPT ;  /* 0x000000030400788c */ /* 0x000fe2000bf05270 */
[----:B0-----:R-:W-:-:S05]  /*0310*/  IMAD.HI.U32 R4, R11, UR6, R10 ;  /* 0x000000060b047c27 */ /* 0x001fca000f8e000a */
[----:B------:R-:W-:-:S04]  /*0320*/  SHF.R.U32.HI R5, RZ, UR7, R4 ;  /* 0x00000007ff057c19 */ /* 0x000fc80008011604 */
[----:B------:R-:W-:-:S05]  /*0330*/  IADD3 R9, PT, PT, -R5, RZ, RZ ;  /* 0x000000ff05097210 */ /* 0x000fca0007ffe1ff */
[----:B-1----:R-:W-:-:S04]  /*0340*/  IMAD R11, R9, UR5, R11 ;  /* 0x00000005090b7c24 */ /* 0x002fc8000f8e020b */
[----:B--2---:R-:W-:Y:S01]  /*0350*/  IMAD R0, R11, UR8, R0 ;  /* 0x000000080b007c24 */ /* 0x004fe2000f8e0200 */
[----:B------:R-:W-:Y:S06]  /*0360*/  BRA.U !UP0, `(.L_x_0) ;  /* 0x0000000d08c07547 */ /* 0x000fec000b800000 */
[----:B------:R-:W0:Y:S01]  /*0370*/  LDCU.64 UR6, c[0x0][0x580] ;  /* 0x0000b000ff0677ac */ /* 0x000e220008000a00 */
[----:B------:R-:W-:Y:S01]  /*0380*/  IMAD.MOV.U32 R4, RZ, RZ, RZ ;  /* 0x000000ffff047224 */ /* 0x000fe200078e00ff */
[----:B------:R-:W1:Y:S01]  /*0390*/  LDCU UR5, c[0x0][0x588] ;  /* 0x0000b100ff0577ac */ /* 0x000e620008000800 */
[----:B------:R-:W2:Y:S01]  /*03a0*/  LDCU UR8, c[0x0][0x6a4] ;  /* 0x0000d480ff0877ac */ /* 0x000ea20008000800 */
[----:B------:R-:W-:Y:S01]  /*03b0*/  UISETP.NE.AND UP0, UPT, UR4, 0x4, UPT ;  /* 0x000000040400788c */ /* 0x000fe2000bf05270 */
[----:B0-----:R-:W-:-:S05]  /*03c0*/  IMAD.HI.U32 R10, R5, UR7, R4 ;  /* 0x00000007050a7c27 */ /* 0x001fca000f8e0004 */
[----:B-1----:R-:W-:-:S04]  /*03d0*/  SHF.R.U32.HI R11, RZ, UR5, R10 ;  /* 0x00000005ff0b7c19 */ /* 0x002fc8000801160a */
[----:B------:R-:W-:-:S05]  /*03e0*/  IADD3 R4, PT, PT, -R11, RZ, RZ ;  /* 0x000000ff0b047210 */ /* 0x000fca0007ffe1ff */
[----:B------:R-:W-:-:S04]  /*03f0*/  IMAD R5, R4, UR6, R5 ;  /* 0x0000000604057c24 */ /* 0x000fc8000f8e0205 */
        /* <DEDUP_REMOVED lines=225> */
[----:B------:R-:W2:Y:S02]  /*1210*/  LDCU UR7, c[0x0][0x74c] ;  /* 0x0000e980ff0777ac */ /* 0x000ea40008000800 */
[----:B0-----:R-:W-:-:S05]  /*1220*/  IMAD.HI.U32 R4, R11, UR4, R10 ;  /* 0x000000040b047c27 */ /* 0x001fca000f8e000a */
[----:B------:R-:W-:-:S04]  /*1230*/  SHF.R.U32.HI R4, RZ, UR5, R4 ;  /* 0x00000005ff047c19 */ /* 0x000fc80008011604 */
[----:B------:R-:W-:-:S05]  /*1240*/  IADD3 R5, PT, PT, -R4, RZ, RZ ;  /* 0x000000ff04057210 */ /* 0x000fca0007ffe1ff */
[----:B-1----:R-:W-:-:S04]  /*1250*/  IMAD R11, R5, UR6, R11 ;  /* 0x00000006050b7c24 */ /* 0x002fc8000f8e020b */
[----:B--2---:R-:W-:-:S07]  /*1260*/  IMAD R0, R11, UR7, R0 ;  /* 0x000000070b007c24 */ /* 0x004fce000f8e0200 */
.L_x_0:
[----:B------:R-:W0:Y:S01]  /*1270*/  LDCU.64 UR4, c[0x0][0x388] ;  /* 0x00007100ff0477ac */ /* 0x000e220008000a00 */
[----:B------:R-:W-:Y:S01]  /*1280*/  BSSY.RECONVERGENT B0, `(.L_x_1) ;  /* 0x00009f3000007945 */ /* 0x000fe20003800200 */
[----:B------:R-:W1:Y:S01]  /*1290*/  LDCU.64 UR36, c[0x0][0x358] ;  /* 0x00006b00ff2477ac */ /* 0x000e620008000a00 */
[----:B0-----:R-:W-:-:S05]  /*12a0*/  IMAD.U32 R20, RZ, RZ, UR4 ;  /* 0x00000004ff147e24 */ /* 0x001fca000f8e00ff */
[----:B------:R-:W-:-:S04]  /*12b0*/  ISETP.GE.U32.AND P0, PT, R21, R20, PT ;  /* 0x000000141500720c */ /* 0x000fc80003f06070 */
[----:B------:R-:W-:-:S13]  /*12c0*/  ISETP.GE.U32.OR P0, PT, R3, UR5, P0 ;  /* 0x0000000503007c0c */ /* 0x000fda0008706470 */
[----:B-1----:R-:W-:Y:S05]  /*12d0*/  @P0 BRA `(.L_x_2) ;  /* 0x0000009c00b40947 */ /* 0x002fea0003800000 */
[----:B------:R-:W0:Y:S01]  /*12e0*/  LDCU.U8 UR6, c[0x0][0x3bc] ;  /* 0x00007780ff0677ac */ /* 0x000e220008000000 */
[----:B------:R-:W1:Y:S01]  /*12f0*/  LDCU.64 UR4, c[0x0][0x750] ;  /* 0x0000ea00ff0477ac */ /* 0x000e620008000a00 */
[----:B0-----:R-:W-:Y:S01]  /*1300*/  UISETP.NE.AND UP0, UPT, UR6, URZ, UPT ;  /* 0x000000ff0600728c */ /* 0x001fe2000bf05270 */
[----:B-1----:R-:W-:-:S04]  /*1310*/  IADD3 R2, P0, PT, R0, UR4, RZ ;  /* 0x0000000400027c10 */ /* 0x002fc8000ff1e0ff */
[----:B------:R-:W-:Y:S01]  /*1320*/  IADD3.X R3, PT, PT, RZ, UR5, RZ, P0, !PT ;  /* 0x00000005ff037c10 */ /* 0x000fe200087fe4ff */
[----:B------:R-:W-:-:S03]  /*1330*/  IMAD.MOV.U32 R4, RZ, RZ, R2 ;  /* 0x000000ffff047224 */ /* 0x000fc600078e0002 */
[----:B------:R-:W-:Y:S01]  /*1340*/  MOV R5, R3 ;  /* 0x0000000300057202 */ /* 0x000fe20000000f00 */
[----:B------:R-:W-:Y:S06]  /*1350*/  BRA.U !UP0, `(.L_x_3) ;  /* 0x0000000508607547 */ /* 0x000fec000b800000 */
[----:B------:R-:W0:Y:S01]  /*1360*/  LDCU.U8 UR4, c[0x0][0x381] ;  /* 0x00007020ff0477ac */ /* 0x000e220008000000 */
[----:B------:R-:W-:Y:S01]  /*1370*/  LOP3.LUT P0, R11, R2, 0x3, RZ, 0xc0, !PT ;  /* 0x00000003020b7812 */ /* 0x000fe2000780c0ff */
[----:B------:R-:W-:Y:S01]  /*1380*/  BSSY.RECONVERGENT B1, `(.L_x_4) ;  /* 0x000001f000017945 */ /* 0x000fe20003800200 */
[----:B------:R-:W1:Y:S01]  /*1390*/  LDCU UR5, c[0x0][0x388] ;  /* 0x00007100ff0577ac */ /* 0x000e620008000800 */
[----:B0-----:R-:W-:Y:S01]  /*13a0*/  IMAD.U32 R9, RZ, RZ, UR4 ;  /* 0x00000004ff097e24 */ /* 0x001fe2000f8e00ff */
[----:B------:R-:W-:Y:S01]  /*13b0*/  MOV R10, UR4 ;  /* 0x00000004000a7c02 */ /* 0x000fe20008000f00 */
[----:B-1----:R-:W-:-:S08]  /*13c0*/  IMAD.U32 R0, RZ, RZ, UR5 ;  /* 0x00000005ff007e24 */ /* 0x002fd0000f8e00ff */
[----:B------:R-:W-:Y:S05]  /*13d0*/  @!P0 BRA `(.L_x_5) ;  /* 0x0000000000648947 */ /* 0x000fea0003800000 */
[C---:B------:R-:W-:Y:S01]  /*13e0*/  ISETP.GT.U32.AND P0, PT, R8.reuse, 0x3, PT ;  /* 0x000000030800780c */ /* 0x040fe20003f04070 */
[----:B------:R-:W-:Y:S01]  /*13f0*/  BSSY.RECONVERGENT B2, `(.L_x_6) ;  /* 0x0000014000027945 */ /* 0x000fe20003800200 */
[----:B------:R-:W-:Y:S02]  /*1400*/  IADD3 R0, PT, PT, -R11, RZ, RZ ;  /* 0x000000ff0b007210 */ /* 0x000fe40007ffe1ff */
[----:B------:R-:W-:Y:S02]  /*1410*/  ISETP.LT.U32.OR P0, PT, R8, R11, P0 ;  /* 0x0000000b0800720c */ /* 0x000fe40000701470 */
[C---:B------:R-:W-:Y:S02]  /*1420*/  IADD3 R13, P1, PT, R0.reuse, R4, RZ ;  /* 0x00000004000d7210 */ /* 0x040fe40007f3e0ff */
[----:B------:R-:W-:Y:S02]  /*1430*/  PRMT R10, R9, 0x7610, R10 ;  /* 0x00007610090a7816 */ /* 0x000fe4000000000a */
[----:B------:R-:W-:-:S07]  /*1440*/  LEA.HI.X.SX32 R5, R0, R5, 0x1, P1 ;  /* 0x0000000500057211 */ /* 0x000fce00008f0eff */
[----:B------:R-:W-:Y:S05]  /*1450*/  @P0 BRA `(.L_x_7) ;  /* 0x0000000000340947 */ /* 0x000fea0003800000 */
[----:B------:R-:W-:Y:S02]  /*1460*/  ISETP.NE.AND P0, PT, RZ, UR20, PT ;  /* 0x00000014ff007c0c */ /* 0x000fe4000bf05270 */
[----:B------:R-:W-:Y:S02]  /*1470*/  ISETP.NE.AND P1, PT, R7, RZ, PT ;  /* 0x000000ff0700720c */ /* 0x000fe40003f25270 */
[----:B------:R-:W-:-:S11]  /*1480*/  PRMT R10, R9, 0x7610, R10 ;  /* 0x00007610090a7816 */ /* 0x000fd6000000000a */
[----:B------:R-:W-:Y:S05]  /*1490*/  @P0 BRA P1, `(.L_x_7) ;  /* 0x0000000000240947 */ /* 0x000fea0000800000 */
[----:B------:R-:W-:Y:S02]  /*14a0*/  ISETP.NE.AND P0, PT, RZ, UR21, PT ;  /* 0x00000015ff007c0c */ /* 0x000fe4000bf05270 */
[----:B------:R-:W-:Y:S02]  /*14b0*/  ISETP.NE.AND P1, PT, R6, RZ, PT ;  /* 0x000000ff0600720c */ /* 0x000fe40003f25270 */
[----:B------:R-:W-:-:S11]  /*14c0*/  PRMT R10, R9, 0x7610, R10 ;  /* 0x00007610090a7816 */ /* 0x000fd6000000000a */
[----:B------:R-:W-:Y:S05]  /*14d0*/  @P0 BRA P1, `(.L_x_7) ;  /* 0x0000000000140947 */ /* 0x000fea0000800000 */
[----:B------:R-:W-:-:S05]  /*14e0*/  IADD3 R2, P0, PT, R8, R13, RZ ;  /* 0x0000000d08027210 */ /* 0x000fca0007f1e0ff */
[----:B------:R-:W-:-:S05]  /*14f0*/  IMAD.X R3, RZ, RZ, R5, P0 ;  /* 0x000000ffff037224 */ /* 0x000fca00000e0605 */
[----:B------:R-:W2:Y:S02]  /*1500*/  LDG.E.U8 R2, desc[UR36][R2.64] ;  /* 0x0000002402027981 */ /* 0x000ea4000c1e1100 */
[----:B--2---:R-:W-:-:S04]  /*1510*/  LOP3.LUT P0, RZ, R9, 0xff, R2, 0xc8, !PT ;  /* 0x000000ff09ff7812 */ /* 0x004fc8000780c802 */
[----:B------:R-:W-:-:S09]  /*1520*/  SEL R10, RZ, 0x1, !P0 ;  /* 0x00000001ff0a7807 */ /* 0x000fd20004000000 */
.L_x_7:
[----:B------:R-:W-:Y:S05]  /*1530*/  BSYNC.RECONVERGENT B2 ;  /* 0x0000000000027941 */ /* 0x000fea0003800200 */
.L_x_6:
[----:B------:R-:W-:Y:S02]  /*1540*/  IADD3 R4, P0, PT, R13, 0x4, RZ ;  /* 0x000000040d047810 */ /* 0x000fe40007f1e0ff */
[----:B------:R-:W-:Y:S02]  /*1550*/  IADD3 R0, PT, PT, R11, -0x4, R20 ;  /* 0xfffffffc0b007810 */ /* 0x000fe40007ffe014 */
[----:B------:R-:W-:-:S09]  /*1560*/  IADD3.X R5, PT, PT, RZ, R5, RZ, P0, !PT ;  /* 0x00000005ff057210 */ /* 0x000fd200007fe4ff */
.L_x_5:
[----:B------:R-:W-:Y:S05]  /*1570*/  BSYNC.RECONVERGENT B1 ;  /* 0x0000000000017941 */ /* 0x000fea0003800200 */
.L_x_4:
[----:B------:R-:W-:Y:S01]  /*1580*/  LEA R3, R21, 0x3, 0x2 ;  /* 0x0000000315037811 */ /* 0x000fe200078e10ff */
[----:B------:R-:W-:Y:S01]  /*1590*/  BSSY.RECONVERGENT B1, `(.L_x_8) ;  /* 0x000001f000017945 */ /* 0x000fe20003800200 */
[----:B------:R-:W-:Y:S02]  /*15a0*/  PRMT R2, R9, 0x7610, R2 ;  /* 0x0000761009027816 */ /* 0x000fe40000000002 */
[----:B------:R-:W-:Y:S02]  /*15b0*/  ISETP.GE.U32.AND P0, PT, R3, R0, PT ;  /* 0x000000000300720c */ /* 0x000fe40003f06070 */
[----:B------:R-:W-:-:S11]  /*15c0*/  PRMT R3, R9, 0x7610, R3 ;  /* 0x0000761009037816 */ /* 0x000fd60000000003 */
[----:B------:R-:W-:Y:S05]  /*15d0*/  @P0 BRA `(.L_x_9) ;  /* 0x0000000000680947 */ /* 0x000fea0003800000 */
[----:B------:R-:W-:Y:S01]  /*15e0*/  PRMT R2, R9, 0x9910, RZ ;  /* 0x0000991009027816 */ /* 0x000fe200000000ff */
[----:B------:R-:W-:Y:S01]  /*15f0*/  BSSY.RECONVERGENT B2, `(.L_x_10) ;  /* 0x0000014000027945 */ /* 0x000fe20003800200 */
[----:B------:R-:W-:Y:S02]  /*1600*/  LOP3.LUT P3, RZ, R10, 0xff, RZ, 0xc0, !PT ;  /* 0x000000ff0aff7812 */ /* 0x000fe4000786c0ff */
[----:B------:R-:W-:-:S04]  /*1610*/  ISETP.NE.AND P0, PT, R2, RZ, PT ;  /* 0x000000ff0200720c */ /* 0x000fc80003f05270 */
[----:B------:R-:W-:Y:S02]  /*1620*/  PLOP3.LUT P1, PT, P0, PT, PT, 0x80, 0x8 ;  /* 0x000000000008781c */ /* 0x000fe4000072f070 */
[----:B------:R-:W-:-:S13]  /*1630*/  PLOP3.LUT P2, PT, P0, PT, PT, 0x80, 0x8 ;  /* 0x000000000008781c */ /* 0x000fda000074f070 */
.L_x_11:
[C---:B------:R-:W-:Y:S01]  /*1640*/  IMAD.WIDE.U32 R2, R21.reuse, 0x4, R4 ;  /* 0x0000000415027825 */ /* 0x040fe200078e0004 */
[----:B------:R-:W0:Y:S05]  /*1650*/  LDCU UR4, c[0x0][0x390] ;  /* 0x00007200ff0477ac */ /* 0x000e2a0008000800 */
[----:B------:R-:W2:Y:S01]  /*1660*/  LDG.E R2, desc[UR36][R2.64] ;  /* 0x0000002402027981 */ /* 0x000ea2000c1e1900 */
[----:B0-----:R-:W-:-:S05]  /*1670*/  VIADD R21, R21, UR4 ;  /* 0x0000000415157c36 */ /* 0x001fca0008000000 */
[----:B------:R-:W-:-:S04]  /*1680*/  LEA R11, R21, 0x3, 0x2 ;  /* 0x00000003150b7811 */ /* 0x000fc800078e10ff */
[----:B------:R-:W-:Y:S02]  /*1690*/  ISETP.GE.U32.AND P4, PT, R11, R0, PT ;  /* 0x000000000b00720c */ /* 0x000fe40003f86070 */
[C---:B--2---:R-:W-:Y:S02]  /*16a0*/  PRMT R9, R2.reuse, 0x7770, RZ ;  /* 0x0000777002097816 */ /* 0x044fe400000000ff */
[C---:B------:R-:W-:Y:S02]  /*16b0*/  PRMT R10, R2.reuse, 0x7771, RZ ;  /* 0x00007771020a7816 */ /* 0x040fe400000000ff */
[C---:B------:R-:W-:Y:S02]  /*16c0*/  PRMT R11, R2.reuse, 0x7772, RZ ;  /* 0x00007772020b7816 */ /* 0x040fe400000000ff */
[----:B------:R-:W-:Y:S02]  /*16d0*/  PRMT R12, R2, 0x7773, RZ ;  /* 0x00007773020c7816 */ /* 0x000fe400000000ff */
[----:B------:R-:W-:-:S02]  /*16e0*/  ISETP.NE.OR P3, PT, R9, RZ, P3 ;  /* 0x000000ff0900720c */ /* 0x000fc40001f65670 */
[----:B------:R-:W-:Y:S02]  /*16f0*/  ISETP.NE.OR P2, PT, R10, RZ, P2 ;  /* 0x000000ff0a00720c */ /* 0x000fe40001745670 */
[----:B------:R-:W-:Y:S02]  /*1700*/  ISETP.NE.OR P1, PT, R11, RZ, P1 ;  /* 0x000000ff0b00720c */ /* 0x000fe40000f25670 */
[----:B------:R-:W-:Y:S01]  /*1710*/  ISETP.NE.OR P0, PT, R12, RZ, P0 ;  /* 0x000000ff0c00720c */ /* 0x000fe20000705670 */
[----:B------:R-:W-:-:S12]  /*1720*/  @!P4 BRA `(.L_x_11) ;  /* 0xfffffffc00c4c947 */ /* 0x000fd8000383ffff */
[----:B------:R-:W-:Y:S05]  /*1730*/  BSYNC.RECONVERGENT B2 ;  /* 0x0000000000027941 */ /* 0x000fea0003800200 */
.L_x_10:
[----:B------:R-:W-:Y:S02]  /*1740*/  SEL R10, RZ, 0x1, !P3 ;  /* 0x00000001ff0a7807 */ /* 0x000fe40005800000 */
[----:B------:R-:W-:Y:S02]  /*1750*/  SEL R2, RZ, 0x1, !P2 ;  /* 0x00000001ff027807 */ /* 0x000fe40005000000 */
[----:B------:R-:W-:Y:S02]  /*1760*/  SEL R3, RZ, 0x1, !P1 ;  /* 0x00000001ff037807 */ /* 0x000fe40004800000 */
[----:B------:R-:W-:-:S07]  /*1770*/  SEL R9, RZ, 0x1, !P0 ;  /* 0x00000001ff097807 */ /* 0x000fce0004000000 */
.L_x_9:
[----:B------:R-:W-:Y:S05]  /*1780*/  BSYNC.RECONVERGENT B1 ;  /* 0x0000000000017941 */ /* 0x000fea0003800200 */
.L_x_8:
[----:B------:R-:W-:Y:S01]  /*1790*/  ISETP.NE.AND P0, PT, RZ, UR20, PT ;  /* 0x00000014ff007c0c */ /* 0x000fe2000bf05270 */
[----:B------:R-:W-:Y:S01]  /*17a0*/  BSSY.RECONVERGENT B1, `(.L_x_12) ;  /* 0x000000f000017945 */ /* 0x000fe20003800200 */
[----:B------:R-:W-:Y:S02]  /*17b0*/  ISETP.NE.AND P1, PT, RZ, UR21, PT ;  /* 0x00000015ff007c0c */ /* 0x000fe4000bf25270 */
[----:B------:R-:W-:Y:S02]  /*17c0*/  ISETP.NE.AND P0, PT, R7, RZ, P0 ;  /* 0x000000ff0700720c */ /* 0x000fe40000705270 */
[----:B------:R-:W-:-:S04]  /*17d0*/  ISETP.NE.AND P1, PT, R6, RZ, P1 ;  /* 0x000000ff0600720c */ /* 0x000fc80000f25270 */
[----:B------:R-:W-:-:S13]  /*17e0*/  PLOP3.LUT P0, PT, P0, P1, PT, 0xf8, 0x8f ;  /* 0x00000000008f781c */ /* 0x000fda0000703f70 */
[----:B------:R-:W-:Y:S05]  /*17f0*/  @P0 BRA `(.L_x_13) ;  /* 0x0000000000240947 */ /* 0x000fea0003800000 */
[----:B------:R-:W-:-:S04]  /*1800*/  LOP3.LUT R7, R0, 0xfffffffc, RZ, 0xc0, !PT ;  /* 0xfffffffc00077812 */ /* 0x000fc800078ec0ff */
[----:B------:R-:W-:-:S04]  /*1810*/  IADD3 R7, PT, PT, R7, R8, RZ ;  /* 0x0000000807077210 */ /* 0x000fc80007ffe0ff */
[----:B------:R-:W-:-:S13]  /*1820*/  ISETP.GE.U32.AND P0, PT, R7, R0, PT ;  /* 0x000000000700720c */ /* 0x000fda0003f06070 */
[----:B------:R-:W-:Y:S05]  /*1830*/  @P0 BRA `(.L_x_13) ;  /* 0x0000000000140947 */ /* 0x000fea0003800000 */
[----:B------:R-:W-:-:S04]  /*1840*/  IADD3 R4, P0, PT, R7, R4, RZ ;  /* 0x0000000407047210 */ /* 0x000fc80007f1e0ff */
[----:B------:R-:W-:-:S06]  /*1850*/  LEA.HI.X.SX32 R5, R7, R5, 0x1, P0 ;  /* 0x0000000507057211 */ /* 0x000fcc00000f0eff */
[----:B------:R-:W2:Y:S02]  /*1860*/  LDG.E.U8 R5, desc[UR36][R4.64] ;  /* 0x0000002404057981 */ /* 0x000ea4000c1e1100 */
[----:B--2---:R-:W-:-:S04]  /*1870*/  LOP3.LUT P0, RZ, R10, 0xff, R5, 0xc8, !PT ;  /* 0x000000ff0aff7812 */ /* 0x004fc8000780c805 */
[----:B------:R-:W-:-:S09]  /*1880*/  SEL R10, RZ, 0x1, !P0 ;  /* 0x00000001ff0a7807 */ /* 0x000fd20004000000 */
.L_x_13:
[----:B------:R-:W-:Y:S05]  /*1890*/  BSYNC.RECONVERGENT B1 ;  /* 0x0000000000017941 */ /* 0x000fea0003800200 */
.L_x_12:
[----:B------:R-:W-:-:S04]  /*18a0*/  LOP3.LUT R2, R3, R10, R2, 0xfe, !PT ;  /* 0x0000000a03027212 */ /* 0x000fc800078efe02 */
[----:B------:R-:W-:-:S04]  /*18b0*/  LOP3.LUT P0, RZ, R2, 0xff, R9, 0xc8, !PT ;  /* 0x000000ff02ff7812 */ /* 0x000fc8000780c809 */
[----:B------:R-:W-:Y:S01]  /*18c0*/  SEL R17, RZ, 0x1, !P0 ;  /* 0x00000001ff117807 */ /* 0x000fe20004000000 */
[----:B------:R-:W-:Y:S08]  /*18d0*/  BRA `(.L_x_2) ;  /* 0x0000009800347947 */ /* 0x000ff00003800000 */
.L_x_3:
[----:B------:R-:W0:Y:S08]  /*18e0*/  LDC R6, c[0x0][0x4f4] ;  /* 0x00013d00ff067b82 */ /* 0x000e300000000800 */
[----:B------:R-:W1:Y:S01]  /*18f0*/  LDC R12, c[0x0][0x3c4] ;  /* 0x0000f100ff0c7b82 */ /* 0x000e620000000800 */
[----:B0-----:R-:W-:-:S04]  /*1900*/  ISETP.NE.AND P0, PT, R6, 0x1, PT ;  /* 0x000000010600780c */ /* 0x001fc80003f05270 */
[----:B-1----:R-:W-:-:S13]  /*1910*/  ISETP.NE.OR P0, PT, R12, 0x1, P0 ;  /* 0x000000010c00780c */ /* 0x002fda0000705670 */
[----:B------:R-:W-:Y:S05]  /*1920*/  @P0 BRA `(.L_x_14) ;  /* 0x0000000400b80947 */ /* 0x000fea0003800000 */
[----:B------:R-:W0:Y:S01]  /*1930*/  LDC R0, c[0x0][0x390] ;  /* 0x0000e400ff007b82 */ /* 0x000e220000000800 */
[----:B------:R-:W1:Y:S01]  /*1940*/  LDCU.U8 UR4, c[0x0][0x381] ;  /* 0x00007020ff0477ac */ /* 0x000e620008000000 */
[----:B------:R-:W-:Y:S01]  /*1950*/  BSSY.RECONVERGENT B1, `(.L_x_15) ;  /* 0x0000032000017945 */ /* 0x000fe20003800200 */
[----:B-1----:R-:W-:Y:S01]  /*1960*/  IMAD.U32 R6, RZ, RZ, UR4 ;  /* 0x00000004ff067e24 */ /* 0x002fe2000f8e00ff */
[----:B------:R-:W-:Y:S02]  /*1970*/  MOV R7, UR4 ;  /* 0x0000000400077c02 */ /* 0x000fe40008000f00 */
[----:B------:R-:W-:Y:S01]  /*1980*/  MOV R2, UR4 ;  /* 0x0000000400027c02 */ /* 0x000fe20008000f00 */
[----:B0-----:R-:W-:-:S05]  /*1990*/  IMAD R3, R0, 0x3, R21 ;  /* 0x0000000300037824 */ /* 0x001fca00078e0215 */
[----:B------:R-:W-:Y:S01]  /*19a0*/  ISETP.GE.U32.AND P0, PT, R3, R20, PT ;  /* 0x000000140300720c */ /* 0x000fe20003f06070 */
[----:B------:R-:W-:-:S12]  /*19b0*/  IMAD.U32 R3, RZ, RZ, UR4 ;  /* 0x00000004ff037e24 */ /* 0x000fd8000f8e00ff */
[----:B------:R-:W-:Y:S05]  /*19c0*/  @P0 BRA `(.L_x_16) ;  /* 0x0000000000a80947 */ /* 0x000fea0003800000 */
[----:B------:R-:W-:Y:S01]  /*19d0*/  PRMT R2, R6, 0x9910, RZ ;  /* 0x0000991006027816 */ /* 0x000fe200000000ff */
[----:B------:R-:W-:Y:S03]  /*19e0*/  BSSY.RECONVERGENT B2, `(.L_x_17) ;  /* 0x000001c000027945 */ /* 0x000fe60003800200 */
[----:B------:R-:W-:-:S04]  /*19f0*/  ISETP.NE.AND P0, PT, R2, RZ, PT ;  /* 0x000000ff0200720c */ /* 0x000fc80003f05270 */
[----:B------:R-:W-:Y:S02]  /*1a00*/  PLOP3.LUT P1, PT, P0, PT, PT, 0x80, 0x8 ;  /* 0x000000000008781c */ /* 0x000fe4000072f070 */
[----:B------:R-:W-:Y:S02]  /*1a10*/  PLOP3.LUT P2, PT, P0, PT, PT, 0x80, 0x8 ;  /* 0x000000000008781c */ /* 0x000fe4000074f070 */
[----:B------:R-:W-:-:S13]  /*1a20*/  PLOP3.LUT P3, PT, P0, PT, PT, 0x80, 0x8 ;  /* 0x000000000008781c */ /* 0x000fda000076f070 */
.L_x_18:
[C---:B------:R-:W-:Y:S01]  /*1a30*/  IMAD.IADD R7, R21.reuse, 0x1, R0 ;  /* 0x0000000115077824 */ /* 0x040fe200078e0200 */
[----:B------:R-:W-:-:S04]  /*1a40*/  IADD3 R2, P4, PT, R21, R4, RZ ;  /* 0x0000000415027210 */ /* 0x000fc80007f9e0ff */
[C---:B------:R-:W-:Y:S01]  /*1a50*/  IADD3 R9, PT, PT, R7.reuse, R0, RZ ;  /* 0x0000000007097210 */ /* 0x040fe20007ffe0ff */
[--C-:B------:R-:W-:Y:S01]  /*1a60*/  IMAD.X R3, RZ, RZ, R5.reuse, P4 ;  /* 0x000000ffff037224 */ /* 0x100fe200020e0605 */
[----:B------:R-:W-:Y:S02]  /*1a70*/  IADD3 R6, P5, PT, R7, R4, RZ ;  /* 0x0000000407067210 */ /* 0x000fe40007fbe0ff */
[C---:B------:R-:W-:Y:S02]  /*1a80*/  IADD3 R21, PT, PT, R9.reuse, R0, RZ ;  /* 0x0000000009157210 */ /* 0x040fe40007ffe0ff */
[-C--:B------:R-:W-:Y:S01]  /*1a90*/  IADD3 R8, P4, PT, R9, R4.reuse, RZ ;  /* 0x0000000409087210 */ /* 0x080fe20007f9e0ff */
[----:B------:R-:W-:Y:S01]  /*1aa0*/  IMAD.X R7, RZ, RZ, R5, P5 ;  /* 0x000000ffff077224 */ /* 0x000fe200028e0605 */
[----:B------:R-:W-:Y:S01]  /*1ab0*/  IADD3 R10, P5, PT, R21, R4, RZ ;  /* 0x00000004150a7210 */ /* 0x000fe20007fbe0ff */
[----:B------:R-:W2:Y:S01]  /*1ac0*/  LDG.E.U8 R3, desc[UR36][R2.64] ;  /* 0x0000002402037981 */ /* 0x000ea2000c1e1100 */
[----:B------:R-:W-:-:S03]  /*1ad0*/  IADD3.X R9, PT, PT, RZ, R5, RZ, P4, !PT ;  /* 0x00000005ff097210 */ /* 0x000fc600027fe4ff */
[----:B------:R-:W-:Y:S01]  /*1ae0*/  IMAD.X R11, RZ, RZ, R5, P5 ;  /* 0x000000ffff0b7224 */ /* 0x000fe200028e0605 */
[----:B------:R-:W3:Y:S04]  /*1af0*/  LDG.E.U8 R6, desc[UR36][R6.64] ;  /* 0x0000002406067981 */ /* 0x000ee8000c1e1100 */
[----:B------:R-:W4:Y:S04]  /*1b00*/  LDG.E.U8 R8, desc[UR36][R8.64] ;  /* 0x0000002408087981 */ /* 0x000f28000c1e1100 */
[----:B------:R-:W5:Y:S01]  /*1b10*/  LDG.E.U8 R10, desc[UR36][R10.64] ;  /* 0x000000240a0a7981 */ /* 0x000f62000c1e1100 */
[----:B------:R-:W-:-:S05]  /*1b20*/  IADD3 R21, PT, PT, R21, R0, RZ ;  /* 0x0000000015157210 */ /* 0x000fca0007ffe0ff */
[----:B------:R-:W-:-:S05]  /*1b30*/  IMAD R13, R0, 0x3, R21 ;  /* 0x00000003000d7824 */ /* 0x000fca00078e0215 */
[----:B------:R-:W-:Y:S02]  /*1b40*/  ISETP.GE.U32.AND P4, PT, R13, R20, PT ;  /* 0x000000140d00720c */ /* 0x000fe40003f86070 */
[----:B--2---:R-:W-:Y:S02]  /*1b50*/  ISETP.NE.OR P3, PT, R3, RZ, P3 ;  /* 0x000000ff0300720c */ /* 0x004fe40001f65670 */
[----:B---3--:R-:W-:Y:S02]  /*1b60*/  ISETP.NE.OR P2, PT, R6, RZ, P2 ;  /* 0x000000ff0600720c */ /* 0x008fe40001745670 */
[----:B----4-:R-:W-:Y:S02]  /*1b70*/  ISETP.NE.OR P1, PT, R8, RZ, P1 ;  /* 0x000000ff0800720c */ /* 0x010fe40000f25670 */
[----:B-----5:R-:W-:-:S05]  /*1b80*/  ISETP.NE.OR P0, PT, R10, RZ, P0 ;  /* 0x000000ff0a00720c */ /* 0x020fca0000705670 */
[----:B------:R-:W-:Y:S08]  /*1b90*/  @!P4 BRA `(.L_x_18) ;  /* 0xfffffffc00a4c947 */ /* 0x000ff0000383ffff */
[----:B------:R-:W-:Y:S05]  /*1ba0*/  BSYNC.RECONVERGENT B2 ;  /* 0x0000000000027941 */ /* 0x000fea0003800200 */
.L_x_17:
[----:B------:R-:W-:Y:S02]  /*1bb0*/  SEL R2, RZ, 0x1, !P3 ;  /* 0x00000001ff027807 */ /* 0x000fe40005800000 */
[----:B------:R-:W-:Y:S02]  /*1bc0*/  ISETP.NE.AND P4, PT, R10, RZ, PT ;  /* 0x000000ff0a00720c */ /* 0x000fe40003f85270 */
[----:B------:R-:W-:Y:S02]  /*1bd0*/  ISETP.NE.AND P5, PT, R8, RZ, PT ;  /* 0x000000ff0800720c */ /* 0x000fe40003fa5270 */
[----:B------:R-:W-:Y:S02]  /*1be0*/  ISETP.NE.AND P6, PT, R6, RZ, PT ;  /* 0x000000ff0600720c */ /* 0x000fe40003fc5270 */
[----:B------:R-:W-:Y:S02]  /*1bf0*/  ISETP.NE.AND P3, PT, R3, RZ, PT ;  /* 0x000000ff0300720c */ /* 0x000fe40003f65270 */
[----:B------:R-:W-:-:S02]  /*1c00*/  SEL R3, RZ, 0x1, !P2 ;  /* 0x00000001ff037807 */ /* 0x000fc40005000000 */
[----:B------:R-:W-:Y:S02]  /*1c10*/  SEL R7, RZ, 0x1, !P1 ;  /* 0x00000001ff077807 */ /* 0x000fe40004800000 */
[----:B------:R-:W-:Y:S02]  /*1c20*/  SEL R6, RZ, 0x1, !P0 ;  /* 0x00000001ff067807 */ /* 0x000fe40004000000 */
[----:B------:R-:W-:Y:S02]  /*1c30*/  SEL R11, RZ, 0x1, !P3 ;  /* 0x00000001ff0b7807 */ /* 0x000fe40005800000 */
[----:B------:R-:W-:Y:S02]  /*1c40*/  SEL R8, RZ, 0x1, !P6 ;  /* 0x00000001ff087807 */ /* 0x000fe40007000000 */
[----:B------:R-:W-:Y:S02]  /*1c50*/  SEL R10, RZ, 0x1, !P5 ;  /* 0x00000001ff0a7807 */ /* 0x000fe40006800000 */
[----:B------:R-:W-:-:S07]  /*1c60*/  SEL R9, RZ, 0x1, !P4 ;  /* 0x00000001ff097807 */ /* 0x000fce0006000000 */
.L_x_16:
[----:B------:R-:W-:Y:S05]  /*1c70*/  BSYNC.RECONVERGENT B1 ;  /* 0x0000000000017941 */ /* 0x000fea0003800200 */
.L_x_15:
[----:B------:R-:W-:Y:S01]  /*1c80*/  ISETP.GE.U32.AND P0, PT, R21, R20, PT ;  /* 0x000000141500720c */ /* 0x000fe20003f06070 */
[----:B------:R-:W-:-:S12]  /*1c90*/  BSSY.RECONVERGENT B1, `(.L_x_19) ;  /* 0x000001f000017945 */ /* 0x000fd80003800200 */
[----:B------:R-:W-:Y:S05]  /*1ca0*/  @P0 BRA `(.L_x_20) ;  /* 0x0000000000740947 */ /* 0x000fea0003800000 */
[----:B------:R-:W-:-:S05]  /*1cb0*/  IADD3 R12, P1, PT, R21, R4, RZ ;  /* 0x00000004150c7210 */ /* 0x000fca0007f3e0ff */
[----:B------:R-:W-:-:S05]  /*1cc0*/  IMAD.X R13, RZ, RZ, R5, P1 ;  /* 0x000000ffff0d7224 */ /* 0x000fca00008e0605 */
[----:B------:R-:W2:Y:S01]  /*1cd0*/  LDG.E.U8 R12, desc[UR36][R12.64] ;  /* 0x000000240c0c7981 */ /* 0x000ea2000c1e1100 */
[----:B------:R-:W-:-:S04]  /*1ce0*/  IADD3 R15, PT, PT, R21, R0, RZ ;  /* 0x00000000150f7210 */ /* 0x000fc80007ffe0ff */
[----:B------:R-:W-:Y:S02]  /*1cf0*/  ISETP.GE.U32.AND P2, PT, R15, R20, PT ;  /* 0x000000140f00720c */ /* 0x000fe40003f46070 */
[----:B--2---:R-:W-:-:S04]  /*1d00*/  ISETP.NE.AND P1, PT, R12, RZ, PT ;  /* 0x000000ff0c00720c */ /* 0x004fc80003f25270 */
[----:B------:R-:W-:-:S07]  /*1d10*/  SEL R11, RZ, 0x1, !P1 ;  /* 0x00000001ff0b7807 */ /* 0x000fce0004800000 */
        /* <DEDUP_REMOVED lines=9> */
[C---:B------:R-:W-:Y:S01]  /*1db0*/  IMAD.IADD R13, R15.reuse, 0x1, R0 ;  /* 0x000000010f0d7824 */ /* 0x040fe200078e0200 */
[----:B------:R-:W-:-:S04]  /*1dc0*/  IADD3 R12, P1, PT, R15, R4, RZ ;  /* 0x000000040f0c7210 */ /* 0x000fc80007f3e0ff */
[----:B------:R-:W-:-:S13]  /*1dd0*/  ISETP.GE.U32.AND P3, PT, R13, R20, PT ;  /* 0x000000140d00720c */ /* 0x000fda0003f66070 */
[----:B------:R-:W-:Y:S02]  /*1de0*/  @!P3 IADD3 R4, P2, PT, R13, R4, RZ ;  /* 0x000000040d04b210 */ /* 0x000fe40007f5e0ff */
[----:B------:R-:W-:-:S03]  /*1df0*/  IADD3.X R13, PT, PT, RZ, R5, RZ, P1, !PT ;  /* 0x00000005ff0d7210 */ /* 0x000fc60000ffe4ff */
[----:B------:R-:W-:Y:S02]  /*1e00*/  @!P3 IMAD.X R5, RZ, RZ, R5, P2 ;  /* 0x000000ffff05b224 */ /* 0x000fe400010e0605 */
[----:B------:R-:W2:Y:S04]  /*1e10*/  LDG.E.U8 R12, desc[UR36][R12.64] ;  /* 0x000000240c0c7981 */ /* 0x000ea8000c1e1100 */
[----:B------:R-:W3:Y:S01]  /*1e20*/  @!P3 LDG.E.U8 R4, desc[UR36][R4.64] ;  /* 0x000000240404b981 */ /* 0x000ee2000c1e1100 */
[----:B--2---:R-:W-:Y:S02]  /*1e30*/  ISETP.NE.AND P1, PT, R12, RZ, PT ;  /* 0x000000ff0c00720c */ /* 0x004fe40003f25270 */
[----:B---3--:R-:W-:Y:S02]  /*1e40*/  @!P3 ISETP.NE.AND P2, PT, R4, RZ, PT ;  /* 0x000000ff0400b20c */ /* 0x008fe40003f45270 */
[----:B------:R-:W-:-:S02]  /*1e50*/  SEL R10, RZ, 0x1, !P1 ;  /* 0x00000001ff0a7807 */ /* 0x000fc40004800000 */
[----:B------:R-:W-:-:S04]  /*1e60*/  @!P3 SEL R14, RZ, 0x1, !P2 ;  /* 0x00000001ff0eb807 */ /* 0x000fc80005000000 */
[----:B------:R-:W-:-:S07]  /*1e70*/  @!P3 PRMT R9, R14, 0x7610, R9 ;  /* 0x000076100e09b816 */ /* 0x000fce0000000009 */
.L_x_20:
[----:B------:R-:W-:Y:S05]  /*1e80*/  BSYNC.RECONVERGENT B1 ;  /* 0x0000000000017941 */ /* 0x000fea0003800200 */
.L_x_19:
[----:B------:R-:W-:Y:S04]  /*1e90*/  BSSY.RECONVERGENT B1, `(.L_x_21) ;  /* 0x0000013000017945 */ /* 0x000fe80003800200 */
[----:B------:R-:W-:Y:S05]  /*1ea0*/  @P0 BRA `(.L_x_22) ;  /* 0x0000000000440947 */ /* 0x000fea0003800000 */
[----:B------:R-:W-:Y:S02]  /*1eb0*/  IADD3 R5, PT, PT, R21, R0, RZ ;  /* 0x0000000015057210 */ /* 0x000fe40007ffe0ff */
[----:B------:R-:W-:Y:S02]  /*1ec0*/  LOP3.LUT P0, RZ, R2, 0xff, R11, 0xc8, !PT ;  /* 0x000000ff02ff7812 */ /* 0x000fe4000780c80b */
[----:B------:R-:W-:Y:S02]  /*1ed0*/  ISETP.GE.U32.AND P1, PT, R5, R20, PT ;  /* 0x000000140500720c */ /* 0x000fe40003f26070 */
[----:B------:R-:W-:-:S11]  /*1ee0*/  SEL R2, RZ, 0x1, !P0 ;  /* 0x00000001ff027807 */ /* 0x000fd60004000000 */
[----:B------:R-:W-:Y:S05]  /*1ef0*/  @P1 BRA `(.L_x_22) ;  /* 0x0000000000301947 */ /* 0x000fea0003800000 */
[----:B------:R-:W-:Y:S01]  /*1f00*/  IMAD.IADD R5, R5, 0x1, R0 ;  /* 0x0000000105057824 */ /* 0x000fe200078e0200 */
[----:B------:R-:W-:-:S04]  /*1f10*/  LOP3.LUT P0, RZ, R3, 0xff, R8, 0xc8, !PT ;  /* 0x000000ff03ff7812 */ /* 0x000fc8000780c808 */
[----:B------:R-:W-:Y:S02]  /*1f20*/  ISETP.GE.U32.AND P1, PT, R5, R20, PT ;  /* 0x000000140500720c */ /* 0x000fe40003f26070 */
[----:B------:R-:W-:-:S11]  /*1f30*/  SEL R3, RZ, 0x1, !P0 ;  /* 0x00000001ff037807 */ /* 0x000fd60004000000 */
[----:B------:R-:W-:Y:S05]  /*1f40*/  @P1 BRA `(.L_x_22) ;  /* 0x00000000001c1947 */ /* 0x000fea0003800000 */
[----:B------:R-:W-:Y:S02]  /*1f50*/  IADD3 R5, PT, PT, R5, R0, RZ ;  /* 0x0000000005057210 */ /* 0x000fe40007ffe0ff */
[----:B------:R-:W-:Y:S02]  /*1f60*/  LOP3.LUT P0, RZ, R7, 0xff, R10, 0xc8, !PT ;  /* 0x000000ff07ff7812 */ /* 0x000fe4000780c80a */
[----:B------:R-:W-:Y:S02]  /*1f70*/  ISETP.GE.U32.AND P2, PT, R5, R20, PT ;  /* 0x000000140500720c */ /* 0x000fe40003f46070 */
[----:B------:R-:W-:-:S11]  /*1f80*/  SEL R7, RZ, 0x1, !P0 ;  /* 0x00000001ff077807 */ /* 0x000fd60004000000 */
[----:B------:R-:W-:-:S04]  /*1f90*/  @!P2 LOP3.LUT P1, RZ, R6, 0xff, R9, 0xc8, !PT ;  /* 0x000000ff06ffa812 */ /* 0x000fc8000782c809 */
[----:B------:R-:W-:-:S04]  /*1fa0*/  @!P2 SEL R0, RZ, 0x1, !P1 ;  /* 0x00000001ff00a807 */ /* 0x000fc80004800000 */
[----:B------:R-:W-:-:S07]  /*1fb0*/  @!P2 PRMT R6, R0, 0x7610, R6 ;  /* 0x000076100006a816 */ /* 0x000fce0000000006 */
.L_x_22:
[----:B------:R-:W-:Y:S05]  /*1fc0*/  BSYNC.RECONVERGENT B1 ;  /* 0x0000000000017941 */ /* 0x000fea0003800200 */
.L_x_21:
[----:B------:R-:W-:-:S04]  /*1fd0*/  LOP3.LUT R3, R7, R2, R3, 0xfe, !PT ;  /* 0x0000000207037212 */ /* 0x000fc800078efe03 */
[----:B------:R-:W-:-:S04]  /*1fe0*/  LOP3.LUT P0, RZ, R3, 0xff, R6, 0xc8, !PT ;  /* 0x000000ff03ff7812 */ /* 0x000fc8000780c806 */
[----:B------:R-:W-:Y:S01]  /*1ff0*/  SEL R17, RZ, 0x1, !P0 ;  /* 0x00000001ff117807 */ /* 0x000fe20004000000 */
[----:B------:R-:W-:Y:S08]  /*2000*/  BRA `(.L_x_2) ;  /* 0x0000009000687947 */ /* 0x000ff00003800000 */
.L_x_14:
[----:B------:R-:W-:-:S13]  /*2010*/  ISETP.NE.AND P0, PT, R12, 0x1, PT ;  /* 0x000000010c00780c */ /* 0x000fda0003f05270 */
        /* <DEDUP_REMOVED lines=17> */
.L_x_27:
[C---:B------:R-:W-:Y:S02]  /*2130*/  IMAD.IADD R3, R21.reuse, 0x1, R0 ;  /* 0x0000000115037824 */ /* 0x040fe400078e0200 */
[----:B------:R-:W-:-:S03]  /*2140*/  IMAD R9, R21, R6, RZ ;  /* 0x0000000615097224 */ /* 0x000fc600078e02ff */
[C---:B------:R-:W-:Y:S01]  /*2150*/  IADD3 R7, PT, PT, R3.reuse, R0, RZ ;  /* 0x0000000003077210 */ /* 0x040fe20007ffe0ff */
[----:B------:R-:W-:Y:S01]  /*2160*/  IMAD R3, R3, R6, RZ ;  /* 0x0000000603037224 */ /* 0x000fe200078e02ff */
[----:B------:R-:W-:-:S03]  /*2170*/  IADD3 R2, P4, PT, R9, R4, RZ ;  /* 0x0000000409027210 */ /* 0x000fc60007f9e0ff */
[----:B------:R-:W-:Y:S01]  /*2180*/  IMAD.IADD R21, R7, 0x1, R0 ;  /* 0x0000000107157824 */ /* 0x000fe200078e0200 */
[----:B------:R-:W-:Y:S01]  /*2190*/  IADD3 R8, P5, PT, R3, R4, RZ ;  /* 0x0000000403087210 */ /* 0x000fe20007fbe0ff */
[-C--:B------:R-:W-:Y:S01]  /*21a0*/  IMAD R7, R7, R6.reuse, RZ ;  /* 0x0000000607077224 */ /* 0x080fe200078e02ff */
[-C--:B------:R-:W-:Y:S01]  /*21b0*/  IADD3.X R3, PT, PT, RZ, R5.reuse, RZ, P4, !PT ;  /* 0x00000005ff037210 */ /* 0x080fe200027fe4ff */
[----:B------:R-:W-:Y:S02]  /*21c0*/  IMAD R13, R21, R6, RZ ;  /* 0x00000006150d7224 */ /* 0x000fe400078e02ff */
[----:B------:R-:W-:Y:S01]  /*21d0*/  IMAD.X R9, RZ, RZ, R5, P5 ;  /* 0x000000ffff097224 */ /* 0x000fe200028e0605 */
[-C--:B------:R-:W-:Y:S02]  /*21e0*/  IADD3 R10, P4, PT, R7, R4.reuse, RZ ;  /* 0x00000004070a7210 */ /* 0x080fe40007f9e0ff */
        /* <DEDUP_REMOVED lines=16> */
.L_x_26:
        /* <DEDUP_REMOVED lines=12> */
.L_x_25:
[----:B------:R-:W-:Y:S05]  /*23b0*/  BSYNC.RECONVERGENT B1 ;  /* 0x0000000000017941 */ /* 0x000fea0003800200 */
.L_x_24:
[----:B------:R-:W-:Y:S01]  /*23c0*/  ISETP.GE.U32.AND P0, PT, R21, R20, PT ;  /* 0x000000141500720c */ /* 0x000fe20003f06070 */
[----:B------:R-:W-:-:S12]  /*23d0*/  BSSY.RECONVERGENT B1, `(.L_x_28) ;  /* 0x0000023000017945 */ /* 0x000fd80003800200 */
[----:B------:R-:W-:Y:S05]  /*23e0*/  @P0 BRA `(.L_x_29) ;  /* 0x0000000000840947 */ /* 0x000fea0003800000 */
[----:B------:R-:W-:-:S05]  /*23f0*/  IMAD R15, R21, R6, RZ ;  /* 0x00000006150f7224 */ /* 0x000fca00078e02ff */
        /* <DEDUP_REMOVED lines=17> */
[C---:B------:R-:W-:Y:S02]  /*2510*/  IMAD.IADD R11, R13.reuse, 0x1, R0 ;  /* 0x000000010d0b7824 */ /* 0x040fe400078e0200 */
[----:B------:R-:W-:-:S03]  /*2520*/  IMAD R13, R13, R6, RZ ;  /* 0x000000060d0d7224 */ /* 0x000fc600078e02ff */
[----:B------:R-:W-:Y:S02]  /*2530*/  ISETP.GE.U32.AND P3, PT, R11, R20, PT ;  /* 0x000000140b00720c */ /* 0x000fe40003f66070 */
[----:B------:R-:W-:-:S04]  /*2540*/  IADD3 R14, P1, PT, R13, R4, RZ ;  /* 0x000000040d0e7210 */ /* 0x000fc80007f3e0ff */
[----:B------:R-:W-:-:S05]  /*2550*/  IADD3.X R15, PT, PT, RZ, R5, RZ, P1, !PT ;  /* 0x00000005ff0f7210 */ /* 0x000fca0000ffe4ff */
[----:B------:R-:W2:Y:S02]  /*2560*/  LDG.E.U8 R14, desc[UR36][R14.64] ;  /* 0x000000240e0e7981 */ /* 0x000ea4000c1e1100 */
[----:B------:R-:W-:-:S05]  /*2570*/  @!P3 IMAD R11, R11, R6, RZ ;  /* 0x000000060b0bb224 */ /* 0x000fca00078e02ff */
[----:B------:R-:W-:-:S05]  /*2580*/  @!P3 IADD3 R4, P2, PT, R11, R4, RZ ;  /* 0x000000040b04b210 */ /* 0x000fca0007f5e0ff */
[----:B------:R-:W-:-:S05]  /*2590*/  @!P3 IMAD.X R5, RZ, RZ, R5, P2 ;  /* 0x000000ffff05b224 */ /* 0x000fca00010e0605 */
[----:B------:R-:W3:Y:S01]  /*25a0*/  @!P3 LDG.E.U8 R4, desc[UR36][R4.64] ;  /* 0x000000240404b981 */ /* 0x000ee2000c1e1100 */
[----:B--2---:R-:W-:-:S04]  /*25b0*/  ISETP.NE.AND P1, PT, R14, RZ, PT ;  /* 0x000000ff0e00720c */ /* 0x004fc80003f25270 */
[----:B------:R-:W-:Y:S02]  /*25c0*/  SEL R11, RZ, 0x1, !P1 ;  /* 0x00000001ff0b7807 */ /* 0x000fe40004800000 */
[----:B---3--:R-:W-:-:S04]  /*25d0*/  @!P3 ISETP.NE.AND P2, PT, R4, RZ, PT ;  /* 0x000000ff0400b20c */ /* 0x008fc80003f45270 */
[----:B------:R-:W-:-:S04]  /*25e0*/  @!P3 SEL R6, RZ, 0x1, !P2 ;  /* 0x00000001ff06b807 */ /* 0x000fc80005000000 */
[----:B------:R-:W-:-:S07]  /*25f0*/  @!P3 PRMT R10, R6, 0x7610, R10 ;  /* 0x00007610060ab816 */ /* 0x000fce000000000a */
.L_x_29:
[----:B------:R-:W-:Y:S05]  /*2600*/  BSYNC.RECONVERGENT B1 ;  /* 0x0000000000017941 */ /* 0x000fea0003800200 */
.L_x_28:
        /* <DEDUP_REMOVED lines=19> */
.L_x_31:
[----:B------:R-:W-:Y:S05]  /*2740*/  BSYNC.RECONVERGENT B1 ;  /* 0x0000000000017941 */ /* 0x000fea0003800200 */
.L_x_30:
[----:B------:R-:W-:-:S04]  /*2750*/  LOP3.LUT R2, R8, R2, R3, 0xfe, !PT ;  /* 0x0000000208027212 */ /* 0x000fc800078efe03 */
[----:B------:R-:W-:-:S04]  /*2760*/  LOP3.LUT P0, RZ, R2, 0xff, R7, 0xc8, !PT ;  /* 0x000000ff02ff7812 */ /* 0x000fc8000780c807 */
[----:B------:R-:W-:Y:S01]  /*2770*/  SEL R17, RZ, 0x1, !P0 ;  /* 0x00000001ff117807 */ /* 0x000fe20004000000 */
[----:B------:R-:W-:Y:S08]  /*2780*/  BRA `(.L_x_2) ;  /* 0x0000008800887947 */ /* 0x000ff00003800000 */
.L_x_23:
[----:B------:R-:W0:Y:S01]  /*2790*/  LDCU UR4, c[0x0][0x390] ;  /* 0x00007200ff0477ac */ /* 0x000e220008000800 */
[----:B------:R-:W1:Y:S01]  /*27a0*/  LDC.U8 R4, c[0x0][0x381] ;  /* 0x0000e040ff047b82 */ /* 0x000e620000000000 */
[----:B------:R-:W-:Y:S01]  /*27b0*/  BSSY.RECONVERGENT B1, `(.L_x_32) ;  /* 0x0000409000017945 */ /* 0x000fe20003800200 */
[----:B0-----:R-:W-:-:S04]  /*27c0*/  IMAD.U32 R18, RZ, RZ, UR4 ;  /* 0x00000004ff127e24 */ /* 0x001fc8000f8e00ff */
[----:B------:R-:W-:Y:S01]  /*27d0*/  IMAD R5, R18, 0x3, R21 ;  /* 0x0000000312057824 */ /* 0x000fe200078e0215 */
[----:B-1----:R-:W-:-:S04]  /*27e0*/  PRMT R19, R4, 0x7610, R19 ;  /* 0x0000761004137816 */ /* 0x002fc80000000013 */
[----:B------:R-:W-:Y:S02]  /*27f0*/  ISETP.GE.U32.AND P0, PT, R5, R20, PT ;  /* 0x000000140500720c */ /* 0x000fe40003f06070 */
[C---:B------:R-:W-:Y:S02]  /*2800*/  PRMT R11, R4.reuse, 0x7610, R11 ;  /* 0x00007610040b7816 */ /* 0x040fe4000000000b */
[C---:B------:R-:W-:Y:S02]  /*2810*/  PRMT R10, R4.reuse, 0x7610, R10 ;  /* 0x00007610040a7816 */ /* 0x040fe4000000000a */
[----:B------:R-:W-:-:S07]  /*2820*/  PRMT R9, R4, 0x7610, R9 ;  /* 0x0000761004097816 */ /* 0x000fce0000000009 */
[----:B------:R-:W-:Y:S05]  /*2830*/  @P0 BRA `(.L_x_33) ;  /* 0x0000004000000947 */ /* 0x000fea0003800000 */
[----:B------:R-:W-:Y:S01]  /*2840*/  ISETP.NE.AND P3, PT, R4, RZ, PT ;  /* 0x000000ff0400720c */ /* 0x000fe20003f65270 */
[----:B------:R-:W-:Y:S01]  /*2850*/  BSSY.RECONVERGENT B2, `(.L_x_34) ;  /* 0x00003f2000027945 */ /* 0x000fe20003800200 */
[----:B------:R-:W-:Y:S02]  /*2860*/  IADD3 R4, PT, PT, R12, -0x1, RZ ;  /* 0xffffffff0c047810 */ /* 0x000fe40007ffe0ff */
[----:B------:R-:W-:Y:S02]  /*2870*/  PLOP3.LUT P2, PT, P3, PT, PT, 0x80, 0x8 ;  /* 0x000000000008781c */ /* 0x000fe40001f4f070 */
[----:B------:R-:W-:Y:S02]  /*2880*/  VIMNMX.U32 R4, PT, PT, R4, 0x18, PT ;  /* 0x0000001804047848 */ /* 0x000fe40003fe0000 */
[----:B------:R-:W-:Y:S02]  /*2890*/  PLOP3.LUT P1, PT, P3, PT, PT, 0x80, 0x8 ;  /* 0x000000000008781c */ /* 0x000fe40001f2f070 */
[----:B------:R-:W-:Y:S01]  /*28a0*/  PLOP3.LUT P0, PT, P3, PT, PT, 0x80, 0x8 ;  /* 0x000000000008781c */ /* 0x000fe20001f0f070 */
[----:B------:R-:W-:-:S12]  /*28b0*/  VIADD R4, R4, 0x1 ;  /* 0x0000000104047836 */ /* 0x000fd80000000000 */
.L_x_41:
[----:B------:R-:W-:Y:S01]  /*28c0*/  ISETP.NE.AND P4, PT, R12, RZ, PT ;  /* 0x000000ff0c00720c */ /* 0x000fe20003f85270 */
[----:B------:R-:W0:-:S12]  /*28d0*/  LDCU UR4, c[0x0][0x390] ;  /* 0x00007200ff0477ac */ /* 0x000e180008000800 */
[----:B------:R-:W-:Y:S05]  /*28e0*/  @P4 BRA `(.L_x_35) ;  /* 0x0000000000144947 */ /* 0x000fea0003800000 */
[----:B------:R-:W2:Y:S02]  /*28f0*/  LDG.E.U8 R5, desc[UR36][R2.64] ;  /* 0x0000002402057981 */ /* 0x000ea4000c1e1100 */
[C---:B--2---:R-:W-:Y:S02]  /*2900*/  PRMT R6, R5.reuse, 0x7610, R6 ;  /* 0x0000761005067816 */ /* 0x044fe40000000006 */
[C---:B------:R-:W-:Y:S02]  /*2910*/  PRMT R7, R5.reuse, 0x7610, R7 ;  /* 0x0000761005077816 */ /* 0x040fe40000000007 */
[----:B------:R-:W-:Y:S01]  /*2920*/  PRMT R8, R5, 0x7610, R8 ;  /* 0x0000761005087816 */ /* 0x000fe20000000008 */
[----:B------:R-:W-:Y:S06]  /*2930*/  BRA `(.L_x_36) ;  /* 0x0000003c00487947 */ /* 0x000fec0003800000 */
.L_x_35:
[----:B------:R-:W1:Y:S01]  /*2940*/  LDCU.64 UR30, c[0x0][0x3c8] ;  /* 0x00007900ff1e77ac */ /* 0x000e620008000a00 */
[----:B------:R-:W-:Y:S01]  /*2950*/  HFMA2 R20, -RZ, RZ, 0, 0 ;  /* 0x00000000ff147431 */ /* 0x000fe200000001ff */
[----:B------:R-:W2:Y:S01]  /*2960*/  LDCU UR51, c[0x0][0x3d0] ;  /* 0x00007a00ff3377ac */ /* 0x000ea20008000800 */
[----:B------:R-:W3:Y:S01]  /*2970*/  LDCU UR50, c[0x0][0x3c4] ;  /* 0x00007880ff3277ac */ /* 0x000ee20008000800 */
[----:B------:R-:W4:Y:S01]  /*2980*/  LDCU UR5, c[0x0][0x4f4] ;  /* 0x00009e80ff0577ac */ /* 0x000f220008000800 */
[----:B------:R-:W0:Y:S01]  /*2990*/  LDCU UR77, c[0x0][0x3d4] ;  /* 0x00007a80ff4d77ac */ /* 0x000e220008000800 */
[----:B-1----:R-:W-:Y:S01]  /*29a0*/  IMAD.HI.U32 R5, R21, UR31, R20 ;  /* 0x0000001f15057c27 */ /* 0x002fe2000f8e0014 */
[----:B------:R-:W1:Y:S04]  /*29b0*/  LDCU UR76, c[0x0][0x4f8] ;  /* 0x00009f00ff4c77ac */ /* 0x000e680008000800 */
[----:B--2---:R-:W-:Y:S01]  /*29c0*/  SHF.R.U32.HI R7, RZ, UR51, R5 ;  /* 0x00000033ff077c19 */ /* 0x004fe20008011605 */
[----:B------:R-:W2:Y:S01]  /*29d0*/  LDCU UR75, c[0x0][0x3e8] ;  /* 0x00007d00ff4b77ac */ /* 0x000ea20008000800 */
[----:B---3--:R-:W-:-:S03]  /*29e0*/  UISETP.NE.AND UP0, UPT, UR50, 0x1, UPT ;  /* 0x000000013200788c */ /* 0x008fc6000bf05270 */
[----:B------:R-:W-:Y:S01]  /*29f0*/  IMAD.MOV R6, RZ, RZ, -R7 ;  /* 0x000000ffff067224 */ /* 0x000fe200078e0a07 */
[----:B------:R-:W3:Y:S03]  /*2a00*/  LDCU UR74, c[0x0][0x4fc] ;  /* 0x00009f80ff4a77ac */ /* 0x000ee60008000800 */
[----:B------:R-:W-:Y:S01]  /*2a10*/  IMAD R5, R6, UR30, R21 ;  /* 0x0000001e06057c24 */ /* 0x000fe2000f8e0215 */
[----:B------:R-:W0:Y:S03]  /*2a20*/  LDCU UR73, c[0x0][0x3ec] ;  /* 0x00007d80ff4977ac */ /* 0x000e260008000800 */
[----:B----4-:R-:W-:Y:S01]  /*2a30*/  IMAD R5, R5, UR5, RZ ;  /* 0x0000000505057c24 */ /* 0x010fe2000f8e02ff */
[----:B------:R-:W4:Y:S01]  /*2a40*/  LDCU UR72, c[0x0][0x500] ;  /* 0x0000a000ff4877ac */ /* 0x000f220008000800 */
[----:B------:R-:W0:Y:S01]  /*2a50*/  LDCU UR71, c[0x0][0x400] ;  /* 0x00008000ff4777ac */ /* 0x000e220008000800 */
        /* <DEDUP_REMOVED lines=39> */
[----:B------:R-:W0:Y:S01]  /*2cd0*/  LDCU.64 UR32, c[0x0][0x3d8] ;  /* 0x00007b00ff2077ac */ /* 0x000e220008000a00 */
        /* <DEDUP_REMOVED lines=8> */
[----:B-1234-:R-:W-:Y:S05]  /*2d60*/  BRA.U !UP0, `(.L_x_37) ;  /* 0x0000000d08687547 */ /* 0x01efea000b800000 */
[----:B------:R-:W-:Y:S02]  /*2d70*/  MOV R6, RZ ;  /* 0x000000ff00067202 */ /* 0x000fe40000000f00 */
[----:B------:R-:W-:-:S03]  /*2d80*/  ISETP.NE.AND P4, PT, R4, 0x2, PT ;  /* 0x000000020400780c */ /* 0x000fc60003f85270 */
[----:B0-----:R-:W-:-:S05]  /*2d90*/  IMAD.HI.U32 R6, R7, UR32, R6 ;  /* 0x0000002007067c27 */ /* 0x001fca000f8e0006 */
[----:B------:R-:W-:-:S05]  /*2da0*/  SHF.R.U32.HI R9, RZ, UR33, R6 ;  /* 0x00000021ff097c19 */ /* 0x000fca0008011606 */
[----:B------:R-:W-:-:S04]  /*2db0*/  IMAD.MOV R6, RZ, RZ, -R9 ;  /* 0x000000ffff067224 */ /* 0x000fc800078e0a09 */
[----:B------:R-:W-:-:S04]  /*2dc0*/  IMAD R6, R6, UR77, R7 ;  /* 0x0000004d06067c24 */ /* 0x000fc8000f8e0207 */
[----:B------:R-:W-:Y:S01]  /*2dd0*/  IMAD R5, R6, UR76, R5 ;  /* 0x0000004c06057c24 */ /* 0x000fe2000f8e0205 */
[----:B------:R-:W-:Y:S06]  /*2de0*/  @!P4 BRA `(.L_x_37) ;  /* 0x0000000c0048c947 */ /* 0x000fec0003800000 */
[----:B------:R-:W-:Y:S01]  /*2df0*/  MOV R6, RZ ;  /* 0x000000ff00067202 */ /* 0x000fe20000000f00 */
[----:B------:R-:W-:Y:S01]  /*2e00*/  IMAD.MOV.U32 R7, RZ, RZ, R9 ;  /* 0x000000ffff077224 */ /* 0x000fe200078e0009 */
[----:B------:R-:W-:-:S03]  /*2e10*/  ISETP.NE.AND P4, PT, R4, 0x3, PT ;  /* 0x000000030400780c */ /* 0x000fc60003f85270 */
[----:B------:R-:W-:-:S05]  /*2e20*/  IMAD.HI.U32 R6, R9, UR35, R6 ;  /* 0x0000002309067c27 */ /* 0x000fca000f8e0006 */
[----:B------:R-:W-:-:S04]  /*2e30*/  SHF.R.U32.HI R7, RZ, UR75, R6 ;  /* 0x0000004bff077c19 */ /* 0x000fc80008011606 */
[----:B------:R-:W-:-:S05]  /*2e40*/  IADD3 R6, PT, PT, -R7, RZ, RZ ;  /* 0x000000ff07067210 */ /* 0x000fca0007ffe1ff */
[----:B------:R-:W-:-:S04]  /*2e50*/  IMAD R6, R6, UR34, R9 ;  /* 0x0000002206067c24 */ /* 0x000fc8000f8e0209 */
[----:B------:R-:W-:Y:S01]  /*2e60*/  IMAD R5, R6, UR74, R5 ;  /* 0x0000004a06057c24 */ /* 0x000fe2000f8e0205 */
[----:B------:R-:W-:Y:S06]  /*2e70*/  @!P4 BRA `(.L_x_37) ;  /* 0x0000000c0024c947 */ /* 0x000fec0003800000 */
[----:B------:R-:W-:Y:S01]  /*2e80*/  IMAD.MOV.U32 R6, RZ, RZ, RZ ;  /* 0x000000ffff067224 */ /* 0x000fe200078e00ff */
[----:B------:R-:W-:-:S03]  /*2e90*/  ISETP.NE.AND P4, PT, R4, 0x4, PT ;  /* 0x000000040400780c */ /* 0x000fc60003f85270 */
[----:B------:R-:W-:-:S05]  /*2ea0*/  IMAD.HI.U32 R6, R7, UR38, R6 ;  /* 0x0000002607067c27 */ /* 0x000fca000f8e0006 */
[----:B------:R-:W-:-:S04]  /*2eb0*/  SHF.R.U32.HI R9, RZ, UR39, R6 ;  /* 0x00000027ff097c19 */ /* 0x000fc80008011606 */
[----:B------:R-:W-:-:S05]  /*2ec0*/  IADD3 R6, PT, PT, -R9, RZ, RZ ;  /* 0x000000ff09067210 */ /* 0x000fca0007ffe1ff */
[----:B------:R-:W-:-:S04]  /*2ed0*/  IMAD R6, R6, UR73, R7 ;  /* 0x0000004906067c24 */ /* 0x000fc8000f8e0207 */
[----:B------:R-:W-:Y:S01]  /*2ee0*/  IMAD R5, R6, UR72, R5 ;  /* 0x0000004806057c24 */ /* 0x000fe2000f8e0205 */
[----:B------:R-:W-:Y:S06]  /*2ef0*/  @!P4 BRA `(.L_x_37) ;  /* 0x0000000c0004c947 */ /* 0x000fec0003800000 */
[----:B------:R-:W-:Y:S01]  /*2f00*/  MOV R7, R9 ;  /* 0x0000000900077202 */ /* 0x000fe20000000f00 */
[----:B------:R-:W-:Y:S01]  /*2f10*/  IMAD.MOV.U32 R6, RZ, RZ, RZ ;  /* 0x000000ffff067224 */ /* 0x000fe200078e00ff */
[----:B------:R-:W-:-:S03]  /*2f20*/  ISETP.NE.AND P4, PT, R4, 0x5, PT ;  /* 0x000000050400780c */ /* 0x000fc60003f85270 */
[----:B------:R-:W-:-:S05]  /*2f30*/  IMAD.HI.U32 R6, R9, UR41, R6 ;  /* 0x0000002909067c27 */ /* 0x000fca000f8e0006 */
[----:B------:R-:W-:-:S05]  /*2f40*/  SHF.R.U32.HI R7, RZ, UR71, R6 ;  /* 0x00000047ff077c19 */ /* 0x000fca0008011606 */
[----:B------:R-:W-:-:S04]  /*2f50*/  IMAD.MOV R6, RZ, RZ, -R7 ;  /* 0x000000ffff067224 */ /* 0x000fc800078e0a07 */
[----:B------:R-:W-:-:S04]  /*2f60*/  IMAD R6, R6, UR40, R9 ;  /* 0x0000002806067c24 */ /* 0x000fc8000f8e0209 */
[----:B------:R-:W-:Y:S01]  /*2f70*/  IMAD R5, R6, UR70, R5 ;  /* 0x0000004606057c24 */ /* 0x000fe2000f8e0205 */
[----:B------:R-:W-:Y:S06]  /*2f80*/  @!P4 BRA `(.L_x_37) ;  /* 0x0000000800e0c947 */ /* 0x000fec0003800000 */
[----:B------:R-:W-:Y:S01]  /*2f90*/  HFMA2 R6, -RZ, RZ, 0, 0 ;  /* 0x00000000ff067431 */ /* 0x000fe200000001ff */
[----:B------:R-:W-:-:S04]  /*2fa0*/  ISETP.NE.AND P4, PT, R4, 0x6, PT ;  /* 0x000000060400780c */ /* 0x000fc80003f85270 */
[----:B------:R-:W-:-:S05]  /*2fb0*/  IMAD.HI.U32 R6, R7, UR42, R6 ;  /* 0x0000002a07067c27 */ /* 0x000fca000f8e0006 */
        /* <DEDUP_REMOVED lines=39> */
[----:B------:R-:W0:Y:S01]  /*3230*/  LDCU.64 UR52, c[0x0][0x440] ;  /* 0x00008800ff3477ac */ /* 0x000e220008000a00 */
[----:B------:R-:W-:Y:S01]  /*3240*/  MOV R6, RZ ;  /* 0x000000ff00067202 */ /* 0x000fe20000000f00 */
[----:B------:R-:W-:Y:S01]  /*3250*/  IMAD.MOV.U32 R7, RZ, RZ, R9 ;  /* 0x000000ffff077224 */ /* 0x000fe200078e0009 */
[----:B------:R-:W-:-:S03]  /*3260*/  ISETP.NE.AND P4, PT, R4, 0xb, PT ;  /* 0x0000000b0400780c */ /* 0x000fc60003f85270 */
[----:B0-----:R-:W-:-:S05]  /*3270*/  IMAD.HI.U32 R6, R9, UR53, R6 ;  /* 0x0000003509067c27 */ /* 0x001fca000f8e0006 */
[----:B------:R-:W-:-:S04]  /*3280*/  SHF.R.U32.HI R7, RZ, UR59, R6 ;  /* 0x0000003bff077c19 */ /* 0x000fc80008011606 */
[----:B------:R-:W-:-:S05]  /*3290*/  IADD3 R6, PT, PT, -R7, RZ, RZ ;  /* 0x000000ff07067210 */ /* 0x000fca0007ffe1ff */
[----:B------:R-:W-:-:S04]  /*32a0*/  IMAD R6, R6, UR52, R9 ;  /* 0x0000003406067c24 */ /* 0x000fc8000f8e0209 */
[----:B------:R-:W-:Y:S01]  /*32b0*/  IMAD R5, R6, UR58, R5 ;  /* 0x0000003a06057c24 */ /* 0x000fe2000f8e0205 */
[----:B------:R-:W-:Y:S06]  /*32c0*/  @!P4 BRA `(.L_x_37) ;  /* 0x000000080010c947 */ /* 0x000fec0003800000 */
[----:B------:R-:W0:Y:S01]  /*32d0*/  LDCU.64 UR52, c[0x0][0x450] ;  /* 0x00008a00ff3477ac */ /* 0x000e220008000a00 */
[----:B------:R-:W-:Y:S01]  /*32e0*/  IMAD.MOV.U32 R6, RZ, RZ, RZ ;  /* 0x000000ffff067224 */ /* 0x000fe200078e00ff */
        /* <DEDUP_REMOVED lines=8> */
[----:B------:R-:W-:Y:S01]  /*3370*/  MOV R7, R9 ;  /* 0x0000000900077202 */ /* 0x000fe20000000f00 */
[----:B------:R-:W-:Y:S01]  /*3380*/  IMAD.MOV.U32 R6, RZ, RZ, RZ ;  /* 0x000000ffff067224 */ /* 0x000fe200078e00ff */
[----:B------:R-:W-:-:S03]  /*3390*/  ISETP.NE.AND P4, PT, R4, 0xd, PT ;  /* 0x0000000d0400780c */ /* 0x000fc60003f85270 */
[----:B0-----:R-:W-:-:S05]  /*33a0*/  IMAD.HI.U32 R6, R9, UR53, R6 ;  /* 0x0000003509067c27 */ /* 0x001fca000f8e0006 */
[----:B------:R-:W-:-:S05]  /*33b0*/  SHF.R.U32.HI R7, RZ, UR55, R6 ;  /* 0x00000037ff077c19 */ /* 0x000fca0008011606 */
[----:B------:R-:W-:-:S04]  /*33c0*/  IMAD.MOV R6, RZ, RZ, -R7 ;  /* 0x000000ffff067224 */ /* 0x000fc800078e0a07 */
[----:B------:R-:W-:-:S04]  /*33d0*/  IMAD R6, R6, UR52, R9 ;  /* 0x0000003406067c24 */ /* 0x000fc8000f8e0209 */
[----:B------:R-:W-:Y:S01]  /*33e0*/  IMAD R5, R6, UR54, R5 ;  /* 0x0000003606057c24 */ /* 0x000fe2000f8e0205 */
[----:B------:R-:W-:Y:S06]  /*33f0*/  @!P4 BRA `(.L_x_37) ;  /* 0x0000000400c4c947 */ /* 0x000fec0003800000 */
[----:B------:R-:W0:Y:S01]  /*3400*/  LDCU.64 UR52, c[0x0][0x468] ;  /* 0x00008d00ff3477ac */ /* 0x000e220008000a00 */
[----:B------:R-:W-:Y:S01]  /*3410*/  HFMA2 R6, -RZ, RZ, 0, 0 ;  /* 0x00000000ff067431 */ /* 0x000fe200000001ff */
[----:B------:R-:W-:-:S04]  /*3420*/  ISETP.NE.AND P4, PT, R4, 0xe, PT ;  /* 0x0000000e0400780c */ /* 0x000fc80003f85270 */
[----:B0-----:R-:W-:-:S05]  /*3430*/  IMAD.HI.U32 R6, R7, UR52, R6 ;  /* 0x0000003407067c27 */ /* 0x001fca000f8e0006 */
        /* <DEDUP_REMOVED lines=91> */
[----:B------:R-:W-:Y:S01]  /*39f0*/  ISETP.NE.AND P4, PT, R4, 0x18, PT ;  /* 0x000000180400780c */ /* 0x000fe20003f85270 */
[----:B------:R-:W0:Y:S01]  /*3a00*/  LDCU.64 UR52, c[0x0][0x4e0] ;  /* 0x00009c00ff3477ac */ /* 0x000e220008000a00 */
[----:B------:R-:W-:Y:S01]  /*3a10*/  MOV R7, R13 ;  /* 0x0000000d00077202 */ /* 0x000fe20000000f00 */
[----:B------:R-:W-:-:S10]  /*3a20*/  IMAD.MOV.U32 R6, RZ, RZ, RZ ;  /* 0x000000ffff067224 */ /* 0x000fd400078e00ff */
[----:B------:R-:W1:Y:S01]  /*3a30*/  @P4 LDC.64 R8, c[0x0][0x4e8] ;  /* 0x00013a00ff084b82 */ /* 0x000e620000000a00 */
[----:B0-----:R-:W-:-:S07]  /*3a40*/  IMAD.HI.U32 R6, R13, UR52, R6 ;  /* 0x000000340d067c27 */ /* 0x001fce000f8e0006 */
[----:B------:R-:W0:Y:S01]  /*3a50*/  @P4 LDC R10, c[0x0][0x4f0] ;  /* 0x00013c00ff0a4b82 */ /* 0x000e220000000800 */
[----:B------:R-:W-:Y:S01]  /*3a60*/  SHF.R.U32.HI R7, RZ, UR53, R6 ;  /* 0x00000035ff077c19 */ /* 0x000fe20008011606 */
[----:B------:R-:W-:-:S06]  /*3a70*/  @P4 IMAD.MOV.U32 R6, RZ, RZ, RZ ;  /* 0x000000ffff064224 */ /* 0x000fcc00078e00ff */
[----:B------:R-:W2:Y:S01]  /*3a80*/  @P4 LDC R11, c[0x0][0x554] ;  /* 0x00015500ff0b4b82 */ /* 0x000ea20000000800 */
[C---:B-1----:R-:W-:Y:S01]  /*3a90*/  @P4 IMAD.HI.U32 R9, R7.reuse, R9, R6 ;  /* 0x0000000907094227 */ /* 0x042fe200078e0006 */
[----:B------:R-:W-:-:S05]  /*3aa0*/  IADD3 R6, PT, PT, -R7, RZ, RZ ;  /* 0x000000ff07067210 */ /* 0x000fca0007ffe1ff */
[----:B------:R-:W-:Y:S01]  /*3ab0*/  IMAD R6, R6, UR28, R13 ;  /* 0x0000001c06067c24 */ /* 0x000fe2000f8e020d */
[----:B0-----:R-:W-:-:S03]  /*3ac0*/  @P4 SHF.R.U32.HI R9, RZ, R10, R9 ;  /* 0x0000000aff094219 */ /* 0x001fc60000011609 */
[----:B------:R-:W-:Y:S02]  /*3ad0*/  IMAD R5, R6, UR29, R5 ;  /* 0x0000001d06057c24 */ /* 0x000fe4000f8e0205 */
[----:B------:R-:W-:-:S04]  /*3ae0*/  @P4 IMAD.MOV R9, RZ, RZ, -R9 ;  /* 0x000000ffff094224 */ /* 0x000fc800078e0a09 */
[----:B------:R-:W-:-:S04]  /*3af0*/  @P4 IMAD R8, R9, R8, R7 ;  /* 0x0000000809084224 */ /* 0x000fc800078e0207 */
[----:B--2---:R-:W-:-:S07]  /*3b00*/  @P4 IMAD R5, R8, R11, R5 ;  /* 0x0000000b08054224 */ /* 0x004fce00078e0205 */
.L_x_37:
[----:B------:R-:W1:Y:S01]  /*3b10*/  LDCU UR52, c[0x0][0x3d0] ;  /* 0x00007a00ff3477ac */ /* 0x000e620008000800 */
[----:B------:R-:W-:Y:S01]  /*3b20*/  IADD3 R10, P4, PT, R5, R2, RZ ;  /* 0x00000002050a7210 */ /* 0x000fe20007f9e0ff */
[----:B0-----:R-:W-:Y:S01]  /*3b30*/  VIADD R7, R21, UR4 ;  /* 0x0000000415077c36 */ /* 0x001fe20008000000 */
[----:B------:R-:W-:Y:S02]  /*3b40*/  MOV R6, RZ ;  /* 0x000000ff00067202 */ /* 0x000fe40000000f00 */
[----:B------:R-:W-:-:S03]  /*3b50*/  IADD3.X R11, PT, PT, RZ, R3, RZ, P4, !PT ;  /* 0x00000003ff0b7210 */ /* 0x000fc600027fe4ff */
[----:B------:R-:W-:Y:S02]  /*3b60*/  IMAD.HI.U32 R8, R7, UR31, R6 ;  /* 0x0000001f07087c27 */ /* 0x000fe4000f8e0006 */
[----:B------:R1:W5:Y:S03]  /*3b70*/  LDG.E.U8 R5, desc[UR36][R10.64] ;  /* 0x000000240a057981 */ /* 0x000366000c1e1100 */
[----:B-1----:R-:W-:-:S05]  /*3b80*/  SHF.R.U32.HI R11, RZ, UR52, R8 ;  /* 0x00000034ff0b7c19 */ /* 0x002fca0008011608 */
[----:B------:R-:W-:-:S04]  /*3b90*/  IMAD.MOV R9, RZ, RZ, -R11 ;  /* 0x000000ffff097224 */ /* 0x000fc800078e0a0b */
[----:B------:R-:W-:-:S04]  /*3ba0*/  IMAD R9, R9, UR30, R7 ;  /* 0x0000001e09097c24 */ /* 0x000fc8000f8e0207 */
[----:B------:R-:W-:Y:S01]  /*3bb0*/  IMAD R9, R9, UR5, RZ ;  /* 0x0000000509097c24 */ /* 0x000fe2000f8e02ff */
[----:B------:R-:W-:Y:S06]  /*3bc0*/  BRA.U !UP0, `(.L_x_38) ;  /* 0x0000000d08687547 */ /* 0x000fec000b800000 */
        /* <DEDUP_REMOVED lines=208> */
[----:B------:R-:W-:-:S03]  /*48d0*/  @P4 IMAD.MOV.U32 R10, RZ, RZ, RZ ;  /* 0x000000ffff0a4224 */ /* 0x000fc600078e00ff */
[----:B------:R-:W-:-:S03]  /*48e0*/  IADD3 R8, PT, PT, -R11, RZ, RZ ;  /* 0x000000ff0b087210 */ /* 0x000fc60007ffe1ff */
[----:B------:R-:W2:Y:S02]  /*48f0*/  @P4 LDC R13, c[0x0][0x554] ;  /* 0x00015500ff0d4b82 */ /* 0x000ea40000000800 */
[----:B------:R-:W-:Y:S02]  /*4900*/  IMAD R8, R8, UR28, R17 ;  /* 0x0000001c08087c24 */ /* 0x000fe4000f8e0211 */
[----:B-1----:R-:W-:-:S04]  /*4910*/  @P4 IMAD.HI.U32 R15, R11, R15, R10 ;  /* 0x0000000f0b0f4227 */ /* 0x002fc800078e000a */
[----:B------:R-:W-:Y:S01]  /*4920*/  IMAD R9, R8, UR29, R9 ;  /* 0x0000001d08097c24 */ /* 0x000fe2000f8e0209 */
[----:B0-----:R-:W-:-:S05]  /*4930*/  @P4 SHF.R.U32.HI R15, RZ, R16, R15 ;  /* 0x00000010ff0f4219 */ /* 0x001fca000001160f */
[----:B------:R-:W-:-:S04]  /*4940*/  @P4 IMAD.MOV R15, RZ, RZ, -R15 ;  /* 0x000000ffff0f4224 */ /* 0x000fc800078e0a0f */
[----:B------:R-:W-:-:S04]  /*4950*/  @P4 IMAD R14, R14, R15, R11 ;  /* 0x0000000f0e0e4224 */ /* 0x000fc800078e020b */
[----:B--2---:R-:W-:-:S07]  /*4960*/  @P4 IMAD R9, R14, R13, R9 ;  /* 0x0000000d0e094224 */ /* 0x004fce00078e0209 */
.L_x_38:
[----:B------:R-:W0:Y:S01]  /*4970*/  LDCU UR52, c[0x0][0x3d0] ;  /* 0x00007a00ff3477ac */ /* 0x000e220008000800 */
[----:B------:R-:W-:Y:S01]  /*4980*/  IADD3 R10, P4, PT, R9, R2, RZ ;  /* 0x00000002090a7210 */ /* 0x000fe20007f9e0ff */
[----:B------:R-:W-:Y:S01]  /*4990*/  VIADD R9, R7, UR4 ;  /* 0x0000000407097c36 */ /* 0x000fe20008000000 */
[----:B------:R-:W-:Y:S02]  /*49a0*/  MOV R8, RZ ;  /* 0x000000ff00087202 */ /* 0x000fe40000000f00 */
[----:B------:R-:W-:-:S03]  /*49b0*/  IADD3.X R11, PT, PT, RZ, R3, RZ, P4, !PT ;  /* 0x00000003ff0b7210 */ /* 0x000fc600027fe4ff */
[----:B------:R-:W-:Y:S02]  /*49c0*/  IMAD.HI.U32 R7, R9, UR31, R8 ;  /* 0x0000001f09077c27 */ /* 0x000fe4000f8e0008 */
[----:B------:R0:W5:Y:S03]  /*49d0*/  LDG.E.U8 R6, desc[UR36][R10.64] ;  /* 0x000000240a067981 */ /* 0x000166000c1e1100 */
[----:B0-----:R-:W-:-:S05]  /*49e0*/  SHF.R.U32.HI R11, RZ, UR52, R7 ;  /* 0x00000034ff0b7c19 */ /* 0x001fca0008011607 */
        /* <DEDUP_REMOVED lines=222> */
.L_x_39:
        /* <DEDUP_REMOVED lines=230> */
.L_x_40:
[----:B------:R-:W-:-:S04]  /*6630*/  IADD3 R8, P4, PT, R9, R2, RZ ;  /* 0x0000000209087210 */ /* 0x000fc80007f9e0ff */
[----:B------:R-:W-:-:S05]  /*6640*/  IADD3.X R9, PT, PT, RZ, R3, RZ, P4, !PT ;  /* 0x00000003ff097210 */ /* 0x000fca00027fe4ff */
[----:B------:R1:W5:Y:S04]  /*6650*/  LDG.E.U8 R8, desc[UR36][R8.64] ;  /* 0x0000002408087981 */ /* 0x000368000c1e1100 */
.L_x_36:
[----:B------:R-:W2:Y:S01]  /*6660*/  LDCU UR5, c[0x0][0x388] ;  /* 0x00007100ff0577ac */ /* 0x000ea20008000800 */
[----:B0-----:R-:W-:Y:S01]  /*6670*/  IMAD.U32 R18, RZ, RZ, UR4 ;  /* 0x00000004ff127e24 */ /* 0x001fe2000f8e00ff */
[----:B-----5:R-:W-:Y:S02]  /*6680*/  PRMT R10, R6, 0x9910, RZ ;  /* 0x00009910060a7816 */ /* 0x020fe400000000ff */
[----:B------:R-:W-:Y:S02]  /*6690*/  PRMT R11, R5, 0x9910, RZ ;  /* 0x00009910050b7816 */ /* 0x000fe400000000ff */
[----:B------:R-:W-:Y:S02]  /*66a0*/  LEA R21, R18, R21, 0x2 ;  /* 0x0000001512157211 */ /* 0x000fe400078e10ff */
[----:B------:R-:W-:Y:S01]  /*66b0*/  PRMT R6, R7, 0x9910, RZ ;  /* 0x0000991007067816 */ /* 0x000fe200000000ff */
[----:B------:R-:W-:Y:S01]  /*66c0*/  IMAD.MOV.U32 R7, RZ, RZ, R10 ;  /* 0x000000ffff077224 */ /* 0x000fe200078e000a */
[----:B------:R-:W-:Y:S01]  /*66d0*/  PRMT R5, R8, 0x9910, RZ ;  /* 0x0000991008057816 */ /* 0x000fe200000000ff */
[----:B-1----:R-:W-:Y:S01]  /*66e0*/  IMAD R9, R18, 0x3, R21 ;  /* 0x0000000312097824 */ /* 0x002fe200078e0215 */
[----:B------:R-:W-:-:S02]  /*66f0*/  MOV R8, R11 ;  /* 0x0000000b00087202 */ /* 0x000fc40000000f00 */
[----:B------:R-:W-:Y:S02]  /*6700*/  ISETP.NE.OR P2, PT, R7, RZ, P2 ;  /* 0x000000ff0700720c */ /* 0x000fe40001745670 */
[----:B------:R-:W-:Y:S01]  /*6710*/  ISETP.NE.OR P3, PT, R8, RZ, P3 ;  /* 0x000000ff0800720c */ /* 0x000fe20001f65670 */
[----:B--2---:R-:W-:Y:S01]  /*6720*/  IMAD.U32 R20, RZ, RZ, UR5 ;  /* 0x00000005ff147e24 */ /* 0x004fe2000f8e00ff */
[----:B------:R-:W-:Y:S02]  /*6730*/  ISETP.NE.OR P1, PT, R6, RZ, P1 ;  /* 0x000000ff0600720c */ /* 0x000fe40000f25670 */
[----:B------:R-:W-:Y:S02]  /*6740*/  ISETP.NE.OR P0, PT, R5, RZ, P0 ;  /* 0x000000ff0500720c */ /* 0x000fe40000705670 */
[----:B------:R-:W-:-:S13]  /*6750*/  ISETP.GE.U32.AND P4, PT, R9, R20, PT ;  /* 0x000000140900720c */ /* 0x000fda0003f86070 */
[----:B------:R-:W-:Y:S05]  /*6760*/  @!P4 BRA `(.L_x_41) ;  /* 0xffffffc00054c947 */ /* 0x000fea000383ffff */
[----:B------:R-:W-:Y:S05]  /*6770*/  BSYNC.RECONVERGENT B2 ;  /* 0x0000000000027941 */ /* 0x000fea0003800200 */
.L_x_34:
        /* <DEDUP_REMOVED lines=12> */
.L_x_33:
[----:B------:R-:W-:Y:S05]  /*6840*/  BSYNC.RECONVERGENT B1 ;  /* 0x0000000000017941 */ /* 0x000fea0003800200 */
.L_x_32:
[----:B------:R-:W-:Y:S01]  /*6850*/  ISETP.GE.U32.AND P0, PT, R21, R20, PT ;  /* 0x000000141500720c */ /* 0x000fe20003f06070 */
[----:B------:R-:W-:-:S12]  /*6860*/  BSSY.RECONVERGENT B1, `(.L_x_42) ;  /* 0x000047c000017945 */ /* 0x000fd80003800200 */
[----:B------:R-:W-:Y:S05]  /*6870*/  @P0 BRA `(.L_x_43) ;  /* 0x0000004400e80947 */ /* 0x000fea0003800000 */
[----:B------:R-:W0:Y:S01]  /*6880*/  LDC R2, c[0x0][0x3c4] ;  /* 0x0000f100ff027b82 */ /* 0x000e220000000800 */
[----:B------:R-:W-:Y:S02]  /*6890*/  CS2R R12, SRZ ;  /* 0x00000000000c7805 */ /* 0x000fe4000001ff00 */
[C---:B0-----:R-:W-:Y:S02]  /*68a0*/  ISETP.NE.AND P0, PT, R2.reuse, RZ, PT ;  /* 0x000000ff0200720c */ /* 0x041fe40003f05270 */
[----:B------:R-:W-:-:S04]  /*68b0*/  IADD3 R5, PT, PT, R2, -0x1, RZ ;  /* 0xffffffff02057810 */ /* 0x000fc80007ffe0ff */
[----:B------:R-:W-:-:S05]  /*68c0*/  VIMNMX.U32 R4, PT, PT, R5, 0x18, PT ;  /* 0x0000001805047848 */ /* 0x000fca0003fe0000 */
[----:B------:R-:W-:Y:S02]  /*68d0*/  VIADD R4, R4, 0x1 ;  /* 0x0000000104047836 */ /* 0x000fe40000000000 */
[----:B------:R-:W-:Y:S05]  /*68e0*/  @!P0 BRA `(.L_x_44) ;  /* 0x0000001000508947 */ /* 0x000fea0003800000 */
[----:B------:R-:W0:Y:S01]  /*68f0*/  LDCU.64 UR6, c[0x0][0x3c8] ;  /* 0x00007900ff0677ac */ /* 0x000e220008000a00 */
[----:B------:R-:W-:Y:S02]  /*6900*/  HFMA2 R2, -RZ, RZ, 0, 0 ;  /* 0x00000000ff027431 */ /* 0x000fe400000001ff */
[----:B------:R-:W-:Y:S01]  /*6910*/  IMAD.MOV.U32 R3, RZ, RZ, R21 ;  /* 0x000000ffff037224 */ /* 0x000fe200078e0015 */
[----:B------:R-:W-:Y:S01]  /*6920*/  ISETP.NE.AND P1, PT, R5, RZ, PT ;  /* 0x000000ff0500720c */ /* 0x000fe20003f25270 */
[----:B------:R-:W1:Y:S01]  /*6930*/  LDCU UR4, c[0x0][0x3d0] ;  /* 0x00007a00ff0477ac */ /* 0x000e620008000800 */
[----:B------:R-:W2:Y:S01]  /*6940*/  LDCU UR5, c[0x0][0x4f4] ;  /* 0x00009e80ff0577ac */ /* 0x000ea20008000800 */
[----:B0-----:R-:W-:-:S05]  /*6950*/  IMAD.HI.U32 R2, R21, UR7, R2 ;  /* 0x0000000715027c27 */ /* 0x001fca000f8e0002 */
[----:B-1----:R-:W-:-:S04]  /*6960*/  SHF.R.U32.HI R3, RZ, UR4, R2 ;  /* 0x00000004ff037c19 */ /* 0x002fc80008011602 */
[----:B------:R-:W-:-:S05]  /*6970*/  IADD3 R6, PT, PT, -R3, RZ, RZ ;  /* 0x000000ff03067210 */ /* 0x000fca0007ffe1ff */
[----:B------:R-:W-:-:S04]  /*6980*/  IMAD R6, R6, UR6, R21 ;  /* 0x0000000606067c24 */ /* 0x000fc8000f8e0215 */
[----:B--2---:R-:W-:Y:S01]  /*6990*/  IMAD R6, R6, UR5, RZ ;  /* 0x0000000506067c24 */ /* 0x004fe2000f8e02ff */
[----:B------:R-:W-:Y:S06]  /*69a0*/  @!P1 BRA `(.L_x_45) ;  /* 0x0000001000189947 */ /* 0x000fec0003800000 */
[----:B------:R-:W0:Y:S01]  /*69b0*/  LDCU.64 UR4, c[0x0][0x3d8] ;  /* 0x00007b00ff0477ac */ /* 0x000e220008000a00 */
[----:B------:R-:W-:Y:S01]  /*69c0*/  IMAD.MOV.U32 R2, RZ, RZ, RZ ;  /* 0x000000ffff027224 */ /* 0x000fe200078e00ff */
[----:B------:R-:W-:Y:S01]  /*69d0*/  ISETP.NE.AND P1, PT, R4, 0x2, PT ;  /* 0x000000020400780c */ /* 0x000fe20003f25270 */
[----:B------:R-:W1:Y:S01]  /*69e0*/  LDCU UR6, c[0x0][0x3d4] ;  /* 0x00007a80ff0677ac */ /* 0x000e620008000800 */
[----:B------:R-:W2:Y:S01]  /*69f0*/  LDCU UR7, c[0x0][0x4f8] ;  /* 0x00009f00ff0777ac */ /* 0x000ea20008000800 */
[----:B0-----:R-:W-:-:S05]  /*6a00*/  IMAD.HI.U32 R12, R3, UR4, R2 ;  /* 0x00000004030c7c27 */ /* 0x001fca000f8e0002 */
[----:B------:R-:W-:-:S04]  /*6a10*/  SHF.R.U32.HI R13, RZ, UR5, R12 ;  /* 0x00000005ff0d7c19 */ /* 0x000fc8000801160c */
[----:B------:R-:W-:-:S05]  /*6a20*/  IADD3 R2, PT, PT, -R13, RZ, RZ ;  /* 0x000000ff0d027210 */ /* 0x000fca0007ffe1ff */
[----:B-1----:R-:W-:-:S04]  /*6a30*/  IMAD R3, R2, UR6, R3 ;  /* 0x0000000602037c24 */ /* 0x002fc8000f8e0203 */
[----:B--2---:R-:W-:Y:S01]  /*6a40*/  IMAD R6, R3, UR7, R6 ;  /* 0x0000000703067c24 */ /* 0x004fe2000f8e0206 */
[----:B------:R-:W-:Y:S06]  /*6a50*/  @!P1 BRA `(.L_x_45) ;  /* 0x0000000c00ec9947 */ /* 0x000fec0003800000 */
[----:B------:R-:W0:Y:S01]  /*6a60*/  LDCU.64 UR6, c[0x0][0x3e0] ;  /* 0x00007c00ff0677ac */ /* 0x000e220008000a00 */
[----:B------:R-:W-:Y:S01]  /*6a70*/  IMAD.MOV.U32 R12, RZ, RZ, RZ ;  /* 0x000000ffff0c7224 */ /* 0x000fe200078e00ff */
[----:B------:R-:W-:Y:S01]  /*6a80*/  ISETP.NE.AND P1, PT, R4, 0x3, PT ;  /* 0x000000030400780c */ /* 0x000fe20003f25270 */
[----:B------:R-:W1:Y:S01]  /*6a90*/  LDCU UR4, c[0x0][0x3e8] ;  /* 0x00007d00ff0477ac */ /* 0x000e620008000800 */
[----:B------:R-:W2:Y:S01]  /*6aa0*/  LDCU UR5, c[0x0][0x4fc] ;  /* 0x00009f80ff0577ac */ /* 0x000ea20008000800 */
[----:B0-----:R-:W-:-:S05]  /*6ab0*/  IMAD.HI.U32 R2, R13, UR7, R12 ;  /* 0x000000070d027c27 */ /* 0x001fca000f8e000c */
[----:B-1----:R-:W-:-:S04]  /*6ac0*/  SHF.R.U32.HI R3, RZ, UR4, R2 ;  /* 0x00000004ff037c19 */ /* 0x002fc80008011602 */
[----:B------:R-:W-:-:S05]  /*6ad0*/  IADD3 R12, PT, PT, -R3, RZ, RZ ;  /* 0x000000ff030c7210 */ /* 0x000fca0007ffe1ff */
[----:B------:R-:W-:-:S04]  /*6ae0*/  IMAD R13, R12, UR6, R13 ;  /* 0x000000060c0d7c24 */ /* 0x000fc8000f8e020d */
        /* <DEDUP_REMOVED lines=235> */
[----:B------:R-:W1:Y:S01]  /*79a0*/  LDCU UR4, c[0x0][0x4f0] ;  /* 0x00009e00ff0477ac */ /* 0x000e620008000800 */
[----:B------:R-:W2:Y:S02]  /*79b0*/  LDCU UR5, c[0x0][0x554] ;  /* 0x0000aa80ff0577ac */ /* 0x000ea40008000800 */
[----:B0-----:R-:W-:-:S05]  /*79c0*/  IMAD.HI.U32 R2, R13, UR7, R12 ;  /* 0x000000070d027c27 */ /* 0x001fca000f8e000c */
[----:B-1----:R-:W-:-:S04]  /*79d0*/  SHF.R.U32.HI R2, RZ, UR4, R2 ;  /* 0x00000004ff027c19 */ /* 0x002fc80008011602 */
[----:B------:R-:W-:-:S05]  /*79e0*/  IADD3 R3, PT, PT, -R2, RZ, RZ ;  /* 0x000000ff02037210 */ /* 0x000fca0007ffe1ff */
[----:B------:R-:W-:-:S04]  /*79f0*/  IMAD R13, R3, UR6, R13 ;  /* 0x00000006030d7c24 */ /* 0x000fc8000f8e020d */
[----:B--2---:R-:W-:-:S07]  /*7a00*/  IMAD R6, R13, UR5, R6 ;  /* 0x000000050d067c24 */ /* 0x004fce000f8e0206 */
.L_x_45:
[----:B------:R-:W-:Y:S01]  /*7a10*/  IMAD.MOV.U32 R12, RZ, RZ, R6 ;  /* 0x000000ffff0c7224 */ /* 0x000fe200078e0006 */
[----:B------:R-:W-:-:S07]  /*7a20*/  MOV R13, RZ ;  /* 0x000000ff000d7202 */ /* 0x000fce0000000f00 */
.L_x_44:
[----:B------:R-:W0:Y:S02]  /*7a30*/  LDCU.64 UR4, c[0x0][0x750] ;  /* 0x0000ea00ff0477ac */ /* 0x000e240008000a00 */
[----:B0-----:R-:W-:-:S05]  /*7a40*/  IADD3 R3, P1, PT, R0, UR4, RZ ;  /* 0x0000000400037c10 */ /* 0x001fca000ff3e0ff */
[----:B------:R-:W-:Y:S01]  /*7a50*/  IMAD.X R2, RZ, RZ, UR5, P1 ;  /* 0x00000005ff027e24 */ /* 0x000fe200088e06ff */
[----:B------:R-:W-:-:S04]  /*7a60*/  IADD3 R14, P1, PT, R12, R3, RZ ;  /* 0x000000030c0e7210 */ /* 0x000fc80007f3e0ff */
[----:B------:R-:W-:-:S05]  /*7a70*/  IADD3.X R15, PT, PT, R13, R2, RZ, P1, !PT ;  /* 0x000000020d0f7210 */ /* 0x000fca0000ffe4ff */
[----:B------:R-:W2:Y:S01]  /*7a80*/  LDG.E.U8 R14, desc[UR36][R14.64] ;  /* 0x000000240e0e7981 */ /* 0x000ea2000c1e1100 */
[----:B------:R-:W-:-:S05]  /*7a90*/  IMAD.IADD R13, R21, 0x1, R18 ;  /* 0x00000001150d7824 */ /* 0x000fca00078e0212 */
[----:B------:R-:W-:Y:S02]  /*7aa0*/  ISETP.GE.U32.AND P2, PT, R13, R20, PT ;  /* 0x000000140d00720c */ /* 0x000fe40003f46070 */
[----:B--2---:R-:W-:-:S04]  /*7ab0*/  ISETP.NE.AND P1, PT, R14, RZ, PT ;  /* 0x000000ff0e00720c */ /* 0x004fc80003f25270 */
[----:B------:R-:W-:-:S07]  /*7ac0*/  SEL R6, RZ, 0x1, !P1 ;  /* 0x00000001ff067807 */ /* 0x000fce0004800000 */
[----:B------:R-:W-:Y:S05]  /*7ad0*/  @P2 BRA `(.L_x_43) ;  /* 0x0000003400502947 */ /* 0x000fea0003800000 */
[----:B------:R-:W-:Y:S01]  /*7ae0*/  CS2R R14, SRZ ;  /* 0x00000000000e7805 */ /* 0x000fe2000001ff00 */
[----:B------:R-:W-:Y:S06]  /*7af0*/  @!P0 BRA `(.L_x_46) ;  /* 0x00000010004c8947 */ /* 0x000fec0003800000 */
[----:B------:R-:W0:Y:S01]  /*7b00*/  LDCU.64 UR6, c[0x0][0x3c8] ;  /* 0x00007900ff0677ac */ /* 0x000e220008000a00 */
[----:B------:R-:W-:Y:S02]  /*7b10*/  MOV R12, RZ ;  /* 0x000000ff000c7202 */ /* 0x000fe40000000f00 */
[----:B------:R-:W-:Y:S01]  /*7b20*/  ISETP.NE.AND P1, PT, R5, RZ, PT ;  /* 0x000000ff0500720c */ /* 0x000fe20003f25270 */
[----:B------:R-:W1:Y:S01]  /*7b30*/  LDCU UR4, c[0x0][0x3d0] ;  /* 0x00007a00ff0477ac */ /* 0x000e620008000800 */
[----:B------:R-:W2:Y:S01]  /*7b40*/  LDCU UR5, c[0x0][0x4f4] ;  /* 0x00009e80ff0577ac */ /* 0x000ea20008000800 */
[----:B0-----:R-:W-:-:S05]  /*7b50*/  IMAD.HI.U32 R16, R13, UR7, R12 ;  /* 0x000000070d107c27 */ /* 0x001fca000f8e000c */
[----:B-1----:R-:W-:-:S05]  /*7b60*/  SHF.R.U32.HI R17, RZ, UR4, R16 ;  /* 0x00000004ff117c19 */ /* 0x002fca0008011610 */
[----:B------:R-:W-:-:S04]  /*7b70*/  IMAD.MOV R7, RZ, RZ, -R17 ;  /* 0x000000ffff077224 */ /* 0x000fc800078e0a11 */
[----:B------:R-:W-:-:S04]  /*7b80*/  IMAD R0, R7, UR6, R13 ;  /* 0x0000000607007c24 */ /* 0x000fc8000f8e020d */
[----:B--2---:R-:W-:Y:S01]  /*7b90*/  IMAD R0, R0, UR5, RZ ;  /* 0x0000000500007c24 */ /* 0x004fe2000f8e02ff */
[----:B------:R-:W-:Y:S06]  /*7ba0*/  @!P1 BRA `(.L_x_47) ;  /* 0x0000001000189947 */ /* 0x000fec0003800000 */
[----:B------:R-:W0:Y:S01]  /*7bb0*/  LDCU.64 UR4, c[0x0][0x3d8] ;  /* 0x00007b00ff0477ac */ /* 0x000e220008000a00 */
[----:B------:R-:W-:Y:S01]  /*7bc0*/  HFMA2 R16, -RZ, RZ, 0, 0 ;  /* 0x00000000ff107431 */ /* 0x000fe200000001ff */
[----:B------:R-:W-:Y:S01]  /*7bd0*/  ISETP.NE.AND P1, PT, R4, 0x2, PT ;  /* 0x000000020400780c */ /* 0x000fe20003f25270 */
[----:B------:R-:W1:Y:S01]  /*7be0*/  LDCU UR6, c[0x0][0x3d4] ;  /* 0x00007a80ff0677ac */ /* 0x000e620008000800 */
[----:B------:R-:W2:Y:S02]  /*7bf0*/  LDCU UR7, c[0x0][0x4f8] ;  /* 0x00009f00ff0777ac */ /* 0x000ea40008000800 */
[----:B0-----:R-:W-:-:S05]  /*7c00*/  IMAD.HI.U32 R14, R17, UR4, R16 ;  /* 0x00000004110e7c27 */ /* 0x001fca000f8e0010 */
[----:B------:R-:W-:-:S05]  /*7c10*/  SHF.R.U32.HI R15, RZ, UR5, R14 ;  /* 0x00000005ff0f7c19 */ /* 0x000fca000801160e */
[----:B------:R-:W-:-:S04]  /*7c20*/  IMAD.MOV R7, RZ, RZ, -R15 ;  /* 0x000000ffff077224 */ /* 0x000fc800078e0a0f */
[----:B-1----:R-:W-:-:S04]  /*7c30*/  IMAD R17, R7, UR6, R17 ;  /* 0x0000000607117c24 */ /* 0x002fc8000f8e0211 */
[----:B--2---:R-:W-:Y:S01]  /*7c40*/  IMAD R0, R17, UR7, R0 ;  /* 0x0000000711007c24 */ /* 0x004fe2000f8e0200 */
[----:B------:R-:W-:Y:S06]  /*7c50*/  @!P1 BRA `(.L_x_47) ;  /* 0x0000000c00ec9947 */ /* 0x000fec0003800000 */
[----:B------:R-:W0:Y:S01]  /*7c60*/  LDCU.64 UR6, c[0x0][0x3e0] ;  /* 0x00007c00ff0677ac */ /* 0x000e220008000a00 */
[----:B------:R-:W-:Y:S02]  /*7c70*/  MOV R14, RZ ;  /* 0x000000ff000e7202 */ /* 0x000fe40000000f00 */
[----:B------:R-:W-:Y:S01]  /*7c80*/  ISETP.NE.AND P1, PT, R4, 0x3, PT ;  /* 0x000000030400780c */ /* 0x000fe20003f25270 */
[----:B------:R-:W1:Y:S01]  /*7c90*/  LDCU UR4, c[0x0][0x3e8] ;  /* 0x00007d00ff0477ac */ /* 0x000e620008000800 */
[----:B------:R-:W2:Y:S01]  /*7ca0*/  LDCU UR5, c[0x0][0x4fc] ;  /* 0x00009f80ff0577ac */ /* 0x000ea20008000800 */
[----:B0-----:R-:W-:-:S05]  /*7cb0*/  IMAD.HI.U32 R16, R15, UR7, R14 ;  /* 0x000000070f107c27 */ /* 0x001fca000f8e000e */
[----:B-1----:R-:W-:-:S05]  /*7cc0*/  SHF.R.U32.HI R17, RZ, UR4, R16 ;  /* 0x00000004ff117c19 */ /* 0x002fca0008011610 */
[----:B------:R-:W-:-:S04]  /*7cd0*/  IMAD.MOV R7, RZ, RZ, -R17 ;  /* 0x000000ffff077224 */ /* 0x000fc800078e0a11 */
[----:B------:R-:W-:-:S04]  /*7ce0*/  IMAD R15, R7, UR6, R15 ;  /* 0x00000006070f7c24 */ /* 0x000fc8000f8e020f */
        /* <DEDUP_REMOVED lines=8> */
[----:B------:R-:W-:-:S05]  /*7d70*/  SHF.R.U32.HI R15, RZ, UR5, R14 ;  /* 0x00000005ff0f7c19 */ /* 0x000fca000801160e */
[----:B------:R-:W-:-:S04]  /*7d80*/  IMAD.MOV R7, RZ, RZ, -R15 ;  /* 0x000000ffff077224 */ /* 0x000fc800078e0a0f */
[----:B-1----:R-:W-:-:S04]  /*7d90*/  IMAD R17, R7, UR6, R17 ;  /* 0x0000000607117c24 */ /* 0x002fc8000f8e0211 */
[----:B--2---:R-:W-:Y:S01]  /*7da0*/  IMAD R0, R17, UR7, R0 ;  /* 0x0000000711007c24 */ /* 0x004fe2000f8e0200 */
[----:B------:R-:W-:Y:S06]  /*7db0*/  @!P1 BRA `(.L_x_47) ;  /* 0x0000000c00949947 */ /* 0x000fec0003800000 */
[----:B------:R-:W0:Y:S01]  /*7dc0*/  LDCU.64 UR6, c[0x0][0x3f8] ;  /* 0x00007f00ff0677ac */ /* 0x000e220008000a00 */
[----:B------:R-:W-:Y:S01]  /*7dd0*/  HFMA2 R14, -RZ, RZ, 0, 0 ;  /* 0x00000000ff0e7431 */ /* 0x000fe200000001ff */
[----:B------:R-:W-:Y:S01]  /*7de0*/  ISETP.NE.AND P1, PT, R4, 0x5, PT ;  /* 0x000000050400780c */ /* 0x000fe20003f25270 */
[----:B------:R-:W1:Y:S01]  /*7df0*/  LDCU UR4, c[0x0][0x400] ;  /* 0x00008000ff0477ac */ /* 0x000e620008000800 */
[----:B------:R-:W2:Y:S02]  /*7e00*/  LDCU UR5, c[0x0][0x504] ;  /* 0x0000a080ff0577ac */ /* 0x000ea40008000800 */
        /* <DEDUP_REMOVED lines=216> */
[----:B------:R-:W-:Y:S01]  /*8b90*/  MOV R14, RZ ;  /* 0x000000ff000e7202 */ /* 0x000fe20000000f00 */
[----:B------:R-:W1:Y:S01]  /*8ba0*/  LDCU UR4, c[0x0][0x4f0] ;  /* 0x00009e00ff0477ac */ /* 0x000e620008000800 */
[----:B------:R-:W2:Y:S03]  /*8bb0*/  LDCU UR5, c[0x0][0x554] ;  /* 0x0000aa80ff0577ac */ /* 0x000ea60008000800 */
[----:B0-----:R-:W-:-:S05]  /*8bc0*/  IMAD.HI.U32 R7, R15, UR7, R14 ;  /* 0x000000070f077c27 */ /* 0x001fca000f8e000e */
[----:B-1----:R-:W-:-:S05]  /*8bd0*/  SHF.R.U32.HI R7, RZ, UR4, R7 ;  /* 0x00000004ff077c19 */ /* 0x002fca0008011607 */
[----:B------:R-:W-:-:S04]  /*8be0*/  IMAD.MOV R7, RZ, RZ, -R7 ;  /* 0x000000ffff077224 */ /* 0x000fc800078e0a07 */
[----:B------:R-:W-:-:S04]  /*8bf0*/  IMAD R15, R7, UR6, R15 ;  /* 0x00000006070f7c24 */ /* 0x000fc8000f8e020f */
[----:B--2---:R-:W-:-:S07]  /*8c00*/  IMAD R0, R15, UR5, R0 ;  /* 0x000000050f007c24 */ /* 0x004fce000f8e0200 */
.L_x_47:
[----:B------:R-:W-:Y:S01]  /*8c10*/  MOV R14, R0 ;  /* 0x00000000000e7202 */ /* 0x000fe20000000f00 */
[----:B------:R-:W-:-:S07]  /*8c20*/  IMAD.MOV.U32 R15, RZ, RZ, RZ ;  /* 0x000000ffff0f7224 */ /* 0x000fce00078e00ff */
.L_x_46:
        /* <DEDUP_REMOVED lines=11> */
[----:B------:R-:W-:Y:S01]  /*8ce0*/  HFMA2 R12, -RZ, RZ, 0, 0 ;  /* 0x00000000ff0c7431 */ /* 0x000fe200000001ff */
[----:B------:R-:W-:Y:S01]  /*8cf0*/  ISETP.NE.AND P1, PT, R5, RZ, PT ;  /* 0x000000ff0500720c */ /* 0x000fe20003f25270 */
[----:B------:R-:W1:Y:S01]  /*8d00*/  LDCU UR4, c[0x0][0x3d0] ;  /* 0x00007a00ff0477ac */ /* 0x000e620008000800 */
[----:B------:R-:W2:Y:S02]  /*8d10*/  LDCU UR5, c[0x0][0x4f4] ;  /* 0x00009e80ff0577ac */ /* 0x000ea40008000800 */
[----:B0-----:R-:W-:-:S05]  /*8d20*/  IMAD.HI.U32 R14, R13, UR7, R12 ;  /* 0x000000070d0e7c27 */ /* 0x001fca000f8e000c */
[----:B-1----:R-:W-:-:S05]  /*8d30*/  SHF.R.U32.HI R15, RZ, UR4, R14 ;  /* 0x00000004ff0f7c19 */ /* 0x002fca000801160e */
[----:B------:R-:W-:-:S04]  /*8d40*/  IMAD.MOV R17, RZ, RZ, -R15 ;  /* 0x000000ffff117224 */ /* 0x000fc800078e0a0f */
[----:B------:R-:W-:-:S04]  /*8d50*/  IMAD R0, R17, UR6, R13 ;  /* 0x0000000611007c24 */ /* 0x000fc8000f8e020d */
[----:B--2---:R-:W-:Y:S01]  /*8d60*/  IMAD R0, R0, UR5, RZ ;  /* 0x0000000500007c24 */ /* 0x004fe2000f8e02ff */
        /* <DEDUP_REMOVED lines=256> */
[----:B------:R-:W1:Y:S01]  /*9d70*/  LDCU UR4, c[0x0][0x4f0] ;  /* 0x00009e00ff0477ac */ /* 0x000e620008000800 */
[----:B------:R-:W2:Y:S03]  /*9d80*/  LDCU UR5, c[0x0][0x554] ;  /* 0x0000aa80ff0577ac */ /* 0x000ea60008000800 */
[----:B0-----:R-:W-:-:S05]  /*9d90*/  IMAD.HI.U32 R14, R17, UR7, R16 ;  /* 0x00000007110e7c27 */ /* 0x001fca000f8e0010 */
[----:B-1----:R-:W-:-:S05]  /*9da0*/  SHF.R.U32.HI R14, RZ, UR4, R14 ;  /* 0x00000004ff0e7c19 */ /* 0x002fca000801160e */
[----:B------:R-:W-:-:S04]  /*9db0*/  IMAD.MOV R15, RZ, RZ, -R14 ;  /* 0x000000ffff0f7224 */ /* 0x000fc800078e0a0e */
[----:B------:R-:W-:-:S04]  /*9dc0*/  IMAD R17, R15, UR6, R17 ;  /* 0x000000060f117c24 */ /* 0x000fc8000f8e0211 */
[----:B--2---:R-:W-:-:S07]  /*9dd0*/  IMAD R0, R17, UR5, R0 ;  /* 0x0000000511007c24 */ /* 0x004fce000f8e0200 */
.L_x_49:
[----:B------:R-:W-:Y:S01]  /*9de0*/  MOV R14, R0 ;  /* 0x00000000000e7202 */ /* 0x000fe20000000f00 */
[----:B------:R-:W-:-:S07]  /*9df0*/  IMAD.MOV.U32 R15, RZ, RZ, RZ ;  /* 0x000000ffff0f7224 */ /* 0x000fce00078e00ff */
.L_x_48:
        /* <DEDUP_REMOVED lines=283> */
.L_x_51:
[----:B------:R-:W-:Y:S01]  /*afb0*/  MOV R14, R0 ;  /* 0x00000000000e7202 */ /* 0x000fe20000000f00 */
[----:B------:R-:W-:-:S07]  /*afc0*/  IMAD.MOV.U32 R15, RZ, RZ, RZ ;  /* 0x000000ffff0f7224 */ /* 0x000fce00078e00ff */
.L_x_50:
[----:B------:R-:W-:-:S04]  /*afd0*/  IADD3 R4, P0, PT, R14, R3, RZ ;  /* 0x000000030e047210 */ /* 0x000fc80007f1e0ff */
[----:B------:R-:W-:-:S05]  /*afe0*/  IADD3.X R5, PT, PT, R15, R2, RZ, P0, !PT ;  /* 0x000000020f057210 */ /* 0x000fca00007fe4ff */
[----:B------:R-:W2:Y:S02]  /*aff0*/  LDG.E.U8 R4, desc[UR36][R4.64] ;  /* 0x0000002404047981 */ /* 0x000ea4000c1e1100 */
[----:B--2---:R-:W-:-:S04]  /*b000*/  ISETP.NE.AND P0, PT, R4, RZ, PT ;  /* 0x000000ff0400720c */ /* 0x004fc80003f05270 */
[----:B------:R-:W-:-:S09]  /*b010*/  SEL R8, RZ, 0x1, !P0 ;  /* 0x00000001ff087807 */ /* 0x000fd20004000000 */
.L_x_43:
[----:B------:R-:W-:Y:S05]  /*b020*/  BSYNC.RECONVERGENT B1 ;  /* 0x0000000000017941 */ /* 0x000fea0003800200 */
.L_x_42:
[----:B------:R-:W-:Y:S01]  /*b030*/  ISETP.GE.U32.AND P0, PT, R21, R20, PT ;  /* 0x000000141500720c */ /* 0x000fe20003f06070 */
[----:B------:R-:W-:-:S12]  /*b040*/  BSSY.RECONVERGENT B1, `(.L_x_52) ;  /* 0x0000013000017945 */ /* 0x000fd80003800200 */
        /* <DEDUP_REMOVED lines=15> */
[----:B------:R-:W-:-:S04]  /*b140*/  @!P2 LOP3.LUT P1, RZ, R9, 0xff, R8, 0xc8, !PT ;  /* 0x000000ff09ffa812 */ /* 0x000fc8000782c808 */
[----:B------:R-:W-:-:S04]  /*b150*/  @!P2 SEL R0, RZ, 0x1, !P1 ;  /* 0x00000001ff00a807 */ /* 0x000fc80004800000 */
[----:B------:R-:W-:-:S07]  /*b160*/  @!P2 PRMT R9, R0, 0x7610, R9 ;  /* 0x000076100009a816 */ /* 0x000fce0000000009 */
.L_x_53:
[----:B------:R-:W-:Y:S05]  /*b170*/  BSYNC.RECONVERGENT B1 ;  /* 0x0000000000017941 */ /* 0x000fea0003800200 */
.L_x_52:
[----:B------:R-:W-:-:S04]  /*b180*/  LOP3.LUT R10, R10, R19, R11, 0xfe, !PT ;  /* 0x000000130a0a7212 */ /* 0x000fc800078efe0b */
[----:B------:R-:W-:-:S04]  /*b190*/  LOP3.LUT P0, RZ, R10, 0xff, R9, 0xc8, !PT ;  /* 0x000000ff0aff7812 */ /* 0x000fc8000780c809 */
[----:B------:R-:W-:-:S09]  /*b1a0*/  SEL R17, RZ, 0x1, !P0 ;  /* 0x00000001ff117807 */ /* 0x000fd20004000000 */
.L_x_2:
[----:B------:R-:W-:Y:S05]  /*b1b0*/  BSYNC.RECONVERGENT B0 ;  /* 0x0000000000007941 */ /* 0x000fea0003800200 */
.L_x_1:
[----:B------:R-:W0:Y:S01]  /*b1c0*/  LDCU UR4, c[0x0][0x3a0] ;  /* 0x00007400ff0477ac */ /* 0x000e220008000800 */
[----:B------:R-:W1:Y:S01]  /*b1d0*/  S2R R3, SR_TID.X ;  /* 0x0000000000037919 */ /* 0x000e620000002100 */
[----:B------:R-:W2:Y:S01]  /*b1e0*/  S2R R0, SR_TID.Y ;  /* 0x0000000000007919 */ /* 0x000ea20000002200 */
[----:B0-----:R-:W-:-:S09]  /*b1f0*/  UISETP.NE.AND UP0, UPT, UR4, URZ, UPT ;  /* 0x000000ff0400728c */ /* 0x001fd2000bf05270 */
[----:B------:R-:W-:Y:S05]  /*b200*/  BRA.U !UP0, `(.L_x_54) ;  /* 0x0000000108647547 */ /* 0x000fea000b800000 */
[----:B------:R-:W0:Y:S01]  /*b210*/  S2UR UR5, SR_CgaCtaId ;  /* 0x00000000000579c3 */ /* 0x000e220000008800 */
[----:B------:R-:W1:Y:S01]  /*b220*/  LDCU UR8, c[0x0][0x360] ;  /* 0x00006c00ff0877ac */ /* 0x000e620008000800 */
[----:B------:R-:W-:Y:S01]  /*b230*/  UMOV UR4, 0x400 ;  /* 0x0000040000047882 */ /* 0x000fe20000000000 */
[----:B------:R-:W3:Y:S01]  /*b240*/  LDCU UR6, c[0x0][0x364] ;  /* 0x00006c80ff0677ac */ /* 0x000ee20008000800 */
[----:B------:R-:W-:Y:S01]  /*b250*/  UIADD3 UR4, UPT, UPT, UR4, 0x10, URZ ;  /* 0x0000001004047890 */ /* 0x000fe2000fffe0ff */
[----:B-12---:R-:W-:-:S03]  /*b260*/  IMAD R2, R0, UR8, R3 ;  /* 0x0000000800027c24 */ /* 0x006fc6000f8e0203 */
[----:B0-----:R-:W-:Y:S02]  /*b270*/  ULEA UR4, UR5, UR4, 0x18 ;  /* 0x0000000405047291 */ /* 0x001fe4000f8ec0ff */
[----:B---3--:R-:W-:-:S07]  /*b280*/  UISETP.GE.U32.AND UP0, UPT, UR6, 0x2, UPT ;  /* 0x000000020600788c */ /* 0x008fce000bf06070 */
[----:B------:R0:W-:Y:S02]  /*b290*/  STS.U8 [R2+UR4], R17 ;  /* 0x0000001102007988 */ /* 0x0001e40008000004 */
[----:B------:R-:W-:Y:S05]  /*b2a0*/  BRA.U !UP0, `(.L_x_54) ;  /* 0x00000001083c7547 */ /* 0x000fea000b800000 */
[----:B------:R-:W-:-:S05]  /*b2b0*/  UMOV UR5, UR6 ;  /* 0x0000000600057c82 */ /* 0x000fca0008000000 */
.L_x_55:
[----:B------:R-:W-:Y:S01]  /*b2c0*/  USHF.R.U32.HI UR7, URZ, 0x1, UR5 ;  /* 0x00000001ff077899 */ /* 0x000fe20008011605 */
[----:B------:R-:W-:Y:S01]  /*b2d0*/  BAR.SYNC.DEFER_BLOCKING 0x0 ;  /* 0x0000000000007b1d */ /* 0x000fe20000010000 */
[----:B------:R-:W-:-:S04]  /*b2e0*/  UISETP.GT.U32.AND UP0, UPT, UR5, 0x3, UPT ;  /* 0x000000030500788c */ /* 0x000fc8000bf04070 */
[----:B------:R-:W-:Y:S01]  /*b2f0*/  IADD3 R4, PT, PT, R0, UR7, RZ ;  /* 0x0000000700047c10 */ /* 0x000fe2000fffe0ff */
[----:B------:R-:W-:-:S03]  /*b300*/  UMOV UR5, UR7 ;  /* 0x0000000700057c82 */ /* 0x000fc60008000000 */
[----:B------:R-:W-:-:S04]  /*b310*/  ISETP.GE.U32.AND P0, PT, R4, UR6, PT ;  /* 0x0000000604007c0c */ /* 0x000fc8000bf06070 */
[----:B------:R-:W-:-:S13]  /*b320*/  ISETP.GE.U32.OR P0, PT, R0, UR7, P0 ;  /* 0x0000000700007c0c */ /* 0x000fda0008706470 */
[----:B------:R-:W-:-:S06]  /*b330*/  @!P0 IMAD R4, R4, UR8, R3 ;  /* 0x0000000804048c24 */ /* 0x000fcc000f8e0203 */
[----:B------:R-:W1:Y:S02]  /*b340*/  @!P0 LDS.U8 R4, [R4+UR4] ;  /* 0x0000000404048984 */ /* 0x000e640008000000 */
[----:B-1----:R-:W-:-:S04]  /*b350*/  @!P0 LOP3.LUT P1, RZ, R17, 0xff, R4, 0xc8, !PT ;  /* 0x000000ff11ff8812 */ /* 0x002fc8000782c804 */
[----:B---3--:R-:W-:-:S04]  /*b360*/  @!P0 SEL R5, RZ, 0x1, !P1 ;  /* 0x00000001ff058807 */ /* 0x008fc80004800000 */
[----:B0-----:R-:W-:Y:S01]  /*b370*/  @!P0 PRMT R17, R5, 0x7610, R17 ;  /* 0x0000761005118816 */ /* 0x001fe20000000011 */
[----:B------:R3:W-:Y:S01]  /*b380*/  @!P0 STS.U8 [R2+UR4], R5 ;  /* 0x0000000502008988 */ /* 0x0007e20008000004 */
[----:B------:R-:W-:Y:S05]  /*b390*/  BRA.U UP0, `(.L_x_55) ;  /* 0xfffffffd00c87547 */ /* 0x000fea000b83ffff */
.L_x_54:
[----:B------:R-:W4:Y:S02]  /*b3a0*/  LDCU UR4, c[0x0][0x39c] ;  /* 0x00007380ff0477ac */ /* 0x000f240008000800 */
[----:B----4-:R-:W-:-:S09]  /*b3b0*/  UISETP.NE.AND UP0, UPT, UR4, URZ, UPT ;  /* 0x000000ff0400728c */ /* 0x010fd2000bf05270 */
[----:B------:R-:W-:Y:S05]  /*b3c0*/  BRA.U !UP0, `(.L_x_56) ;  /* 0x0000000108a47547 */ /* 0x000fea000b800000 */
[----:B------:R-:W4:Y:S02]  /*b3d0*/  LDCU UR6, c[0x0][0x360] ;  /* 0x00006c00ff0677ac */ /* 0x000f240008000800 */
[----:B----4-:R-:W-:Y:S02]  /*b3e0*/  UISETP.GE.U32.AND UP0, UPT, UR6, 0x21, UPT ;  /* 0x000000210600788c */ /* 0x010fe4000bf06070 */
[----:B------:R-:W-:-:S07]  /*b3f0*/  UMOV UR4, UR6 ;  /* 0x0000000600047c82 */ /* 0x000fce0008000000 */
[----:B------:R-:W-:Y:S05]  /*b400*/  BRA.U !UP0, `(.L_x_57) ;  /* 0x0000000108607547 */ /* 0x000fea000b800000 */
[----:B------:R-:W4:Y:S01]  /*b410*/  S2UR UR5, SR_CgaCtaId ;  /* 0x00000000000579c3 */ /* 0x000f220000008800 */
[----:B------:R-:W-:Y:S01]  /*b420*/  UMOV UR4, 0x400 ;  /* 0x0000040000047882 */ /* 0x000fe20000000000 */
[----:B0123--:R-:W-:Y:S01]  /*b430*/  IMAD R2, R0, UR6, R3 ;  /* 0x0000000600027c24 */ /* 0x00ffe2000f8e0203 */
[----:B------:R-:W-:Y:S02]  /*b440*/  UIADD3 UR4, UPT, UPT, UR4, 0x10, URZ ;  /* 0x0000001004047890 */ /* 0x000fe4000fffe0ff */
[----:B------:R-:W-:Y:S02]  /*b450*/  UISETP.GE.U32.AND UP0, UPT, UR6, 0x40, UPT ;  /* 0x000000400600788c */ /* 0x000fe4000bf06070 */
[----:B----4-:R-:W-:-:S03]  /*b460*/  ULEA UR8, UR5, UR4, 0x18 ;  /* 0x0000000405087291 */ /* 0x010fc6000f8ec0ff */
[----:B------:R-:W-:-:S03]  /*b470*/  UMOV UR4, 0x20 ;  /* 0x0000002000047882 */ /* 0x000fc60000000000 */
[----:B------:R-:W-:-:S03]  /*b480*/  VIADD R4, R2, UR8 ;  /* 0x0000000802047c36 */ /* 0x000fc60008000000 */
[----:B------:R4:W-:Y:S01]  /*b490*/  STS.U8 [R2+UR8], R17 ;  /* 0x0000001102007988 */ /* 0x0009e20008000008 */
[----:B------:R-:W-:Y:S05]  /*b4a0*/  BRA.U !UP0, `(.L_x_57) ;  /* 0x0000000108387547 */ /* 0x000fea000b800000 */
[----:B------:R-:W-:-:S05]  /*b4b0*/  UMOV UR5, UR6 ;  /* 0x0000000600057c82 */ /* 0x000fca0008000000 */
.L_x_58:
[----:B------:R-:W-:Y:S01]  /*b4c0*/  USHF.R.U32.HI UR7, URZ, 0x1, UR5 ;  /* 0x00000001ff077899 */ /* 0x000fe20008011605 */
[----:B------:R-:W-:Y:S01]  /*b4d0*/  BAR.SYNC.DEFER_BLOCKING 0x0 ;  /* 0x0000000000007b1d */ /* 0x000fe20000010000 */
[----:B------:R-:W-:-:S04]  /*b4e0*/  UISETP.GT.U32.AND UP0, UPT, UR5, 0x7f, UPT ;  /* 0x0000007f0500788c */ /* 0x000fc8000bf04070 */
[----:B0-----:R-:W-:Y:S01]  /*b4f0*/  IADD3 R5, PT, PT, R3, UR7, RZ ;  /* 0x0000000703057c10 */ /* 0x001fe2000fffe0ff */
[----:B------:R-:W-:-:S03]  /*b500*/  UMOV UR5, UR7 ;  /* 0x0000000700057c82 */ /* 0x000fc60008000000 */
[----:B------:R-:W-:-:S04]  /*b510*/  ISETP.GE.U32.AND P0, PT, R5, UR6, PT ;  /* 0x0000000605007c0c */ /* 0x000fc8000bf06070 */
[----:B------:R-:W-:-:S13]  /*b520*/  ISETP.GE.U32.OR P0, PT, R3, UR7, P0 ;  /* 0x0000000703007c0c */ /* 0x000fda0008706470 */
[----:B------:R-:W0:Y:S02]  /*b530*/  @!P0 LDS.U8 R6, [R4+UR7] ;  /* 0x0000000704068984 */ /* 0x000e240008000000 */
[----:B0-----:R-:W-:-:S04]  /*b540*/  @!P0 LOP3.LUT P1, RZ, R17, 0xff, R6, 0xc8, !PT ;  /* 0x000000ff11ff8812 */ /* 0x001fc8000782c806 */
[----:B------:R-:W-:-:S04]  /*b550*/  @!P0 SEL R5, RZ, 0x1, !P1 ;  /* 0x00000001ff058807 */ /* 0x000fc80004800000 */
[----:B----4-:R-:W-:Y:S01]  /*b560*/  @!P0 PRMT R17, R5, 0x7610, R17 ;  /* 0x0000761005118816 */ /* 0x010fe20000000011 */
[----:B------:R0:W-:Y:S01]  /*b570*/  @!P0 STS.U8 [R2+UR8], R5 ;  /* 0x0000000502008988 */ /* 0x0001e20008000008 */
[----:B------:R-:W-:Y:S05]  /*b580*/  BRA.U UP0, `(.L_x_58) ;  /* 0xfffffffd00cc7547 */ /* 0x000fea000b83ffff */
.L_x_57:
[----:B------:R-:W-:Y:S01]  /*b590*/  BAR.SYNC.DEFER_BLOCKING 0x0 ;  /* 0x0000000000007b1d */ /* 0x000fe20000010000 */
[----:B------:R-:W-:-:S09]  /*b5a0*/  UISETP.GE.U32.AND UP0, UPT, UR4, 0x2, UPT ;  /* 0x000000020400788c */ /* 0x000fd2000bf06070 */
[----:B------:R-:W-:Y:S05]  /*b5b0*/  BRA.U !UP0, `(.L_x_56) ;  /* 0x0000000108287547 */ /* 0x000fea000b800000 */
[----:B0--34-:R-:W-:-:S07]  /*b5c0*/  IMAD.MOV.U32 R2, RZ, RZ, 0x1 ;  /* 0x00000001ff027424 */ /* 0x019fce00078e00ff */
.L_x_59:
[C---:B------:R-:W-:Y:S02]  /*b5d0*/  LOP3.LUT R4, R17.reuse, 0xffff, RZ, 0xc0, !PT ;  /* 0x0000ffff11047812 */ /* 0x040fe400078ec0ff */
[----:B------:R-:W-:Y:S02]  /*b5e0*/  LOP3.LUT P0, RZ, R17, 0xff, RZ, 0xc0, !PT ;  /* 0x000000ff11ff7812 */ /* 0x000fe4000780c0ff */
[----:B------:R-:W-:-:S06]  /*b5f0*/  PRMT R5, R4, 0x8880, RZ ;  /* 0x0000888004057816 */ /* 0x000fcc00000000ff */
[----:B------:R0:W3:Y:S02]  /*b600*/  SHFL.DOWN PT, R5, R5, R2, 0x1f ;  /* 0x08001f0205057589 */ /* 0x0000e400000e0000 */
[----:B0-----:R-:W-:-:S04]  /*b610*/  SHF.L.U32 R2, R2, 0x1, RZ ;  /* 0x0000000102027819 */ /* 0x001fc800000006ff */
[----:B------:R-:W-:Y:S02]  /*b620*/  ISETP.GE.AND P1, PT, R2, UR4, PT ;  /* 0x0000000402007c0c */ /* 0x000fe4000bf26270 */
[----:B---3--:R-:W-:-:S04]  /*b630*/  ISETP.NE.OR P0, PT, R5, RZ, P0 ;  /* 0x000000ff0500720c */ /* 0x008fc80000705670 */
[----:B------:R-:W-:-:S07]  /*b640*/  SEL R17, RZ, 0x1, !P0 ;  /* 0x00000001ff117807 */ /* 0x000fce0004000000 */
[----:B------:R-:W-:Y:S05]  /*b650*/  @!P1 BRA `(.L_x_59) ;  /* 0xfffffffc00dc9947 */ /* 0x000fea000383ffff */
.L_x_56:
[----:B0--34-:R-:W0:Y:S01]  /*b660*/  S2R R2, SR_CTAID.X ;  /* 0x0000000000027919 */ /* 0x019e220000002500 */
[----:B------:R-:W3:Y:S01]  /*b670*/  LDCU UR4, c[0x0][0x558] ;  /* 0x0000ab00ff0477ac */ /* 0x000ee20008000800 */
[----:B------:R-:W-:Y:S01]  /*b680*/  IMAD.MOV.U32 R16, RZ, RZ, RZ ;  /* 0x000000ffff107224 */ /* 0x000fe200078e00ff */
[----:B------:R-:W1:Y:S01]  /*b690*/  LDCU.64 UR6, c[0x0][0x3a8] ;  /* 0x00007500ff0677ac */ /* 0x000e620008000a00 */
[----:B------:R-:W0:Y:S01]  /*b6a0*/  LDCU UR5, c[0x0][0x394] ;  /* 0x00007280ff0577ac */ /* 0x000e220008000800 */
[----:B---3--:R-:W-:Y:S01]  /*b6b0*/  UISETP.NE.AND UP0, UPT, UR4, URZ, UPT ;  /* 0x000000ff0400728c */ /* 0x008fe2000bf05270 */
[----:B-1----:R-:W-:-:S04]  /*b6c0*/  IMAD R5, R3, UR6, RZ ;  /* 0x0000000603057c24 */ /* 0x002fc8000f8e02ff */
[----:B--2---:R-:W-:-:S04]  /*b6d0*/  IMAD R5, R0, UR7, R5 ;  /* 0x0000000700057c24 */ /* 0x004fc8000f8e0205 */
[----:B0-----:R-:W-:Y:S01]  /*b6e0*/  IMAD R5, R2, UR5, R5 ;  /* 0x0000000502057c24 */ /* 0x001fe2000f8e0205 */
[----:B------:R-:W-:Y:S06]  /*b6f0*/  BRA.U !UP0, `(.L_x_60) ;  /* 0x0000001108547547 */ /* 0x000fec000b800000 */
[----:B------:R-:W0:Y:S01]  /*b700*/  LDCU.64 UR8, c[0x0][0x560] ;  /* 0x0000ac00ff0877ac */ /* 0x000e220008000a00 */
[----:B------:R-:W-:Y:S01]  /*b710*/  HFMA2 R4, -RZ, RZ, 0, 0 ;  /* 0x00000000ff047431 */ /* 0x000fe200000001ff */
[----:B------:R-:W1:Y:S01]  /*b720*/  LDCU UR7, c[0x0][0x55c] ;  /* 0x0000ab80ff0777ac */ /* 0x000e620008000800 */
[----:B------:R-:W2:Y:S01]  /*b730*/  LDCU UR6, c[0x0][0x688] ;  /* 0x0000d100ff0677ac */ /* 0x000ea20008000800 */
[----:B------:R-:W-:-:S04]  /*b740*/  UIADD3 UR5, UPT, UPT, UR4, -0x1, URZ ;  /* 0xffffffff04057890 */ /* 0x000fc8000fffe0ff */
[----:B------:R-:W-:Y:S01]  /*b750*/  UISETP.NE.AND UP1, UPT, UR5, URZ, UPT ;  /* 0x000000ff0500728c */ /* 0x000fe2000bf25270 */
[----:B0-----:R-:W-:-:S05]  /*b760*/  IMAD.HI.U32 R6, R5, UR8, R4 ;  /* 0x0000000805067c27 */ /* 0x001fca000f8e0004 */
[----:B------:R-:W-:-:S05]  /*b770*/  SHF.R.U32.HI R7, RZ, UR9, R6 ;  /* 0x00000009ff077c19 */ /* 0x000fca0008011606 */
[----:B------:R-:W-:-:S04]  /*b780*/  IMAD.MOV R9, RZ, RZ, -R7 ;  /* 0x000000ffff097224 */ /* 0x000fc800078e0a07 */
[----:B-1----:R-:W-:-:S04]  /*b790*/  IMAD R9, R9, UR7, R5 ;  /* 0x0000000709097c24 */ /* 0x002fc8000f8e0205 */
[----:B--2---:R-:W-:Y:S01]  /*b7a0*/  IMAD R16, R9, UR6, RZ ;  /* 0x0000000609107c24 */ /* 0x004fe2000f8e02ff */
[----:B------:R-:W-:Y:S06]  /*b7b0*/  BRA.U !UP1, `(.L_x_60) ;  /* 0x0000001109247547 */ /* 0x000fec000b800000 */
[----:B------:R-:W0:Y:S01]  /*b7c0*/  LDCU.64 UR8, c[0x0][0x568] ;  /* 0x0000ad00ff0877ac */ /* 0x000e220008000a00 */
[----:B------:R-:W-:Y:S01]  /*b7d0*/  MOV R6, RZ ;  /* 0x000000ff00067202 */ /* 0x000fe20000000f00 */
[----:B------:R-:W1:Y:S01]  /*b7e0*/  LDCU UR7, c[0x0][0x570] ;  /* 0x0000ae00ff0777ac */ /* 0x000e620008000800 */
[----:B------:R-:W-:Y:S01]  /*b7f0*/  UISETP.LT.U32.AND UP1, UPT, UR5, 0x18, UPT ;  /* 0x000000180500788c */ /* 0x000fe2000bf21070 */
[----:B------:R-:W2:Y:S03]  /*b800*/  LDCU UR6, c[0x0][0x690] ;  /* 0x0000d200ff0677ac */ /* 0x000ea60008000800 */
[----:B------:R-:W-:Y:S01]  /*b810*/  USEL UR5, UR5, 0x18, UP1 ;  /* 0x0000001805057887 */ /* 0x000fe20008800000 */
[----:B0-----:R-:W-:-:S03]  /*b820*/  IMAD.HI.U32 R8, R7, UR9, R6 ;  /* 0x0000000907087c27 */ /* 0x001fc6000f8e0006 */
[----:B------:R-:W-:Y:S02]  /*b830*/  UIADD3 UR5, UPT, UPT, UR5, 0x1, URZ ;  /* 0x0000000105057890 */ /* 0x000fe4000fffe0ff */
[----:B-1----:R-:W-:Y:S02]  /*b840*/  SHF.R.U32.HI R9, RZ, UR7, R8 ;  /* 0x00000007ff097c19 */ /* 0x002fe40008011608 */
[----:B------:R-:W-:-:S03]  /*b850*/  UISETP.NE.AND UP1, UPT, UR5, 0x2, UPT ;  /* 0x000000020500788c */ /* 0x000fc6000bf25270 */
[----:B------:R-:W-:-:S04]  /*b860*/  IMAD.MOV R6, RZ, RZ, -R9 ;  /* 0x000000ffff067224 */ /* 0x000fc800078e0a09 */
[----:B------:R-:W-:-:S04]  /*b870*/  IMAD R7, R6, UR8, R7 ;  /* 0x0000000806077c24 */ /* 0x000fc8000f8e0207 */
[----:B--2---:R-:W-:Y:S01]  /*b880*/  IMAD R16, R7, UR6, R16 ;  /* 0x0000000607107c24 */ /* 0x004fe2000f8e0210 */
[----:B------:R-:W-:Y:S06]  /*b890*/  BRA.U !UP1, `(.L_x_60) ;  /* 0x0000000d09ec7547 */ /* 0x000fec000b800000 */
[----:B------:R-:W0:Y:S01]  /*b8a0*/  LDCU.64 UR8, c[0x0][0x578] ;  /* 0x0000af00ff0877ac */ /* 0x000e220008000a00 */
[----:B------:R-:W-:Y:S01]  /*b8b0*/  MOV R8, RZ ;  /* 0x000000ff00087202 */ /* 0x000fe20000000f00 */
[----:B------:R-:W1:Y:S01]  /*b8c0*/  LDCU UR7, c[0x0][0x574] ;  /* 0x0000ae80ff0777ac */ /* 0x000e620008000800 */
[----:B------:R-:W2:Y:S01]  /*b8d0*/  LDCU UR6, c[0x0][0x698] ;  /* 0x0000d300ff0677ac */ /* 0x000ea20008000800 */
[----:B------:R-:W-:Y:S02]  /*b8e0*/  UISETP.NE.AND UP1, UPT, UR5, 0x3, UPT ;  /* 0x000000030500788c */ /* 0x000fe4000bf25270 */
[----:B0-----:R-:W-:-:S05]  /*b8f0*/  IMAD.HI.U32 R6, R9, UR8, R8 ;  /* 0x0000000809067c27 */ /* 0x001fca000f8e0008 */
[----:B------:R-:W-:-:S05]  /*b900*/  SHF.R.U32.HI R7, RZ, UR9, R6 ;  /* 0x00000009ff077c19 */ /* 0x000fca0008011606 */
[----:B------:R-:W-:-:S04]  /*b910*/  IMAD.MOV R8, RZ, RZ, -R7 ;  /* 0x000000ffff087224 */ /* 0x000fc800078e0a07 */
[----:B-1----:R-:W-:-:S04]  /*b920*/  IMAD R9, R8, UR7, R9 ;  /* 0x0000000708097c24 */ /* 0x002fc8000f8e0209 */
[----:B--2---:R-:W-:Y:S01]  /*b930*/  IMAD R16, R9, UR6, R16 ;  /* 0x0000000609107c24 */ /* 0x004fe2000f8e0210 */
[----:B------:R-:W-:Y:S06]  /*b940*/  BRA.U !UP1, `(.L_x_60) ;  /* 0x0000000d09c07547 */ /* 0x000fec000b800000 */
[----:B------:R-:W0:Y:S01]  /*b950*/  LDCU.64 UR8, c[0x0][0x580] ;  /* 0x0000b000ff0877ac */ /* 0x000e220008000a00 */
[----:B------:R-:W-:Y:S01]  /*b960*/  HFMA2 R6, -RZ, RZ, 0, 0 ;  /* 0x00000000ff067431 */ /* 0x000fe200000001ff */
[----:B------:R-:W1:Y:S01]  /*b970*/  LDCU UR7, c[0x0][0x588] ;  /* 0x0000b100ff0777ac */ /* 0x000e620008000800 */
[----:B------:R-:W2:Y:S01]  /*b980*/  LDCU UR6, c[0x0][0x6a0] ;  /* 0x0000d400ff0677ac */ /* 0x000ea20008000800 */
[----:B------:R-:W-:Y:S02]  /*b990*/  UISETP.NE.AND UP1, UPT, UR5, 0x4, UPT ;  /* 0x000000040500788c */ /* 0x000fe4000bf25270 */
[----:B0-----:R-:W-:-:S05]  /*b9a0*/  IMAD.HI.U32 R8, R7, UR9, R6 ;  /* 0x0000000907087c27 */ /* 0x001fca000f8e0006 */
[----:B-1----:R-:W-:-:S05]  /*b9b0*/  SHF.R.U32.HI R9, RZ, UR7, R8 ;  /* 0x00000007ff097c19 */ /* 0x002fca0008011608 */
        /* <DEDUP_REMOVED lines=227> */
[----:B------:R-:W2:Y:S03]  /*c7f0*/  LDCU UR5, c[0x0][0x748] ;  /* 0x0000e900ff0577ac */ /* 0x000ea60008000800 */
[----:B0-----:R-:W-:-:S05]  /*c800*/  IMAD.HI.U32 R6, R9, UR6, R8 ;  /* 0x0000000609067c27 */ /* 0x001fca000f8e0008 */
[----:B------:R-:W-:-:S05]  /*c810*/  SHF.R.U32.HI R6, RZ, UR7, R6 ;  /* 0x00000007ff067c19 */ /* 0x000fca0008011606 */
[----:B------:R-:W-:-:S04]  /*c820*/  IMAD.MOV R7, RZ, RZ, -R6 ;  /* 0x000000ffff077224 */ /* 0x000fc800078e0a06 */
[----:B-1----:R-:W-:-:S04]  /*c830*/  IMAD R7, R7, UR8, R9 ;  /* 0x0000000807077c24 */ /* 0x002fc8000f8e0209 */
[----:B--2---:R-:W-:-:S07]  /*c840*/  IMAD R16, R7, UR5, R16 ;  /* 0x0000000507107c24 */ /* 0x004fce000f8e0210 */
.L_x_60:
[----:B------:R-:W0:Y:S01]  /*c850*/  LDCU UR5, c[0x0][0x3a4] ;  /* 0x00007480ff0577ac */ /* 0x000e220008000800 */
[----:B------:R-:W1:Y:S01]  /*c860*/  LDCU.64 UR6, c[0x0][0x768] ;  /* 0x0000ed00ff0677ac */ /* 0x000e620008000a00 */
[----:B0-----:R-:W-:Y:S01]  /*c870*/  UISETP.NE.AND UP1, UPT, UR5, URZ, UPT ;  /* 0x000000ff0500728c */ /* 0x001fe2000bf25270 */
[----:B-1----:R-:W-:Y:S02]  /*c880*/  ISETP.NE.U32.AND P0, PT, RZ, UR6, PT ;  /* 0x00000006ff007c0c */ /* 0x002fe4000bf05070 */
[----:B------:R-:W-:Y:S02]  /*c890*/  IADD3 R6, P1, PT, R16, UR6, RZ ;  /* 0x0000000610067c10 */ /* 0x000fe4000ff3e0ff */
[----:B------:R-:W-:Y:S02]  /*c8a0*/  ISETP.NE.AND.EX P0, PT, RZ, UR7, PT, P0 ;  /* 0x00000007ff007c0c */ /* 0x000fe4000bf05300 */
[----:B------:R-:W-:Y:S02]  /*c8b0*/  IADD3.X R7, PT, PT, RZ, UR7, RZ, P1, !PT ;  /* 0x00000007ff077c10 */ /* 0x000fe40008ffe4ff */
[----:B------:R-:W-:-:S02]  /*c8c0*/  SEL R6, R6, RZ, P0 ;  /* 0x000000ff06067207 */ /* 0x000fc40000000000 */
[----:B------:R-:W-:Y:S01]  /*c8d0*/  SEL R7, R7, RZ, P0 ;  /* 0x000000ff07077207 */ /* 0x000fe20000000000 */
[----:B------:R-:W-:Y:S06]  /*c8e0*/  BRA.U !UP1, `(.L_x_61) ;  /* 0x0000002109b47547 */ /* 0x000fec000b800000 */
[----:B------:R-:W-:Y:S01]  /*c8f0*/  IMAD.MOV.U32 R16, RZ, RZ, RZ ;  /* 0x000000ffff107224 */ /* 0x000fe200078e00ff */
[----:B------:R-:W-:Y:S06]  /*c900*/  BRA.U !UP0, `(.L_x_62) ;  /* 0x0000001108587547 */ /* 0x000fec000b800000 */
[----:B------:R-:W0:Y:S01]  /*c910*/  LDCU.64 UR6, c[0x0][0x560] ;  /* 0x0000ac00ff0677ac */ /* 0x000e220008000a00 */
[----:B------:R-:W-:Y:S01]  /*c920*/  MOV R8, RZ ;  /* 0x000000ff00087202 */ /* 0x000fe20000000f00 */
[----:B------:R-:W-:Y:S01]  /*c930*/  IMAD.MOV.U32 R9, RZ, RZ, R5 ;  /* 0x000000ffff097224 */ /* 0x000fe200078e0005 */
        /* <DEDUP_REMOVED lines=11> */
[----:B------:R-:W-:Y:S01]  /*c9f0*/  HFMA2 R8, -RZ, RZ, 0, 0 ;  /* 0x00000000ff087431 */ /* 0x000fe200000001ff */
[----:B------:R-:W1:Y:S01]  /*ca00*/  LDCU UR5, c[0x0][0x570] ;  /* 0x0000ae00ff0577ac */ /* 0x000e620008000800 */
[----:B------:R-:W-:-:S04]  /*ca10*/  UISETP.LT.U32.AND UP0, UPT, UR4, 0x18, UPT ;  /* 0x000000180400788c */ /* 0x000fc8000bf01070 */
[----:B------:R-:W-:-:S04]  /*ca20*/  USEL UR4, UR4, 0x18, UP0 ;  /* 0x0000001804047887 */ /* 0x000fc80008000000 */
[----:B------:R-:W-:Y:S01]  /*ca30*/  UIADD3 UR4, UPT, UPT, UR4, 0x1, URZ ;  /* 0x0000000104047890 */ /* 0x000fe2000fffe0ff */
[----:B0-----:R-:W-:Y:S01]  /*ca40*/  IMAD.HI.U32 R10, R9, UR7, R8 ;  /* 0x00000007090a7c27 */ /* 0x001fe2000f8e0008 */
[----:B------:R-:W0:Y:S04]  /*ca50*/  LDCU UR7, c[0x0][0x690] ;  /* 0x0000d200ff0777ac */ /* 0x000e280008000800 */
[----:B-1----:R-:W-:Y:S01]  /*ca60*/  SHF.R.U32.HI R11, RZ, UR5, R10 ;  /* 0x00000005ff0b7c19 */ /* 0x002fe2000801160a */
[----:B------:R-:W-:-:S04]  /*ca70*/  UISETP.NE.AND UP0, UPT, UR4, 0x2, UPT ;  /* 0x000000020400788c */ /* 0x000fc8000bf05270 */
[----:B------:R-:W-:-:S04]  /*ca80*/  IMAD.MOV R8, RZ, RZ, -R11 ;  /* 0x000000ffff087224 */ /* 0x000fc800078e0a0b */
[----:B------:R-:W-:-:S04]  /*ca90*/  IMAD R9, R8, UR6, R9 ;  /* 0x0000000608097c24 */ /* 0x000fc8000f8e0209 */
[----:B0-----:R-:W-:Y:S01]  /*caa0*/  IMAD R16, R9, UR7, R16 ;  /* 0x0000000709107c24 */ /* 0x001fe2000f8e0210 */
[----:B------:R-:W-:Y:S06]  /*cab0*/  BRA.U !UP0, `(.L_x_62) ;  /* 0x0000000d08ec7547 */ /* 0x000fec000b800000 */
[----:B------:R-:W0:Y:S01]  /*cac0*/  LDCU.64 UR6, c[0x0][0x578] ;  /* 0x0000af00ff0677ac */ /* 0x000e220008000a00 */
[----:B------:R-:W-:Y:S01]  /*cad0*/  MOV R10, RZ ;  /* 0x000000ff000a7202 */ /* 0x000fe20000000f00 */
[----:B------:R-:W1:Y:S01]  /*cae0*/  LDCU UR5, c[0x0][0x574] ;  /* 0x0000ae80ff0577ac */ /* 0x000e620008000800 */
[----:B------:R-:W2:Y:S01]  /*caf0*/  LDCU UR8, c[0x0][0x698] ;  /* 0x0000d300ff0877ac */ /* 0x000ea20008000800 */
[----:B------:R-:W-:Y:S02]  /*cb00*/  UISETP.NE.AND UP0, UPT, UR4, 0x3, UPT ;  /* 0x000000030400788c */ /* 0x000fe4000bf05270 */
        /* <DEDUP_REMOVED lines=246> */
.L_x_62:
[----:B------:R-:W0:Y:S01]  /*da70*/  LDCU UR4, c[0x0][0x38c] ;  /* 0x00007180ff0477ac */ /* 0x000e220008000800 */
[----:B------:R-:W1:Y:S01]  /*da80*/  S2UR UR8, SR_CgaCtaId ;  /* 0x00000000000879c3 */ /* 0x000e620000008800 */
[----:B------:R-:W-:Y:S01]  /*da90*/  BSSY.RECONVERGENT B0, `(.L_x_63) ;  /* 0x0000018000007945 */ /* 0x000fe20003800200 */
[----:B------:R-:W-:Y:S02]  /*daa0*/  LOP3.LUT P3, RZ, R3, R0, RZ, 0xfc, !PT ;  /* 0x0000000003ff7212 */ /* 0x000fe4000786fcff */
[----:B------:R-:W-:Y:S02]  /*dab0*/  PLOP3.LUT P0, PT, PT, PT, PT, 0x8, 0x80 ;  /* 0x000000000080781c */ /* 0x000fe40003f0e170 */
[----:B0-----:R-:W-:-:S13]  /*dac0*/  ISETP.GE.AND P1, PT, R5, UR4, PT ;  /* 0x0000000405007c0c */ /* 0x001fda000bf26270 */
[----:B-1----:R-:W-:Y:S05]  /*dad0*/  @P1 BRA `(.L_x_64) ;  /* 0x00000000004c1947 */ /* 0x002fea0003800000 */
[----:B------:R-:W0:Y:S01]  /*dae0*/  LDC R4, c[0x0][0x39c] ;  /* 0x0000e700ff047b82 */ /* 0x000e220000000800 */
[----:B------:R-:W1:Y:S02]  /*daf0*/  LDCU UR4, c[0x0][0x3a0] ;  /* 0x00007400ff0477ac */ /* 0x000e640008000800 */
[----:B-1----:R-:W-:-:S04]  /*db00*/  ISETP.NE.AND P2, PT, RZ, UR4, PT ;  /* 0x00000004ff007c0c */ /* 0x002fc8000bf45270 */
[----:B------:R-:W-:Y:S02]  /*db10*/  ISETP.NE.AND P2, PT, R0, RZ, P2 ;  /* 0x000000ff0000720c */ /* 0x000fe40001745270 */
[----:B0-----:R-:W-:-:S04]  /*db20*/  ISETP.NE.AND P1, PT, R4, RZ, PT ;  /* 0x000000ff0400720c */ /* 0x001fc80003f25270 */
[----:B------:R-:W-:-:S04]  /*db30*/  ISETP.NE.AND P1, PT, R3, RZ, P1 ;  /* 0x000000ff0300720c */ /* 0x000fc80000f25270 */
[----:B------:R-:W-:-:S13]  /*db40*/  PLOP3.LUT P1, PT, P1, P2, PT, 0xf8, 0x8f ;  /* 0x00000000008f781c */ /* 0x000fda0000f25f70 */
[----:B------:R-:W-:Y:S05]  /*db50*/  @P1 BRA `(.L_x_64) ;  /* 0x00000000002c1947 */ /* 0x000fea0003800000 */
[----:B------:R-:W0:Y:S01]  /*db60*/  S2R R5, SR_CTAID.Y ;  /* 0x0000000000057919 */ /* 0x000e220000002600 */
[----:B------:R-:W0:Y:S01]  /*db70*/  LDCU UR4, c[0x0][0x374] ;  /* 0x00006e80ff0477ac */ /* 0x000e220008000800 */
[----:B------:R-:W-:Y:S01]  /*db80*/  ISETP.NE.AND P0, PT, R4, RZ, PT ;  /* 0x000000ff0400720c */ /* 0x000fe20003f05270 */
[----:B------:R-:W1:Y:S01]  /*db90*/  LDCU UR5, c[0x0][0x360] ;  /* 0x00006c00ff0577ac */ /* 0x000e620008000800 */
[----:B------:R-:W2:Y:S01]  /*dba0*/  LDCU.64 UR6, c[0x0][0x770] ;  /* 0x0000ee00ff0677ac */ /* 0x000ea20008000a00 */
[----:B0-----:R-:W-:-:S10]  /*dbb0*/  IMAD R4, R2, UR4, R5 ;  /* 0x0000000402047c24 */ /* 0x001fd4000f8e0205 */
[----:B-1----:R-:W-:-:S05]  /*dbc0*/  @!P0 IMAD R4, R4, UR5, R3 ;  /* 0x0000000504048c24 */ /* 0x002fca000f8e0203 */
[----:B--2---:R-:W-:-:S04]  /*dbd0*/  IADD3 R4, P0, PT, R4, UR6, RZ ;  /* 0x0000000604047c10 */ /* 0x004fc8000ff1e0ff */
[----:B------:R-:W-:Y:S02]  /*dbe0*/  IADD3.X R5, PT, PT, RZ, UR7, RZ, P0, !PT ;  /* 0x00000007ff057c10 */ /* 0x000fe400087fe4ff */
[----:B------:R-:W-:-:S03]  /*dbf0*/  PLOP3.LUT P0, PT, PT, PT, PT, 0x80, 0x8 ;  /* 0x000000000008781c */ /* 0x000fc60003f0f070 */
[----:B------:R0:W-:Y:S10]  /*dc00*/  STG.E.U8 desc[UR36][R4.64], R17 ;  /* 0x0000001104007986 */ /* 0x0001f4000c101124 */
.L_x_64:
[----:B------:R-:W-:Y:S05]  /*dc10*/  BSYNC.RECONVERGENT B0 ;  /* 0x0000000000007941 */ /* 0x000fea0003800200 */
.L_x_63:
[----:B------:R-:W-:Y:S01]  /*dc20*/  UMOV UR7, 0x400 ;  /* 0x0000040000077882 */ /* 0x000fe20000000000 */
[----:B------:R-:W-:Y:S01]  /*dc30*/  @!PT LDS RZ, [RZ] ;  /* 0x00000000fffff984 */ /* 0x000fe20000000800 */
[----:B------:R-:W-:Y:S01]  /*dc40*/  @!PT LDS RZ, [RZ] ;  /* 0x00000000fffff984 */ /* 0x000fe20000000800 */
[----:B------:R-:W-:Y:S01]  /*dc50*/  @!PT LDS RZ, [RZ] ;  /* 0x00000000fffff984 */ /* 0x000fe20000000800 */
[----:B------:R-:W-:Y:S01]  /*dc60*/  @!PT LDS RZ, [RZ] ;  /* 0x00000000fffff984 */ /* 0x000fe20000000800 */
[----:B------:R-:W-:-:S00]  /*dc70*/  MEMBAR.ALL.CTA ;  /* 0x0000000000007992 */ /* 0x000fc00000008000 */
[----:B------:R-:W-:Y:S06]  /*dc80*/  MEMBAR.SC.GPU ;  /* 0x0000000000007992 */ /* 0x000fec0000002000 */
[----:B------:R-:W-:-:S00]  /*dc90*/  ERRBAR ;  /* 0x00000000000079ab */ /* 0x000fc00000000000 */
[----:B------:R-:W-:Y:S06]  /*dca0*/  CGAERRBAR ;  /* 0x00000000000075ab */ /* 0x000fec0000000000 */
[----:B------:R-:W-:Y:S02]  /*dcb0*/  CCTL.IVALL ;  /* 0x00000000ff00798f */ /* 0x000fe40002000000 */
[----:B------:R-:W-:Y:S06]  /*dcc0*/  BAR.SYNC.DEFER_BLOCKING 0x0 ;  /* 0x0000000000007b1d */ /* 0x000fec0000010000 */
[----:B------:R-:W-:Y:S02]  /*dcd0*/  BSSY.RECONVERGENT B0, `(.L_x_65) ;  /* 0x0000018000007945 */ /* 0x000fe40003800200 */
[----:B------:R-:W-:Y:S06]  /*dce0*/  BAR.SYNC.DEFER_BLOCKING 0x0 ;  /* 0x0000000000007b1d */ /* 0x000fec0000010000 */
[----:B------:R-:W-:Y:S05]  /*dcf0*/  @P3 BRA `(.L_x_66) ;  /* 0x0000000000543947 */ /* 0x000fea0003800000 */
[----:B------:R-:W1:Y:S01]  /*dd00*/  S2R R11, SR_LANEID ;  /* 0x00000000000b7919 */ /* 0x000e620000000000 */
[----:B------:R-:W-:Y:S01]  /*dd10*/  VOTEU.ANY UR5, UPT, PT ;  /* 0x0000000000057886 */ /* 0x000fe200038e0100 */
[----:B0-----:R-:W0:Y:S01]  /*dd20*/  LDC.64 R4, c[0x0][0x778] ;  /* 0x0001de00ff047b82 */ /* 0x001e220000000a00 */
[----:B------:R-:W1:Y:S08]  /*dd30*/  FLO.U32 R10, UR5 ;  /* 0x00000005000a7d00 */ /* 0x000e7000080e0000 */
[----:B------:R-:W2:Y:S01]  /*dd40*/  POPC R9, UR5 ;  /* 0x0000000500097d09 */ /* 0x000ea20008000000 */
[----:B0-----:R-:W-:Y:S01]  /*dd50*/  IMAD.WIDE.U32 R4, R2, 0x4, R4 ;  /* 0x0000000402047825 */ /* 0x001fe200078e0004 */
[----:B-1----:R-:W-:-:S13]  /*dd60*/  ISETP.EQ.U32.AND P1, PT, R10, R11, PT ;  /* 0x0000000b0a00720c */ /* 0x002fda0003f22070 */
[----:B--2---:R-:W2:Y:S01]  /*dd70*/  @P1 ATOMG.E.ADD.STRONG.GPU PT, R5, desc[UR36][R4.64], R9 ;  /* 0x80000009040519a8 */ /* 0x004ea200081ef124 */
[----:B------:R-:W0:Y:S01]  /*dd80*/  S2UR UR6, SR_CgaCtaId ;  /* 0x00000000000679c3 */ /* 0x000e220000008800 */
[----:B------:R-:W1:Y:S01]  /*dd90*/  LDCU UR4, c[0x0][0x374] ;  /* 0x00006e80ff0477ac */ /* 0x000e620008000800 */
[----:B------:R-:W3:Y:S01]  /*dda0*/  S2R R11, SR_LTMASK ;  /* 0x00000000000b7919 */ /* 0x000ee20000003900 */
[----:B-1----:R-:W-:Y:S01]  /*ddb0*/  UIADD3 UR4, UPT, UPT, UR4, -0x1, URZ ;  /* 0xffffffff04047890 */ /* 0x002fe2000fffe0ff */
[----:B---3--:R-:W-:Y:S01]  /*ddc0*/  LOP3.LUT R11, R11, UR5, RZ, 0xc0, !PT ;  /* 0x000000050b0b7c12 */ /* 0x008fe2000f8ec0ff */
[----:B------:R-:W-:Y:S02]  /*ddd0*/  UMOV UR5, 0x400 ;  /* 0x0000040000057882 */ /* 0x000fe40000000000 */
[----:B0-----:R-:W-:-:S03]  /*dde0*/  ULEA UR5, UR6, UR5, 0x18 ;  /* 0x0000000506057291 */ /* 0x001fc6000f8ec0ff */
[----:B------:R-:W0:Y:S01]  /*ddf0*/  POPC R11, R11 ;  /* 0x0000000b000b7309 */ /* 0x000e220000000000 */
[----:B--2---:R-:W0:Y:S02]  /*de00*/  SHFL.IDX PT, R8, R5, R10, 0x1f ;  /* 0x00001f0a05087589 */ /* 0x004e2400000e0000 */
[----:B0-----:R-:W-:-:S05]  /*de10*/  IMAD.IADD R8, R8, 0x1, R11 ;  /* 0x0000000108087824 */ /* 0x001fca00078e020b */
[----:B------:R-:W-:-:S04]  /*de20*/  ISETP.NE.AND P1, PT, R8, UR4, PT ;  /* 0x0000000408007c0c */ /* 0x000fc8000bf25270 */
[----:B------:R-:W-:-:S05]  /*de30*/  SEL R4, RZ, 0x1, P1 ;  /* 0x00000001ff047807 */ /* 0x000fca0000800000 */
[----:B------:R1:W-:Y:S04]  /*de40*/  STS.U8 [UR5], R4 ;  /* 0x00000004ff007988 */ /* 0x0003e80008000005 */
.L_x_66:
[----:B------:R-:W-:Y:S05]  /*de50*/  BSYNC.RECONVERGENT B0 ;  /* 0x0000000000007941 */ /* 0x000fea0003800200 */
.L_x_65:
[----:B------:R-:W-:Y:S01]  /*de60*/  BAR.SYNC.DEFER_BLOCKING 0x0 ;  /* 0x0000000000007b1d */ /* 0x000fe20000010000 */
[----:B------:R-:W-:-:S09]  /*de70*/  ULEA UR4, UR8, UR7, 0x18 ;  /* 0x0000000708047291 */ /* 0x000fd2000f8ec0ff */
[----:B01----:R-:W0:Y:S02]  /*de80*/  LDS.U8 R4, [UR4] ;  /* 0x00000004ff047984 */ /* 0x003e240008000000 */
[----:B0-----:R-:W-:-:S13]  /*de90*/  ISETP.NE.AND P1, PT, R4, RZ, PT ;  /* 0x000000ff0400720c */ /* 0x001fda0003f25270 */
[----:B------:R-:W-:Y:S05]  /*dea0*/  @!P1 EXIT ;  /* 0x000000000000994d */ /* 0x000fea0003800000 */
        /* <DEDUP_REMOVED lines=8> */
[----:B------:R-:W-:Y:S01]  /*df30*/  CCTL.IVALL ;  /* 0x00000000ff00798f */ /* 0x000fe20002000000 */
[----:B------:R-:W0:Y:S01]  /*df40*/  LDCU UR5, c[0x0][0x39c] ;  /* 0x00007380ff0577ac */ /* 0x000e220008000800 */
[----:B------:R-:W-:Y:S01]  /*df50*/  BSSY.RECONVERGENT B0, `(.L_x_67) ;  /* 0x0000035000007945 */ /* 0x000fe20003800200 */
[----:B------:R-:W1:Y:S01]  /*df60*/  LDCU.U8 UR4, c[0x0][0x381] ;  /* 0x00007020ff0477ac */ /* 0x000e620008000000 */
[----:B0-----:R-:W-:Y:S01]  /*df70*/  UISETP.NE.AND UP0, UPT, UR5, URZ, UPT ;  /* 0x000000ff0500728c */ /* 0x001fe2000bf05270 */
[----:B-1----:R-:W-:-:S08]  /*df80*/  MOV R17, UR4 ;  /* 0x0000000400117c02 */ /* 0x002fd00008000f00 */
[----:B------:R-:W-:Y:S05]  /*df90*/  BRA.U !UP0, `(.L_x_68) ;  /* 0x0000000108647547 */ /* 0x000fea000b800000 */
[----:B------:R-:W0:Y:S01]  /*dfa0*/  LDCU UR4, c[0x0][0x360] ;  /* 0x00006c00ff0477ac */ /* 0x000e220008000800 */
[----:B------:R-:W1:Y:S01]  /*dfb0*/  LDCU UR6, c[0x0][0x398] ;  /* 0x00007300ff0677ac */ /* 0x000e620008000800 */
[----:B------:R-:W2:Y:S01]  /*dfc0*/  LDCU.64 UR10, c[0x0][0x770] ;  /* 0x0000ee00ff0a77ac */ /* 0x000ea20008000a00 */
[----:B0-----:R-:W-:-:S05]  /*dfd0*/  IMAD R4, R0, UR4, R3 ;  /* 0x0000000400047c24 */ /* 0x001fca000f8e0203 */
[----:B-1----:R-:W-:-:S13]  /*dfe0*/  ISETP.GE.U32.AND P1, PT, R4, UR6, PT ;  /* 0x0000000604007c0c */ /* 0x002fda000bf26070 */
[----:B--2---:R-:W-:Y:S05]  /*dff0*/  @P1 BRA `(.L_x_69) ;  /* 0x0000000000a81947 */ /* 0x004fea0003800000 */
[----:B------:R-:W0:Y:S01]  /*e000*/  LDCU UR5, c[0x0][0x374] ;  /* 0x00006e80ff0577ac */ /* 0x000e220008000800 */
[----:B------:R-:W1:Y:S01]  /*e010*/  LDC R11, c[0x0][0x364] ;  /* 0x0000d900ff0b7b82 */ /* 0x000e620000000800 */
[----:B------:R-:W-:Y:S01]  /*e020*/  PRMT R5, R17, 0x9910, RZ ;  /* 0x0000991011057816 */ /* 0x000fe200000000ff */
[----:B------:R-:W-:Y:S01]  /*e030*/  BSSY.RECONVERGENT B1, `(.L_x_70) ;  /* 0x000000d000017945 */ /* 0x000fe20003800200 */
[----:B------:R-:W-:Y:S02]  /*e040*/  MOV R8, R4 ;  /* 0x0000000400087202 */ /* 0x000fe40000000f00 */
[----:B------:R-:W-:Y:S01]  /*e050*/  ISETP.NE.AND P1, PT, R5, RZ, PT ;  /* 0x000000ff0500720c */ /* 0x000fe20003f25270 */
[----:B0-----:R-:W-:Y:S02]  /*e060*/  IMAD R9, R2, UR5, RZ ;  /* 0x0000000502097c24 */ /* 0x001fe4000f8e02ff */
[----:B-1----:R-:W-:-:S10]  /*e070*/  IMAD R11, R11, UR4, RZ ;  /* 0x000000040b0b7c24 */ /* 0x002fd4000f8e02ff */
.L_x_71:
[----:B------:R-:W-:-:S05]  /*e080*/  IMAD.IADD R4, R9, 0x1, R8 ;  /* 0x0000000109047824 */ /* 0x000fca00078e0208 */
[----:B------:R-:W-:-:S04]  /*e090*/  IADD3 R4, P2, PT, R4, UR10, RZ ;  /* 0x0000000a04047c10 */ /* 0x000fc8000ff5e0ff */
[----:B------:R-:W-:-:S05]  /*e0a0*/  IADD3.X R5, PT, PT, RZ, UR11, RZ, P2, !PT ;  /* 0x0000000bff057c10 */ /* 0x000fca00097fe4ff */
[----:B------:R-:W2:Y:S01]  /*e0b0*/  LDG.E.U8 R4, desc[UR36][R4.64] ;  /* 0x0000002404047981 */ /* 0x000ea2000c1e1100 */
[----:B------:R-:W-:-:S04]  /*e0c0*/  IADD3 R8, PT, PT, R11, R8, RZ ;  /* 0x000000080b087210 */ /* 0x000fc80007ffe0ff */
[----:B------:R-:W-:Y:S02]  /*e0d0*/  ISETP.GE.U32.AND P2, PT, R8, UR6, PT ;  /* 0x0000000608007c0c */ /* 0x000fe4000bf46070 */
[----:B--2---:R-:W-:-:S11]  /*e0e0*/  ISETP.NE.OR P1, PT, R4, RZ, P1 ;  /* 0x000000ff0400720c */ /* 0x004fd60000f25670 */
[----:B------:R-:W-:Y:S05]  /*e0f0*/  @!P2 BRA `(.L_x_71) ;  /* 0xfffffffc00e0a947 */ /* 0x000fea000383ffff */
[----:B------:R-:W-:Y:S05]  /*e100*/  BSYNC.RECONVERGENT B1 ;  /* 0x0000000000017941 */ /* 0x000fea0003800200 */
.L_x_70:
[----:B------:R-:W-:Y:S01]  /*e110*/  SEL R17, RZ, 0x1, !P1 ;  /* 0x00000001ff117807 */ /* 0x000fe20004800000 */
[----:B------:R-:W-:Y:S06]  /*e120*/  BRA `(.L_x_69) ;  /* 0x00000000005c7947 */ /* 0x000fec0003800000 */
.L_x_68:
[----:B------:R-:W0:Y:S01]  /*e130*/  LDCU UR5, c[0x0][0x398] ;  /* 0x00007300ff0577ac */ /* 0x000e220008000800 */
[----:B------:R-:W1:Y:S01]  /*e140*/  LDCU.64 UR10, c[0x0][0x770] ;  /* 0x0000ee00ff0a77ac */ /* 0x000e620008000a00 */
[----:B0-----:R-:W-:-:S13]  /*e150*/  ISETP.GE.U32.AND P1, PT, R0, UR5, PT ;  /* 0x0000000500007c0c */ /* 0x001fda000bf26070 */
[----:B-1----:R-:W-:Y:S05]  /*e160*/  @P1 BRA `(.L_x_69) ;  /* 0x00000000004c1947 */ /* 0x002fea0003800000 */
[----:B------:R-:W0:Y:S01]  /*e170*/  LDCU UR4, c[0x0][0x374] ;  /* 0x00006e80ff0477ac */ /* 0x000e220008000800 */
[----:B------:R-:W1:Y:S01]  /*e180*/  LDC R8, c[0x0][0x360] ;  /* 0x0000d800ff087b82 */ /* 0x000e620000000800 */
[----:B------:R-:W-:Y:S01]  /*e190*/  PRMT R4, R17, 0x9910, RZ ;  /* 0x0000991011047816 */ /* 0x000fe200000000ff */
[----:B------:R-:W-:Y:S01]  /*e1a0*/  BSSY.RECONVERGENT B1, `(.L_x_72) ;  /* 0x000000e000017945 */ /* 0x000fe20003800200 */
[----:B------:R-:W-:Y:S02]  /*e1b0*/  IMAD.MOV.U32 R9, RZ, RZ, R0 ;  /* 0x000000ffff097224 */ /* 0x000fe400078e0000 */
[----:B------:R-:W-:-:S03]  /*e1c0*/  ISETP.NE.AND P1, PT, R4, RZ, PT ;  /* 0x000000ff0400720c */ /* 0x000fc60003f25270 */
[----:B------:R-:W2:Y:S01]  /*e1d0*/  LDC R10, c[0x0][0x364] ;  /* 0x0000d900ff0a7b82 */ /* 0x000ea20000000800 */
[----:B0-----:R-:W-:-:S09]  /*e1e0*/  IMAD R2, R2, UR4, RZ ;  /* 0x0000000402027c24 */ /* 0x001fd2000f8e02ff */
.L_x_73:
[----:B------:R-:W-:-:S05]  /*e1f0*/  IADD3 R4, PT, PT, R2, R9, RZ ;  /* 0x0000000902047210 */ /* 0x000fca0007ffe0ff */
[----:B-1----:R-:W-:-:S05]  /*e200*/  IMAD R4, R4, R8, R3 ;  /* 0x0000000804047224 */ /* 0x002fca00078e0203 */
[----:B------:R-:W-:-:S04]  /*e210*/  IADD3 R4, P2, PT, R4, UR10, RZ ;  /* 0x0000000a04047c10 */ /* 0x000fc8000ff5e0ff */
[----:B------:R-:W-:-:S05]  /*e220*/  IADD3.X R5, PT, PT, RZ, UR11, RZ, P2, !PT ;  /* 0x0000000bff057c10 */ /* 0x000fca00097fe4ff */
[----:B------:R-:W3:Y:S01]  /*e230*/  LDG.E.U8 R4, desc[UR36][R4.64] ;  /* 0x0000002404047981 */ /* 0x000ee2000c1e1100 */
[----:B--2---:R-:W-:-:S05]  /*e240*/  IMAD.IADD R9, R10, 0x1, R9 ;  /* 0x000000010a097824 */ /* 0x004fca00078e0209 */
[----:B------:R-:W-:Y:S02]  /*e250*/  ISETP.GE.U32.AND P2, PT, R9, UR5, PT ;  /* 0x0000000509007c0c */ /* 0x000fe4000bf46070 */
[----:B---3--:R-:W-:-:S11]  /*e260*/  ISETP.NE.OR P1, PT, R4, RZ, P1 ;  /* 0x000000ff0400720c */ /* 0x008fd60000f25670 */
[----:B------:R-:W-:Y:S05]  /*e270*/  @!P2 BRA `(.L_x_73) ;  /* 0xfffffffc00dca947 */ /* 0x000fea000383ffff */
[----:B------:R-:W-:Y:S05]  /*e280*/  BSYNC.RECONVERGENT B1 ;  /* 0x0000000000017941 */ /* 0x000fea0003800200 */
.L_x_72:
[----:B------:R-:W-:-:S07]  /*e290*/  SEL R17, RZ, 0x1, !P1 ;  /* 0x00000001ff117807 */ /* 0x000fce0004800000 */
.L_x_69:
[----:B------:R-:W-:Y:S05]  /*e2a0*/  BSYNC.RECONVERGENT B0 ;  /* 0x0000000000007941 */ /* 0x000fea0003800200 */
.L_x_67:
[----:B------:R-:W0:Y:S01]  /*e2b0*/  LDCU UR6, c[0x0][0x360] ;  /* 0x00006c00ff0677ac */ /* 0x000e220008000800 */
[----:B------:R-:W-:Y:S01]  /*e2c0*/  UIADD3 UR7, UPT, UPT, UR7, 0x10, URZ ;  /* 0x0000001007077890 */ /* 0x000fe2000fffe0ff */
[----:B------:R-:W1:Y:S03]  /*e2d0*/  LDCU UR5, c[0x0][0x364] ;  /* 0x00006c80ff0577ac */ /* 0x000e660008000800 */
[----:B------:R-:W-:Y:S01]  /*e2e0*/  ULEA UR8, UR8, UR7, 0x18 ;  /* 0x0000000708087291 */ /* 0x000fe2000f8ec0ff */
[----:B------:R-:W2:Y:S01]  /*e2f0*/  LDCU UR4, c[0x0][0x39c] ;  /* 0x00007380ff0477ac */ /* 0x000ea20008000800 */
[----:B0-----:R-:W-:-:S07]  /*e300*/  IMAD R2, R0, UR6, R3 ;  /* 0x0000000600027c24 */ /* 0x001fce000f8e0203 */
[----:B------:R0:W-:Y:S01]  /*e310*/  STS.U8 [R2+UR8], R17 ;  /* 0x0000001102007988 */ /* 0x0001e20008000008 */
[----:B-1----:R-:W-:Y:S02]  /*e320*/  UISETP.GE.U32.AND UP1, UPT, UR5, 0x2, UPT ;  /* 0x000000020500788c */ /* 0x002fe4000bf26070 */
[----:B--2---:R-:W-:-:S07]  /*e330*/  UISETP.NE.AND UP0, UPT, UR4, URZ, UPT ;  /* 0x000000ff0400728c */ /* 0x004fce000bf05270 */
[----:B0-----:R-:W-:Y:S05]  /*e340*/  BRA.U !UP1, `(.L_x_74) ;  /* 0x00000001093c7547 */ /* 0x001fea000b800000 */
[----:B------:R-:W-:-:S05]  /*e350*/  UMOV UR4, UR5 ;  /* 0x0000000500047c82 */ /* 0x000fca0008000000 */
.L_x_75:
        /* <DEDUP_REMOVED lines=8> */
[----:B0-----:R-:W0:Y:S02]  /*e3e0*/  @!P1 LDS.U8 R4, [R4+UR8] ;  /* 0x0000000804049984 */ /* 0x001e240008000000 */
[----:B0-----:R-:W-:-:S04]  /*e3f0*/  @!P1 LOP3.LUT P2, RZ, R17, 0xff, R4, 0xc8, !PT ;  /* 0x000000ff11ff9812 */ /* 0x001fc8000784c804 */
[----:B------:R-:W-:-:S04]  /*e400*/  @!P1 SEL R5, RZ, 0x1, !P2 ;  /* 0x00000001ff059807 */ /* 0x000fc80005000000 */
[----:B------:R-:W-:Y:S01]  /*e410*/  @!P1 PRMT R17, R5, 0x7610, R17 ;  /* 0x0000761005119816 */ /* 0x000fe20000000011 */
[----:B------:R0:W-:Y:S01]  /*e420*/  @!P1 STS.U8 [R2+UR8], R5 ;  /* 0x0000000502009988 */ /* 0x0001e20008000008 */
[----:B------:R-:W-:Y:S05]  /*e430*/  BRA.U UP1, `(.L_x_75) ;  /* 0xfffffffd01c87547 */ /* 0x000fea000b83ffff */
.L_x_74:
[----:B------:R-:W-:Y:S01]  /*e440*/  IADD3 R0, PT, PT, R2, UR8, RZ ;  /* 0x0000000802007c10 */ /* 0x000fe2000fffe0ff */
[----:B------:R-:W-:Y:S06]  /*e450*/  BRA.U !UP0, `(.L_x_76) ;  /* 0x0000000108887547 */ /* 0x000fec000b800000 */
[----:B------:R-:W-:Y:S02]  /*e460*/  UISETP.GE.U32.AND UP0, UPT, UR6, 0x21, UPT ;  /* 0x000000210600788c */ /* 0x000fe4000bf06070 */
[----:B------:R-:W-:-:S07]  /*e470*/  UMOV UR4, UR6 ;  /* 0x0000000600047c82 */ /* 0x000fce0008000000 */
[----:B------:R-:W-:Y:S05]  /*e480*/  BRA.U !UP0, `(.L_x_77) ;  /* 0x0000000108487547 */ /* 0x000fea000b800000 */
[----:B------:R1:W-:Y:S01]  /*e490*/  STS.U8 [R2+UR8], R17 ;  /* 0x0000001102007988 */ /* 0x0003e20008000008 */
[----:B------:R-:W-:Y:S01]  /*e4a0*/  UISETP.GE.U32.AND UP0, UPT, UR6, 0x40, UPT ;  /* 0x000000400600788c */ /* 0x000fe2000bf06070 */
[----:B------:R-:W-:-:S08]  /*e4b0*/  UMOV UR4, 0x20 ;  /* 0x0000002000047882 */ /* 0x000fd00000000000 */
[----:B-1----:R-:W-:Y:S05]  /*e4c0*/  BRA.U !UP0, `(.L_x_77) ;  /* 0x0000000108387547 */ /* 0x002fea000b800000 */
[----:B------:R-:W-:-:S05]  /*e4d0*/  UMOV UR5, UR6 ;  /* 0x0000000600057c82 */ /* 0x000fca0008000000 */
.L_x_78:
[----:B------:R-:W-:Y:S01]  /*e4e0*/  USHF.R.U32.HI UR7, URZ, 0x1, UR5 ;  /* 0x00000001ff077899 */ /* 0x000fe20008011605 */
[----:B------:R-:W-:Y:S01]  /*e4f0*/  BAR.SYNC.DEFER_BLOCKING 0x0 ;  /* 0x0000000000007b1d */ /* 0x000fe20000010000 */
[----:B------:R-:W-:-:S04]  /*e500*/  UISETP.GT.U32.AND UP0, UPT, UR5, 0x7f, UPT ;  /* 0x0000007f0500788c */ /* 0x000fc8000bf04070 */
[----:B------:R-:W-:Y:S01]  /*e510*/  VIADD R4, R3, UR7 ;  /* 0x0000000703047c36 */ /* 0x000fe20008000000 */
[----:B------:R-:W-:-:S04]  /*e520*/  UMOV UR5, UR7 ;  /* 0x0000000700057c82 */ /* 0x000fc80008000000 */
[----:B------:R-:W-:-:S04]  /*e530*/  ISETP.GE.U32.AND P1, PT, R4, UR6, PT ;  /* 0x0000000604007c0c */ /* 0x000fc8000bf26070 */
[----:B------:R-:W-:-:S13]  /*e540*/  ISETP.GE.U32.OR P1, PT, R3, UR7, P1 ;  /* 0x0000000703007c0c */ /* 0x000fda0008f26470 */
[----:B-1----:R-:W1:Y:S02]  /*e550*/  @!P1 LDS.U8 R4, [R0+UR7] ;  /* 0x0000000700049984 */ /* 0x002e640008000000 */
[----:B-1----:R-:W-:-:S04]  /*e560*/  @!P1 LOP3.LUT P2, RZ, R17, 0xff, R4, 0xc8, !PT ;  /* 0x000000ff11ff9812 */ /* 0x002fc8000784c804 */
[----:B0-----:R-:W-:-:S04]  /*e570*/  @!P1 SEL R5, RZ, 0x1, !P2 ;  /* 0x00000001ff059807 */ /* 0x001fc80005000000 */
[----:B------:R-:W-:Y:S01]  /*e580*/  @!P1 PRMT R17, R5, 0x7610, R17 ;  /* 0x0000761005119816 */ /* 0x000fe20000000011 */
[----:B------:R1:W-:Y:S01]  /*e590*/  @!P1 STS.U8 [R2+UR8], R5 ;  /* 0x0000000502009988 */ /* 0x0003e20008000008 */
[----:B------:R-:W-:Y:S05]  /*e5a0*/  BRA.U UP0, `(.L_x_78) ;  /* 0xfffffffd00cc7547 */ /* 0x000fea000b83ffff */
.L_x_77:
[----:B------:R-:W-:Y:S01]  /*e5b0*/  BAR.SYNC.DEFER_BLOCKING 0x0 ;  /* 0x0000000000007b1d */ /* 0x000fe20000010000 */
[----:B------:R-:W-:-:S09]  /*e5c0*/  UISETP.GE.U32.AND UP0, UPT, UR4, 0x2, UPT ;  /* 0x000000020400788c */ /* 0x000fd2000bf06070 */
[----:B------:R-:W-:Y:S05]  /*e5d0*/  BRA.U !UP0, `(.L_x_76) ;  /* 0x0000000108287547 */ /* 0x000fea000b800000 */
[----:B------:R-:W-:-:S07]  /*e5e0*/  HFMA2 R0, -RZ, RZ, 0, 5.9604644775390625e-08 ;  /* 0x00000001ff007431 */ /* 0x000fce00000001ff */
.L_x_79:
[C---:B01----:R-:W-:Y:S02]  /*e5f0*/  LOP3.LUT R2, R17.reuse, 0xffff, RZ, 0xc0, !PT ;  /* 0x0000ffff11027812 */ /* 0x043fe400078ec0ff */
[----:B------:R-:W-:Y:S02]  /*e600*/  LOP3.LUT P1, RZ, R17, 0xff, RZ, 0xc0, !PT ;  /* 0x000000ff11ff7812 */ /* 0x000fe4000782c0ff */
[----:B------:R-:W-:-:S06]  /*e610*/  PRMT R3, R2, 0x8880, RZ ;  /* 0x0000888002037816 */ /* 0x000fcc00000000ff */
[----:B------:R0:W1:Y:S02]  /*e620*/  SHFL.DOWN PT, R3, R3, R0, 0x1f ;  /* 0x08001f0003037589 */ /* 0x00006400000e0000 */
[----:B0-----:R-:W-:-:S04]  /*e630*/  SHF.L.U32 R0, R0, 0x1, RZ ;  /* 0x0000000100007819 */ /* 0x001fc800000006ff */
[----:B------:R-:W-:Y:S02]  /*e640*/  ISETP.GE.AND P2, PT, R0, UR4, PT ;  /* 0x0000000400007c0c */ /* 0x000fe4000bf46270 */
[----:B-1----:R-:W-:-:S04]  /*e650*/  ISETP.NE.OR P1, PT, R3, RZ, P1 ;  /* 0x000000ff0300720c */ /* 0x002fc80000f25670 */
[----:B------:R-:W-:-:S07]  /*e660*/  SEL R17, RZ, 0x1, !P1 ;  /* 0x00000001ff117807 */ /* 0x000fce0004800000 */
[----:B------:R-:W-:Y:S05]  /*e670*/  @!P2 BRA `(.L_x_79) ;  /* 0xfffffffc00dca947 */ /* 0x000fea000383ffff */
.L_x_76:
[----:B------:R-:W-:Y:S05]  /*e680*/  @!P0 EXIT ;  /* 0x000000000000894d */ /* 0x000fea0003800000 */
[----:B------:R-:W2:Y:S02]  /*e690*/  LDCU.64 UR4, c[0x0][0x768] ;  /* 0x0000ed00ff0477ac */ /* 0x000ea40008000a00 */
[----:B--2---:R-:W-:-:S04]  /*e6a0*/  UISETP.NE.U32.AND UP0, UPT, UR4, URZ, UPT ;  /* 0x000000ff0400728c */ /* 0x004fc8000bf05070 */
[----:B------:R-:W-:-:S09]  /*e6b0*/  UISETP.NE.AND.EX UP0, UPT, UR5, URZ, UPT, UP0 ;  /* 0x000000ff0500728c */ /* 0x000fd2000bf05300 */
[----:B------:R-:W-:Y:S05]  /*e6c0*/  BRA.U UP0, `(.L_x_80) ;  /* 0x0000000100a87547 */ /* 0x000fea000b800000 */
[----:B------:R-:W2:Y:S01]  /*e6d0*/  LDCU.U8 UR6, c[0x0][0x788] ;  /* 0x0000f100ff0677ac */ /* 0x000ea20008000000 */
[----:B------:R-:W0:Y:S01]  /*e6e0*/  LDCU.64 UR4, c[0x0][0x758] ;  /* 0x0000eb00ff0477ac */ /* 0x000e220008000a00 */
[----:B------:R-:W3:Y:S01]  /*e6f0*/  LDCU.U8 UR7, c[0x0][0x789] ;  /* 0x0000f120ff0777ac */ /* 0x000ee20008000000 */
[----:B--2---:R-:W-:Y:S01]  /*e700*/  UISETP.NE.AND UP0, UPT, UR6, URZ, UPT ;  /* 0x000000ff0600728c */ /* 0x004fe2000bf05270 */
[----:B01----:R-:W-:Y:S01]  /*e710*/  IADD3 R2, P0, PT, R16, UR4, RZ ;  /* 0x0000000410027c10 */ /* 0x003fe2000ff1e0ff */
[----:B---3--:R-:W-:-:S04]  /*e720*/  UISETP.NE.AND UP1, UPT, UR7, URZ, UPT ;  /* 0x000000ff0700728c */ /* 0x008fc8000bf25270 */
[----:B------:R-:W-:-:S03]  /*e730*/  IMAD.X R3, RZ, RZ, UR5, P0 ;  /* 0x00000005ff037e24 */ /* 0x000fc600080e06ff */
[----:B------:R-:W-:Y:S05]  /*e740*/  BRA.U !UP0, `(.L_x_81) ;  /* 0x00000001080c7547 */ /* 0x000fea000b800000 */
[----:B------:R-:W2:Y:S02]  /*e750*/  LDG.E.U8 R0, desc[UR36][R2.64] ;  /* 0x0000002402007981 */ /* 0x000ea4000c1e1100 */
[----:B--2---:R-:W-:-:S04]  /*e760*/  LOP3.LUT P0, RZ, R0, 0xff, R17, 0xc8, !PT ;  /* 0x000000ff00ff7812 */ /* 0x004fc8000780c811 */
[----:B------:R-:W-:-:S09]  /*e770*/  SEL R17, RZ, 0x1, !P0 ;  /* 0x00000001ff117807 */ /* 0x000fd20004000000 */
.L_x_81:
[----:B------:R-:W-:Y:S05]  /*e780*/  BRA.U !UP1, `(.L_x_82) ;  /* 0x0000000109687547 */ /* 0x000fea000b800000 */
[----:B------:R-:W0:Y:S02]  /*e790*/  LDCU UR4, c[0x0][0x78c] ;  /* 0x0000f180ff0477ac */ /* 0x000e240008000800 */
[----:B0-----:R-:W-:-:S09]  /*e7a0*/  UISETP.NE.AND UP0, UPT, UR4, 0x1, UPT ;  /* 0x000000010400788c */ /* 0x001fd2000bf05270 */
[----:B------:R-:W-:Y:S05]  /*e7b0*/  BRA.U !UP0, `(.L_x_83) ;  /* 0x0000000108407547 */ /* 0x000fea000b800000 */
[----:B------:R-:W-:Y:S01]  /*e7c0*/  MOV R2, 0x0 ;  /* 0x0000000000027802 */ /* 0x000fe20000000f00 */
[----:B------:R-:W0:Y:S01]  /*e7d0*/  LDCU.64 UR4, c[0x4][0x640] ;  /* 0x0100c800ff0477ac */ /* 0x000e220008000a00 */
[----:B------:R-:W-:Y:S01]  /*e7e0*/  HFMA2 R8, -RZ, RZ, 0, 4.4763088226318359375e-05 ;  /* 0x000002efff087431 */ /* 0x000fe200000001ff */
[----:B------:R-:W-:Y:S01]  /*e7f0*/  MOV R12, 0x1 ;  /* 0x00000001000c7802 */ /* 0x000fe20000000f00 */
[----:B------:R-:W-:Y:S01]  /*e800*/  IMAD.MOV.U32 R13, RZ, RZ, RZ ;  /* 0x000000ffff0d7224 */ /* 0x000fe200078e00ff */
[----:B------:R-:W1:Y:S01]  /*e810*/  LDCU.64 UR6, c[0x4][0x630] ;  /* 0x0100c600ff0677ac */ /* 0x000e620008000a00 */
[----:B------:R-:W2:Y:S01]  /*e820*/  LDC.64 R2, c[0x4][R2] ;  /* 0x0100000002027b82 */ /* 0x000ea20000000a00 */
[----:B------:R-:W3:Y:S01]  /*e830*/  LDCU.64 UR8, c[0x4][0x520] ;  /* 0x0100a400ff0877ac */ /* 0x000ee20008000a00 */
[----:B0-----:R-:W-:Y:S02]  /*e840*/  MOV R4, UR4 ;  /* 0x0000000400047c02 */ /* 0x001fe40008000f00 */
[----:B------:R-:W-:Y:S01]  /*e850*/  MOV R5, UR5 ;  /* 0x0000000500057c02 */ /* 0x000fe20008000f00 */
[----:B-1----:R-:W-:Y:S01]  /*e860*/  IMAD.U32 R6, RZ, RZ, UR6 ;  /* 0x00000006ff067e24 */ /* 0x002fe2000f8e00ff */
[----:B------:R-:W-:-:S02]  /*e870*/  MOV R7, UR7 ;  /* 0x0000000700077c02 */ /* 0x000fc40008000f00 */
[----:B---3--:R-:W-:Y:S01]  /*e880*/  MOV R10, UR8 ;  /* 0x00000008000a7c02 */ /* 0x008fe20008000f00 */
[----:B------:R-:W-:-:S07]  /*e890*/  IMAD.U32 R11, RZ, RZ, UR9 ;  /* 0x00000009ff0b7e24 */ /* 0x000fce000f8e00ff */
[----:B------:R-:W-:-:S07]  /*e8a0*/  LEPC R20, `(.L_x_83) ;  /* 0x000000001014794e */ /* 0x000fce0000000000 */
[----:B--2---:R-:W-:Y:S05]  /*e8b0*/  CALL.ABS.NOINC R2 ;  /* 0x0000000002007343 */ /* 0x004fea0003c00000 */
.L_x_83:
[----:B------:R-:W0:Y:S01]  /*e8c0*/  LDCU.64 UR4, c[0x0][0x758] ;  /* 0x0000eb00ff0477ac */ /* 0x000e220008000a00 */
[----:B------:R-:W-:-:S04]  /*e8d0*/  LOP3.LUT P0, RZ, R17, 0xff, RZ, 0xc0, !PT ;  /* 0x000000ff11ff7812 */ /* 0x000fc8000780c0ff */
[----:B------:R-:W-:Y:S02]  /*e8e0*/  SEL R3, RZ, 0x1, !P0 ;  /* 0x00000001ff037807 */ /* 0x000fe40004000000 */
[----:B0-----:R-:W-:-:S04]  /*e8f0*/  IADD3 R16, P1, PT, R16, UR4, RZ ;  /* 0x0000000410107c10 */ /* 0x001fc8000ff3e0ff */
[----:B------:R-:W-:-:S05]  /*e900*/  IADD3.X R17, PT, PT, RZ, UR5, RZ, P1, !PT ;  /* 0x00000005ff117c10 */ /* 0x000fca0008ffe4ff */
[----:B------:R-:W-:Y:S01]  /*e910*/  STG.E.U8 desc[UR36][R16.64], R3 ;  /* 0x0000000310007986 */ /* 0x000fe2000c101124 */
[----:B------:R-:W-:Y:S05]  /*e920*/  EXIT ;  /* 0x000000000000794d */ /* 0x000fea0003800000 */
.L_x_82:
[----:B------:R-:W-:-:S04]  /*e930*/  LOP3.LUT P0, RZ, R17, 0xff, RZ, 0xc0, !PT ;  /* 0x000000ff11ff7812 */ /* 0x000fc8000780c0ff */
[----:B------:R-:W-:-:S05]  /*e940*/  SEL R5, RZ, 0x1, !P0 ;  /* 0x00000001ff057807 */ /* 0x000fca0004000000 */
[----:B------:R-:W-:Y:S01]  /*e950*/  STG.E.U8 desc[UR36][R2.64], R5 ;  /* 0x0000000502007986 */ /* 0x000fe2000c101124 */
[----:B------:R-:W-:Y:S05]  /*e960*/  EXIT ;  /* 0x000000000000794d */ /* 0x000fea0003800000 */
.L_x_80:
[----:B------:R-:W2:Y:S01]  /*e970*/  LDCU.U8 UR4, c[0x0][0x788] ;  /* 0x0000f100ff0477ac */ /* 0x000ea20008000000 */
[----:B------:R-:W3:Y:S01]  /*e980*/  LDCU.U8 UR5, c[0x0][0x789] ;  /* 0x0000f120ff0577ac */ /* 0x000ee20008000000 */
[----:B--2---:R-:W-:Y:S02]  /*e990*/  UISETP.NE.AND UP0, UPT, UR4, URZ, UPT ;  /* 0x000000ff0400728c */ /* 0x004fe4000bf05270 */
[----:B---3--:R-:W-:-:S07]  /*e9a0*/  UISETP.NE.AND UP1, UPT, UR5, URZ, UPT ;  /* 0x000000ff0500728c */ /* 0x008fce000bf25270 */
[----:B------:R-:W-:Y:S05]  /*e9b0*/  BRA.U !UP0, `(.L_x_84) ;  /* 0x00000001080c7547 */ /* 0x000fea000b800000 */
[----:B------:R-:W2:Y:S02]  /*e9c0*/  LDG.E.U8 R0, desc[UR36][R6.64] ;  /* 0x0000002406007981 */ /* 0x000ea4000c1e1100 */
[----:B--2---:R-:W-:-:S04]  /*e9d0*/  LOP3.LUT P0, RZ, R0, 0xff, R17, 0xc8, !PT ;  /* 0x000000ff00ff7812 */ /* 0x004fc8000780c811 */
[----:B------:R-:W-:-:S09]  /*e9e0*/  SEL R17, RZ, 0x1, !P0 ;  /* 0x00000001ff117807 */ /* 0x000fd20004000000 */
.L_x_84:
[----:B------:R-:W-:Y:S05]  /*e9f0*/  BRA.U !UP1, `(.L_x_85) ;  /* 0x0000000109687547 */ /* 0x000fea000b800000 */
[----:B------:R-:W2:Y:S02]  /*ea00*/  LDCU UR4, c[0x0][0x78c] ;  /* 0x0000f180ff0477ac */ /* 0x000ea40008000800 */
[----:B--2---:R-:W-:-:S09]  /*ea10*/  UISETP.NE.AND UP0, UPT, UR4, 0x1, UPT ;  /* 0x000000010400788c */ /* 0x004fd2000bf05270 */
[----:B------:R-:W-:Y:S05]  /*ea20*/  BRA.U !UP0, `(.L_x_86) ;  /* 0x0000000108407547 */ /* 0x000fea000b800000 */
[----:B01----:R-:W-:Y:S01]  /*ea30*/  MOV R2, 0x0 ;  /* 0x0000000000027802 */ /* 0x003fe20000000f00 */
[----:B------:R-:W0:Y:S01]  /*ea40*/  LDCU.64 UR4, c[0x4][0x640] ;  /* 0x0100c800ff0477ac */ /* 0x000e220008000a00 */
[----:B------:R-:W-:Y:S02]  /*ea50*/  HFMA2 R8, -RZ, RZ, 0, 4.4763088226318359375e-05 ;  /* 0x000002efff087431 */ /* 0x000fe400000001ff */
[----:B------:R-:W-:Y:S01]  /*ea60*/  IMAD.MOV.U32 R12, RZ, RZ, 0x1 ;  /* 0x00000001ff0c7424 */ /* 0x000fe200078e00ff */
[----:B------:R-:W-:Y:S01]  /*ea70*/  MOV R13, RZ ;  /* 0x000000ff000d7202 */ /* 0x000fe20000000f00 */
[----:B------:R-:W1:Y:S01]  /*ea80*/  LDCU.64 UR6, c[0x4][0x630] ;  /* 0x0100c600ff0677ac */ /* 0x000e620008000a00 */
[----:B------:R-:W2:Y:S01]  /*ea90*/  LDC.64 R2, c[0x4][R2] ;  /* 0x0100000002027b82 */ /* 0x000ea20000000a00 */
[----:B------:R-:W3:Y:S01]  /*eaa0*/  LDCU.64 UR8, c[0x4][0x520] ;  /* 0x0100a400ff0877ac */ /* 0x000ee20008000a00 */
[----:B0-----:R-:W-:Y:S01]  /*eab0*/  MOV R4, UR4 ;  /* 0x0000000400047c02 */ /* 0x001fe20008000f00 */
[----:B------:R-:W-:Y:S01]  /*eac0*/  IMAD.U32 R5, RZ, RZ, UR5 ;  /* 0x00000005ff057e24 */ /* 0x000fe2000f8e00ff */
[----:B-1----:R-:W-:-:S02]  /*ead0*/  MOV R6, UR6 ;  /* 0x0000000600067c02 */ /* 0x002fc40008000f00 */
[----:B------:R-:W-:Y:S01]  /*eae0*/  MOV R7, UR7 ;  /* 0x0000000700077c02 */ /* 0x000fe20008000f00 */
[----:B---3--:R-:W-:Y:S01]  /*eaf0*/  IMAD.U32 R10, RZ, RZ, UR8 ;  /* 0x00000008ff0a7e24 */ /* 0x008fe2000f8e00ff */
[----:B------:R-:W-:-:S07]  /*eb00*/  MOV R11, UR9 ;  /* 0x00000009000b7c02 */ /* 0x000fce0008000f00 */
[----:B------:R-:W-:-:S07]  /*eb10*/  LEPC R20, `(.L_x_86) ;  /* 0x000000001014794e */ /* 0x000fce0000000000 */
[----:B--2---:R-:W-:Y:S05]  /*eb20*/  CALL.ABS.NOINC R2 ;  /* 0x0000000002007343 */ /* 0x004fea0003c00000 */
.L_x_86:
[----:B------:R-:W2:Y:S01]  /*eb30*/  LDCU.64 UR4, c[0x0][0x758] ;  /* 0x0000eb00ff0477ac */ /* 0x000ea20008000a00 */
[----:B------:R-:W-:-:S04]  /*eb40*/  LOP3.LUT P0, RZ, R17, 0xff, RZ, 0xc0, !PT ;  /* 0x000000ff11ff7812 */ /* 0x000fc8000780c0ff */
[----:B------:R-:W-:Y:S02]  /*eb50*/  SEL R3, RZ, 0x1, !P0 ;  /* 0x00000001ff037807 */ /* 0x000fe40004000000 */
[----:B--2---:R-:W-:-:S04]  /*eb60*/  IADD3 R16, P1, PT, R16, UR4, RZ ;  /* 0x0000000410107c10 */ /* 0x004fc8000ff3e0ff */
[----:B------:R-:W-:-:S05]  /*eb70*/  IADD3.X R17, PT, PT, RZ, UR5, RZ, P1, !PT ;  /* 0x00000005ff117c10 */ /* 0x000fca0008ffe4ff */
[----:B------:R-:W-:Y:S01]  /*eb80*/  STG.E.U8 desc[UR36][R16.64], R3 ;  /* 0x0000000310007986 */ /* 0x000fe2000c101124 */
[----:B------:R-:W-:Y:S05]  /*eb90*/  EXIT ;  /* 0x000000000000794d */ /* 0x000fea0003800000 */
.L_x_85:
[----:B------:R-:W-:Y:S01]  /*eba0*/  STG.E.U8 desc[UR36][R6.64], R17 ;  /* 0x0000001106007986 */ /* 0x000fe2000c101124 */
[----:B------:R-:W-:Y:S05]  /*ebb0*/  EXIT ;  /* 0x000000000000794d */ /* 0x000fea0003800000 */
.L_x_61:
[----:B------:R-:W0:Y:S02]  /*ebc0*/  LDCU UR4, c[0x0][0x38c] ;  /* 0x00007180ff0477ac */ /* 0x000e240008000800 */
[----:B0-----:R-:W-:-:S13]  /*ebd0*/  ISETP.GE.AND P0, PT, R5, UR4, PT ;  /* 0x0000000405007c0c */ /* 0x001fda000bf06270 */
[----:B------:R-:W-:Y:S05]  /*ebe0*/  @P0 EXIT ;  /* 0x000000000000094d */ /* 0x000fea0003800000 */
[----:B------:R-:W0:Y:S01]  /*ebf0*/  LDCU UR4, c[0x0][0x39c] ;  /* 0x00007380ff0477ac */ /* 0x000e220008000800 */
[----:B------:R-:W-:Y:S02]  /*ec00*/  ISETP.NE.AND P1, PT, R3, RZ, PT ;  /* 0x000000ff0300720c */ /* 0x000fe40003f25270 */
[----:B0-----:R-:W-:-:S13]  /*ec10*/  ISETP.NE.AND P0, PT, RZ, UR4, PT ;  /* 0x00000004ff007c0c */ /* 0x001fda000bf05270 */
[----:B------:R-:W-:Y:S05]  /*ec20*/  @P0 EXIT P1 ;  /* 0x000000000000094d */ /* 0x000fea0000800000 */
[----:B------:R-:W0:Y:S01]  /*ec30*/  LDCU UR4, c[0x0][0x3a0] ;  /* 0x00007400ff0477ac */ /* 0x000e220008000800 */
[----:B------:R-:W-:Y:S02]  /*ec40*/  ISETP.NE.AND P1, PT, R0, RZ, PT ;  /* 0x000000ff0000720c */ /* 0x000fe40003f25270 */
[----:B0-----:R-:W-:-:S13]  /*ec50*/  ISETP.NE.AND P0, PT, RZ, UR4, PT ;  /* 0x00000004ff007c0c */ /* 0x001fda000bf05270 */
[----:B------:R-:W-:Y:S05]  /*ec60*/  @P0 EXIT P1 ;  /* 0x000000000000094d */ /* 0x000fea0000800000 */
[----:B------:R-:W-:-:S04]  /*ec70*/  UISETP.NE.U32.AND UP0, UPT, UR6, URZ, UPT ;  /* 0x000000ff0600728c */ /* 0x000fc8000bf05070 */
[----:B------:R-:W-:-:S09]  /*ec80*/  UISETP.NE.AND.EX UP0, UPT, UR7, URZ, UPT, UP0 ;  /* 0x000000ff0700728c */ /* 0x000fd2000bf05300 */
[----:B------:R-:W-:Y:S05]  /*ec90*/  BRA.U UP0, `(.L_x_87) ;  /* 0x0000000100a87547 */ /* 0x000fea000b800000 */
[----:B------:R-:W0:Y:S01]  /*eca0*/  LDCU.U8 UR6, c[0x0][0x788] ;  /* 0x0000f100ff0677ac */ /* 0x000e220008000000 */
[----:B------:R-:W1:Y:S01]  /*ecb0*/  LDCU.64 UR4, c[0x0][0x758] ;  /* 0x0000eb00ff0477ac */ /* 0x000e620008000a00 */
[----:B------:R-:W2:Y:S01]  /*ecc0*/  LDCU.U8 UR7, c[0x0][0x789] ;  /* 0x0000f120ff0777ac */ /* 0x000ea20008000000 */
[----:B0-----:R-:W-:Y:S01]  /*ecd0*/  UISETP.NE.AND UP0, UPT, UR6, URZ, UPT ;  /* 0x000000ff0600728c */ /* 0x001fe2000bf05270 */
[----:B-1----:R-:W-:Y:S01]  /*ece0*/  IADD3 R2, P0, PT, R16, UR4, RZ ;  /* 0x0000000410027c10 */ /* 0x002fe2000ff1e0ff */
[----:B--2---:R-:W-:-:S04]  /*ecf0*/  UISETP.NE.AND UP1, UPT, UR7, URZ, UPT ;  /* 0x000000ff0700728c */ /* 0x004fc8000bf25270 */
[----:B------:R-:W-:-:S03]  /*ed00*/  IMAD.X R3, RZ, RZ, UR5, P0 ;  /* 0x00000005ff037e24 */ /* 0x000fc600080e06ff */
[----:B------:R-:W-:Y:S05]  /*ed10*/  BRA.U !UP0, `(.L_x_88) ;  /* 0x00000001080c7547 */ /* 0x000fea000b800000 */
[----:B------:R-:W2:Y:S02]  /*ed20*/  LDG.E.U8 R0, desc[UR36][R2.64] ;  /* 0x0000002402007981 */ /* 0x000ea4000c1e1100 */
[----:B--2---:R-:W-:-:S04]  /*ed30*/  LOP3.LUT P0, RZ, R0, 0xff, R17, 0xc8, !PT ;  /* 0x000000ff00ff7812 */ /* 0x004fc8000780c811 */
[----:B------:R-:W-:-:S09]  /*ed40*/  SEL R17, RZ, 0x1, !P0 ;  /* 0x00000001ff117807 */ /* 0x000fd20004000000 */
.L_x_88:
        /* <DEDUP_REMOVED lines=20> */
.L_x_90:
[----:B------:R-:W0:Y:S01]  /*ee90*/  LDCU.64 UR4, c[0x0][0x758] ;  /* 0x0000eb00ff0477ac */ /* 0x000e220008000a00 */
[----:B------:R-:W-:-:S04]  /*eea0*/  LOP3.LUT P0, RZ, R17, 0xff, RZ, 0xc0, !PT ;  /* 0x000000ff11ff7812 */ /* 0x000fc8000780c0ff */
[----:B------:R-:W-:Y:S02]  /*eeb0*/  SEL R3, RZ, 0x1, !P0 ;  /* 0x00000001ff037807 */ /* 0x000fe40004000000 */
[----:B0-----:R-:W-:-:S04]  /*eec0*/  IADD3 R16, P1, PT, R16, UR4, RZ ;  /* 0x0000000410107c10 */ /* 0x001fc8000ff3e0ff */
[----:B------:R-:W-:-:S05]  /*eed0*/  IADD3.X R17, PT, PT, RZ, UR5, RZ, P1, !PT ;  /* 0x00000005ff117c10 */ /* 0x000fca0008ffe4ff */
[----:B------:R-:W-:Y:S01]  /*eee0*/  STG.E.U8 desc[UR36][R16.64], R3 ;  /* 0x0000000310007986 */ /* 0x000fe2000c101124 */
[----:B------:R-:W-:Y:S05]  /*eef0*/  EXIT ;  /* 0x000000000000794d */ /* 0x000fea0003800000 */
.L_x_89:
[----:B------:R-:W-:-:S04]  /*ef00*/  LOP3.LUT P0, RZ, R17, 0xff, RZ, 0xc0, !PT ;  /* 0x000000ff11ff7812 */ /* 0x000fc8000780c0ff */
[----:B------:R-:W-:-:S05]  /*ef10*/  SEL R5, RZ, 0x1, !P0 ;  /* 0x00000001ff057807 */ /* 0x000fca0004000000 */
[----:B------:R-:W-:Y:S01]  /*ef20*/  STG.E.U8 desc[UR36][R2.64], R5 ;  /* 0x0000000502007986 */ /* 0x000fe2000c101124 */
[----:B------:R-:W-:Y:S05]  /*ef30*/  EXIT ;  /* 0x000000000000794d */ /* 0x000fea0003800000 */
.L_x_87:
[----:B------:R-:W0:Y:S01]  /*ef40*/  LDCU.U8 UR4, c[0x0][0x788] ;  /* 0x0000f100ff0477ac */ /* 0x000e220008000000 */
[----:B------:R-:W1:Y:S01]  /*ef50*/  LDCU.U8 UR5, c[0x0][0x789] ;  /* 0x0000f120ff0577ac */ /* 0x000e620008000000 */
[----:B0-----:R-:W-:Y:S02]  /*ef60*/  UISETP.NE.AND UP0, UPT, UR4, URZ, UPT ;  /* 0x000000ff0400728c */ /* 0x001fe4000bf05270 */
[----:B-1----:R-:W-:-:S07]  /*ef70*/  UISETP.NE.AND UP1, UPT, UR5, URZ, UPT ;  /* 0x000000ff0500728c */ /* 0x002fce000bf25270 */
[----:B------:R-:W-:Y:S05]  /*ef80*/  BRA.U !UP0, `(.L_x_91) ;  /* 0x00000001080c7547 */ /* 0x000fea000b800000 */
[----:B------:R-:W2:Y:S02]  /*ef90*/  LDG.E.U8 R0, desc[UR36][R6.64] ;  /* 0x0000002406007981 */ /* 0x000ea4000c1e1100 */
[----:B--2---:R-:W-:-:S04]  /*efa0*/  LOP3.LUT P0, RZ, R0, 0xff, R17, 0xc8, !PT ;  /* 0x000000ff00ff7812 */ /* 0x004fc8000780c811 */
[----:B------:R-:W-:-:S09]  /*efb0*/  SEL R17, RZ, 0x1, !P0 ;  /* 0x00000001ff117807 */ /* 0x000fd20004000000 */
.L_x_91:
[----:B------:R-:W-:Y:S05]  /*efc0*/  BRA.U !UP1, `(.L_x_92) ;  /* 0x0000000109687547 */ /* 0x000fea000b800000 */
[----:B------:R-:W0:Y:S02]  /*efd0*/  LDCU UR4, c[0x0][0x78c] ;  /* 0x0000f180ff0477ac */ /* 0x000e240008000800 */
[----:B0-----:R-:W-:-:S09]  /*efe0*/  UISETP.NE.AND UP0, UPT, UR4, 0x1, UPT ;  /* 0x000000010400788c */ /* 0x001fd2000bf05270 */
[----:B------:R-:W-:Y:S05]  /*eff0*/  BRA.U !UP0, `(.L_x_93) ;  /* 0x0000000108407547 */ /* 0x000fea000b800000 */
[----:B------:R-:W-:Y:S01]  /*f000*/  MOV R2, 0x0 ;  /* 0x0000000000027802 */ /* 0x000fe20000000f00 */
        /* <DEDUP_REMOVED lines=15> */
.L_x_93:
[----:B------:R-:W0:Y:S01]  /*f100*/  LDCU.64 UR4, c[0x0][0x758] ;  /* 0x0000eb00ff0477ac */ /* 0x000e220008000a00 */
[----:B------:R-:W-:-:S04]  /*f110*/  LOP3.LUT P0, RZ, R17, 0xff, RZ, 0xc0, !PT ;  /* 0x000000ff11ff7812 */ /* 0x000fc8000780c0ff */
[----:B------:R-:W-:Y:S02]  /*f120*/  SEL R3, RZ, 0x1, !P0 ;  /* 0x00000001ff037807 */ /* 0x000fe40004000000 */
[----:B0-----:R-:W-:-:S04]  /*f130*/  IADD3 R16, P1, PT, R16, UR4, RZ ;  /* 0x0000000410107c10 */ /* 0x001fc8000ff3e0ff */
[----:B------:R-:W-:-:S05]  /*f140*/  IADD3.X R17, PT, PT, RZ, UR5, RZ, P1, !PT ;  /* 0x00000005ff117c10 */ /* 0x000fca0008ffe4ff */
[----:B------:R-:W-:Y:S01]  /*f150*/  STG.E.U8 desc[UR36][R16.64], R3 ;  /* 0x0000000310007986 */ /* 0x000fe2000c101124 */
[----:B------:R-:W-:Y:S05]  /*f160*/  EXIT ;  /* 0x000000000000794d */ /* 0x000fea0003800000 */
.L_x_92:
[----:B------:R-:W-:Y:S01]  /*f170*/  STG.E.U8 desc[UR36][R6.64], R17 ;  /* 0x0000001106007986 */ /* 0x000fe2000c101124 */
[----:B------:R-:W-:Y:S05]  /*f180*/  EXIT ;  /* 0x000000000000794d */ /* 0x000fea0003800000 */
.L_x_94:
[----:B------:R-:W-:-:S00]  /*f190*/  BRA `(.L_x_94) ;  /* 0xfffffffc00fc7947 */ /* 0x000fc0000383ffff */
[----:B------:R-:W-:-:S00]  /*f1a0*/  NOP ;  /* 0x0000000000007918 */ /* 0x000fc00000000000 */
        /* <DEDUP_REMOVED lines=13> */
.L_x_7746:


//--------------------- .text._ZN2at6native13reduce_kernelILi256ELi2ENS0_8ReduceOpIbNS0_14func_wrapper_tIbZZZNS0_14or_kernel_cudaERNS_14TensorIteratorEENKUlvE_clEvENKUlvE10_clEvEUlbbE_EEjbLi4ELi4EEEEEvT1_ --------------------------
	.section	.text._ZN2at6native13reduce_kernelILi256ELi2ENS0_8ReduceOpIbNS0_14func_wrapper_tIbZZZNS0_14or_kernel_cudaERNS_14TensorIteratorEENKUlvE_clEvENKUlvE10_clEvEUlbbE_EEjbLi4ELi4EEEEEvT1_,"ax",@progbits
	.align	128
        .global         _ZN2at6native13reduce_kernelILi256ELi2ENS0_8ReduceOpIbNS0_14func_wrapper_tIbZZZNS0_14or_kernel_cudaERNS_14TensorIteratorEENKUlvE_clEvENKUlvE10_clEvEUlbbE_EEjbLi4ELi4EEEEEvT1_
        .type           _ZN2at6native13reduce_kernelILi256ELi2ENS0_8ReduceOpIbNS0_14func_wrapper_tIbZZZNS0_14or_kernel_cudaERNS_14TensorIteratorEENKUlvE_clEvENKUlvE10_clEvEUlbbE_EEjbLi4ELi4EEEEEvT1_,@function
        .size           _ZN2at6native13reduce_kernelILi256ELi2ENS0_8ReduceOpIbNS0_14func_wrapper_tIbZZZNS0_14or_kernel_cudaERNS_14TensorIteratorEENKUlvE_clEvENKUlvE10_clEvEUlbbE_EEjbLi4ELi4EEEEEvT1_,(.L_x_7747 - _ZN2at6native13reduce_kernelILi256ELi2ENS0_8ReduceOpIbNS0_14func_wrapper_tIbZZZNS0_14or_kernel_cudaERNS_14TensorIteratorEENKUlvE_clEvENKUlvE10_clEvEUlbbE_EEjbLi4ELi4EEEEEvT1_)
        .other          _ZN2at6native13reduce_kernelILi256ELi2ENS0_8ReduceOpIbNS0_14func_wrapper_tIbZZZNS0_14or_kernel_cudaERNS_14TensorIteratorEENKUlvE_clEvENKUlvE10_clEvEUlbbE_EEjbLi4ELi4EEEEEvT1_,@"STO_CUDA_ENTRY STV_DEFAULT"
_ZN2at6native13reduce_kernelILi256ELi2ENS0_8ReduceOpIbNS0_14func_wrapper_tIbZZZNS0_14or_kernel_cudaERNS_14TensorIteratorEENKUlvE_clEvENKUlvE10_clEvEUlbbE_EEjbLi4ELi4EEEEEvT1_:
.text._ZN2at6native13reduce_kernelILi256ELi2ENS0_8ReduceOpIbNS0_14func_wrapper_tIbZZZNS0_14or_kernel_cudaERNS_14TensorIteratorEENKUlvE_clEvENKUlvE10_clEvEUlbbE_EEjbLi4ELi4EEEEEvT1_:
[----:B------:R-:W0:Y:S01]  /*0000*/  LDC R1, c[0x0][0x37c] ;  /* 0x0000df00ff017b82 */ /* 0x000e220000000800 */
[----:B------:R-:W1:Y:S01]  /*0010*/  S2R R18, SR_TID.X ;  /* 0x0000000000127919 */ /* 0x000e620000002100 */
[----:B------:R-:W1:Y:S06]  /*0020*/  LDCU.128 UR8, c[0x0][0x3a0] ;  /* 0x00007400ff0877ac */ /* 0x000e6c0008000c00 */
[----:B------:R-:W2:Y:S01]  /*0030*/  S2UR UR5, SR_CTAID.X ;  /* 0x00000000000579c3 */ /* 0x000ea20000002500 */
[----:B------:R-:W-:Y:S01]  /*0040*/  IMAD.MOV.U32 R20, RZ, RZ, RZ ;  /* 0x000000ffff147224 */ /* 0x000fe200078e00ff */
[----:B------:R-:W3:Y:S01]  /*0050*/  S2R R19, SR_TID.Y ;  /* 0x0000000000137919 */ /* 0x000ee20000002200 */
[----:B------:R-:W4:Y:S01]  /*0060*/  LDCU UR4, c[0x0][0x558] ;  /* 0x0000ab00ff0477ac */ /* 0x000f220008000800 */
[----:B------:R-:W5:Y:S01]  /*0070*/  S2R R22, SR_CTAID.Y ;  /* 0x0000000000167919 */ /* 0x000f620000002600 */
[----:B------:R-:W2:Y:S03]  /*0080*/  LDCU UR6, c[0x0][0x39c] ;  /* 0x00007380ff0677ac */ /* 0x000ea60008000800 */
[----:B------:R-:W5:Y:S01]  /*0090*/  LDC R5, c[0x0][0x394] ;  /* 0x0000e500ff057b82 */ /* 0x000f620000000800 */
[----:B----4-:R-:W-:Y:S01]  /*00a0*/  UISETP.NE.AND UP0, UPT, UR4, URZ, UPT ;  /* 0x000000ff0400728c */ /* 0x010fe2000bf05270 */
[----:B-1----:R-:W-:-:S02]  /*00b0*/  IMAD R0, R18, UR10, RZ ;  /* 0x0000000a12007c24 */ /* 0x002fc4000f8e02ff */
[----:B--2---:R-:W-:Y:S02]  /*00c0*/  IMAD R2, R18, UR6, RZ ;  /* 0x0000000612027c24 */ /* 0x004fe4000f8e02ff */
[C---:B---3--:R-:W-:Y:S02]  /*00d0*/  IMAD R0, R19.reuse, UR11, R0 ;  /* 0x0000000b13007c24 */ /* 0x048fe4000f8e0200 */
[----:B------:R-:W-:Y:S02]  /*00e0*/  IMAD R3, R19, UR8, R2 ;  /* 0x0000000813037c24 */ /* 0x000fe4000f8e0202 */
[----:B-----5:R-:W-:Y:S02]  /*00f0*/  IMAD R0, R5, UR5, R0 ;  /* 0x0000000505007c24 */ /* 0x020fe4000f8e0200 */
[----:B------:R-:W-:Y:S02]  /*0100*/  IMAD R3, R22, UR9, R3 ;  /* 0x0000000916037c24 */ /* 0x000fe4000f8e0203 */
[----:B------:R-:W-:Y:S01]  /*0110*/  IMAD.SHL.U32 R5, R0, 0x2, RZ ;  /* 0x0000000200057824 */ /* 0x000fe200078e00ff */
[----:B0-----:R-:W-:Y:S06]  /*0120*/  BRA.U !UP0, `(.L_x_95) ;  /* 0x0000001108547547 */ /* 0x001fec000b800000 */
        /* <DEDUP_REMOVED lines=277> */
.L_x_95:
        /* <DEDUP_REMOVED lines=12> */
[----:B------:R-:W-:-:S04]  /*1340*/  IMAD.MOV.U32 R24, RZ, RZ, R16 ;  /* 0x000000ffff187224 */ /* 0x000fc800078e0010 */
[----:B------:R-:W-:Y:S01]  /*1350*/  IMAD.MOV.U32 R25, RZ, RZ, R17 ;  /* 0x000000ffff197224 */ /* 0x000fe200078e0011 */
[----:B------:R-:W-:Y:S06]  /*1360*/  BRA.U !UP0, `(.L_x_98) ;  /* 0x0000000508c47547 */ /* 0x000fec000b800000 */
[----:B------:R-:W-:Y:S01]  /*1370*/  MOV R2, 0x0 ;  /* 0x0000000000027802 */ /* 0x000fe20000000f00 */
[----:B------:R-:W0:Y:S01]  /*1380*/  LDCU.64 UR4, c[0x4][0x628] ;  /* 0x0100c500ff0477ac */ /* 0x000e220008000a00 */
[----:B------:R-:W-:Y:S02]  /*1390*/  HFMA2 R8, -RZ, RZ, 0, 2.8789043426513671875e-05 ;  /* 0x000001e3ff087431 */ /* 0x000fe400000001ff */
[----:B------:R-:W-:Y:S01]  /*13a0*/  IMAD.MOV.U32 R12, RZ, RZ, 0x1 ;  /* 0x00000001ff0c7424 */ /* 0x000fe200078e00ff */
[----:B------:R-:W1:Y:S01]  /*13b0*/  LDCU.64 UR6, c[0x4][0x630] ;  /* 0x0100c600ff0677ac */ /* 0x000e620008000a00 */
[----:B------:R-:W2:Y:S01]  /*13c0*/  LDC.64 R2, c[0x4][R2] ;  /* 0x0100000002027b82 */ /* 0x000ea20000000a00 */
[----:B------:R-:W-:Y:S01]  /*13d0*/  IMAD.MOV.U32 R13, RZ, RZ, RZ ;  /* 0x000000ffff0d7224 */ /* 0x000fe200078e00ff */
[----:B------:R-:W3:Y:S01]  /*13e0*/  LDCU.64 UR8, c[0x4][0x530] ;  /* 0x0100a600ff0877ac */ /* 0x000ee20008000a00 */
[----:B0-----:R-:W-:Y:S01]  /*13f0*/  MOV R4, UR4 ;  /* 0x0000000400047c02 */ /* 0x001fe20008000f00 */
[----:B------:R-:W-:-:S02]  /*1400*/  IMAD.U32 R5, RZ, RZ, UR5 ;  /* 0x00000005ff057e24 */ /* 0x000fc4000f8e00ff */
[----:B-1----:R-:W-:Y:S01]  /*1410*/  IMAD.U32 R6, RZ, RZ, UR6 ;  /* 0x00000006ff067e24 */ /* 0x002fe2000f8e00ff */
[----:B------:R-:W-:Y:S01]  /*1420*/  MOV R7, UR7 ;  /* 0x0000000700077c02 */ /* 0x000fe20008000f00 */
[----:B---3--:R-:W-:Y:S02]  /*1430*/  IMAD.U32 R10, RZ, RZ, UR8 ;  /* 0x00000008ff0a7e24 */ /* 0x008fe4000f8e00ff */
[----:B------:R-:W-:-:S07]  /*1440*/  IMAD.U32 R11, RZ, RZ, UR9 ;  /* 0x00000009ff0b7e24 */ /* 0x000fce000f8e00ff */
[----:B------:R-:W-:-:S07]  /*1450*/  LEPC R20, `(.L_x_99) ;  /* 0x000000001014794e */ /* 0x000fce0000000000 */
[----:B--2---:R-:W-:Y:S05]  /*1460*/  CALL.ABS.NOINC R2 ;  /* 0x0000000002007343 */ /* 0x004fea0003c00000 */
.L_x_99:
[----:B------:R-:W0:Y:S01]  /*1470*/  LDCU.U8 UR4, c[0x0][0x381] ;  /* 0x00007020ff0477ac */ /* 0x000e220008000000 */
[----:B------:R-:W-:Y:S01]  /*1480*/  LOP3.LUT P0, R7, R16, 0x3, RZ, 0xc0, !PT ;  /* 0x0000000310077812 */ /* 0x000fe2000780c0ff */
[----:B------:R-:W-:Y:S01]  /*1490*/  BSSY.RECONVERGENT B0, `(.L_x_100) ;  /* 0x0000022000007945 */ /* 0x000fe20003800200 */
[----:B------:R-:W1:Y:S01]  /*14a0*/  LDCU UR5, c[0x0][0x388] ;  /* 0x00007100ff0577ac */ /* 0x000e620008000800 */
[----:B0-----:R-:W-:Y:S01]  /*14b0*/  MOV R4, UR4 ;  /* 0x0000000400047c02 */ /* 0x001fe20008000f00 */
[----:B------:R-:W-:Y:S02]  /*14c0*/  IMAD.U32 R5, RZ, RZ, UR4 ;  /* 0x00000004ff057e24 */ /* 0x000fe4000f8e00ff */
[----:B-1----:R-:W-:-:S07]  /*14d0*/  IMAD.U32 R0, RZ, RZ, UR5 ;  /* 0x00000005ff007e24 */ /* 0x002fce000f8e00ff */
[----:B------:R-:W-:Y:S05]  /*14e0*/  @!P0 BRA `(.L_x_101) ;  /* 0x0000000000708947 */ /* 0x000fea0003800000 */
[C---:B------:R-:W-:Y:S01]  /*14f0*/  ISETP.GT.U32.AND P0, PT, R18.reuse, 0x3, PT ;  /* 0x000000031200780c */ /* 0x040fe20003f04070 */
[----:B------:R-:W-:Y:S01]  /*1500*/  BSSY.RECONVERGENT B1, `(.L_x_102) ;  /* 0x0000016000017945 */ /* 0x000fe20003800200 */
[----:B------:R-:W-:Y:S02]  /*1510*/  IADD3 R0, PT, PT, -R7, RZ, RZ ;  /* 0x000000ff07007210 */ /* 0x000fe40007ffe1ff */
[----:B------:R-:W-:Y:S02]  /*1520*/  ISETP.LT.U32.OR P0, PT, R18, R7, P0 ;  /* 0x000000071200720c */ /* 0x000fe40000701470 */
[----:B------:R-:W-:Y:S02]  /*1530*/  IADD3 R9, P1, PT, R0, R24, RZ ;  /* 0x0000001800097210 */ /* 0x000fe40007f3e0ff */
[----:B------:R-:W-:Y:S02]  /*1540*/  PRMT R5, R4, 0x7610, R5 ;  /* 0x0000761004057816 */ /* 0x000fe40000000005 */
[----:B------:R-:W-:-:S07]  /*1550*/  LEA.HI.X.SX32 R25, R0, R25, 0x1, P1 ;  /* 0x0000001900197211 */ /* 0x000fce00008f0eff */
[----:B------:R-:W-:Y:S05]  /*1560*/  @P0 BRA `(.L_x_103) ;  /* 0x00000000003c0947 */ /* 0x000fea0003800000 */
[----:B------:R-:W0:Y:S01]  /*1570*/  LDCU UR4, c[0x0][0x3a0] ;  /* 0x00007400ff0477ac */ /* 0x000e220008000800 */
[----:B------:R-:W-:Y:S02]  /*1580*/  ISETP.NE.AND P1, PT, R19, RZ, PT ;  /* 0x000000ff1300720c */ /* 0x000fe40003f25270 */
[----:B------:R-:W-:Y:S02]  /*1590*/  PRMT R5, R4, 0x7610, R5 ;  /* 0x0000761004057816 */ /* 0x000fe40000000005 */
[----:B0-----:R-:W-:-:S13]  /*15a0*/  ISETP.NE.AND P0, PT, RZ, UR4, PT ;  /* 0x00000004ff007c0c */ /* 0x001fda000bf05270 */
[----:B------:R-:W-:Y:S05]  /*15b0*/  @P0 BRA P1, `(.L_x_103) ;  /* 0x0000000000280947 */ /* 0x000fea0000800000 */
[----:B------:R-:W0:Y:S01]  /*15c0*/  LDCU UR4, c[0x0][0x3a4] ;  /* 0x00007480ff0477ac */ /* 0x000e220008000800 */
[----:B------:R-:W-:Y:S02]  /*15d0*/  ISETP.NE.AND P1, PT, R22, RZ, PT ;  /* 0x000000ff1600720c */ /* 0x000fe40003f25270 */
[----:B------:R-:W-:Y:S02]  /*15e0*/  PRMT R5, R4, 0x7610, R5 ;  /* 0x0000761004057816 */ /* 0x000fe40000000005 */
[----:B0-----:R-:W-:-:S13]  /*15f0*/  ISETP.NE.AND P0, PT, RZ, UR4, PT ;  /* 0x00000004ff007c0c */ /* 0x001fda000bf05270 */
[----:B------:R-:W-:Y:S05]  /*1600*/  @P0 BRA P1, `(.L_x_103) ;  /* 0x0000000000140947 */ /* 0x000fea0000800000 */
[----:B------:R-:W-:-:S05]  /*1610*/  IADD3 R2, P0, PT, R18, R9, RZ ;  /* 0x0000000912027210 */ /* 0x000fca0007f1e0ff */
[----:B------:R-:W-:-:S06]  /*1620*/  IMAD.X R3, RZ, RZ, R25, P0 ;  /* 0x000000ffff037224 */ /* 0x000fcc00000e0619 */
[----:B------:R-:W2:Y:S02]  /*1630*/  LDG.E.U8 R3, desc[UR36][R2.64] ;  /* 0x0000002402037981 */ /* 0x000ea4000c1e1100 */
[----:B--2---:R-:W-:-:S04]  /*1640*/  LOP3.LUT P0, RZ, R4, 0xff, R3, 0xc8, !PT ;  /* 0x000000ff04ff7812 */ /* 0x004fc8000780c803 */
[----:B------:R-:W-:-:S09]  /*1650*/  SEL R5, RZ, 0x1, !P0 ;  /* 0x00000001ff057807 */ /* 0x000fd20004000000 */
.L_x_103:
[----:B------:R-:W-:Y:S05]  /*1660*/  BSYNC.RECONVERGENT B1 ;  /* 0x0000000000017941 */ /* 0x000fea0003800200 */
.L_x_102:
[----:B------:R-:W0:Y:S01]  /*1670*/  LDC R0, c[0x0][0x388] ;  /* 0x0000e200ff007b82 */ /* 0x000e220000000800 */
[----:B------:R-:W-:-:S05]  /*1680*/  IADD3 R24, P0, PT, R9, 0x4, RZ ;  /* 0x0000000409187810 */ /* 0x000fca0007f1e0ff */
[----:B------:R-:W-:Y:S01]  /*1690*/  IMAD.X R25, RZ, RZ, R25, P0 ;  /* 0x000000ffff197224 */ /* 0x000fe200000e0619 */
[----:B0-----:R-:W-:-:S07]  /*16a0*/  IADD3 R0, PT, PT, R7, -0x4, R0 ;  /* 0xfffffffc07007810 */ /* 0x001fce0007ffe000 */
.L_x_101:
[----:B------:R-:W-:Y:S05]  /*16b0*/  BSYNC.RECONVERGENT B0 ;  /* 0x0000000000007941 */ /* 0x000fea0003800200 */
.L_x_100:
[----:B------:R-:W0:Y:S01]  /*16c0*/  LDC.64 R2, c[0x0][0x3a0] ;  /* 0x0000e800ff027b82 */ /* 0x000e220000000a00 */
[----:B------:R-:W1:Y:S01]  /*16d0*/  LDCU UR4, c[0x0][0x39c] ;  /* 0x00007380ff0477ac */ /* 0x000e620008000800 */
[----:B------:R-:W-:Y:S01]  /*16e0*/  BSSY.RECONVERGENT B0, `(.L_x_104) ;  /* 0x0000024000007945 */ /* 0x000fe20003800200 */
[----:B-1----:R-:W-:-:S04]  /*16f0*/  IMAD R6, R18, UR4, RZ ;  /* 0x0000000412067c24 */ /* 0x002fc8000f8e02ff */
[----:B0-----:R-:W-:-:S04]  /*1700*/  IMAD R6, R19, R2, R6 ;  /* 0x0000000213067224 */ /* 0x001fc800078e0206 */
[--C-:B------:R-:W-:Y:S01]  /*1710*/  IMAD R8, R22, R3, R6.reuse ;  /* 0x0000000316087224 */ /* 0x100fe200078e0206 */
[----:B------:R-:W-:-:S04]  /*1720*/  PRMT R6, R4, 0x7610, R6 ;  /* 0x0000761004067816 */ /* 0x000fc80000000006 */
[----:B------:R-:W-:-:S04]  /*1730*/  LEA R7, R8, 0x3, 0x2 ;  /* 0x0000000308077811 */ /* 0x000fc800078e10ff */
[----:B------:R-:W-:Y:S02]  /*1740*/  ISETP.GE.U32.AND P0, PT, R7, R0, PT ;  /* 0x000000000700720c */ /* 0x000fe40003f06070 */
[----:B------:R-:W-:-:S11]  /*1750*/  PRMT R7, R4, 0x7610, R7 ;  /* 0x0000761004077816 */ /* 0x000fd60000000007 */
[----:B------:R-:W-:Y:S05]  /*1760*/  @P0 BRA `(.L_x_105) ;  /* 0x00000000006c0947 */ /* 0x000fea0003800000 */
[----:B------:R-:W-:Y:S01]  /*1770*/  PRMT R4, R4, 0x9910, RZ ;  /* 0x0000991004047816 */ /* 0x000fe200000000ff */
[----:B------:R-:W-:Y:S01]  /*1780*/  BSSY.RECONVERGENT B1, `(.L_x_106) ;  /* 0x0000015000017945 */ /* 0x000fe20003800200 */
[----:B------:R-:W-:Y:S02]  /*1790*/  LOP3.LUT P3, RZ, R5, 0xff, RZ, 0xc0, !PT ;  /* 0x000000ff05ff7812 */ /* 0x000fe4000786c0ff */
[----:B------:R-:W-:Y:S02]  /*17a0*/  ISETP.NE.AND P0, PT, R4, RZ, PT ;  /* 0x000000ff0400720c */ /* 0x000fe40003f05270 */
[----:B------:R-:W-:Y:S02]  /*17b0*/  MOV R7, R8 ;  /* 0x0000000800077202 */ /* 0x000fe40000000f00 */
[----:B------:R-:W-:Y:S02]  /*17c0*/  PLOP3.LUT P1, PT, P0, PT, PT, 0x80, 0x8 ;  /* 0x000000000008781c */ /* 0x000fe4000072f070 */
[----:B------:R-:W-:-:S13]  /*17d0*/  PLOP3.LUT P2, PT, P0, PT, PT, 0x80, 0x8 ;  /* 0x000000000008781c */ /* 0x000fda000074f070 */
.L_x_107:
        /* <DEDUP_REMOVED lines=16> */
.L_x_106:
[----:B------:R-:W-:Y:S02]  /*18e0*/  SEL R5, RZ, 0x1, !P3 ;  /* 0x00000001ff057807 */ /* 0x000fe40005800000 */
[----:B------:R-:W-:Y:S02]  /*18f0*/  SEL R7, RZ, 0x1, !P2 ;  /* 0x00000001ff077807 */ /* 0x000fe40005000000 */
[----:B------:R-:W-:Y:S02]  /*1900*/  SEL R6, RZ, 0x1, !P1 ;  /* 0x00000001ff067807 */ /* 0x000fe40004800000 */
[----:B------:R-:W-:-:S07]  /*1910*/  SEL R4, RZ, 0x1, !P0 ;  /* 0x00000001ff047807 */ /* 0x000fce0004000000 */
.L_x_105:
[----:B------:R-:W-:Y:S05]  /*1920*/  BSYNC.RECONVERGENT B0 ;  /* 0x0000000000007941 */ /* 0x000fea0003800200 */
.L_x_104:
[----:B------:R-:W-:Y:S01]  /*1930*/  ISETP.NE.AND P0, PT, R2, RZ, PT ;  /* 0x000000ff0200720c */ /* 0x000fe20003f05270 */
[----:B------:R-:W-:Y:S01]  /*1940*/  BSSY.RECONVERGENT B0, `(.L_x_108) ;  /* 0x000000f000007945 */ /* 0x000fe20003800200 */
[----:B------:R-:W-:Y:S02]  /*1950*/  ISETP.NE.AND P1, PT, R3, RZ, PT ;  /* 0x000000ff0300720c */ /* 0x000fe40003f25270 */
[----:B------:R-:W-:Y:S02]  /*1960*/  ISETP.NE.AND P0, PT, R19, RZ, P0 ;  /* 0x000000ff1300720c */ /* 0x000fe40000705270 */
[----:B------:R-:W-:-:S04]  /*1970*/  ISETP.NE.AND P1, PT, R22, RZ, P1 ;  /* 0x000000ff1600720c */ /* 0x000fc80000f25270 */
[----:B------:R-:W-:-:S13]  /*1980*/  PLOP3.LUT P0, PT, P0, P1, PT, 0xf8, 0x8f ;  /* 0x00000000008f781c */ /* 0x000fda0000703f70 */
[----:B------:R-:W-:Y:S05]  /*1990*/  @P0 BRA `(.L_x_109) ;  /* 0x0000000000240947 */ /* 0x000fea0003800000 */
[----:B------:R-:W-:-:S05]  /*19a0*/  LOP3.LUT R3, R0, 0xfffffffc, RZ, 0xc0, !PT ;  /* 0xfffffffc00037812 */ /* 0x000fca00078ec0ff */
[----:B------:R-:W-:-:S05]  /*19b0*/  IMAD.IADD R3, R3, 0x1, R18 ;  /* 0x0000000103037824 */ /* 0x000fca00078e0212 */
[----:B------:R-:W-:-:S13]  /*19c0*/  ISETP.GE.U32.AND P0, PT, R3, R0, PT ;  /* 0x000000000300720c */ /* 0x000fda0003f06070 */
[----:B------:R-:W-:Y:S05]  /*19d0*/  @P0 BRA `(.L_x_109) ;  /* 0x0000000000140947 */ /* 0x000fea0003800000 */
[----:B------:R-:W-:-:S04]  /*19e0*/  IADD3 R24, P0, PT, R3, R24, RZ ;  /* 0x0000001803187210 */ /* 0x000fc80007f1e0ff */
[----:B------:R-:W-:-:S05]  /*19f0*/  LEA.HI.X.SX32 R25, R3, R25, 0x1, P0 ;  /* 0x0000001903197211 */ /* 0x000fca00000f0eff */
[----:B------:R-:W2:Y:S02]  /*1a00*/  LDG.E.U8 R24, desc[UR36][R24.64] ;  /* 0x0000002418187981 */ /* 0x000ea4000c1e1100 */
[----:B--2---:R-:W-:-:S04]  /*1a10*/  LOP3.LUT P0, RZ, R5, 0xff, R24, 0xc8, !PT ;  /* 0x000000ff05ff7812 */ /* 0x004fc8000780c818 */
[----:B------:R-:W-:-:S09]  /*1a20*/  SEL R5, RZ, 0x1, !P0 ;  /* 0x00000001ff057807 */ /* 0x000fd20004000000 */
.L_x_109:
[----:B------:R-:W-:Y:S05]  /*1a30*/  BSYNC.RECONVERGENT B0 ;  /* 0x0000000000007941 */ /* 0x000fea0003800200 */
.L_x_108:
[----:B------:R-:W-:Y:S02]  /*1a40*/  LOP3.LUT R7, R6, R5, R7, 0xfe, !PT ;  /* 0x0000000506077212 */ /* 0x000fe400078efe07 */
[----:B------:R-:W-:Y:S02]  /*1a50*/  PLOP3.LUT P1, PT, PT, PT, PT, 0x8, 0x80 ;  /* 0x000000000080781c */ /* 0x000fe40003f2e170 */
[----:B------:R-:W-:Y:S01]  /*1a60*/  LOP3.LUT P0, RZ, R7, 0xff, R4, 0xc8, !PT ;  /* 0x000000ff07ff7812 */ /* 0x000fe2000780c804 */
[----:B------:R-:W-:-:S12]  /*1a70*/  BRA `(.L_x_110) ;  /* 0x000000a8003c7947 */ /* 0x000fd80003800000 */
.L_x_98:
        /* <DEDUP_REMOVED lines=8> */
[----:B------:R-:W-:Y:S01]  /*1b00*/  MOV R5, R3 ;  /* 0x0000000300057202 */ /* 0x000fe20000000f00 */
[----:B-1----:R-:W-:Y:S01]  /*1b10*/  IMAD.U32 R10, RZ, RZ, UR4 ;  /* 0x00000004ff0a7e24 */ /* 0x002fe2000f8e00ff */
[----:B------:R-:W-:Y:S01]  /*1b20*/  MOV R12, UR4 ;  /* 0x00000004000c7c02 */ /* 0x000fe20008000f00 */
[----:B------:R-:W-:Y:S02]  /*1b30*/  IMAD.U32 R11, RZ, RZ, UR4 ;  /* 0x00000004ff0b7e24 */ /* 0x000fe4000f8e00ff */
[----:B------:R-:W-:Y:S02]  /*1b40*/  IMAD.U32 R13, RZ, RZ, UR4 ;  /* 0x00000004ff0d7e24 */ /* 0x000fe4000f8e00ff */
[----:B0-----:R-:W-:-:S02]  /*1b50*/  IMAD R7, R4, 0x3, R3 ;  /* 0x0000000304077824 */ /* 0x001fc400078e0203 */
[----:B------:R-:W-:Y:S02]  /*1b60*/  IMAD.U32 R6, RZ, RZ, UR4 ;  /* 0x00000004ff067e24 */ /* 0x000fe4000f8e00ff */
[----:B------:R-:W-:Y:S01]  /*1b70*/  IMAD.U32 R9, RZ, RZ, UR4 ;  /* 0x00000004ff097e24 */ /* 0x000fe2000f8e00ff */
[----:B------:R-:W-:Y:S01]  /*1b80*/  ISETP.GE.U32.AND P0, PT, R7, R0, PT ;  /* 0x000000000700720c */ /* 0x000fe20003f06070 */
[----:B------:R-:W-:Y:S01]  /*1b90*/  IMAD.U32 R8, RZ, RZ, UR4 ;  /* 0x00000004ff087e24 */ /* 0x000fe2000f8e00ff */
[----:B------:R-:W-:-:S11]  /*1ba0*/  MOV R7, UR4 ;  /* 0x0000000400077c02 */ /* 0x000fd60008000f00 */
[----:B------:R-:W-:Y:S05]  /*1bb0*/  @P0 BRA `(.L_x_113) ;  /* 0x0000000400540947 */ /* 0x000fea0003800000 */
[C---:B------:R-:W-:Y:S01]  /*1bc0*/  PRMT R2, R10.reuse, 0x9910, RZ ;  /* 0x000099100a027816 */ /* 0x040fe200000000ff */
[----:B------:R-:W-:Y:S01]  /*1bd0*/  BSSY.RECONVERGENT B1, `(.L_x_114) ;  /* 0x0000039000017945 */ /* 0x000fe20003800200 */
[----:B------:R-:W-:Y:S02]  /*1be0*/  LOP3.LUT R10, R10, 0xfffffffd, RZ, 0xc0, !PT ;  /* 0xfffffffd0a0a7812 */ /* 0x000fe400078ec0ff */
[----:B------:R-:W-:-:S04]  /*1bf0*/  ISETP.NE.AND P1, PT, R2, RZ, PT ;  /* 0x000000ff0200720c */ /* 0x000fc80003f25270 */
[----:B------:R-:W-:Y:S02]  /*1c00*/  PLOP3.LUT P4, PT, P1, PT, PT, 0x80, 0x8 ;  /* 0x000000000008781c */ /* 0x000fe40000f8f070 */
[----:B------:R-:W-:Y:S02]  /*1c10*/  PLOP3.LUT P3, PT, P1, PT, PT, 0x80, 0x8 ;  /* 0x000000000008781c */ /* 0x000fe40000f6f070 */
[----:B------:R-:W-:Y:S02]  /*1c20*/  PLOP3.LUT P2, PT, P1, PT, PT, 0x80, 0x8 ;  /* 0x000000000008781c */ /* 0x000fe40000f4f070 */
[----:B------:R-:W-:Y:S02]  /*1c30*/  PLOP3.LUT P0, PT, P1, PT, PT, 0x80, 0x8 ;  /* 0x000000000008781c */ /* 0x000fe40000f0f070 */
[----:B------:R-:W-:Y:S02]  /*1c40*/  PLOP3.LUT P5, PT, P1, PT, PT, 0x80, 0x8 ;  /* 0x000000000008781c */ /* 0x000fe40000faf070 */
[----:B------:R-:W-:-:S04]  /*1c50*/  @P1 LOP3.LUT R10, R10, 0x2, RZ, 0xfc, !PT ;  /* 0x000000020a0a1812 */ /* 0x000fc800078efcff */
[----:B------:R-:W-:-:S04]  /*1c60*/  LOP3.LUT R10, R10, 0xfffffffe, RZ, 0xc0, !PT ;  /* 0xfffffffe0a0a7812 */ /* 0x000fc800078ec0ff */
[----:B------:R-:W-:-:S07]  /*1c70*/  @P1 LOP3.LUT R10, R10, 0x1, RZ, 0xfc, !PT ;  /* 0x000000010a0a1812 */ /* 0x000fce00078efcff */
.L_x_115:
[C---:B------:R-:W-:Y:S02]  /*1c80*/  LOP3.LUT R3, R5.reuse, 0xfffffffe, RZ, 0xc0, !PT ;  /* 0xfffffffe05037812 */ /* 0x040fe400078ec0ff */
[C---:B------:R-:W-:Y:S01]  /*1c90*/  LEA.HI R7, R5.reuse, R4, RZ, 0x1f ;  /* 0x0000000405077211 */ /* 0x040fe200078ff8ff */
[----:B------:R-:W-:Y:S01]  /*1ca0*/  IMAD.IADD R5, R5, 0x1, R4 ;  /* 0x0000000105057824 */ /* 0x000fe200078e0204 */
[-C--:B------:R-:W-:Y:S02]  /*1cb0*/  IADD3 R2, P6, PT, R3, R24.reuse, RZ ;  /* 0x0000001803027210 */ /* 0x080fe40007fde0ff */
[----:B------:R-:W-:Y:S02]  /*1cc0*/  P2R R16, PR, RZ, 0x2 ;  /* 0x00000002ff107803 */ /* 0x000fe40000000000 */
[----:B------:R-:W-:Y:S02]  /*1cd0*/  IADD3.X R3, PT, PT, RZ, R25, RZ, P6, !PT ;  /* 0x00000019ff037210 */ /* 0x000fe400037fe4ff */
[----:B------:R-:W-:-:S02]  /*1ce0*/  LEA R6, P6, R7, R24, 0x1 ;  /* 0x0000001807067211 */ /* 0x000fc400078c08ff */
[----:B------:R-:W-:Y:S01]  /*1cf0*/  LOP3.LUT R9, R5, 0xfffffffe, RZ, 0xc0, !PT ;  /* 0xfffffffe05097812 */ /* 0x000fe200078ec0ff */
[----:B------:R-:W-:Y:S01]  /*1d00*/  IMAD R5, R4, 0x2, R5 ;  /* 0x0000000204057824 */ /* 0x000fe200078e0205 */
[----:B------:R-:W2:Y:S01]  /*1d10*/  LDG.E.U16 R2, desc[UR36][R2.64] ;  /* 0x0000002402027981 */ /* 0x000ea2000c1e1500 */
[----:B------:R-:W-:Y:S01]  /*1d20*/  IMAD.X R7, RZ, RZ, R25, P6 ;  /* 0x000000ffff077224 */ /* 0x000fe200030e0619 */
[-C--:B------:R-:W-:Y:S02]  /*1d30*/  IADD3 R8, P6, PT, R9, R24.reuse, RZ ;  /* 0x0000001809087210 */ /* 0x080fe40007fde0ff */
[----:B------:R-:W-:Y:S02]  /*1d40*/  LOP3.LUT R13, R5, 0xfffffffe, RZ, 0xc0, !PT ;  /* 0xfffffffe050d7812 */ /* 0x000fe400078ec0ff */
[----:B------:R-:W-:Y:S01]  /*1d50*/  IADD3.X R9, PT, PT, RZ, R25, RZ, P6, !PT ;  /* 0x00000019ff097210 */ /* 0x000fe200037fe4ff */
[----:B------:R-:W3:Y:S01]  /*1d60*/  LDG.E.U16 R6, desc[UR36][R6.64] ;  /* 0x0000002406067981 */ /* 0x000ee2000c1e1500 */
[----:B------:R-:W-:-:S02]  /*1d70*/  IADD3 R12, P6, PT, R13, R24, RZ ;  /* 0x000000180d0c7210 */ /* 0x000fc40007fde0ff */
[C---:B------:R-:W-:Y:S01]  /*1d80*/  LOP3.LUT P1, RZ, R10.reuse, 0x1, RZ, 0xc0, !PT ;  /* 0x000000010aff7812 */ /* 0x040fe2000782c0ff */
[----:B------:R-:W4:Y:S02]  /*1d90*/  LDG.E.U16 R8, desc[UR36][R8.64] ;  /* 0x0000002408087981 */ /* 0x000f24000c1e1500 */
[----:B------:R-:W-:Y:S01]  /*1da0*/  IMAD.X R13, RZ, RZ, R25, P6 ;  /* 0x000000ffff0d7224 */ /* 0x000fe200030e0619 */
[----:B------:R-:W-:-:S04]  /*1db0*/  LOP3.LUT P6, RZ, R10, 0x2, RZ, 0xc0, !PT ;  /* 0x000000020aff7812 */ /* 0x000fc800078cc0ff */
[----:B------:R-:W5:Y:S01]  /*1dc0*/  LDG.E.U16 R12, desc[UR36][R12.64] ;  /* 0x000000240c0c7981 */ /* 0x000f62000c1e1500 */
[----:B------:R-:W-:Y:S02]  /*1dd0*/  LOP3.LUT R10, R10, 0xfffffffe, RZ, 0xc0, !PT ;  /* 0xfffffffe0a0a7812 */ /* 0x000fe400078ec0ff */
[----:B------:R-:W-:-:S05]  /*1de0*/  IADD3 R5, PT, PT, R5, R4, RZ ;  /* 0x0000000405057210 */ /* 0x000fca0007ffe0ff */
[----:B------:R-:W-:Y:S01]  /*1df0*/  IMAD R11, R4, 0x3, R5 ;  /* 0x00000003040b7824 */ /* 0x000fe200078e0205 */
[----:B---3--:R-:W-:-:S04]  /*1e00*/  PRMT R19, R6, 0x7771, RZ ;  /* 0x0000777106137816 */ /* 0x008fc800000000ff */
[----:B------:R-:W-:Y:S02]  /*1e10*/  ISETP.NE.OR P1, PT, R19, RZ, P1 ;  /* 0x000000ff1300720c */ /* 0x000fe40000f25670 */
[----:B------:R-:W-:Y:S02]  /*1e20*/  PRMT R18, R6, 0x7770, RZ ;  /* 0x0000777006127816 */ /* 0x000fe400000000ff */
[----:B-----5:R-:W-:-:S04]  /*1e30*/  PRMT R6, R12, 0x7770, RZ ;  /* 0x000077700c067816 */ /* 0x020fc800000000ff */
[----:B------:R-:W-:-:S05]  /*1e40*/  ISETP.NE.OR P6, PT, R6, RZ, P6 ;  /* 0x000000ff0600720c */ /* 0x000fca00037c5670 */
[----:B------:R-:W-:-:S04]  /*1e50*/  @P1 LOP3.LUT R10, R10, 0x1, RZ, 0xfc, !PT ;  /* 0x000000010a0a1812 */ /* 0x000fc800078efcff */
[----:B------:R-:W-:-:S04]  /*1e60*/  LOP3.LUT R10, R10, 0xfffffffd, RZ, 0xc0, !PT ;  /* 0xfffffffd0a0a7812 */ /* 0x000fc800078ec0ff */
[----:B------:R-:W-:Y:S02]  /*1e70*/  @P6 LOP3.LUT R10, R10, 0x2, RZ, 0xfc, !PT ;  /* 0x000000020a0a6812 */ /* 0x000fe400078efcff */
[----:B------:R-:W-:Y:S02]  /*1e80*/  ISETP.GE.U32.AND P6, PT, R11, R0, PT ;  /* 0x000000000b00720c */ /* 0x000fe40003fc6070 */
[C---:B--2---:R-:W-:Y:S02]  /*1e90*/  PRMT R14, R2.reuse, 0x7770, RZ ;  /* 0x00007770020e7816 */ /* 0x044fe400000000ff */
[----:B------:R-:W-:Y:S02]  /*1ea0*/  PRMT R15, R2, 0x7771, RZ ;  /* 0x00007771020f7816 */ /* 0x000fe400000000ff */
[----:B------:R-:W-:Y:S02]  /*1eb0*/  ISETP.NE.AND P1, PT, R16, RZ, PT ;  /* 0x000000ff1000720c */ /* 0x000fe40003f25270 */
[----:B----4-:R-:W-:-:S02]  /*1ec0*/  PRMT R2, R8, 0x7770, RZ ;  /* 0x0000777008027816 */ /* 0x010fc400000000ff */
[----:B------:R-:W-:Y:S02]  /*1ed0*/  PRMT R3, R8, 0x7771, RZ ;  /* 0x0000777108037816 */ /* 0x000fe400000000ff */
[----:B------:R-:W-:Y:S02]  /*1ee0*/  PRMT R16, R12, 0x7771, RZ ;  /* 0x000077710c107816 */ /* 0x000fe400000000ff */
[----:B------:R-:W-:Y:S02]  /*1ef0*/  ISETP.NE.OR P5, PT, R14, RZ, P5 ;  /* 0x000000ff0e00720c */ /* 0x000fe40002fa5670 */
[----:B------:R-:W-:Y:S02]  /*1f00*/  ISETP.NE.OR P0, PT, R15, RZ, P0 ;  /* 0x000000ff0f00720c */ /* 0x000fe40000705670 */
[----:B------:R-:W-:Y:S02]  /*1f10*/  ISETP.NE.OR P4, PT, R18, RZ, P4 ;  /* 0x000000ff1200720c */ /* 0x000fe40002785670 */
[----:B------:R-:W-:-:S02]  /*1f20*/  ISETP.NE.OR P2, PT, R2, RZ, P2 ;  /* 0x000000ff0200720c */ /* 0x000fc40001745670 */
[----:B------:R-:W-:Y:S02]  /*1f30*/  ISETP.NE.OR P3, PT, R3, RZ, P3 ;  /* 0x000000ff0300720c */ /* 0x000fe40001f65670 */
[----:B------:R-:W-:Y:S01]  /*1f40*/  ISETP.NE.OR P1, PT, R16, RZ, P1 ;  /* 0x000000ff1000720c */ /* 0x000fe20000f25670 */
[----:B------:R-:W-:-:S12]  /*1f50*/  @!P6 BRA `(.L_x_115) ;  /* 0xfffffffc0048e947 */ /* 0x000fd8000383ffff */
[----:B------:R-:W-:Y:S05]  /*1f60*/  BSYNC.RECONVERGENT B1 ;  /* 0x0000000000017941 */ /* 0x000fea0003800200 */
.L_x_114:
[----:B------:R-:W-:Y:S02]  /*1f70*/  SEL R8, RZ, 0x1, !P5 ;  /* 0x00000001ff087807 */ /* 0x000fe40006800000 */
[----:B------:R-:W-:Y:S02]  /*1f80*/  ISETP.NE.AND P5, PT, R14, RZ, PT ;  /* 0x000000ff0e00720c */ /* 0x000fe40003fa5270 */
[C---:B------:R-:W-:Y:S02]  /*1f90*/  LOP3.LUT P6, RZ, R10.reuse, 0x2, RZ, 0xc0, !PT ;  /* 0x000000020aff7812 */ /* 0x040fe400078cc0ff */
[----:B------:R-:W-:Y:S02]  /*1fa0*/  SEL R17, RZ, 0x1, !P5 ;  /* 0x00000001ff117807 */ /* 0x000fe40006800000 */
[----:B------:R-:W-:Y:S02]  /*1fb0*/  LOP3.LUT P5, RZ, R10, 0x1, RZ, 0xc0, !PT ;  /* 0x000000010aff7812 */ /* 0x000fe400078ac0ff */
[----:B------:R-:W-:-:S02]  /*1fc0*/  SEL R9, RZ, 0x1, !P0 ;  /* 0x00000001ff097807 */ /* 0x000fc40004000000 */
[----:B------:R-:W-:Y:S02]  /*1fd0*/  ISETP.NE.AND P0, PT, R6, RZ, PT ;  /* 0x000000ff0600720c */ /* 0x000fe40003f05270 */
[----:B------:R-:W-:Y:S02]  /*1fe0*/  SEL R7, RZ, 0x1, !P2 ;  /* 0x00000001ff077807 */ /* 0x000fe40005000000 */
[----:B------:R-:W-:Y:S02]  /*1ff0*/  SEL R6, RZ, 0x1, !P3 ;  /* 0x00000001ff067807 */ /* 0x000fe40005800000 */
[----:B------:R-:W-:Y:S02]  /*2000*/  SEL R13, RZ, 0x1, !P4 ;  /* 0x00000001ff0d7807 */ /* 0x000fe40006000000 */
[----:B------:R-:W-:Y:S02]  /*2010*/  SEL R12, RZ, 0x1, !P5 ;  /* 0x00000001ff0c7807 */ /* 0x000fe40006800000 */
[----:B------:R-:W-:-:S02]  /*2020*/  SEL R11, RZ, 0x1, !P6 ;  /* 0x00000001ff0b7807 */ /* 0x000fc40007000000 */
[----:B------:R-:W-:Y:S02]  /*2030*/  SEL R10, RZ, 0x1, !P1 ;  /* 0x00000001ff0a7807 */ /* 0x000fe40004800000 */
[----:B------:R-:W-:Y:S02]  /*2040*/  ISETP.NE.AND P2, PT, R19, RZ, PT ;  /* 0x000000ff1300720c */ /* 0x000fe40003f45270 */
[----:B------:R-:W-:Y:S02]  /*2050*/  ISETP.NE.AND P3, PT, R18, RZ, PT ;  /* 0x000000ff1200720c */ /* 0x000fe40003f65270 */
[----:B------:R-:W-:Y:S02]  /*2060*/  ISETP.NE.AND P4, PT, R3, RZ, PT ;  /* 0x000000ff0300720c */ /* 0x000fe40003f85270 */
[----:B------:R-:W-:Y:S02]  /*2070*/  ISETP.NE.AND P5, PT, R2, RZ, PT ;  /* 0x000000ff0200720c */ /* 0x000fe40003fa5270 */
[----:B------:R-:W-:-:S02]  /*2080*/  ISETP.NE.AND P6, PT, R15, RZ, PT ;  /* 0x000000ff0f00720c */ /* 0x000fc40003fc5270 */
[----:B------:R-:W-:Y:S02]  /*2090*/  ISETP.NE.AND P1, PT, R16, RZ, PT ;  /* 0x000000ff1000720c */ /* 0x000fe40003f25270 */
[----:B------:R-:W-:Y:S02]  /*20a0*/  SEL R16, RZ, 0x1, !P6 ;  /* 0x00000001ff107807 */ /* 0x000fe40007000000 */
[----:B------:R-:W-:Y:S02]  /*20b0*/  SEL R18, RZ, 0x1, !P5 ;  /* 0x00000001ff127807 */ /* 0x000fe40006800000 */
[----:B------:R-:W-:Y:S02]  /*20c0*/  SEL R19, RZ, 0x1, !P4 ;  /* 0x00000001ff137807 */ /* 0x000fe40006000000 */
[----:B------:R-:W-:Y:S02]  /*20d0*/  SEL R20, RZ, 0x1, !P3 ;  /* 0x00000001ff147807 */ /* 0x000fe40005800000 */
[----:B------:R-:W-:-:S02]  /*20e0*/  SEL R21, RZ, 0x1, !P2 ;  /* 0x00000001ff157807 */ /* 0x000fc40005000000 */
[----:B------:R-:W-:Y:S02]  /*20f0*/  SEL R14, RZ, 0x1, !P0 ;  /* 0x00000001ff0e7807 */ /* 0x000fe40004000000 */
[----:B------:R-:W-:-:S07]  /*2100*/  SEL R15, RZ, 0x1, !P1 ;  /* 0x00000001ff0f7807 */ /* 0x000fce0004800000 */
.L_x_113:
[----:B------:R-:W-:Y:S05]  /*2110*/  BSYNC.RECONVERGENT B0 ;  /* 0x0000000000007941 */ /* 0x000fea0003800200 */
.L_x_112:
[----:B------:R-:W-:Y:S01]  /*2120*/  ISETP.GE.U32.AND P0, PT, R5, R0, PT ;  /* 0x000000000500720c */ /* 0x000fe20003f06070 */
[----:B------:R-:W-:-:S12]  /*2130*/  BSSY.RECONVERGENT B0, `(.L_x_116) ;  /* 0x0000034000007945 */ /* 0x000fd80003800200 */
[----:B------:R-:W-:Y:S05]  /*2140*/  @P0 BRA `(.L_x_117) ;  /* 0x0000000000c80947 */ /* 0x000fea0003800000 */
[----:B------:R-:W-:-:S04]  /*2150*/  LOP3.LUT R3, R5, 0xfffffffe, RZ, 0xc0, !PT ;  /* 0xfffffffe05037812 */ /* 0x000fc800078ec0ff */
[----:B------:R-:W-:-:S05]  /*2160*/  IADD3 R2, P0, PT, R3, R24, RZ ;  /* 0x0000001803027210 */ /* 0x000fca0007f1e0ff */
[----:B------:R-:W-:-:S05]  /*2170*/  IMAD.X R3, RZ, RZ, R25, P0 ;  /* 0x000000ffff037224 */ /* 0x000fca00000e0619 */
[----:B------:R-:W2:Y:S01]  /*2180*/  LDG.E.U16 R2, desc[UR36][R2.64] ;  /* 0x0000002402027981 */ /* 0x000ea2000c1e1500 */
[----:B------:R-:W-:-:S05]  /*2190*/  IMAD.IADD R23, R5, 0x1, R4 ;  /* 0x0000000105177824 */ /* 0x000fca00078e0204 */
[----:B------:R-:W-:Y:S02]  /*21a0*/  ISETP.GE.U32.AND P2, PT, R23, R0, PT ;  /* 0x000000001700720c */ /* 0x000fe40003f46070 */
[C---:B--2---:R-:W-:Y:S02]  /*21b0*/  PRMT R16, R2.reuse, 0x7770, RZ ;  /* 0x0000777002107816 */ /* 0x044fe400000000ff */
[----:B------:R-:W-:Y:S02]  /*21c0*/  PRMT R17, R2, 0x7771, RZ ;  /* 0x0000777102117816 */ /* 0x000fe400000000ff */
[----:B------:R-:W-:Y:S02]  /*21d0*/  ISETP.NE.AND P0, PT, R16, RZ, PT ;  /* 0x000000ff1000720c */ /* 0x000fe40003f05270 */
[----:B------:R-:W-:Y:S02]  /*21e0*/  ISETP.NE.AND P1, PT, R17, RZ, PT ;  /* 0x000000ff1100720c */ /* 0x000fe40003f25270 */
[----:B------:R-:W-:-:S02]  /*21f0*/  SEL R17, RZ, 0x1, !P0 ;  /* 0x00000001ff117807 */ /* 0x000fc40004000000 */
[----:B------:R-:W-:Y:S01]  /*2200*/  SEL R16, RZ, 0x1, !P1 ;  /* 0x00000001ff107807 */ /* 0x000fe20004800000 */
[----:B------:R-:W-:Y:S08]  /*2210*/  @P2 BRA `(.L_x_117) ;  /* 0x0000000000942947 */ /* 0x000ff00003800000 */
[----:B------:R-:W-:-:S04]  /*2220*/  LOP3.LUT R3, R23, 0xfffffffe, RZ, 0xc0, !PT ;  /* 0xfffffffe17037812 */ /* 0x000fc800078ec0ff */
[----:B------:R-:W-:-:S04]  /*2230*/  IADD3 R2, P0, PT, R3, R24, RZ ;  /* 0x0000001803027210 */ /* 0x000fc80007f1e0ff */
[----:B------:R-:W-:-:S05]  /*2240*/  IADD3.X R3, PT, PT, RZ, R25, RZ, P0, !PT ;  /* 0x00000019ff037210 */ /* 0x000fca00007fe4ff */
        /* <DEDUP_REMOVED lines=10> */
[C---:B------:R-:W-:Y:S01]  /*22f0*/  IMAD.IADD R21, R23.reuse, 0x1, R4 ;  /* 0x0000000117157824 */ /* 0x040fe200078e0204 */
[----:B------:R-:W-:-:S04]  /*2300*/  LOP3.LUT R3, R23, 0xfffffffe, RZ, 0xc0, !PT ;  /* 0xfffffffe17037812 */ /* 0x000fc800078ec0ff */
[----:B------:R-:W-:-:S13]  /*2310*/  ISETP.GE.U32.AND P4, PT, R21, R0, PT ;  /* 0x000000001500720c */ /* 0x000fda0003f86070 */
[----:B------:R-:W-:-:S04]  /*2320*/  @!P4 LOP3.LUT R21, R21, 0xfffffffe, RZ, 0xc0, !PT ;  /* 0xfffffffe1515c812 */ /* 0x000fc800078ec0ff */
[-C--:B------:R-:W-:Y:S02]  /*2330*/  @!P4 IADD3 R2, P1, PT, R21, R24.reuse, RZ ;  /* 0x000000181502c210 */ /* 0x080fe40007f3e0ff */
[----:B------:R-:W-:Y:S02]  /*2340*/  IADD3 R24, P0, PT, R3, R24, RZ ;  /* 0x0000001803187210 */ /* 0x000fe40007f1e0ff */
[----:B------:R-:W-:-:S03]  /*2350*/  @!P4 IADD3.X R3, PT, PT, RZ, R25, RZ, P1, !PT ;  /* 0x00000019ff03c210 */ /* 0x000fc60000ffe4ff */
[----:B------:R-:W-:Y:S02]  /*2360*/  IMAD.X R25, RZ, RZ, R25, P0 ;  /* 0x000000ffff197224 */ /* 0x000fe400000e0619 */
[----:B------:R-:W2:Y:S04]  /*2370*/  @!P4 LDG.E.U16 R2, desc[UR36][R2.64] ;  /* 0x000000240202c981 */ /* 0x000ea8000c1e1500 */
[----:B------:R-:W3:Y:S01]  /*2380*/  LDG.E.U16 R24, desc[UR36][R24.64] ;  /* 0x0000002418187981 */ /* 0x000ee2000c1e1500 */
[C---:B--2---:R-:W-:Y:S02]  /*2390*/  @!P4 PRMT R22, R2.reuse, 0x7770, RZ ;  /* 0x000077700216c816 */ /* 0x044fe400000000ff */
[----:B------:R-:W-:Y:S02]  /*23a0*/  @!P4 PRMT R23, R2, 0x7771, RZ ;  /* 0x000077710217c816 */ /* 0x000fe400000000ff */
[----:B---3--:R-:W-:-:S02]  /*23b0*/  PRMT R20, R24, 0x7770, RZ ;  /* 0x0000777018147816 */ /* 0x008fc400000000ff */
[----:B------:R-:W-:Y:S02]  /*23c0*/  PRMT R21, R24, 0x7771, RZ ;  /* 0x0000777118157816 */ /* 0x000fe400000000ff */
[----:B------:R-:W-:Y:S02]  /*23d0*/  @!P4 ISETP.NE.AND P2, PT, R22, RZ, PT ;  /* 0x000000ff1600c20c */ /* 0x000fe40003f45270 */
[----:B------:R-:W-:Y:S02]  /*23e0*/  @!P4 ISETP.NE.AND P3, PT, R23, RZ, PT ;  /* 0x000000ff1700c20c */ /* 0x000fe40003f65270 */
[----:B------:R-:W-:Y:S02]  /*23f0*/  ISETP.NE.AND P0, PT, R20, RZ, PT ;  /* 0x000000ff1400720c */ /* 0x000fe40003f05270 */
[----:B------:R-:W-:Y:S02]  /*2400*/  ISETP.NE.AND P1, PT, R21, RZ, PT ;  /* 0x000000ff1500720c */ /* 0x000fe40003f25270 */
[----:B------:R-:W-:-:S02]  /*2410*/  @!P4 SEL R22, RZ, 0x1, !P2 ;  /* 0x00000001ff16c807 */ /* 0x000fc40005000000 */
[----:B------:R-:W-:Y:S02]  /*2420*/  @!P4 SEL R2, RZ, 0x1, !P3 ;  /* 0x00000001ff02c807 */ /* 0x000fe40005800000 */
[----:B------:R-:W-:Y:S02]  /*2430*/  SEL R20, RZ, 0x1, !P0 ;  /* 0x00000001ff147807 */ /* 0x000fe40004000000 */
[----:B------:R-:W-:Y:S02]  /*2440*/  SEL R21, RZ, 0x1, !P1 ;  /* 0x00000001ff157807 */ /* 0x000fe40004800000 */
[----:B------:R-:W-:Y:S02]  /*2450*/  @!P4 PRMT R14, R22, 0x7610, R14 ;  /* 0x00007610160ec816 */ /* 0x000fe4000000000e */
[----:B------:R-:W-:-:S07]  /*2460*/  @!P4 PRMT R15, R2, 0x7610, R15 ;  /* 0x00007610020fc816 */ /* 0x000fce000000000f */
.L_x_117:
[----:B------:R-:W-:Y:S05]  /*2470*/  BSYNC.RECONVERGENT B0 ;  /* 0x0000000000007941 */ /* 0x000fea0003800200 */
.L_x_116:
[----:B------:R-:W-:Y:S01]  /*2480*/  ISETP.GE.U32.AND P0, PT, R5, R0, PT ;  /* 0x000000000500720c */ /* 0x000fe20003f06070 */
[----:B------:R-:W-:-:S12]  /*2490*/  BSSY.RECONVERGENT B0, `(.L_x_118) ;  /* 0x000001c000007945 */ /* 0x000fd80003800200 */
[----:B------:R-:W-:Y:S05]  /*24a0*/  @P0 BRA `(.L_x_119) ;  /* 0x0000000000680947 */ /* 0x000fea0003800000 */
[----:B------:R-:W-:Y:S01]  /*24b0*/  IMAD.IADD R3, R5, 0x1, R4 ;  /* 0x0000000105037824 */ /* 0x000fe200078e0204 */
[----:B------:R-:W-:Y:S02]  /*24c0*/  LOP3.LUT P0, RZ, R8, 0xff, R17, 0xc8, !PT ;  /* 0x000000ff08ff7812 */ /* 0x000fe4000780c811 */
[----:B------:R-:W-:Y:S02]  /*24d0*/  LOP3.LUT P1, RZ, R9, 0xff, R16, 0xc8, !PT ;  /* 0x000000ff09ff7812 */ /* 0x000fe4000782c810 */
[----:B------:R-:W-:Y:S02]  /*24e0*/  ISETP.GE.U32.AND P2, PT, R3, R0, PT ;  /* 0x000000000300720c */ /* 0x000fe40003f46070 */
[----:B------:R-:W-:Y:S02]  /*24f0*/  SEL R8, RZ, 0x1, !P0 ;  /* 0x00000001ff087807 */ /* 0x000fe40004000000 */
[----:B------:R-:W-:-:S09]  /*2500*/  SEL R9, RZ, 0x1, !P1 ;  /* 0x00000001ff097807 */ /* 0x000fd20004800000 */
[----:B------:R-:W-:Y:S05]  /*2510*/  @P2 BRA `(.L_x_119) ;  /* 0x00000000004c2947 */ /* 0x000fea0003800000 */
[----:B------:R-:W-:Y:S02]  /*2520*/  IADD3 R3, PT, PT, R3, R4, RZ ;  /* 0x0000000403037210 */ /* 0x000fe40007ffe0ff */
[----:B------:R-:W-:Y:S02]  /*2530*/  LOP3.LUT P0, RZ, R7, 0xff, R18, 0xc8, !PT ;  /* 0x000000ff07ff7812 */ /* 0x000fe4000780c812 */
[----:B------:R-:W-:Y:S02]  /*2540*/  ISETP.GE.U32.AND P2, PT, R3, R0, PT ;  /* 0x000000000300720c */ /* 0x000fe40003f46070 */
[----:B------:R-:W-:Y:S02]  /*2550*/  LOP3.LUT P1, RZ, R6, 0xff, R19, 0xc8, !PT ;  /* 0x000000ff06ff7812 */ /* 0x000fe4000782c813 */
[----:B------:R-:W-:Y:S02]  /*2560*/  SEL R7, RZ, 0x1, !P0 ;  /* 0x00000001ff077807 */ /* 0x000fe40004000000 */
[----:B------:R-:W-:-:S07]  /*2570*/  SEL R6, RZ, 0x1, !P1 ;  /* 0x00000001ff067807 */ /* 0x000fce0004800000 */
[----:B------:R-:W-:Y:S05]  /*2580*/  @P2 BRA `(.L_x_119) ;  /* 0x0000000000302947 */ /* 0x000fea0003800000 */
[----:B------:R-:W-:Y:S01]  /*2590*/  IMAD.IADD R3, R3, 0x1, R4 ;  /* 0x0000000103037824 */ /* 0x000fe200078e0204 */
[----:B------:R-:W-:Y:S02]  /*25a0*/  LOP3.LUT P0, RZ, R13, 0xff, R20, 0xc8, !PT ;  /* 0x000000ff0dff7812 */ /* 0x000fe4000780c814 */
[----:B------:R-:W-:Y:S02]  /*25b0*/  LOP3.LUT P1, RZ, R12, 0xff, R21, 0xc8, !PT ;  /* 0x000000ff0cff7812 */ /* 0x000fe4000782c815 */
[----:B------:R-:W-:Y:S02]  /*25c0*/  ISETP.GE.U32.AND P4, PT, R3, R0, PT ;  /* 0x000000000300720c */ /* 0x000fe40003f86070 */
[----:B------:R-:W-:Y:S02]  /*25d0*/  SEL R13, RZ, 0x1, !P0 ;  /* 0x00000001ff0d7807 */ /* 0x000fe40004000000 */
[----:B------:R-:W-:-:S09]  /*25e0*/  SEL R12, RZ, 0x1, !P1 ;  /* 0x00000001ff0c7807 */ /* 0x000fd20004800000 */
[----:B------:R-:W-:Y:S02]  /*25f0*/  @!P4 LOP3.LUT P2, RZ, R11, 0xff, R14, 0xc8, !PT ;  /* 0x000000ff0bffc812 */ /* 0x000fe4000784c80e */
[----:B------:R-:W-:Y:S02]  /*2600*/  @!P4 LOP3.LUT P3, RZ, R10, 0xff, R15, 0xc8, !PT ;  /* 0x000000ff0affc812 */ /* 0x000fe4000786c80f */
[----:B------:R-:W-:Y:S02]  /*2610*/  @!P4 SEL R0, RZ, 0x1, !P2 ;  /* 0x00000001ff00c807 */ /* 0x000fe40005000000 */
[----:B------:R-:W-:Y:S02]  /*2620*/  @!P4 SEL R2, RZ, 0x1, !P3 ;  /* 0x00000001ff02c807 */ /* 0x000fe40005800000 */
[----:B------:R-:W-:Y:S02]  /*2630*/  @!P4 PRMT R11, R0, 0x7610, R11 ;  /* 0x00007610000bc816 */ /* 0x000fe4000000000b */
[----:B------:R-:W-:-:S07]  /*2640*/  @!P4 PRMT R10, R2, 0x7610, R10 ;  /* 0x00007610020ac816 */ /* 0x000fce000000000a */
.L_x_119:
[----:B------:R-:W-:Y:S05]  /*2650*/  BSYNC.RECONVERGENT B0 ;  /* 0x0000000000007941 */ /* 0x000fea0003800200 */
.L_x_118:
[----:B------:R-:W-:Y:S02]  /*2660*/  LOP3.LUT R8, R13, R8, R7, 0xfe, !PT ;  /* 0x000000080d087212 */ /* 0x000fe400078efe07 */
[----:B------:R-:W-:Y:S02]  /*2670*/  LOP3.LUT R9, R12, R9, R6, 0xfe, !PT ;  /* 0x000000090c097212 */ /* 0x000fe400078efe06 */
[----:B------:R-:W-:Y:S02]  /*2680*/  LOP3.LUT P0, RZ, R8, 0xff, R11, 0xc8, !PT ;  /* 0x000000ff08ff7812 */ /* 0x000fe4000780c80b */
[----:B------:R-:W-:Y:S01]  /*2690*/  LOP3.LUT P1, RZ, R9, 0xff, R10, 0xc8, !PT ;  /* 0x000000ff09ff7812 */ /* 0x000fe2000782c80a */
[----:B------:R-:W-:-:S12]  /*26a0*/  BRA `(.L_x_110) ;  /* 0x0000009c00307947 */ /* 0x000fd80003800000 */
.L_x_111:
[----:B------:R-:W-:-:S13]  /*26b0*/  ISETP.NE.AND P0, PT, R12, 0x1, PT ;  /* 0x000000010c00780c */ /* 0x000fda0003f05270 */
[----:B------:R-:W-:Y:S05]  /*26c0*/  @P0 BRA `(.L_x_120) ;  /* 0x0000000c00200947 */ /* 0x000fea0003800000 */
[----:B------:R-:W0:Y:S01]  /*26d0*/  LDC R5, c[0x0][0x390] ;  /* 0x0000e400ff057b82 */ /* 0x000e220000000800 */
[----:B------:R-:W1:Y:S01]  /*26e0*/  LDCU.U8 UR4, c[0x0][0x381] ;  /* 0x00007020ff0477ac */ /* 0x000e620008000000 */
[----:B------:R-:W-:Y:S01]  /*26f0*/  BSSY.RECONVERGENT B0, `(.L_x_121) ;  /* 0x0000068000007945 */ /* 0x000fe20003800200 */
[--C-:B------:R-:W-:Y:S01]  /*2700*/  IMAD.MOV.U32 R6, RZ, RZ, R3.reuse ;  /* 0x000000ffff067224 */ /* 0x100fe200078e0003 */
[----:B-1----:R-:W-:Y:S01]  /*2710*/  MOV R2, UR4 ;  /* 0x0000000400027c02 */ /* 0x002fe20008000f00 */
[----:B------:R-:W-:Y:S01]  /*2720*/  IMAD.U32 R8, RZ, RZ, UR4 ;  /* 0x00000004ff087e24 */ /* 0x000fe2000f8e00ff */
[----:B------:R-:W-:Y:S01]  /*2730*/  MOV R10, UR4 ;  /* 0x00000004000a7c02 */ /* 0x000fe20008000f00 */
[----:B------:R-:W-:Y:S01]  /*2740*/  IMAD.U32 R9, RZ, RZ, UR4 ;  /* 0x00000004ff097e24 */ /* 0x000fe2000f8e00ff */
[----:B------:R-:W-:Y:S01]  /*2750*/  MOV R13, UR4 ;  /* 0x00000004000d7c02 */ /* 0x000fe20008000f00 */
[----:B0-----:R-:W-:Y:S02]  /*2760*/  IMAD R7, R5, 0x3, R3 ;  /* 0x0000000305077824 */ /* 0x001fe400078e0203 */
[----:B------:R-:W-:-:S02]  /*2770*/  IMAD.U32 R12, RZ, RZ, UR4 ;  /* 0x00000004ff0c7e24 */ /* 0x000fc4000f8e00ff */
[----:B------:R-:W-:Y:S01]  /*2780*/  IMAD.U32 R11, RZ, RZ, UR4 ;  /* 0x00000004ff0b7e24 */ /* 0x000fe2000f8e00ff */
[----:B------:R-:W-:Y:S01]  /*2790*/  ISETP.GE.U32.AND P0, PT, R7, R0, PT ;  /* 0x000000000700720c */ /* 0x000fe20003f06070 */
[----:B------:R-:W-:Y:S01]  /*27a0*/  IMAD.U32 R14, RZ, RZ, UR4 ;  /* 0x00000004ff0e7e24 */ /* 0x000fe2000f8e00ff */
[----:B------:R-:W-:-:S11]  /*27b0*/  PRMT R7, R2, 0x7610, R7 ;  /* 0x0000761002077816 */ /* 0x000fd60000000007 */
[----:B------:R-:W-:Y:S05]  /*27c0*/  @P0 BRA `(.L_x_122) ;  /* 0x0000000400680947 */ /* 0x000fea0003800000 */
[----:B------:R-:W-:Y:S01]  /*27d0*/  PRMT R2, R7, 0x9910, RZ ;  /* 0x0000991007027816 */ /* 0x000fe200000000ff */
        /* <DEDUP_REMOVED lines=11> */
.L_x_124:
[CC--:B------:R-:W-:Y:S01]  /*2890*/  IMAD R2, R6.reuse, R4.reuse, RZ ;  /* 0x0000000406027224 */ /* 0x0c0fe200078e02ff */
[----:B------:R-:W-:Y:S02]  /*28a0*/  IADD3 R6, PT, PT, R6, R5, RZ ;  /* 0x0000000506067210 */ /* 0x000fe40007ffe0ff */
[----:B------:R-:W-:Y:S02]  /*28b0*/  P2R R11, PR, RZ, 0x2 ;  /* 0x00000002ff0b7803 */ /* 0x000fe40000000000 */
[----:B------:R-:W-:Y:S01]  /*28c0*/  LOP3.LUT R3, R2, 0xfffffffe, RZ, 0xc0, !PT ;  /* 0xfffffffe02037812 */ /* 0x000fe200078ec0ff */
[----:B------:R-:W-:Y:S01]  /*28d0*/  IMAD R7, R6, R4, RZ ;  /* 0x0000000406077224 */ /* 0x000fe200078e02ff */
[----:B------:R-:W-:Y:S01]  /*28e0*/  LOP3.LUT P1, RZ, R10, 0x1, RZ, 0xc0, !PT ;  /* 0x000000010aff7812 */ /* 0x000fe2000782c0ff */
[----:B------:R-:W-:Y:S01]  /*28f0*/  IMAD.IADD R6, R6, 0x1, R5 ;  /* 0x0000000106067824 */ /* 0x000fe200078e0205 */
[----:B------:R-:W-:Y:S02]  /*2900*/  IADD3 R2, P6, PT, R3, R24, RZ ;  /* 0x0000001803027210 */ /* 0x000fe40007fde0ff */
[----:B------:R-:W-:-:S03]  /*2910*/  LOP3.LUT R7, R7, 0xfffffffe, RZ, 0xc0, !PT ;  /* 0xfffffffe07077812 */ /* 0x000fc600078ec0ff */
[----:B------:R-:W-:Y:S01]  /*2920*/  IMAD.X R3, RZ, RZ, R25, P6 ;  /* 0x000000ffff037224 */ /* 0x000fe200030e0619 */
[----:B------:R-:W-:Y:S01]  /*2930*/  IADD3 R8, P6, PT, R7, R24, RZ ;  /* 0x0000001807087210 */ /* 0x000fe20007fde0ff */
[C---:B------:R-:W-:Y:S02]  /*2940*/  IMAD R7, R6.reuse, R4, RZ ;  /* 0x0000000406077224 */ /* 0x040fe400078e02ff */
[----:B------:R-:W-:Y:S01]  /*2950*/  IMAD.IADD R6, R6, 0x1, R5 ;  /* 0x0000000106067824 */ /* 0x000fe200078e0205 */
[----:B------:R0:W2:Y:S01]  /*2960*/  LDG.E.U16 R2, desc[UR36][R2.64] ;  /* 0x0000002402027981 */ /* 0x0000a2000c1e1500 */
[----:B------:R-:W-:Y:S01]  /*2970*/  IMAD.X R9, RZ, RZ, R25, P6 ;  /* 0x000000ffff097224 */ /* 0x000fe200030e0619 */
[----:B------:R-:W-:-:S04]  /*2980*/  LOP3.LUT R7, R7, 0xfffffffe, RZ, 0xc0, !PT ;  /* 0xfffffffe07077812 */ /* 0x000fc800078ec0ff */
[----:B------:R-:W-:Y:S01]  /*2990*/  IADD3 R12, P6, PT, R7, R24, RZ ;  /* 0x00000018070c7210 */ /* 0x000fe20007fde0ff */
[----:B------:R-:W-:Y:S01]  /*29a0*/  IMAD R7, R6, R4, RZ ;  /* 0x0000000406077224 */ /* 0x000fe200078e02ff */
[----:B------:R-:W3:Y:S02]  /*29b0*/  LDG.E.U16 R8, desc[UR36][R8.64] ;  /* 0x0000002408087981 */ /* 0x000ee4000c1e1500 */
[----:B------:R-:W-:Y:S02]  /*29c0*/  IADD3.X R13, PT, PT, RZ, R25, RZ, P6, !PT ;  /* 0x00000019ff0d7210 */ /* 0x000fe400037fe4ff */
[----:B------:R-:W-:-:S03]  /*29d0*/  LOP3.LUT R7, R7, 0xfffffffe, RZ, 0xc0, !PT ;  /* 0xfffffffe07077812 */ /* 0x000fc600078ec0ff */
[----:B------:R-:W0:Y:S01]  /*29e0*/  LDG.E.U16 R12, desc[UR36][R12.64] ;  /* 0x000000240c0c7981 */ /* 0x000e22000c1e1500 */
[----:B------:R-:W-:-:S05]  /*29f0*/  IADD3 R14, P6, PT, R7, R24, RZ ;  /* 0x00000018070e7210 */ /* 0x000fca0007fde0ff */
[----:B------:R-:W-:Y:S01]  /*2a00*/  IMAD.X R15, RZ, RZ, R25, P6 ;  /* 0x000000ffff0f7224 */ /* 0x000fe200030e0619 */
[----:B------:R-:W-:-:S04]  /*2a10*/  LOP3.LUT P6, RZ, R10, 0x2, RZ, 0xc0, !PT ;  /* 0x000000020aff7812 */ /* 0x000fc800078cc0ff */
[----:B------:R-:W4:Y:S01]  /*2a20*/  LDG.E.U16 R14, desc[UR36][R14.64] ;  /* 0x000000240e0e7981 */ /* 0x000f22000c1e1500 */
[----:B------:R-:W-:Y:S02]  /*2a30*/  LOP3.LUT R10, R10, 0xfffffffe, RZ, 0xc0, !PT ;  /* 0xfffffffe0a0a7812 */ /* 0x000fe400078ec0ff */
[----:B------:R-:W-:-:S05]  /*2a40*/  IADD3 R6, PT, PT, R6, R5, RZ ;  /* 0x0000000506067210 */ /* 0x000fca0007ffe0ff */
[----:B------:R-:W-:Y:S01]  /*2a50*/  IMAD R7, R5, 0x3, R6 ;  /* 0x0000000305077824 */ /* 0x000fe200078e0206 */
[C---:B0-----:R-:W-:Y:S02]  /*2a60*/  PRMT R3, R12.reuse, 0x7770, RZ ;  /* 0x000077700c037816 */ /* 0x041fe400000000ff */
[----:B------:R-:W-:-:S04]  /*2a70*/  PRMT R12, R12, 0x7771, RZ ;  /* 0x000077710c0c7816 */ /* 0x000fc800000000ff */
[----:B------:R-:W-:Y:S02]  /*2a80*/  ISETP.NE.OR P1, PT, R12, RZ, P1 ;  /* 0x000000ff0c00720c */ /* 0x000fe40000f25670 */
[C---:B---3--:R-:W-:Y:S02]  /*2a90*/  PRMT R19, R8.reuse, 0x7770, RZ ;  /* 0x0000777008137816 */ /* 0x048fe400000000ff */
[----:B------:R-:W-:Y:S02]  /*2aa0*/  PRMT R20, R8, 0x7771, RZ ;  /* 0x0000777108147816 */ /* 0x000fe400000000ff */
[----:B----4-:R-:W-:-:S04]  /*2ab0*/  PRMT R8, R14, 0x7770, RZ ;  /* 0x000077700e087816 */ /* 0x010fc800000000ff */
[----:B------:R-:W-:-:S03]  /*2ac0*/  ISETP.NE.OR P6, PT, R8, RZ, P6 ;  /* 0x000000ff0800720c */ /* 0x000fc600037c5670 */
[----:B------:R-:W-:-:S04]  /*2ad0*/  @P1 LOP3.LUT R10, R10, 0x1, RZ, 0xfc, !PT ;  /* 0x000000010a0a1812 */ /* 0x000fc800078efcff */
[----:B------:R-:W-:-:S06]  /*2ae0*/  LOP3.LUT R10, R10, 0xfffffffd, RZ, 0xc0, !PT ;  /* 0xfffffffd0a0a7812 */ /* 0x000fcc00078ec0ff */
[----:B------:R-:W-:Y:S02]  /*2af0*/  @P6 LOP3.LUT R10, R10, 0x2, RZ, 0xfc, !PT ;  /* 0x000000020a0a6812 */ /* 0x000fe400078efcff */
[----:B------:R-:W-:Y:S02]  /*2b00*/  ISETP.GE.U32.AND P6, PT, R7, R0, PT ;  /* 0x000000000700720c */ /* 0x000fe40003fc6070 */
[C---:B--2---:R-:W-:Y:S02]  /*2b10*/  PRMT R16, R2.reuse, 0x7770, RZ ;  /* 0x0000777002107816 */ /* 0x044fe400000000ff */
[----:B------:R-:W-:Y:S02]  /*2b20*/  PRMT R18, R2, 0x7771, RZ ;  /* 0x0000777102127816 */ /* 0x000fe400000000ff */
[----:B------:R-:W-:Y:S02]  /*2b30*/  PRMT R2, R14, 0x7771, RZ ;  /* 0x000077710e027816 */ /* 0x000fe400000000ff */
[----:B------:R-:W-:-:S02]  /*2b40*/  ISETP.NE.AND P1, PT, R11, RZ, PT ;  /* 0x000000ff0b00720c */ /* 0x000fc40003f25270 */
[----:B------:R-:W-:Y:S02]  /*2b50*/  ISETP.NE.OR P5, PT, R16, RZ, P5 ;  /* 0x000000ff1000720c */ /* 0x000fe40002fa5670 */
[----:B------:R-:W-:Y:S02]  /*2b60*/  ISETP.NE.OR P0, PT, R18, RZ, P0 ;  /* 0x000000ff1200720c */ /* 0x000fe40000705670 */
[----:B------:R-:W-:Y:S02]  /*2b70*/  ISETP.NE.OR P4, PT, R19, RZ, P4 ;  /* 0x000000ff1300720c */ /* 0x000fe40002785670 */
[----:B------:R-:W-:Y:S02]  /*2b80*/  ISETP.NE.OR P3, PT, R20, RZ, P3 ;  /* 0x000000ff1400720c */ /* 0x000fe40001f65670 */
[----:B------:R-:W-:Y:S02]  /*2b90*/  ISETP.NE.OR P2, PT, R3, RZ, P2 ;  /* 0x000000ff0300720c */ /* 0x000fe40001745670 */
[----:B------:R-:W-:Y:S01]  /*2ba0*/  ISETP.NE.OR P1, PT, R2, RZ, P1 ;  /* 0x000000ff0200720c */ /* 0x000fe20000f25670 */
[----:B------:R-:W-:-:S12]  /*2bb0*/  @!P6 BRA `(.L_x_124) ;  /* 0xfffffffc0034e947 */ /* 0x000fd8000383ffff */
[----:B------:R-:W-:Y:S05]  /*2bc0*/  BSYNC.RECONVERGENT B1 ;  /* 0x0000000000017941 */ /* 0x000fea0003800200 */
.L_x_123:
[----:B------:R-:W-:Y:S02]  /*2bd0*/  SEL R14, RZ, 0x1, !P5 ;  /* 0x00000001ff0e7807 */ /* 0x000fe40006800000 */
[----:B------:R-:W-:Y:S02]  /*2be0*/  ISETP.NE.AND P5, PT, R16, RZ, PT ;  /* 0x000000ff1000720c */ /* 0x000fe40003fa5270 */
[C---:B------:R-:W-:Y:S02]  /*2bf0*/  LOP3.LUT P6, RZ, R10.reuse, 0x2, RZ, 0xc0, !PT ;  /* 0x000000020aff7812 */ /* 0x040fe400078cc0ff */
[----:B------:R-:W-:Y:S02]  /*2c00*/  SEL R17, RZ, 0x1, !P5 ;  /* 0x00000001ff117807 */ /* 0x000fe40006800000 */
[----:B------:R-:W-:Y:S02]  /*2c10*/  LOP3.LUT P5, RZ, R10, 0x1, RZ, 0xc0, !PT ;  /* 0x000000010aff7812 */ /* 0x000fe400078ac0ff */
[----:B------:R-:W-:-:S02]  /*2c20*/  SEL R13, RZ, 0x1, !P0 ;  /* 0x00000001ff0d7807 */ /* 0x000fc40004000000 */
[----:B------:R-:W-:Y:S02]  /*2c30*/  SEL R11, RZ, 0x1, !P4 ;  /* 0x00000001ff0b7807 */ /* 0x000fe40006000000 */
[----:B------:R-:W-:Y:S02]  /*2c40*/  ISETP.NE.AND P0, PT, R8, RZ, PT ;  /* 0x000000ff0800720c */ /* 0x000fe40003f05270 */
[----:B------:R-:W-:Y:S02]  /*2c50*/  ISETP.NE.AND P4, PT, R12, RZ, PT ;  /* 0x000000ff0c00720c */ /* 0x000fe40003f85270 */
[----:B------:R-:W-:Y:S02]  /*2c60*/  SEL R12, RZ, 0x1, !P3 ;  /* 0x00000001ff0c7807 */ /* 0x000fe40005800000 */
[----:B------:R-:W-:Y:S02]  /*2c70*/  SEL R10, RZ, 0x1, !P2 ;  /* 0x00000001ff0a7807 */ /* 0x000fe40005000000 */
[----:B------:R-:W-:-:S02]  /*2c80*/  SEL R9, RZ, 0x1, !P5 ;  /* 0x00000001ff097807 */ /* 0x000fc40006800000 */
[----:B------:R-:W-:Y:S02]  /*2c90*/  SEL R8, RZ, 0x1, !P6 ;  /* 0x00000001ff087807 */ /* 0x000fe40007000000 */
[----:B------:R-:W-:Y:S02]  /*2ca0*/  SEL R7, RZ, 0x1, !P1 ;  /* 0x00000001ff077807 */ /* 0x000fe40004800000 */
        /* <DEDUP_REMOVED lines=12> */
.L_x_122:
[----:B------:R-:W-:Y:S05]  /*2d70*/  BSYNC.RECONVERGENT B0 ;  /* 0x0000000000007941 */ /* 0x000fea0003800200 */
.L_x_121:
[----:B------:R-:W-:Y:S01]  /*2d80*/  ISETP.GE.U32.AND P0, PT, R6, R0, PT ;  /* 0x000000000600720c */ /* 0x000fe20003f06070 */
[----:B------:R-:W-:-:S12]  /*2d90*/  BSSY.RECONVERGENT B0, `(.L_x_125) ;  /* 0x0000038000007945 */ /* 0x000fd80003800200 */
[----:B------:R-:W-:Y:S05]  /*2da0*/  @P0 BRA `(.L_x_126) ;  /* 0x0000000000d80947 */ /* 0x000fea0003800000 */
[----:B------:R-:W-:-:S05]  /*2db0*/  IMAD R2, R6, R4, RZ ;  /* 0x0000000406027224 */ /* 0x000fca00078e02ff */
        /* <DEDUP_REMOVED lines=13> */
[----:B------:R-:W-:-:S05]  /*2e90*/  IMAD R2, R23, R4, RZ ;  /* 0x0000000417027224 */ /* 0x000fca00078e02ff */
        /* <DEDUP_REMOVED lines=13> */
[----:B------:R-:W-:-:S05]  /*2f70*/  IMAD.IADD R3, R23, 0x1, R5 ;  /* 0x0000000117037824 */ /* 0x000fca00078e0205 */
[----:B------:R-:W-:-:S13]  /*2f80*/  ISETP.GE.U32.AND P4, PT, R3, R0, PT ;  /* 0x000000000300720c */ /* 0x000fda0003f86070 */
[-C--:B------:R-:W-:Y:S02]  /*2f90*/  @!P4 IMAD R2, R3, R4.reuse, RZ ;  /* 0x000000040302c224 */ /* 0x080fe400078e02ff */
[----:B------:R-:W-:-:S03]  /*2fa0*/  IMAD R4, R23, R4, RZ ;  /* 0x0000000417047224 */ /* 0x000fc600078e02ff */
[----:B------:R-:W-:Y:S02]  /*2fb0*/  @!P4 LOP3.LUT R21, R2, 0xfffffffe, RZ, 0xc0, !PT ;  /* 0xfffffffe0215c812 */ /* 0x000fe400078ec0ff */
[----:B------:R-:W-:Y:S02]  /*2fc0*/  LOP3.LUT R3, R4, 0xfffffffe, RZ, 0xc0, !PT ;  /* 0xfffffffe04037812 */ /* 0x000fe400078ec0ff */
        /* <DEDUP_REMOVED lines=20> */
.L_x_126:
[----:B------:R-:W-:Y:S05]  /*3110*/  BSYNC.RECONVERGENT B0 ;  /* 0x0000000000007941 */ /* 0x000fea0003800200 */
.L_x_125:
        /* <DEDUP_REMOVED lines=29> */
.L_x_128:
[----:B------:R-:W-:Y:S05]  /*32f0*/  BSYNC.RECONVERGENT B0 ;  /* 0x0000000000007941 */ /* 0x000fea0003800200 */
.L_x_127:
[----:B------:R-:W-:Y:S02]  /*3300*/  LOP3.LUT R11, R10, R14, R11, 0xfe, !PT ;  /* 0x0000000e0a0b7212 */ /* 0x000fe400078efe0b */
[----:B------:R-:W-:Y:S02]  /*3310*/  LOP3.LUT R12, R9, R13, R12, 0xfe, !PT ;  /* 0x0000000d090c7212 */ /* 0x000fe400078efe0c */
[----:B------:R-:W-:Y:S02]  /*3320*/  LOP3.LUT P0, RZ, R11, 0xff, R8, 0xc8, !PT ;  /* 0x000000ff0bff7812 */ /* 0x000fe4000780c808 */
[----:B------:R-:W-:Y:S01]  /*3330*/  LOP3.LUT P1, RZ, R12, 0xff, R7, 0xc8, !PT ;  /* 0x000000ff0cff7812 */ /* 0x000fe2000782c807 */
[----:B------:R-:W-:-:S12]  /*3340*/  BRA `(.L_x_110) ;  /* 0x0000009000087947 */ /* 0x000fd80003800000 */
.L_x_120:
        /* <DEDUP_REMOVED lines=9> */
[C---:B------:R-:W-:Y:S02]  /*33e0*/  PRMT R6, R13.reuse, 0x7610, R6 ;  /* 0x000076100d067816 */ /* 0x040fe40000000006 */
[C---:B------:R-:W-:Y:S02]  /*33f0*/  PRMT R8, R13.reuse, 0x7610, R8 ;  /* 0x000076100d087816 */ /* 0x040fe40000000008 */
[----:B------:R-:W-:-:S02]  /*3400*/  PRMT R9, R13, 0x7610, R9 ;  /* 0x000076100d097816 */ /* 0x000fc40000000009 */
[C---:B------:R-:W-:Y:S02]  /*3410*/  PRMT R10, R13.reuse, 0x7610, R10 ;  /* 0x000076100d0a7816 */ /* 0x040fe4000000000a */
[----:B------:R-:W-:Y:S01]  /*3420*/  PRMT R11, R13, 0x7610, R11 ;  /* 0x000076100d0b7816 */ /* 0x000fe2000000000b */
[----:B------:R-:W-:Y:S06]  /*3430*/  @P0 BRA `(.L_x_130) ;  /* 0x0000004400080947 */ /* 0x000fec0003800000 */
[----:B------:R-:W-:Y:S01]  /*3440*/  ISETP.NE.AND P0, PT, R13, RZ, PT ;  /* 0x000000ff0d00720c */ /* 0x000fe20003f05270 */
[----:B------:R-:W-:Y:S01]  /*3450*/  BSSY.RECONVERGENT B1, `(.L_x_131) ;  /* 0x0000421000017945 */ /* 0x000fe20003800200 */
[----:B------:R-:W-:Y:S02]  /*3460*/  LOP3.LUT R10, R10, 0xfffffffd, RZ, 0xc0, !PT ;  /* 0xfffffffd0a0a7812 */ /* 0x000fe400078ec0ff */
[----:B------:R-:W-:Y:S02]  /*3470*/  IADD3 R0, PT, PT, R12, -0x1, RZ ;  /* 0xffffffff0c007810 */ /* 0x000fe40007ffe0ff */
[----:B------:R-:W-:Y:S02]  /*3480*/  PLOP3.LUT P1, PT, P0, PT, PT, 0x80, 0x8 ;  /* 0x000000000008781c */ /* 0x000fe4000072f070 */
[----:B------:R-:W-:Y:S02]  /*3490*/  VIMNMX.U32 R0, PT, PT, R0, 0x18, PT ;  /* 0x0000001800007848 */ /* 0x000fe40003fe0000 */
[----:B------:R-:W-:-:S02]  /*34a0*/  PLOP3.LUT P2, PT, P0, PT, PT, 0x80, 0x8 ;  /* 0x000000000008781c */ /* 0x000fc4000074f070 */
[----:B------:R-:W-:Y:S01]  /*34b0*/  PLOP3.LUT P3, PT, P0, PT, PT, 0x80, 0x8 ;  /* 0x000000000008781c */ /* 0x000fe2000076f070 */
[----:B------:R-:W-:Y:S01]  /*34c0*/  VIADD R8, R0, 0x1 ;  /* 0x0000000100087836 */ /* 0x000fe20000000000 */
[----:B------:R-:W-:Y:S02]  /*34d0*/  @P0 LOP3.LUT R10, R10, 0x2, RZ, 0xfc, !PT ;  /* 0x000000020a0a0812 */ /* 0x000fe400078efcff */
[----:B------:R-:W-:Y:S02]  /*34e0*/  PLOP3.LUT P4, PT, P0, PT, PT, 0x80, 0x8 ;  /* 0x000000000008781c */ /* 0x000fe4000078f070 */
[----:B------:R-:W-:Y:S02]  /*34f0*/  LOP3.LUT R10, R10, 0xfffffffe, RZ, 0xc0, !PT ;  /* 0xfffffffe0a0a7812 */ /* 0x000fe400078ec0ff */
[----:B------:R-:W-:Y:S02]  /*3500*/  PLOP3.LUT P5, PT, P0, PT, PT, 0x80, 0x8 ;  /* 0x000000000008781c */ /* 0x000fe400007af070 */
[----:B------:R-:W-:-:S11]  /*3510*/  @P0 LOP3.LUT R10, R10, 0x1, RZ, 0xfc, !PT ;  /* 0x000000010a0a0812 */ /* 0x000fd600078efcff */
.L_x_138:
[----:B------:R-:W-:Y:S01]  /*3520*/  ISETP.NE.AND P6, PT, R12, RZ, PT ;  /* 0x000000ff0c00720c */ /* 0x000fe20003fc5270 */
[----:B------:R-:W0:-:S12]  /*3530*/  LDCU UR4, c[0x0][0x390] ;  /* 0x00007200ff0477ac */ /* 0x000e180008000800 */
[----:B------:R-:W-:Y:S05]  /*3540*/  @P6 BRA `(.L_x_132) ;  /* 0x0000000000286947 */ /* 0x000fea0003800000 */
[----:B------:R-:W2:Y:S02]  /*3550*/  LDG.E.U16 R0, desc[UR36][R16.64] ;  /* 0x0000002410007981 */ /* 0x000ea4000c1e1500 */
[C---:B--2---:R-:W-:Y:S02]  /*3560*/  PRMT R2, R0.reuse, 0x7771, RZ ;  /* 0x0000777100027816 */ /* 0x044fe400000000ff */
[----:B------:R-:W-:Y:S02]  /*3570*/  PRMT R0, R0, 0x7770, RZ ;  /* 0x0000777000007816 */ /* 0x000fe400000000ff */
[C---:B------:R-:W-:Y:S02]  /*3580*/  PRMT R7, R2.reuse, 0x7610, R7 ;  /* 0x0000761002077816 */ /* 0x040fe40000000007 */
[C---:B------:R-:W-:Y:S02]  /*3590*/  PRMT R13, R2.reuse, 0x7610, R13 ;  /* 0x00007610020d7816 */ /* 0x040fe4000000000d */
[----:B------:R-:W-:-:S02]  /*35a0*/  PRMT R9, R2, 0x7610, R9 ;  /* 0x0000761002097816 */ /* 0x000fc40000000009 */
[C---:B------:R-:W-:Y:S02]  /*35b0*/  PRMT R6, R0.reuse, 0x7610, R6 ;  /* 0x0000761000067816 */ /* 0x040fe40000000006 */
[C---:B------:R-:W-:Y:S02]  /*35c0*/  PRMT R14, R0.reuse, 0x7610, R14 ;  /* 0x00007610000e7816 */ /* 0x040fe4000000000e */
[----:B------:R-:W-:Y:S01]  /*35d0*/  PRMT R11, R0, 0x7610, R11 ;  /* 0x00007610000b7816 */ /* 0x000fe2000000000b */
[----:B------:R-:W-:Y:S06]  /*35e0*/  BRA `(.L_x_133) ;  /* 0x0000003c00987947 */ /* 0x000fec0003800000 */
.L_x_132:
[----:B------:R-:W1:Y:S01]  /*35f0*/  LDCU.64 UR30, c[0x0][0x3c8] ;  /* 0x00007900ff1e77ac */ /* 0x000e620008000a00 */
[----:B------:R-:W-:Y:S01]  /*3600*/  IMAD.MOV.U32 R2, RZ, RZ, RZ ;  /* 0x000000ffff027224 */ /* 0x000fe200078e00ff */
[----:B------:R-:W2:Y:S01]  /*3610*/  LDCU UR76, c[0x0][0x3d0] ;  /* 0x00007a00ff4c77ac */ /* 0x000ea20008000800 */
[----:B------:R-:W3:Y:S01]  /*3620*/  LDCU UR52, c[0x0][0x3c4] ;  /* 0x00007880ff3477ac */ /* 0x000ee20008000800 */
[----:B------:R-:W4:Y:S01]  /*3630*/  LDCU UR5, c[0x0][0x4f4] ;  /* 0x00009e80ff0577ac */ /* 0x000f220008000800 */
[----:B------:R-:W0:Y:S01]  /*3640*/  LDCU UR75, c[0x0][0x3d4] ;  /* 0x00007a80ff4b77ac */ /* 0x000e220008000800 */
[----:B-1----:R-:W-:Y:S01]  /*3650*/  IMAD.HI.U32 R0, R3, UR31, R2 ;  /* 0x0000001f03007c27 */ /* 0x002fe2000f8e0002 */
[----:B------:R-:W1:Y:S04]  /*3660*/  LDCU UR74, c[0x0][0x4f8] ;  /* 0x00009f00ff4a77ac */ /* 0x000e680008000800 */
[----:B--2---:R-:W-:Y:S01]  /*3670*/  SHF.R.U32.HI R6, RZ, UR76, R0 ;  /* 0x0000004cff067c19 */ /* 0x004fe20008011600 */
[----:B------:R-:W2:Y:S03]  /*3680*/  LDCU UR73, c[0x0][0x3e8] ;  /* 0x00007d00ff4977ac */ /* 0x000ea60008000800 */
[----:B------:R-:W-:Y:S01]  /*3690*/  IADD3 R0, PT, PT, -R6, RZ, RZ ;  /* 0x000000ff06007210 */ /* 0x000fe20007ffe1ff */
[----:B---3--:R-:W-:Y:S01]  /*36a0*/  UISETP.NE.AND UP0, UPT, UR52, 0x1, UPT ;  /* 0x000000013400788c */ /* 0x008fe2000bf05270 */
        /* <DEDUP_REMOVED lines=55> */
[----:B------:R-:W-:Y:S01]  /*3a20*/  IMAD.MOV.U32 R4, RZ, RZ, RZ ;  /* 0x000000ffff047224 */ /* 0x000fe200078e00ff */
[----:B------:R-:W-:Y:S01]  /*3a30*/  ISETP.NE.AND P6, PT, R8, 0x2, PT ;  /* 0x000000020800780c */ /* 0x000fe20003fc5270 */
[----:B------:R-:W-:Y:S02]  /*3a40*/  IMAD.MOV.U32 R5, RZ, RZ, R6 ;  /* 0x000000ffff057224 */ /* 0x000fe400078e0006 */
[----:B0-----:R-:W-:-:S05]  /*3a50*/  IMAD.HI.U32 R2, R6, UR32, R4 ;  /* 0x0000002006027c27 */ /* 0x001fca000f8e0004 */
[----:B------:R-:W-:-:S04]  /*3a60*/  SHF.R.U32.HI R7, RZ, UR33, R2 ;  /* 0x00000021ff077c19 */ /* 0x000fc80008011602 */
[----:B------:R-:W-:-:S05]  /*3a70*/  IADD3 R5, PT, PT, -R7, RZ, RZ ;  /* 0x000000ff07057210 */ /* 0x000fca0007ffe1ff */
[----:B------:R-:W-:-:S04]  /*3a80*/  IMAD R5, R5, UR75, R6 ;  /* 0x0000004b05057c24 */ /* 0x000fc8000f8e0206 */
[----:B------:R-:W-:Y:S01]  /*3a90*/  IMAD R0, R5, UR74, R0 ;  /* 0x0000004a05007c24 */ /* 0x000fe2000f8e0200 */
[----:B------:R-:W-:Y:S06]  /*3aa0*/  @!P6 BRA `(.L_x_134) ;  /* 0x0000000c0070e947 */ /* 0x000fec0003800000 */
[----:B------:R-:W-:Y:S01]  /*3ab0*/  IMAD.MOV.U32 R4, RZ, RZ, RZ ;  /* 0x000000ffff047224 */ /* 0x000fe200078e00ff */
[----:B------:R-:W-:Y:S01]  /*3ac0*/  ISETP.NE.AND P6, PT, R8, 0x3, PT ;  /* 0x000000030800780c */ /* 0x000fe20003fc5270 */
[----:B------:R-:W-:Y:S02]  /*3ad0*/  IMAD.MOV.U32 R5, RZ, RZ, R7 ;  /* 0x000000ffff057224 */ /* 0x000fe400078e0007 */
[----:B------:R-:W-:-:S05]  /*3ae0*/  IMAD.HI.U32 R2, R7, UR35, R4 ;  /* 0x0000002307027c27 */ /* 0x000fca000f8e0004 */
        /* <DEDUP_REMOVED lines=68> */
[----:B------:R-:W0:Y:S01]  /*3f30*/  LDCU.64 UR52, c[0x0][0x440] ;  /* 0x00008800ff3477ac */ /* 0x000e220008000a00 */
        /* <DEDUP_REMOVED lines=131> */
[----:B------:R-:W-:Y:S02]  /*4770*/  IMAD.MOV.U32 R6, RZ, RZ, RZ ;  /* 0x000000ffff067224 */ /* 0x000fe400078e00ff */
[----:B------:R-:W-:-:S09]  /*4780*/  IMAD.MOV.U32 R7, RZ, RZ, R9 ;  /* 0x000000ffff077224 */ /* 0x000fd200078e0009 */
[----:B------:R-:W1:Y:S01]  /*4790*/  @P6 LDC.64 R4, c[0x0][0x4e8] ;  /* 0x00013a00ff046b82 */ /* 0x000e620000000a00 */
[----:B0-----:R-:W-:-:S07]  /*47a0*/  IMAD.HI.U32 R6, R9, UR52, R6 ;  /* 0x0000003409067c27 */ /* 0x001fce000f8e0006 */
[----:B------:R-:W0:Y:S01]  /*47b0*/  @P6 LDC R2, c[0x0][0x4f0] ;  /* 0x00013c00ff026b82 */ /* 0x000e220000000800 */
[----:B------:R-:W-:Y:S02]  /*47c0*/  SHF.R.U32.HI R7, RZ, UR53, R6 ;  /* 0x00000035ff077c19 */ /* 0x000fe40008011606 */
[----:B------:R-:W-:-:S05]  /*47d0*/  @P6 MOV R6, RZ ;  /* 0x000000ff00066202 */ /* 0x000fca0000000f00 */
[----:B------:R-:W2:Y:S01]  /*47e0*/  @P6 LDC R11, c[0x0][0x554] ;  /* 0x00015500ff0b6b82 */ /* 0x000ea20000000800 */
[----:B-1----:R-:W-:-:S04]  /*47f0*/  @P6 IMAD.HI.U32 R5, R7, R5, R6 ;  /* 0x0000000507056227 */ /* 0x002fc800078e0006 */
[----:B------:R-:W-:Y:S01]  /*4800*/  IMAD.MOV R6, RZ, RZ, -R7 ;  /* 0x000000ffff067224 */ /* 0x000fe200078e0a07 */
[----:B0-----:R-:W-:-:S03]  /*4810*/  @P6 SHF.R.U32.HI R2, RZ, R2, R5 ;  /* 0x00000002ff026219 */ /* 0x001fc60000011605 */
[----:B------:R-:W-:Y:S02]  /*4820*/  IMAD R5, R6, UR27, R9 ;  /* 0x0000001b06057c24 */ /* 0x000fe4000f8e0209 */
[----:B------:R-:W-:Y:S02]  /*4830*/  @P6 IMAD.MOV R9, RZ, RZ, -R2 ;  /* 0x000000ffff096224 */ /* 0x000fe400078e0a02 */
[----:B------:R-:W-:Y:S02]  /*4840*/  IMAD R0, R5, UR28, R0 ;  /* 0x0000001c05007c24 */ /* 0x000fe4000f8e0200 */
[----:B------:R-:W-:-:S04]  /*4850*/  @P6 IMAD R7, R9, R4, R7 ;  /* 0x0000000409076224 */ /* 0x000fc800078e0207 */
[----:B--2---:R-:W-:-:S07]  /*4860*/  @P6 IMAD R0, R7, R11, R0 ;  /* 0x0000000b07006224 */ /* 0x004fce00078e0200 */
.L_x_134:
[----:B------:R-:W-:-:S04]  /*4870*/  LOP3.LUT R15, R0, 0xfffffffe, RZ, 0xc0, !PT ;  /* 0xfffffffe000f7812 */ /* 0x000fc800078ec0ff */
[----:B------:R-:W-:-:S04]  /*4880*/  IADD3 R14, P6, PT, R15, R16, RZ ;  /* 0x000000100f0e7210 */ /* 0x000fc80007fde0ff */
[----:B------:R-:W-:-:S05]  /*4890*/  IADD3.X R15, PT, PT, RZ, R17, RZ, P6, !PT ;  /* 0x00000011ff0f7210 */ /* 0x000fca00037fe4ff */
[----:B------:R-:W2:Y:S01]  /*48a0*/  LDG.E.U16 R14, desc[UR36][R14.64] ;  /* 0x000000240e0e7981 */ /* 0x000ea2000c1e1500 */
[----:B0-----:R-:W-:Y:S02]  /*48b0*/  VIADD R5, R3, UR4 ;  /* 0x0000000403057c36 */ /* 0x001fe40008000000 */
[----:B------:R-:W-:-:S04]  /*48c0*/  IMAD.MOV.U32 R4, RZ, RZ, RZ ;  /* 0x000000ffff047224 */ /* 0x000fc800078e00ff */
[----:B------:R-:W-:-:S05]  /*48d0*/  IMAD.HI.U32 R0, R5, UR31, R4 ;  /* 0x0000001f05007c27 */ /* 0x000fca000f8e0004 */
[----:B------:R-:W-:-:S04]  /*48e0*/  SHF.R.U32.HI R9, RZ, UR76, R0 ;  /* 0x0000004cff097c19 */ /* 0x000fc80008011600 */
[----:B------:R-:W-:-:S05]  /*48f0*/  IADD3 R7, PT, PT, -R9, RZ, RZ ;  /* 0x000000ff09077210 */ /* 0x000fca0007ffe1ff */
[----:B------:R-:W-:-:S04]  /*4900*/  IMAD R6, R7, UR30, R5 ;  /* 0x0000001e07067c24 */ /* 0x000fc8000f8e0205 */
[----:B------:R-:W-:Y:S01]  /*4910*/  IMAD R6, R6, UR5, RZ ;  /* 0x0000000506067c24 */ /* 0x000fe2000f8e02ff */
[C---:B--2---:R-:W-:Y:S02]  /*4920*/  PRMT R0, R14.reuse, 0x7770, RZ ;  /* 0x000077700e007816 */ /* 0x044fe400000000ff */
[----:B------:R-:W-:Y:S01]  /*4930*/  PRMT R2, R14, 0x7771, RZ ;  /* 0x000077710e027816 */ /* 0x000fe200000000ff */
[----:B------:R-:W-:Y:S06]  /*4940*/  BRA.U !UP0, `(.L_x_135) ;  /* 0x0000000d08687547 */ /* 0x000fec000b800000 */
        /* <DEDUP_REMOVED lines=17> */
[----:B------:R-:W-:Y:S02]  /*4a60*/  HFMA2 R14, -RZ, RZ, 0, 0 ;  /* 0x00000000ff0e7431 */ /* 0x000fe400000001ff */
[----:B------:R-:W-:Y:S01]  /*4a70*/  IMAD.MOV.U32 R15, RZ, RZ, R9 ;  /* 0x000000ffff0f7224 */ /* 0x000fe200078e0009 */
[----:B------:R-:W-:Y:S02]  /*4a80*/  ISETP.NE.AND P6, PT, R8, 0x4, PT ;  /* 0x000000040800780c */ /* 0x000fe40003fc5270 */
[----:B------:R-:W-:-:S05]  /*4a90*/  IMAD.HI.U32 R7, R9, UR38, R14 ;  /* 0x0000002609077c27 */ /* 0x000fca000f8e000e */
[----:B------:R-:W-:-:S05]  /*4aa0*/  SHF.R.U32.HI R15, RZ, UR39, R7 ;  /* 0x00000027ff0f7c19 */ /* 0x000fca0008011607 */
[----:B------:R-:W-:-:S04]  /*4ab0*/  IMAD.MOV R7, RZ, RZ, -R15 ;  /* 0x000000ffff077224 */ /* 0x000fc800078e0a0f */
[----:B------:R-:W-:-:S04]  /*4ac0*/  IMAD R7, R7, UR71, R9 ;  /* 0x0000004707077c24 */ /* 0x000fc8000f8e0209 */
[----:B------:R-:W-:Y:S01]  /*4ad0*/  IMAD R6, R7, UR70, R6 ;  /* 0x0000004607067c24 */ /* 0x000fe2000f8e0206 */
[----:B------:R-:W-:Y:S06]  /*4ae0*/  @!P6 BRA `(.L_x_135) ;  /* 0x0000000c0000e947 */ /* 0x000fec0003800000 */
[----:B------:R-:W-:Y:S02]  /*4af0*/  MOV R14, RZ ;  /* 0x000000ff000e7202 */ /* 0x000fe40000000f00 */
[----:B------:R-:W-:-:S03]  /*4b00*/  ISETP.NE.AND P6, PT, R8, 0x5, PT ;  /* 0x000000050800780c */ /* 0x000fc60003fc5270 */
[----:B------:R-:W-:-:S05]  /*4b10*/  IMAD.HI.U32 R7, R15, UR41, R14 ;  /* 0x000000290f077c27 */ /* 0x000fca000f8e000e */
[----:B------:R-:W-:-:S05]  /*4b20*/  SHF.R.U32.HI R9, RZ, UR69, R7 ;  /* 0x00000045ff097c19 */ /* 0x000fca0008011607 */
[----:B------:R-:W-:-:S04]  /*4b30*/  IMAD.MOV R7, RZ, RZ, -R9 ;  /* 0x000000ffff077224 */ /* 0x000fc800078e0a09 */
        /* <DEDUP_REMOVED lines=46> */
[----:B------:R-:W0:Y:S01]  /*4e20*/  LDCU.64 UR52, c[0x0][0x440] ;  /* 0x00008800ff3477ac */ /* 0x000e220008000a00 */
        /* <DEDUP_REMOVED lines=47> */
[----:B------:R-:W-:Y:S02]  /*5120*/  HFMA2 R14, -RZ, RZ, 0, 0 ;  /* 0x00000000ff0e7431 */ /* 0x000fe400000001ff */
[----:B------:R-:W-:Y:S01]  /*5130*/  IMAD.MOV.U32 R15, RZ, RZ, R9 ;  /* 0x000000ffff0f7224 */ /* 0x000fe200078e0009 */
[----:B------:R-:W-:Y:S02]  /*5140*/  ISETP.NE.AND P6, PT, R8, 0x10, PT ;  /* 0x000000100800780c */ /* 0x000fe40003fc5270 */
[----:B0-----:R-:W-:-:S05]  /*5150*/  IMAD.HI.U32 R7, R9, UR52, R14 ;  /* 0x0000003409077c27 */ /* 0x001fca000f8e000e */
        /* <DEDUP_REMOVED lines=81> */
[----:B------:R-:W-:-:S04]  /*5670*/  IMAD.MOV R7, RZ, RZ, -R19 ;  /* 0x000000ffff077224 */ /* 0x000fc800078e0a13 */
[----:B------:R-:W-:Y:S02]  /*5680*/  IMAD R7, R7, UR27, R9 ;  /* 0x0000001b07077c24 */ /* 0x000fe4000f8e0209 */
[----:B-1----:R-:W-:-:S04]  /*5690*/  @P6 IMAD.HI.U32 R15, R19, R15, R18 ;  /* 0x0000000f130f6227 */ /* 0x002fc800078e0012 */
[----:B------:R-:W-:Y:S01]  /*56a0*/  IMAD R6, R7, UR28, R6 ;  /* 0x0000001c07067c24 */ /* 0x000fe2000f8e0206 */
[----:B0-----:R-:W-:-:S04]  /*56b0*/  @P6 SHF.R.U32.HI R15, RZ, R22, R15 ;  /* 0x00000016ff0f6219 */ /* 0x001fc8000001160f */
[----:B------:R-:W-:-:S05]  /*56c0*/  @P6 IADD3 R15, PT, PT, -R15, RZ, RZ ;  /* 0x000000ff0f0f6210 */ /* 0x000fca0007ffe1ff */
[----:B------:R-:W-:-:S04]  /*56d0*/  @P6 IMAD R19, R14, R15, R19 ;  /* 0x0000000f0e136224 */ /* 0x000fc800078e0213 */
[----:B--2---:R-:W-:-:S07]  /*56e0*/  @P6 IMAD R6, R19, R11, R6 ;  /* 0x0000000b13066224 */ /* 0x004fce00078e0206 */
.L_x_135:
[----:B------:R-:W-:-:S04]  /*56f0*/  LOP3.LUT R7, R6, 0xfffffffe, RZ, 0xc0, !PT ;  /* 0xfffffffe06077812 */ /* 0x000fc800078ec0ff */
[----:B------:R-:W-:-:S05]  /*5700*/  IADD3 R6, P6, PT, R7, R16, RZ ;  /* 0x0000001007067210 */ /* 0x000fca0007fde0ff */
[----:B------:R-:W-:-:S05]  /*5710*/  IMAD.X R7, RZ, RZ, R17, P6 ;  /* 0x000000ffff077224 */ /* 0x000fca00030e0611 */
[----:B------:R0:W2:Y:S01]  /*5720*/  LDG.E.U16 R6, desc[UR36][R6.64] ;  /* 0x0000002406067981 */ /* 0x0000a2000c1e1500 */
[----:B------:R-:W-:Y:S01]  /*5730*/  MOV R4, RZ ;  /* 0x000000ff00047202 */ /* 0x000fe20000000f00 */
[----:B------:R-:W-:-:S04]  /*5740*/  VIADD R5, R5, UR4 ;  /* 0x0000000405057c36 */ /* 0x000fc80008000000 */
[----:B------:R-:W-:-:S05]  /*5750*/  IMAD.HI.U32 R9, R5, UR31, R4 ;  /* 0x0000001f05097c27 */ /* 0x000fca000f8e0004 */
[----:B0-----:R-:W-:-:S05]  /*5760*/  SHF.R.U32.HI R7, RZ, UR76, R9 ;  /* 0x0000004cff077c19 */ /* 0x001fca0008011609 */
[----:B------:R-:W-:-:S04]  /*5770*/  IMAD.MOV R13, RZ, RZ, -R7 ;  /* 0x000000ffff0d7224 */ /* 0x000fc800078e0a07 */
[----:B------:R-:W-:-:S04]  /*5780*/  IMAD R13, R13, UR30, R5 ;  /* 0x0000001e0d0d7c24 */ /* 0x000fc8000f8e0205 */
[----:B------:R-:W-:Y:S01]  /*5790*/  IMAD R13, R13, UR5, RZ ;  /* 0x000000050d0d7c24 */ /* 0x000fe2000f8e02ff */
[C---:B--2---:R-:W-:Y:S02]  /*57a0*/  PRMT R11, R6.reuse, 0x7770, RZ ;  /* 0x00007770060b7816 */ /* 0x044fe400000000ff */
[----:B------:R-:W-:Y:S01]  /*57b0*/  PRMT R9, R6, 0x7771, RZ ;  /* 0x0000777106097816 */ /* 0x000fe200000000ff */
[----:B------:R-:W-:Y:S06]  /*57c0*/  BRA.U !UP0, `(.L_x_136) ;  /* 0x0000000d08687547 */ /* 0x000fec000b800000 */
        /* <DEDUP_REMOVED lines=202> */
[----:B------:R-:W-:Y:S01]  /*6470*/  MOV R14, RZ ;  /* 0x000000ff000e7202 */ /* 0x000fe20000000f00 */
[----:B------:R-:W-:-:S10]  /*6480*/  IMAD.MOV.U32 R15, RZ, RZ, R19 ;  /* 0x000000ffff0f7224 */ /* 0x000fd400078e0013 */
        /* <DEDUP_REMOVED lines=14> */
.L_x_136:
[----:B------:R-:W-:-:S04]  /*6570*/  LOP3.LUT R7, R13, 0xfffffffe, RZ, 0xc0, !PT ;  /* 0xfffffffe0d077812 */ /* 0x000fc800078ec0ff */
[----:B------:R-:W-:-:S05]  /*6580*/  IADD3 R6, P6, PT, R7, R16, RZ ;  /* 0x0000001007067210 */ /* 0x000fca0007fde0ff */
[----:B------:R-:W-:-:S05]  /*6590*/  IMAD.X R7, RZ, RZ, R17, P6 ;  /* 0x000000ffff077224 */ /* 0x000fca00030e0611 */
[----:B------:R-:W2:Y:S01]  /*65a0*/  LDG.E.U16 R6, desc[UR36][R6.64] ;  /* 0x0000002406067981 */ /* 0x000ea2000c1e1500 */
[----:B------:R-:W-:Y:S01]  /*65b0*/  IADD3 R5, PT, PT, R5, UR4, RZ ;  /* 0x0000000405057c10 */ /* 0x000fe2000fffe0ff */
[----:B------:R-:W-:-:S04]  /*65c0*/  IMAD.MOV.U32 R4, RZ, RZ, RZ ;  /* 0x000000ffff047224 */ /* 0x000fc800078e00ff */
[----:B------:R-:W-:-:S05]  /*65d0*/  IMAD.HI.U32 R4, R5, UR31, R4 ;  /* 0x0000001f05047c27 */ /* 0x000fca000f8e0004 */
[----:B------:R-:W-:-:S05]  /*65e0*/  SHF.R.U32.HI R19, RZ, UR76, R4 ;  /* 0x0000004cff137c19 */ /* 0x000fca0008011604 */
[----:B------:R-:W-:-:S04]  /*65f0*/  IMAD.MOV R4, RZ, RZ, -R19 ;  /* 0x000000ffff047224 */ /* 0x000fc800078e0a13 */
[----:B------:R-:W-:-:S04]  /*6600*/  IMAD R4, R4, UR30, R5 ;  /* 0x0000001e04047c24 */ /* 0x000fc8000f8e0205 */
[----:B------:R-:W-:Y:S01]  /*6610*/  IMAD R15, R4, UR5, RZ ;  /* 0x00000005040f7c24 */ /* 0x000fe2000f8e02ff */
[C---:B--2---:R-:W-:Y:S02]  /*6620*/  PRMT R14, R6.reuse, 0x7770, RZ ;  /* 0x00007770060e7816 */ /* 0x044fe400000000ff */
[----:B------:R-:W-:Y:S01]  /*6630*/  PRMT R13, R6, 0x7771, RZ ;  /* 0x00007771060d7816 */ /* 0x000fe200000000ff */
[----:B------:R-:W-:Y:S06]  /*6640*/  BRA.U !UP0, `(.L_x_137) ;  /* 0x0000000d08687547 */ /* 0x000fec000b800000 */
[----:B------:R-:W-:Y:S01]  /*6650*/  MOV R4, RZ ;  /* 0x000000ff00047202 */ /* 0x000fe20000000f00 */
[----:B------:R-:W-:Y:S01]  /*6660*/  IMAD.MOV.U32 R5, RZ, RZ, R19 ;  /* 0x000000ffff057224 */ /* 0x000fe200078e0013 */
        /* <DEDUP_REMOVED lines=216> */
.L_x_137:
[----:B------:R-:W-:-:S04]  /*73f0*/  LOP3.LUT R5, R15, 0xfffffffe, RZ, 0xc0, !PT ;  /* 0xfffffffe0f057812 */ /* 0x000fc800078ec0ff */
[----:B------:R-:W-:-:S04]  /*7400*/  IADD3 R4, P6, PT, R5, R16, RZ ;  /* 0x0000001005047210 */ /* 0x000fc80007fde0ff */
[----:B------:R-:W-:-:S05]  /*7410*/  IADD3.X R5, PT, PT, RZ, R17, RZ, P6, !PT ;  /* 0x00000011ff057210 */ /* 0x000fca00037fe4ff */
[----:B------:R-:W2:Y:S02]  /*7420*/  LDG.E.U16 R4, desc[UR36][R4.64] ;  /* 0x0000002404047981 */ /* 0x000ea4000c1e1500 */
[C---:B--2---:R-:W-:Y:S02]  /*7430*/  PRMT R6, R4.reuse, 0x7770, RZ ;  /* 0x0000777004067816 */ /* 0x044fe400000000ff */
[----:B------:R-:W-:-:S07]  /*7440*/  PRMT R7, R4, 0x7771, RZ ;  /* 0x0000777104077816 */ /* 0x000fce00000000ff */
.L_x_133:
[----:B------:R-:W-:Y:S01]  /*7450*/  LOP3.LUT P6, R15, R0, 0xff, RZ, 0xc0, !PT ;  /* 0x000000ff000f7812 */ /* 0x000fe200078cc0ff */
[----:B------:R-:W1:Y:S01]  /*7460*/  LDCU UR5, c[0x0][0x388] ;  /* 0x00007100ff0577ac */ /* 0x000e620008000800 */
[----:B------:R-:W-:Y:S02]  /*7470*/  P2R R5, PR, RZ, 0x10 ;  /* 0x00000010ff057803 */ /* 0x000fe40000000000 */
[----:B------:R-:W-:Y:S02]  /*7480*/  PLOP3.LUT P3, PT, P3, P6, PT, 0xf8, 0x8f ;  /* 0x00000000008f781c */ /* 0x000fe40001f6df70 */
[----:B------:R-:W-:Y:S01]  /*7490*/  LOP3.LUT P6, R4, R2, 0xff, RZ, 0xc0, !PT ;  /* 0x000000ff02047812 */ /* 0x000fe200078cc0ff */
[----:B0-----:R-:W-:Y:S01]  /*74a0*/  IMAD.U32 R2, RZ, RZ, UR4 ;  /* 0x00000004ff027e24 */ /* 0x001fe2000f8e00ff */
[----:B------:R-:W-:Y:S02]  /*74b0*/  LOP3.LUT P4, RZ, R10, 0x1, RZ, 0xc0, !PT ;  /* 0x000000010aff7812 */ /* 0x000fe4000788c0ff */
[----:B------:R-:W-:Y:S01]  /*74c0*/  PLOP3.LUT P2, PT, P2, P6, PT, 0xf8, 0x8f ;  /* 0x00000000008f781c */ /* 0x000fe2000174df70 */
[----:B------:R-:W-:Y:S01]  /*74d0*/  IMAD R3, R2, 0x4, R3 ;  /* 0x0000000402037824 */ /* 0x000fe200078e0203 */
[----:B------:R-:W-:-:S02]  /*74e0*/  LOP3.LUT P6, R11, R11, 0xff, RZ, 0xc0, !PT ;  /* 0x000000ff0b0b7812 */ /* 0x000fc400078cc0ff */
[----:B------:R-:W-:Y:S02]  /*74f0*/  P2R R18, PR, RZ, 0x20 ;  /* 0x00000020ff127803 */ /* 0x000fe40000000000 */
[----:B------:R-:W-:Y:S02]  /*7500*/  PLOP3.LUT P1, PT, P1, P6, PT, 0xf8, 0x8f ;  /* 0x00000000008f781c */ /* 0x000fe40000f2df70 */
[----:B------:R-:W-:Y:S02]  /*7510*/  LOP3.LUT P6, R9, R9, 0xff, RZ, 0xc0, !PT ;  /* 0x000000ff09097812 */ /* 0x000fe400078cc0ff */
[----:B------:R-:W-:Y:S02]  /*7520*/  LOP3.LUT P5, RZ, R10, 0x2, RZ, 0xc0, !PT ;  /* 0x000000020aff7812 */ /* 0x000fe400078ac0ff */
[----:B------:R-:W-:Y:S02]  /*7530*/  PLOP3.LUT P4, PT, P4, P6, PT, 0xf8, 0x8f ;  /* 0x00000000008f781c */ /* 0x000fe4000278df70 */
[----:B------:R-:W-:-:S02]  /*7540*/  LOP3.LUT P6, R14, R14, 0xff, RZ, 0xc0, !PT ;  /* 0x000000ff0e0e7812 */ /* 0x000fc400078cc0ff */
[----:B------:R-:W-:Y:S02]  /*7550*/  LOP3.LUT R10, R10, 0xfffffffe, RZ, 0xc0, !PT ;  /* 0xfffffffe0a0a7812 */ /* 0x000fe400078ec0ff */
[----:B------:R-:W-:Y:S02]  /*7560*/  PLOP3.LUT P5, PT, P5, P6, PT, 0xf8, 0x8f ;  /* 0x00000000008f781c */ /* 0x000fe40002fadf70 */
[----:B------:R-:W-:Y:S02]  /*7570*/  LOP3.LUT P6, R13, R13, 0xff, RZ, 0xc0, !PT ;  /* 0x000000ff0d0d7812 */ /* 0x000fe400078cc0ff */
[----:B-1----:R-:W-:Y:S02]  /*7580*/  MOV R0, UR5 ;  /* 0x0000000500007c02 */ /* 0x002fe40008000f00 */
[----:B------:R-:W-:Y:S02]  /*7590*/  PLOP3.LUT P0, PT, P0, P6, PT, 0xf8, 0x8f ;  /* 0x00000000008f781c */ /* 0x000fe4000070df70 */
[----:B------:R-:W-:-:S02]  /*75a0*/  @P4 LOP3.LUT R10, R10, 0x1, RZ, 0xfc, !PT ;  /* 0x000000010a0a4812 */ /* 0x000fc400078efcff */
[----:B------:R-:W-:Y:S01]  /*75b0*/  ISETP.NE.AND P4, PT, R5, RZ, PT ;  /* 0x000000ff0500720c */ /* 0x000fe20003f85270 */
[----:B------:R-:W-:Y:S01]  /*75c0*/  IMAD R5, R2, 0x3, R3 ;  /* 0x0000000302057824 */ /* 0x000fe200078e0203 */
[----:B------:R-:W-:Y:S02]  /*75d0*/  LOP3.LUT R10, R10, 0xfffffffd, RZ, 0xc0, !PT ;  /* 0xfffffffd0a0a7812 */ /* 0x000fe400078ec0ff */
[----:B------:R-:W-:Y:S02]  /*75e0*/  LOP3.LUT P6, R6, R6, 0xff, RZ, 0xc0, !PT ;  /* 0x000000ff06067812 */ /* 0x000fe400078cc0ff */
[----:B------:R-:W-:Y:S02]  /*75f0*/  @P5 LOP3.LUT R10, R10, 0x2, RZ, 0xfc, !PT ;  /* 0x000000020a0a5812 */ /* 0x000fe400078efcff */
[----:B------:R-:W-:Y:S02]  /*7600*/  ISETP.NE.AND P5, PT, R18, RZ, PT ;  /* 0x000000ff1200720c */ /* 0x000fe40003fa5270 */
[----:B------:R-:W-:-:S02]  /*7610*/  PLOP3.LUT P4, PT, P4, P6, PT, 0xf8, 0x8f ;  /* 0x00000000008f781c */ /* 0x000fc4000278df70 */
[----:B------:R-:W-:-:S04]  /*7620*/  LOP3.LUT P6, R18, R7, 0xff, RZ, 0xc0, !PT ;  /* 0x000000ff07127812 */ /* 0x000fc800078cc0ff */
[----:B------:R-:W-:Y:S02]  /*7630*/  PLOP3.LUT P5, PT, P5, P6, PT, 0xf8, 0x8f ;  /* 0x00000000008f781c */ /* 0x000fe40002fadf70 */
[----:B------:R-:W-:-:S13]  /*7640*/  ISETP.GE.U32.AND P6, PT, R5, R0, PT ;  /* 0x000000000500720c */ /* 0x000fda0003fc6070 */
[----:B------:R-:W-:Y:S05]  /*7650*/  @!P6 BRA `(.L_x_138) ;  /* 0xffffffbc00b0e947 */ /* 0x000fea000383ffff */
[----:B------:R-:W-:Y:S05]  /*7660*/  BSYNC.RECONVERGENT B1 ;  /* 0x0000000000017941 */ /* 0x000fea0003800200 */
.L_x_131:
        /* <DEDUP_REMOVED lines=9> */
[----:B------:R-:W-:Y:S02]  /*7700*/  ISETP.NE.AND P1, PT, R13, RZ, PT ;  /* 0x000000ff0d00720c */ /* 0x000fe40003f25270 */
[----:B------:R-:W-:Y:S02]  /*7710*/  SEL R10, RZ, 0x1, !P6 ;  /* 0x00000001ff0a7807 */ /* 0x000fe40007000000 */
[----:B------:R-:W-:-:S02]  /*7720*/  ISETP.NE.AND P0, PT, R11, RZ, PT ;  /* 0x000000ff0b00720c */ /* 0x000fc40003f05270 */
[----:B------:R-:W-:Y:S02]  /*7730*/  SEL R7, RZ, 0x1, !P3 ;  /* 0x00000001ff077807 */ /* 0x000fe40005800000 */
[----:B------:R-:W-:Y:S02]  /*7740*/  SEL R11, RZ, 0x1, !P4 ;  /* 0x00000001ff0b7807 */ /* 0x000fe40006000000 */
[----:B------:R-:W-:Y:S02]  /*7750*/  SEL R13, RZ, 0x1, !P5 ;  /* 0x00000001ff0d7807 */ /* 0x000fe40006800000 */
[----:B------:R-:W-:Y:S02]  /*7760*/  ISETP.NE.AND P3, PT, R14, RZ, PT ;  /* 0x000000ff0e00720c */ /* 0x000fe40003f65270 */
[----:B------:R-:W-:Y:S02]  /*7770*/  ISETP.NE.AND P6, PT, R9, RZ, PT ;  /* 0x000000ff0900720c */ /* 0x000fe40003fc5270 */
[----:B------:R-:W-:-:S02]  /*7780*/  ISETP.NE.AND P4, PT, R4, RZ, PT ;  /* 0x000000ff0400720c */ /* 0x000fc40003f85270 */
[----:B------:R-:W-:Y:S02]  /*7790*/  ISETP.NE.AND P5, PT, R18, RZ, PT ;  /* 0x000000ff1200720c */ /* 0x000fe40003fa5270 */
[----:B------:R-:W-:Y:S02]  /*77a0*/  PRMT R9, R5, 0x7610, R9 ;  /* 0x0000761005097816 */ /* 0x000fe40000000009 */
[----:B------:R-:W-:Y:S02]  /*77b0*/  PRMT R5, R10, 0x7610, R5 ;  /* 0x000076100a057816 */ /* 0x000fe40000000005 */
[----:B------:R-:W-:Y:S02]  /*77c0*/  PRMT R10, R11, 0x7610, R10 ;  /* 0x000076100b0a7816 */ /* 0x000fe4000000000a */
[----:B------:R-:W-:Y:S02]  /*77d0*/  PRMT R4, R12, 0x7610, R4 ;  /* 0x000076100c047816 */ /* 0x000fe40000000004 */
[----:B------:R-:W-:-:S02]  /*77e0*/  PRMT R11, R13, 0x7610, R11 ;  /* 0x000076100d0b7816 */ /* 0x000fc4000000000b */
[----:B------:R-:W-:Y:S02]  /*77f0*/  SEL R27, RZ, 0x1, !P4 ;  /* 0x00000001ff1b7807 */ /* 0x000fe40006000000 */
[----:B------:R-:W-:Y:S02]  /*7800*/  SEL R25, RZ, 0x1, !P0 ;  /* 0x00000001ff197807 */ /* 0x000fe40004000000 */
[----:B------:R-:W-:Y:S02]  /*7810*/  SEL R26, RZ, 0x1, !P6 ;  /* 0x00000001ff1a7807 */ /* 0x000fe40007000000 */
[----:B------:R-:W-:Y:S02]  /*7820*/  SEL R16, RZ, 0x1, !P3 ;  /* 0x00000001ff107807 */ /* 0x000fe40005800000 */
[----:B------:R-:W-:Y:S02]  /*7830*/  SEL R17, RZ, 0x1, !P1 ;  /* 0x00000001ff117807 */ /* 0x000fe40004800000 */
[----:B------:R-:W-:-:S02]  /*7840*/  SEL R23, RZ, 0x1, !P2 ;  /* 0x00000001ff177807 */ /* 0x000fc40005000000 */
[----:B------:R-:W-:-:S07]  /*7850*/  SEL R24, RZ, 0x1, !P5 ;  /* 0x00000001ff187807 */ /* 0x000fce0006800000 */
.L_x_130:
[----:B------:R-:W-:Y:S05]  /*7860*/  BSYNC.RECONVERGENT B0 ;  /* 0x0000000000007941 */ /* 0x000fea0003800200 */
.L_x_129:
[----:B------:R-:W-:Y:S01]  /*7870*/  ISETP.GE.U32.AND P0, PT, R3, R0, PT ;  /* 0x000000000300720c */ /* 0x000fe20003f06070 */
[----:B------:R-:W-:-:S12]  /*7880*/  BSSY.RECONVERGENT B0, `(.L_x_139) ;  /* 0x000048c000007945 */ /* 0x000fd80003800200 */
[----:B------:R-:W-:Y:S05]  /*7890*/  @P0 BRA `(.L_x_140) ;  /* 0x0000004800280947 */ /* 0x000fea0003800000 */
[----:B------:R-:W0:Y:S02]  /*78a0*/  LDC R12, c[0x0][0x3c4] ;  /* 0x0000f100ff0c7b82 */ /* 0x000e240000000800 */
[C---:B0-----:R-:W-:Y:S01]  /*78b0*/  ISETP.NE.AND P0, PT, R12.reuse, RZ, PT ;  /* 0x000000ff0c00720c */ /* 0x041fe20003f05270 */
[----:B------:R-:W-:Y:S01]  /*78c0*/  VIADD R22, R12, 0xffffffff ;  /* 0xffffffff0c167836 */ /* 0x000fe20000000000 */
[----:B------:R-:W-:-:S04]  /*78d0*/  CS2R R12, SRZ ;  /* 0x00000000000c7805 */ /* 0x000fc8000001ff00 */
        /* <DEDUP_REMOVED lines=273> */
[----:B-1----:R-:W-:-:S05]  /*89f0*/  SHF.R.U32.HI R12, RZ, UR4, R12 ;  /* 0x00000004ff0c7c19 */ /* 0x002fca000801160c */
[----:B------:R-:W-:-:S04]  /*8a00*/  IMAD.MOV R12, RZ, RZ, -R12 ;  /* 0x000000ffff0c7224 */ /* 0x000fc800078e0a0c */
[----:B------:R-:W-:-:S04]  /*8a10*/  IMAD R13, R12, UR6, R13 ;  /* 0x000000060c0d7c24 */ /* 0x000fc8000f8e020d */
[----:B--2---:R-:W-:-:S07]  /*8a20*/  IMAD R18, R13, UR5, R18 ;  /* 0x000000050d127c24 */ /* 0x004fce000f8e0212 */
.L_x_142:
[----:B------:R-:W-:Y:S02]  /*8a30*/  SHF.R.U32.HI R12, RZ, 0x1, R18 ;  /* 0x00000001ff0c7819 */ /* 0x000fe40000011612 */
[----:B------:R-:W-:-:S07]  /*8a40*/  MOV R13, RZ ;  /* 0x000000ff000d7202 */ /* 0x000fce0000000f00 */
.L_x_141:
[----:B------:R-:W0:Y:S02]  /*8a50*/  LDCU.64 UR4, c[0x0][0x750] ;  /* 0x0000ea00ff0477ac */ /* 0x000e240008000a00 */
[----:B0-----:R-:W-:-:S05]  /*8a60*/  IADD3 R20, P1, PT, R20, UR4, RZ ;  /* 0x0000000414147c10 */ /* 0x001fca000ff3e0ff */
[----:B------:R-:W-:Y:S01]  /*8a70*/  IMAD.X R19, RZ, RZ, UR5, P1 ;  /* 0x00000005ff137e24 */ /* 0x000fe200088e06ff */
[----:B------:R-:W-:-:S04]  /*8a80*/  LEA R14, P1, R12, R20, 0x1 ;  /* 0x000000140c0e7211 */ /* 0x000fc800078208ff */
[----:B------:R-:W-:-:S05]  /*8a90*/  LEA.HI.X R15, R12, R19, R13, 0x1, P1 ;  /* 0x000000130c0f7211 */ /* 0x000fca00008f0c0d */
        /* <DEDUP_REMOVED lines=285> */
.L_x_144:
[----:B------:R-:W-:Y:S01]  /*9c70*/  SHF.R.U32.HI R30, RZ, 0x1, R18 ;  /* 0x00000001ff1e7819 */ /* 0x000fe20000011612 */
[----:B------:R-:W-:-:S07]  /*9c80*/  IMAD.MOV.U32 R31, RZ, RZ, RZ ;  /* 0x000000ffff1f7224 */ /* 0x000fce00078e00ff */
.L_x_143:
[----:B------:R-:W-:-:S04]  /*9c90*/  LEA R14, P1, R30, R20, 0x1 ;  /* 0x000000141e0e7211 */ /* 0x000fc800078208ff */
[----:B------:R-:W-:-:S05]  /*9ca0*/  LEA.HI.X R15, R30, R19, R31, 0x1, P1 ;  /* 0x000000131e0f7211 */ /* 0x000fca00008f0c1f */
[----:B------:R-:W2:Y:S01]  /*9cb0*/  LDG.E.U16 R14, desc[UR36][R14.64] ;  /* 0x000000240e0e7981 */ /* 0x000ea2000c1e1500 */
[----:B------:R-:W-:-:S04]  /*9cc0*/  IADD3 R13, PT, PT, R13, R2, RZ ;  /* 0x000000020d0d7210 */ /* 0x000fc80007ffe0ff */
        /* <DEDUP_REMOVED lines=11> */
[----:B------:R-:W-:Y:S01]  /*9d80*/  IMAD.MOV.U32 R12, RZ, RZ, RZ ;  /* 0x000000ffff0c7224 */ /* 0x000fe200078e00ff */
        /* <DEDUP_REMOVED lines=271> */
.L_x_146:
[----:B------:R-:W-:Y:S02]  /*ae80*/  SHF.R.U32.HI R16, RZ, 0x1, R18 ;  /* 0x00000001ff107819 */ /* 0x000fe40000011612 */
[----:B------:R-:W-:-:S07]  /*ae90*/  MOV R17, RZ ;  /* 0x000000ff00117202 */ /* 0x000fce0000000f00 */
.L_x_145:
        /* <DEDUP_REMOVED lines=287> */
.L_x_148:
[----:B------:R-:W-:Y:S01]  /*c090*/  SHF.R.U32.HI R14, RZ, 0x1, R18 ;  /* 0x00000001ff0e7819 */ /* 0x000fe20000011612 */
[----:B------:R-:W-:-:S07]  /*c0a0*/  IMAD.MOV.U32 R15, RZ, RZ, RZ ;  /* 0x000000ffff0f7224 */ /* 0x000fce00078e00ff */
.L_x_147:
[----:B------:R-:W-:-:S04]  /*c0b0*/  LEA R20, P0, R14, R20, 0x1 ;  /* 0x000000140e147211 */ /* 0x000fc800078008ff */
[----:B------:R-:W-:-:S05]  /*c0c0*/  LEA.HI.X R21, R14, R19, R15, 0x1, P0 ;  /* 0x000000130e157211 */ /* 0x000fca00000f0c0f */
[----:B------:R-:W2:Y:S02]  /*c0d0*/  LDG.E.U16 R20, desc[UR36][R20.64] ;  /* 0x0000002414147981 */ /* 0x000ea4000c1e1500 */
[C---:B--2---:R-:W-:Y:S02]  /*c0e0*/  PRMT R12, R20.reuse, 0x7770, RZ ;  /* 0x00007770140c7816 */ /* 0x044fe400000000ff */
[----:B------:R-:W-:Y:S02]  /*c0f0*/  PRMT R13, R20, 0x7771, RZ ;  /* 0x00007771140d7816 */ /* 0x000fe400000000ff */
[----:B------:R-:W-:Y:S02]  /*c100*/  ISETP.NE.AND P0, PT, R12, RZ, PT ;  /* 0x000000ff0c00720c */ /* 0x000fe40003f05270 */
[----:B------:R-:W-:Y:S02]  /*c110*/  ISETP.NE.AND P1, PT, R13, RZ, PT ;  /* 0x000000ff0d00720c */ /* 0x000fe40003f25270 */
[----:B------:R-:W-:-:S02]  /*c120*/  SEL R23, RZ, 0x1, !P0 ;  /* 0x00000001ff177807 */ /* 0x000fc40004000000 */
[----:B------:R-:W-:-:S09]  /*c130*/  SEL R24, RZ, 0x1, !P1 ;  /* 0x00000001ff187807 */ /* 0x000fd20004800000 */
.L_x_140:
[----:B------:R-:W-:Y:S05]  /*c140*/  BSYNC.RECONVERGENT B0 ;  /* 0x0000000000007941 */ /* 0x000fea0003800200 */
.L_x_139:
[----:B------:R-:W-:Y:S01]  /*c150*/  ISETP.GE.U32.AND P0, PT, R3, R0, PT ;  /* 0x000000000300720c */ /* 0x000fe20003f06070 */
[----:B------:R-:W-:-:S12]  /*c160*/  BSSY.RECONVERGENT B0, `(.L_x_149) ;  /* 0x000001c000007945 */ /* 0x000fd80003800200 */
        /* <DEDUP_REMOVED lines=21> */
[----:B------:R-:W-:Y:S02]  /*c2c0*/  @!P4 LOP3.LUT P2, RZ, R10, 0xff, R23, 0xc8, !PT ;  /* 0x000000ff0affc812 */ /* 0x000fe4000784c817 */
[----:B------:R-:W-:Y:S02]  /*c2d0*/  @!P4 LOP3.LUT P3, RZ, R11, 0xff, R24, 0xc8, !PT ;  /* 0x000000ff0bffc812 */ /* 0x000fe4000786c818 */
[----:B------:R-:W-:Y:S02]  /*c2e0*/  @!P4 SEL R0, RZ, 0x1, !P2 ;  /* 0x00000001ff00c807 */ /* 0x000fe40005000000 */
[----:B------:R-:W-:Y:S02]  /*c2f0*/  @!P4 SEL R2, RZ, 0x1, !P3 ;  /* 0x00000001ff02c807 */ /* 0x000fe40005800000 */
[----:B------:R-:W-:Y:S02]  /*c300*/  @!P4 PRMT R10, R0, 0x7610, R10 ;  /* 0x00007610000ac816 */ /* 0x000fe4000000000a */
[----:B------:R-:W-:-:S07]  /*c310*/  @!P4 PRMT R11, R2, 0x7610, R11 ;  /* 0x00007610020bc816 */ /* 0x000fce000000000b */
.L_x_150:
[----:B------:R-:W-:Y:S05]  /*c320*/  BSYNC.RECONVERGENT B0 ;  /* 0x0000000000007941 */ /* 0x000fea0003800200 */
.L_x_149:
[----:B------:R-:W-:Y:S02]  /*c330*/  LOP3.LUT R5, R5, R9, R6, 0xfe, !PT ;  /* 0x0000000905057212 */ /* 0x000fe400078efe06 */
[----:B------:R-:W-:Y:S02]  /*c340*/  LOP3.LUT R4, R4, R8, R7, 0xfe, !PT ;  /* 0x0000000804047212 */ /* 0x000fe400078efe07 */
[----:B------:R-:W-:Y:S02]  /*c350*/  LOP3.LUT P0, RZ, R5, 0xff, R10, 0xc8, !PT ;  /* 0x000000ff05ff7812 */ /* 0x000fe4000780c80a */
[----:B------:R-:W-:-:S13]  /*c360*/  LOP3.LUT P1, RZ, R4, 0xff, R11, 0xc8, !PT ;  /* 0x000000ff04ff7812 */ /* 0x000fda000782c80b */
.L_x_110:
[----:B------:R-:W-:Y:S02]  /*c370*/  SEL R17, RZ, 0x1, !P1 ;  /* 0x00000001ff117807 */ /* 0x000fe40004800000 */
[----:B------:R-:W-:-:S07]  /*c380*/  SEL R18, RZ, 0x1, !P0 ;  /* 0x00000001ff127807 */ /* 0x000fce0004000000 */
.L_x_97:
[----:B------:R-:W-:Y:S05]  /*c390*/  BSYNC.RECONVERGENT B6 ;  /* 0x0000000000067941 */ /* 0x000fea0003800200 */
.L_x_96:
[----:B------:R-:W0:Y:S01]  /*c3a0*/  LDCU UR4, c[0x0][0x3a0] ;  /* 0x00007400ff0477ac */ /* 0x000e220008000800 */
[----:B------:R-:W1:Y:S01]  /*c3b0*/  S2R R5, SR_TID.X ;  /* 0x0000000000057919 */ /* 0x000e620000002100 */
[----:B------:R-:W2:Y:S01]  /*c3c0*/  S2R R4, SR_TID.Y ;  /* 0x0000000000047919 */ /* 0x000ea20000002200 */
[----:B0-----:R-:W-:-:S09]  /*c3d0*/  UISETP.NE.AND UP0, UPT, UR4, URZ, UPT ;  /* 0x000000ff0400728c */ /* 0x001fd2000bf05270 */
[----:B------:R-:W-:Y:S05]  /*c3e0*/  BRA.U !UP0, `(.L_x_151) ;  /* 0x0000000108907547 */ /* 0x000fea000b800000 */
[----:B------:R-:W0:Y:S01]  /*c3f0*/  S2R R3, SR_CgaCtaId ;  /* 0x0000000000037919 */ /* 0x000e220000008800 */
[----:B------:R-:W1:Y:S01]  /*c400*/  LDC R8, c[0x0][0x360] ;  /* 0x0000d800ff087b82 */ /* 0x000e620000000800 */
[----:B------:R-:W-:Y:S02]  /*c410*/  MOV R0, 0x400 ;  /* 0x0000040000007802 */ /* 0x000fe40000000f00 */
[----:B------:R-:W-:-:S03]  /*c420*/  PRMT R7, R17, 0x7604, R18 ;  /* 0x0000760411077816 */ /* 0x000fc60000000012 */
[----:B------:R-:W-:Y:S02]  /*c430*/  VIADD R2, R0, 0x10 ;  /* 0x0000001000027836 */ /* 0x000fe40000000000 */
[----:B------:R-:W3:Y:S01]  /*c440*/  LDC R9, c[0x0][0x364] ;  /* 0x0000d900ff097b82 */ /* 0x000ee20000000800 */
[----:B-12---:R-:W-:Y:S02]  /*c450*/  IMAD R0, R4, R8, R5 ;  /* 0x0000000804007224 */ /* 0x006fe400078e0205 */
[----:B0-----:R-:W-:Y:S02]  /*c460*/  LEA R3, R3, R2, 0x18 ;  /* 0x0000000203037211 */ /* 0x001fe400078ec0ff */
[----:B---3--:R-:W-:Y:S02]  /*c470*/  ISETP.GE.U32.AND P0, PT, R9, 0x2, PT ;  /* 0x000000020900780c */ /* 0x008fe40003f06070 */
[----:B------:R-:W-:-:S05]  /*c480*/  LEA R0, R0, R3, 0x1 ;  /* 0x0000000300007211 */ /* 0x000fca00078e08ff */
[----:B------:R0:W-:Y:S06]  /*c490*/  STS.U16 [R0], R7 ;  /* 0x0000000700007388 */ /* 0x0001ec0000000400 */
[----:B------:R-:W-:Y:S05]  /*c4a0*/  @!P0 BRA `(.L_x_151) ;  /* 0x0000000000608947 */ /* 0x000fea0003800000 */
[----:B------:R-:W-:-:S07]  /*c4b0*/  IMAD.MOV.U32 R2, RZ, RZ, R9 ;  /* 0x000000ffff027224 */ /* 0x000fce00078e0009 */
.L_x_154:
[----:B------:R-:W-:Y:S01]  /*c4c0*/  SHF.R.U32.HI R11, RZ, 0x1, R2 ;  /* 0x00000001ff0b7819 */ /* 0x000fe20000011602 */
[----:B------:R-:W-:Y:S05]  /*c4d0*/  WARPSYNC.ALL ;  /* 0x0000000000007948 */ /* 0x000fea0003800000 */
[----:B------:R-:W-:Y:S01]  /*c4e0*/  IADD3 R6, PT, PT, R11, R4, RZ ;  /* 0x000000040b067210 */ /* 0x000fe20007ffe0ff */
[----:B------:R-:W-:Y:S01]  /*c4f0*/  BAR.SYNC.DEFER_BLOCKING 0x0 ;  /* 0x0000000000007b1d */ /* 0x000fe20000010000 */
[----:B------:R-:W-:Y:S02]  /*c500*/  ISETP.GT.U32.AND P2, PT, R2, 0x3, PT ;  /* 0x000000030200780c */ /* 0x000fe40003f44070 */
[----:B------:R-:W-:-:S03]  /*c510*/  ISETP.GE.U32.AND P0, PT, R6, R9, PT ;  /* 0x000000090600720c */ /* 0x000fc60003f06070 */
[----:B------:R-:W-:Y:S01]  /*c520*/  BSSY.RECONVERGENT B0, `(.L_x_152) ;  /* 0x000000e000007945 */ /* 0x000fe20003800200 */
[----:B------:R-:W-:-:S13]  /*c530*/  ISETP.GE.U32.OR P0, PT, R4, R11, P0 ;  /* 0x0000000b0400720c */ /* 0x000fda0000706470 */
[----:B-1----:R-:W-:Y:S05]  /*c540*/  @P0 BRA `(.L_x_153) ;  /* 0x00000000002c0947 */ /* 0x002fea0003800000 */
[----:B------:R-:W-:-:S04]  /*c550*/  IMAD R2, R6, R8, R5 ;  /* 0x0000000806027224 */ /* 0x000fc800078e0205 */
[----:B------:R-:W-:-:S06]  /*c560*/  IMAD R2, R2, 0x2, R3 ;  /* 0x0000000202027824 */ /* 0x000fcc00078e0203 */
[----:B------:R-:W0:Y:S02]  /*c570*/  LDS.U16 R2, [R2] ;  /* 0x0000000002027984 */ /* 0x000e240000000400 */
[C---:B0-----:R-:W-:Y:S02]  /*c580*/  PRMT R7, R2.reuse, 0x7770, RZ ;  /* 0x0000777002077816 */ /* 0x041fe400000000ff */
[----:B------:R-:W-:Y:S02]  /*c590*/  PRMT R6, R2, 0x7771, RZ ;  /* 0x0000777102067816 */ /* 0x000fe400000000ff */
[----:B------:R-:W-:Y:S02]  /*c5a0*/  LOP3.LUT P0, RZ, R18, 0xff, R7, 0xc8, !PT ;  /* 0x000000ff12ff7812 */ /* 0x000fe4000780c807 */
[----:B------:R-:W-:Y:S02]  /*c5b0*/  LOP3.LUT P1, RZ, R17, 0xff, R6, 0xc8, !PT ;  /* 0x000000ff11ff7812 */ /* 0x000fe4000782c806 */
[----:B------:R-:W-:-:S02]  /*c5c0*/  SEL R18, RZ, 0x1, !P0 ;  /* 0x00000001ff127807 */ /* 0x000fc40004000000 */
[----:B------:R-:W-:-:S04]  /*c5d0*/  SEL R17, RZ, 0x1, !P1 ;  /* 0x00000001ff117807 */ /* 0x000fc80004800000 */
[----:B------:R-:W-:-:S05]  /*c5e0*/  PRMT R7, R17, 0x7604, R18 ;  /* 0x0000760411077816 */ /* 0x000fca0000000012 */
[----:B------:R1:W-:Y:S02]  /*c5f0*/  STS.U16 [R0], R7 ;  /* 0x0000000700007388 */ /* 0x0003e40000000400 */
.L_x_153:
[----:B------:R-:W-:Y:S05]  /*c600*/  BSYNC.RECONVERGENT B0 ;  /* 0x0000000000007941 */ /* 0x000fea0003800200 */
.L_x_152:
[----:B------:R-:W-:Y:S01]  /*c610*/  MOV R2, R11 ;  /* 0x0000000b00027202 */ /* 0x000fe20000000f00 */
[----:B------:R-:W-:Y:S06]  /*c620*/  @P2 BRA `(.L_x_154) ;  /* 0xfffffffc00a42947 */ /* 0x000fec000383ffff */
.L_x_151:
[----:B------:R-:W3:Y:S02]  /*c630*/  LDCU UR4, c[0x0][0x39c] ;  /* 0x00007380ff0477ac */ /* 0x000ee40008000800 */
[----:B---3--:R-:W-:-:S09]  /*c640*/  UISETP.NE.AND UP0, UPT, UR4, URZ, UPT ;  /* 0x000000ff0400728c */ /* 0x008fd2000bf05270 */
[----:B------:R-:W-:Y:S05]  /*c650*/  BRA.U !UP0, `(.L_x_155) ;  /* 0x0000000108ec7547 */ /* 0x000fea000b800000 */
[----:B------:R-:W3:Y:S02]  /*c660*/  LDC R9, c[0x0][0x360] ;  /* 0x0000d800ff097b82 */ /* 0x000ee40000000800 */
[----:B---3--:R-:W-:Y:S01]  /*c670*/  ISETP.GE.U32.AND P0, PT, R9, 0x21, PT ;  /* 0x000000210900780c */ /* 0x008fe20003f06070 */
[----:B01----:R-:W-:-:S12]  /*c680*/  IMAD.MOV.U32 R0, RZ, RZ, R9 ;  /* 0x000000ffff007224 */ /* 0x003fd800078e0009 */
[----:B------:R-:W-:Y:S05]  /*c690*/  @!P0 BRA `(.L_x_156) ;  /* 0x00000000008c8947 */ /* 0x000fea0003800000 */
[----:B------:R-:W0:Y:S01]  /*c6a0*/  S2UR UR5, SR_CgaCtaId ;  /* 0x00000000000579c3 */ /* 0x000e220000008800 */
[----:B------:R-:W-:Y:S01]  /*c6b0*/  UMOV UR4, 0x400 ;  /* 0x0000040000047882 */ /* 0x000fe20000000000 */
[----:B--2---:R-:W-:Y:S01]  /*c6c0*/  IMAD R0, R4, R9, R5 ;  /* 0x0000000904007224 */ /* 0x004fe200078e0205 */
[----:B------:R-:W-:Y:S01]  /*c6d0*/  UIADD3 UR4, UPT, UPT, UR4, 0x10, URZ ;  /* 0x0000001004047890 */ /* 0x000fe2000fffe0ff */
[----:B------:R-:W-:Y:S02]  /*c6e0*/  PRMT R3, R17, 0x7604, R18 ;  /* 0x0000760411037816 */ /* 0x000fe40000000012 */
[----:B------:R-:W-:Y:S01]  /*c6f0*/  ISETP.GE.U32.AND P0, PT, R9, 0x40, PT ;  /* 0x000000400900780c */ /* 0x000fe20003f06070 */
[----:B0-----:R-:W-:-:S06]  /*c700*/  ULEA UR4, UR5, UR4, 0x18 ;  /* 0x0000000405047291 */ /* 0x001fcc000f8ec0ff */
[----:B------:R-:W-:Y:S01]  /*c710*/  LEA R2, R0, UR4, 0x1 ;  /* 0x0000000400027c11 */ /* 0x000fe2000f8e08ff */
[----:B------:R-:W-:-:S04]  /*c720*/  HFMA2 R0, -RZ, RZ, 0, 1.9073486328125e-06 ;  /* 0x00000020ff007431 */ /* 0x000fc800000001ff */
[----:B------:R0:W-:Y:S01]  /*c730*/  STS.U16 [R2], R3 ;  /* 0x0000000302007388 */ /* 0x0001e20000000400 */
[----:B------:R-:W-:Y:S05]  /*c740*/  @!P0 BRA `(.L_x_156) ;  /* 0x0000000000608947 */ /* 0x000fea0003800000 */
[----:B0-----:R-:W-:-:S07]  /*c750*/  IMAD.MOV.U32 R3, RZ, RZ, R9 ;  /* 0x000000ffff037224 */ /* 0x001fce00078e0009 */
.L_x_159:
        /* <DEDUP_REMOVED lines=8> */
[----:B0-----:R-:W-:Y:S05]  /*c7e0*/  @P0 BRA `(.L_x_158) ;  /* 0x00000000002c0947 */ /* 0x001fea0003800000 */
[----:B------:R-:W-:-:S05]  /*c7f0*/  LOP3.LUT R3, R3, 0x7fe, RZ, 0xc0, !PT ;  /* 0x000007fe03037812 */ /* 0x000fca00078ec0ff */
[----:B------:R-:W-:-:S06]  /*c800*/  IMAD.IADD R3, R2, 0x1, R3 ;  /* 0x0000000102037824 */ /* 0x000fcc00078e0203 */
        /* <DEDUP_REMOVED lines=9> */
.L_x_158:
[----:B------:R-:W-:Y:S05]  /*c8a0*/  BSYNC.RECONVERGENT B0 ;  /* 0x0000000000007941 */ /* 0x000fea0003800200 */
.L_x_157:
[----:B------:R-:W-:Y:S01]  /*c8b0*/  MOV R3, R8 ;  /* 0x0000000800037202 */ /* 0x000fe20000000f00 */
[----:B------:R-:W-:Y:S06]  /*c8c0*/  @P2 BRA `(.L_x_159) ;  /* 0xfffffffc00a42947 */ /* 0x000fec000383ffff */
.L_x_156:
[----:B------:R-:W-:Y:S01]  /*c8d0*/  ISETP.GE.U32.AND P0, PT, R0, 0x2, PT ;  /* 0x000000020000780c */ /* 0x000fe20003f06070 */
[----:B------:R-:W-:Y:S05]  /*c8e0*/  WARPSYNC.ALL ;  /* 0x0000000000007948 */ /* 0x000fea0003800000 */
[----:B------:R-:W-:Y:S07]  /*c8f0*/  BAR.SYNC.DEFER_BLOCKING 0x0 ;  /* 0x0000000000007b1d */ /* 0x000fee0000010000 */
[----:B------:R-:W-:Y:S05]  /*c900*/  @!P0 BRA `(.L_x_155) ;  /* 0x0000000000408947 */ /* 0x000fea0003800000 */
[----:B0-----:R-:W-:-:S07]  /*c910*/  IMAD.MOV.U32 R3, RZ, RZ, 0x1 ;  /* 0x00000001ff037424 */ /* 0x001fce00078e00ff */
.L_x_160:
[----:B------:R-:W-:Y:S02]  /*c920*/  LOP3.LUT R2, R18, 0xffff, RZ, 0xc0, !PT ;  /* 0x0000ffff12027812 */ /* 0x000fe400078ec0ff */
[C---:B------:R-:W-:Y:S02]  /*c930*/  LOP3.LUT R6, R17.reuse, 0xffff, RZ, 0xc0, !PT ;  /* 0x0000ffff11067812 */ /* 0x040fe400078ec0ff */
[----:B------:R-:W-:Y:S02]  /*c940*/  PRMT R2, R2, 0x8880, RZ ;  /* 0x0000888002027816 */ /* 0x000fe400000000ff */
[----:B------:R-:W-:Y:S02]  /*c950*/  PRMT R6, R6, 0x8880, RZ ;  /* 0x0000888006067816 */ /* 0x000fe400000000ff */
[----:B------:R-:W-:Y:S02]  /*c960*/  LOP3.LUT P0, RZ, R18, 0xff, RZ, 0xc0, !PT ;  /* 0x000000ff12ff7812 */ /* 0x000fe4000780c0ff */
[----:B------:R-:W0:Y:S01]  /*c970*/  SHFL.DOWN PT, R2, R2, R3, 0x1f ;  /* 0x08001f0302027589 */ /* 0x000e2200000e0000 */
[----:B------:R-:W-:-:S03]  /*c980*/  LOP3.LUT P1, RZ, R17, 0xff, RZ, 0xc0, !PT ;  /* 0x000000ff11ff7812 */ /* 0x000fc6000782c0ff */
[----:B------:R1:W3:Y:S02]  /*c990*/  SHFL.DOWN PT, R6, R6, R3, 0x1f ;  /* 0x08001f0306067589 */ /* 0x0002e400000e0000 */
[----:B-1----:R-:W-:-:S04]  /*c9a0*/  SHF.L.U32 R3, R3, 0x1, RZ ;  /* 0x0000000103037819 */ /* 0x002fc800000006ff */
[----:B------:R-:W-:Y:S02]  /*c9b0*/  ISETP.GE.AND P2, PT, R3, R0, PT ;  /* 0x000000000300720c */ /* 0x000fe40003f46270 */
[----:B0-----:R-:W-:Y:S02]  /*c9c0*/  ISETP.NE.OR P0, PT, R2, RZ, P0 ;  /* 0x000000ff0200720c */ /* 0x001fe40000705670 */
[----:B---3--:R-:W-:Y:S02]  /*c9d0*/  ISETP.NE.OR P1, PT, R6, RZ, P1 ;  /* 0x000000ff0600720c */ /* 0x008fe40000f25670 */
[----:B------:R-:W-:Y:S02]  /*c9e0*/  SEL R18, RZ, 0x1, !P0 ;  /* 0x00000001ff127807 */ /* 0x000fe40004000000 */
[----:B------:R-:W-:-:S05]  /*c9f0*/  SEL R17, RZ, 0x1, !P1 ;  /* 0x00000001ff117807 */ /* 0x000fca0004800000 */
[----:B------:R-:W-:Y:S05]  /*ca00*/  @!P2 BRA `(.L_x_160) ;  /* 0xfffffffc00c4a947 */ /* 0x000fea000383ffff */
.L_x_155:
[----:B------:R-:W3:Y:S01]  /*ca10*/  LDCU UR9, c[0x0][0x558] ;  /* 0x0000ab00ff0977ac */ /* 0x000ee20008000800 */
[----:B01----:R-:W0:Y:S01]  /*ca20*/  S2R R0, SR_CTAID.X ;  /* 0x0000000000007919 */ /* 0x003e220000002500 */
[----:B------:R-:W-:Y:S01]  /*ca30*/  IMAD.MOV.U32 R19, RZ, RZ, RZ ;  /* 0x000000ffff137224 */ /* 0x000fe200078e00ff */
[----:B------:R-:W1:Y:S01]  /*ca40*/  LDCU.64 UR6, c[0x0][0x3a8] ;  /* 0x00007500ff0677ac */ /* 0x000e620008000a00 */
[----:B------:R-:W0:Y:S01]  /*ca50*/  LDCU UR8, c[0x0][0x394] ;  /* 0x00007280ff0877ac */ /* 0x000e220008000800 */
[----:B---3--:R-:W-:-:S04]  /*ca60*/  UIADD3 UR5, UPT, UPT, UR9, -0x1, URZ ;  /* 0xffffffff09057890 */ /* 0x008fc8000fffe0ff */
[----:B------:R-:W-:Y:S01]  /*ca70*/  UISETP.LT.U32.AND UP0, UPT, UR5, 0x18, UPT ;  /* 0x000000180500788c */ /* 0x000fe2000bf01070 */
[----:B-1----:R-:W-:-:S03]  /*ca80*/  IMAD R3, R5, UR6, RZ ;  /* 0x0000000605037c24 */ /* 0x002fc6000f8e02ff */
[----:B------:R-:W-:Y:S01]  /*ca90*/  USEL UR4, UR5, 0x18, UP0 ;  /* 0x0000001805047887 */ /* 0x000fe20008000000 */
[----:B--2---:R-:W-:Y:S01]  /*caa0*/  IMAD R3, R4, UR7, R3 ;  /* 0x0000000704037c24 */ /* 0x004fe2000f8e0203 */
[----:B------:R-:W-:Y:S02]  /*cab0*/  UISETP.NE.AND UP0, UPT, UR9, URZ, UPT ;  /* 0x000000ff0900728c */ /* 0x000fe4000bf05270 */
[----:B------:R-:W-:Y:S01]  /*cac0*/  UIADD3 UR4, UPT, UPT, UR4, 0x1, URZ ;  /* 0x0000000104047890 */ /* 0x000fe2000fffe0ff */
[----:B0-----:R-:W-:-:S05]  /*cad0*/  IMAD R3, R0, UR8, R3 ;  /* 0x0000000800037c24 */ /* 0x001fca000f8e0203 */
[----:B------:R-:W-:Y:S01]  /*cae0*/  SHF.L.U32 R3, R3, 0x1, RZ ;  /* 0x0000000103037819 */ /* 0x000fe200000006ff */
[----:B------:R-:W-:Y:S06]  /*caf0*/  BRA.U !UP0, `(.L_x_161) ;  /* 0x0000001108447547 */ /* 0x000fec000b800000 */
[----:B------:R-:W0:Y:S01]  /*cb00*/  LDCU.64 UR8, c[0x0][0x560] ;  /* 0x0000ac00ff0877ac */ /* 0x000e220008000a00 */
[----:B------:R-:W-:Y:S01]  /*cb10*/  IMAD.MOV.U32 R2, RZ, RZ, RZ ;  /* 0x000000ffff027224 */ /* 0x000fe200078e00ff */
[----:B------:R-:W1:Y:S01]  /*cb20*/  LDCU UR7, c[0x0][0x55c] ;  /* 0x0000ab80ff0777ac */ /* 0x000e620008000800 */
[----:B------:R-:W2:Y:S01]  /*cb30*/  LDCU UR6, c[0x0][0x688] ;  /* 0x0000d100ff0677ac */ /* 0x000ea20008000800 */
        /* <DEDUP_REMOVED lines=269> */
.L_x_161:
[----:B------:R-:W-:Y:S01]  /*dc10*/  IMAD.MOV.U32 R16, RZ, RZ, RZ ;  /* 0x000000ffff107224 */ /* 0x000fe200078e00ff */
[----:B------:R-:W-:Y:S06]  /*dc20*/  BRA.U !UP0, `(.L_x_162) ;  /* 0x0000001108487547 */ /* 0x000fec000b800000 */
[----:B------:R-:W0:Y:S01]  /*dc30*/  LDCU.64 UR6, c[0x0][0x560] ;  /* 0x0000ac00ff0677ac */ /* 0x000e220008000a00 */
[----:B------:R-:W-:Y:S01]  /*dc40*/  IADD3 R9, PT, PT, R3, 0x1, RZ ;  /* 0x0000000103097810 */ /* 0x000fe20007ffe0ff */
        /* <DEDUP_REMOVED lines=272> */
.L_x_162:
[----:B------:R-:W0:Y:S01]  /*ed50*/  LDC.64 R8, c[0x0][0x768] ;  /* 0x0001da00ff087b82 */ /* 0x000e220000000a00 */
[----:B------:R-:W1:Y:S02]  /*ed60*/  LDCU UR6, c[0x0][0x3a4] ;  /* 0x00007480ff0677ac */ /* 0x000e640008000800 */
[----:B-1----:R-:W-:Y:S01]  /*ed70*/  UISETP.NE.AND UP1, UPT, UR6, URZ, UPT ;  /* 0x000000ff0600728c */ /* 0x002fe2000bf25270 */
[----:B0-----:R-:W-:Y:S02]  /*ed80*/  IADD3 R6, P1, PT, R19, R8, RZ ;  /* 0x0000000813067210 */ /* 0x001fe40007f3e0ff */
[----:B------:R-:W-:-:S03]  /*ed90*/  ISETP.NE.U32.AND P0, PT, R8, RZ, PT ;  /* 0x000000ff0800720c */ /* 0x000fc60003f05070 */
[----:B------:R-:W-:Y:S01]  /*eda0*/  IMAD.X R7, RZ, RZ, R9, P1 ;  /* 0x000000ffff077224 */ /* 0x000fe200008e0609 */
[----:B------:R-:W-:-:S04]  /*edb0*/  ISETP.NE.AND.EX P0, PT, R9, RZ, PT, P0 ;  /* 0x000000ff0900720c */ /* 0x000fc80003f05300 */
[----:B------:R-:W-:Y:S02]  /*edc0*/  SEL R6, R6, RZ, P0 ;  /* 0x000000ff06067207 */ /* 0x000fe40000000000 */
[----:B------:R-:W-:Y:S01]  /*edd0*/  SEL R7, R7, RZ, P0 ;  /* 0x000000ff07077207 */ /* 0x000fe20000000000 */
[----:B------:R-:W-:Y:S06]  /*ede0*/  BRA.U !UP1, `(.L_x_163) ;  /* 0x0000003909787547 */ /* 0x000fec000b800000 */
[----:B------:R-:W-:Y:S01]  /*edf0*/  HFMA2 R19, -RZ, RZ, 0, 0 ;  /* 0x00000000ff137431 */ /* 0x000fe200000001ff */
[----:B------:R-:W-:Y:S06]  /*ee00*/  BRA.U !UP0, `(.L_x_164) ;  /* 0x0000001108487547 */ /* 0x000fec000b800000 */
[----:B------:R-:W0:Y:S01]  /*ee10*/  LDCU.64 UR6, c[0x0][0x560] ;  /* 0x0000ac00ff0677ac */ /* 0x000e220008000a00 */
[----:B------:R-:W-:Y:S01]  /*ee20*/  MOV R9, R3 ;  /* 0x0000000300097202 */ /* 0x000fe20000000f00 */
[----:B------:R-:W-:Y:S01]  /*ee30*/  IMAD.MOV.U32 R8, RZ, RZ, RZ ;  /* 0x000000ffff087224 */ /* 0x000fe200078e00ff */
[----:B------:R-:W1:Y:S01]  /*ee40*/  LDCU UR8, c[0x0][0x55c] ;  /* 0x0000ab80ff0877ac */ /* 0x000e620008000800 */
[----:B------:R-:W2:Y:S01]  /*ee50*/  LDCU UR9, c[0x0][0x688] ;  /* 0x0000d100ff0977ac */ /* 0x000ea20008000800 */
        /* <DEDUP_REMOVED lines=263> */
[----:B------:R-:W2:Y:S03]  /*fed0*/  LDCU UR9, c[0x0][0x748] ;  /* 0x0000e900ff0977ac */ /* 0x000ea60008000800 */
[----:B0-----:R-:W-:-:S05]  /*fee0*/  IMAD.HI.U32 R8, R9, UR6, R8 ;  /* 0x0000000609087c27 */ /* 0x001fca000f8e0008 */
[----:B------:R-:W-:-:S05]  /*fef0*/  SHF.R.U32.HI R8, RZ, UR7, R8 ;  /* 0x00000007ff087c19 */ /* 0x000fca0008011608 */
[----:B------:R-:W-:-:S04]  /*ff00*/  IMAD.MOV R8, RZ, RZ, -R8 ;  /* 0x000000ffff087224 */ /* 0x000fc800078e0a08 */
[----:B-1----:R-:W-:-:S04]  /*ff10*/  IMAD R8, R8, UR8, R9 ;  /* 0x0000000808087c24 */ /* 0x002fc8000f8e0209 */
[----:B--2---:R-:W-:-:S07]  /*ff20*/  IMAD R19, R8, UR9, R19 ;  /* 0x0000000908137c24 */ /* 0x004fce000f8e0213 */
.L_x_164:
[----:B------:R-:W-:Y:S01]  /*ff30*/  MOV R16, RZ ;  /* 0x000000ff00107202 */ /* 0x000fe20000000f00 */
[----:B------:R-:W-:Y:S06]  /*ff40*/  BRA.U !UP0, `(.L_x_165) ;  /* 0x0000001108487547 */ /* 0x000fec000b800000 */
[----:B------:R-:W0:Y:S01]  /*ff50*/  LDCU.64 UR6, c[0x0][0x560] ;  /* 0x0000ac00ff0677ac */ /* 0x000e220008000a00 */
[----:B------:R-:W-:Y:S01]  /*ff60*/  MOV R10, RZ ;  /* 0x000000ff000a7202 */ /* 0x000fe20000000f00 */
[----:B------:R-:W-:Y:S01]  /*ff70*/  VIADD R11, R3, 0x1 ;  /* 0x00000001030b7836 */ /* 0x000fe20000000000 */
        /* <DEDUP_REMOVED lines=271> */
.L_x_165:
[----:B------:R-:W0:Y:S01]  /*11070*/  LDCU UR4, c[0x0][0x38c] ;  /* 0x00007180ff0477ac */ /* 0x000e220008000800 */
[----:B------:R-:W-:Y:S01]  /*11080*/  BSSY.RECONVERGENT B0, `(.L_x_166) ;  /* 0x0000018000007945 */ /* 0x000fe20003800200 */
[----:B------:R-:W-:Y:S02]  /*11090*/  LOP3.LUT P3, RZ, R5, R4, RZ, 0xfc, !PT ;  /* 0x0000000405ff7212 */ /* 0x000fe4000786fcff */
[----:B------:R-:W-:Y:S02]  /*110a0*/  PLOP3.LUT P0, PT, PT, PT, PT, 0x8, 0x80 ;  /* 0x000000000080781c */ /* 0x000fe40003f0e170 */
[----:B0-----:R-:W-:-:S13]  /*110b0*/  ISETP.GE.AND P1, PT, R3, UR4, PT ;  /* 0x0000000403007c0c */ /* 0x001fda000bf26270 */
[----:B------:R-:W-:Y:S05]  /*110c0*/  @P1 BRA `(.L_x_167) ;  /* 0x00000000004c1947 */ /* 0x000fea0003800000 */
        /* <DEDUP_REMOVED lines=10> */
[----:B------:R-:W1:Y:S01]  /*11170*/  LDC.64 R2, c[0x0][0x770] ;  /* 0x0001dc00ff027b82 */ /* 0x000e620000000a00 */
[----:B------:R-:W-:Y:S01]  /*11180*/  ISETP.NE.AND P0, PT, R8, RZ, PT ;  /* 0x000000ff0800720c */ /* 0x000fe20003f05270 */
[----:B------:R-:W2:Y:S01]  /*11190*/  LDCU UR5, c[0x0][0x360] ;  /* 0x00006c00ff0577ac */ /* 0x000ea20008000800 */
[----:B0-----:R-:W-:-:S11]  /*111a0*/  IMAD R8, R0, UR4, R9 ;  /* 0x0000000400087c24 */ /* 0x001fd6000f8e0209 */
[----:B--2---:R-:W-:Y:S01]  /*111b0*/  @!P0 IMAD R8, R8, UR5, R5 ;  /* 0x0000000508088c24 */ /* 0x004fe2000f8e0205 */
[----:B------:R-:W-:-:S03]  /*111c0*/  PLOP3.LUT P0, PT, PT, PT, PT, 0x80, 0x8 ;  /* 0x000000000008781c */ /* 0x000fc60003f0f070 */
[----:B-1----:R-:W-:-:S05]  /*111d0*/  IMAD.WIDE.U32 R2, R8, 0x2, R2 ;  /* 0x0000000208027825 */ /* 0x002fca00078e0002 */
[----:B------:R0:W-:Y:S04]  /*111e0*/  STG.E.U8 desc[UR36][R2.64], R18 ;  /* 0x0000001202007986 */ /* 0x0001e8000c101124 */
[----:B------:R0:W-:Y:S02]  /*111f0*/  STG.E.U8 desc[UR36][R2.64+0x1], R17 ;  /* 0x0000011102007986 */ /* 0x0001e4000c101124 */
.L_x_167:
[----:B------:R-:W-:Y:S05]  /*11200*/  BSYNC.RECONVERGENT B0 ;  /* 0x0000000000007941 */ /* 0x000fea0003800200 */
.L_x_166:
        /* <DEDUP_REMOVED lines=9> */
[----:B------:R-:W-:Y:S05]  /*112a0*/  WARPSYNC.ALL ;  /* 0x0000000000007948 */ /* 0x000fea0003800000 */
        /* <DEDUP_REMOVED lines=21> */
[----:B0-----:R-:W-:-:S04]  /*11400*/  IADD3 R8, PT, PT, R8, R11, RZ ;  /* 0x0000000b08087210 */ /* 0x001fc80007ffe0ff */
[----:B------:R-:W-:-:S04]  /*11410*/  ISETP.NE.AND P1, PT, R8, UR4, PT ;  /* 0x0000000408007c0c */ /* 0x000fc8000bf25270 */
[----:B------:R-:W-:-:S05]  /*11420*/  SEL R2, RZ, 0x1, P1 ;  /* 0x00000001ff027807 */ /* 0x000fca0000800000 */
[----:B------:R1:W-:Y:S04]  /*11430*/  STS.U8 [UR5], R2 ;  /* 0x00000002ff007988 */ /* 0x0003e80008000005 */
.L_x_169:
[----:B------:R-:W-:Y:S05]  /*11440*/  BSYNC.RECONVERGENT B0 ;  /* 0x0000000000007941 */ /* 0x000fea0003800200 */
.L_x_168:
[----:B------:R-:W2:Y:S08]  /*11450*/  S2UR UR5, SR_CgaCtaId ;  /* 0x00000000000579c3 */ /* 0x000eb00000008800 */
[----:B------:R-:W-:Y:S06]  /*11460*/  BAR.SYNC.DEFER_BLOCKING 0x0 ;  /* 0x0000000000007b1d */ /* 0x000fec0000010000 */
[----:B------:R-:W-:-:S02]  /*11470*/  UMOV UR4, 0x400 ;  /* 0x0000040000047882 */ /* 0x000fc40000000000 */
[----:B--2---:R-:W-:-:S09]  /*11480*/  ULEA UR6, UR5, UR4, 0x18 ;  /* 0x0000000405067291 */ /* 0x004fd2000f8ec0ff */
        /* <DEDUP_REMOVED lines=16> */
[----:B-1----:R-:W-:-:S08]  /*11590*/  IMAD.U32 R18, RZ, RZ, UR6 ;  /* 0x00000006ff127e24 */ /* 0x002fd0000f8e00ff */
[----:B------:R-:W-:Y:S05]  /*115a0*/  BRA.U !UP0, `(.L_x_171) ;  /* 0x0000000108747547 */ /* 0x000fea000b800000 */
[----:B------:R-:W0:Y:S01]  /*115b0*/  LDCU UR6, c[0x0][0x360] ;  /* 0x00006c00ff0677ac */ /* 0x000e220008000800 */
[----:B------:R-:W-:Y:S01]  /*115c0*/  PRMT R17, R18, 0x7610, R17 ;  /* 0x0000761012117816 */ /* 0x000fe20000000011 */
[----:B------:R-:W1:Y:S01]  /*115d0*/  LDCU UR8, c[0x0][0x398] ;  /* 0x00007300ff0877ac */ /* 0x000e620008000800 */
[----:B0-----:R-:W-:-:S05]  /*115e0*/  IMAD R8, R4, UR6, R5 ;  /* 0x0000000604087c24 */ /* 0x001fca000f8e0205 */
[----:B-1----:R-:W-:-:S13]  /*115f0*/  ISETP.GE.U32.AND P1, PT, R8, UR8, PT ;  /* 0x0000000808007c0c */ /* 0x002fda000bf26070 */
[----:B------:R-:W-:Y:S05]  /*11600*/  @P1 BRA `(.L_x_172) ;  /* 0x0000000000c81947 */ /* 0x000fea0003800000 */
[----:B------:R-:W0:Y:S01]  /*11610*/  LDCU UR7, c[0x0][0x374] ;  /* 0x00006e80ff0777ac */ /* 0x000e220008000800 */
[----:B------:R-:W1:Y:S01]  /*11620*/  LDC R13, c[0x0][0x364] ;  /* 0x0000d900ff0d7b82 */ /* 0x000e620000000800 */
[----:B------:R-:W-:Y:S01]  /*11630*/  PRMT R9, R18, 0x9910, RZ ;  /* 0x0000991012097816 */ /* 0x000fe200000000ff */
[----:B------:R-:W-:Y:S01]  /*11640*/  BSSY.RECONVERGENT B1, `(.L_x_173) ;  /* 0x0000010000017945 */ /* 0x000fe20003800200 */
[----:B------:R-:W-:Y:S02]  /*11650*/  MOV R10, R8 ;  /* 0x00000008000a7202 */ /* 0x000fe40000000f00 */
[----:B------:R-:W-:-:S03]  /*11660*/  ISETP.NE.AND P1, PT, R9, RZ, PT ;  /* 0x000000ff0900720c */ /* 0x000fc60003f25270 */
[----:B------:R-:W2:Y:S01]  /*11670*/  LDC.64 R2, c[0x0][0x770] ;  /* 0x0001dc00ff027b82 */ /* 0x000ea20000000a00 */
[----:B------:R-:W-:Y:S01]  /*11680*/  PLOP3.LUT P2, PT, P1, PT, PT, 0x80, 0x8 ;  /* 0x000000000008781c */ /* 0x000fe20000f4f070 */
[----:B0-----:R-:W-:Y:S02]  /*11690*/  IMAD R11, R0, UR7, RZ ;  /* 0x00000007000b7c24 */ /* 0x001fe4000f8e02ff */
[----:B-1----:R-:W-:-:S10]  /*116a0*/  IMAD R13, R13, UR6, RZ ;  /* 0x000000060d0d7c24 */ /* 0x002fd4000f8e02ff */
.L_x_174:
[----:B------:R-:W-:-:S04]  /*116b0*/  IMAD.IADD R9, R11, 0x1, R10 ;  /* 0x000000010b097824 */ /* 0x000fc800078e020a */
[----:B--2---:R-:W-:-:S05]  /*116c0*/  IMAD.WIDE.U32 R8, R9, 0x2, R2 ;  /* 0x0000000209087825 */ /* 0x004fca00078e0002 */
[----:B------:R-:W2:Y:S04]  /*116d0*/  LDG.E.U8 R12, desc[UR36][R8.64] ;  /* 0x00000024080c7981 */ /* 0x000ea8000c1e1100 */
[----:B------:R-:W3:Y:S01]  /*116e0*/  LDG.E.U8 R0, desc[UR36][R8.64+0x1] ;  /* 0x0000012408007981 */ /* 0x000ee2000c1e1100 */
[----:B------:R-:W-:-:S04]  /*116f0*/  IADD3 R10, PT, PT, R13, R10, RZ ;  /* 0x0000000a0d0a7210 */ /* 0x000fc80007ffe0ff */
[----:B------:R-:W-:Y:S02]  /*11700*/  ISETP.GE.U32.AND P3, PT, R10, UR8, PT ;  /* 0x000000080a007c0c */ /* 0x000fe4000bf66070 */
[----:B--2---:R-:W-:Y:S02]  /*11710*/  ISETP.NE.OR P1, PT, R12, RZ, P1 ;  /* 0x000000ff0c00720c */ /* 0x004fe40000f25670 */
[----:B---3--:R-:W-:-:S09]  /*11720*/  ISETP.NE.OR P2, PT, R0, RZ, P2 ;  /* 0x000000ff0000720c */ /* 0x008fd20001745670 */
[----:B------:R-:W-:Y:S05]  /*11730*/  @!P3 BRA `(.L_x_174) ;  /* 0xfffffffc00dcb947 */ /* 0x000fea000383ffff */
[----:B------:R-:W-:Y:S05]  /*11740*/  BSYNC.RECONVERGENT B1 ;  /* 0x0000000000017941 */ /* 0x000fea0003800200 */
.L_x_173:
[----:B------:R-:W-:Y:S02]  /*11750*/  SEL R18, RZ, 0x1, !P1 ;  /* 0x00000001ff127807 */ /* 0x000fe40004800000 */
[----:B------:R-:W-:Y:S01]  /*11760*/  SEL R17, RZ, 0x1, !P2 ;  /* 0x00000001ff117807 */ /* 0x000fe20005000000 */
[----:B------:R-:W-:Y:S06]  /*11770*/  BRA `(.L_x_172) ;  /* 0x00000000006c7947 */ /* 0x000fec0003800000 */
.L_x_171:
[----:B------:R-:W0:Y:S01]  /*11780*/  LDCU UR7, c[0x0][0x398] ;  /* 0x00007300ff0777ac */ /* 0x000e220008000800 */
[----:B------:R-:W-:Y:S02]  /*11790*/  PRMT R17, R18, 0x7610, R17 ;  /* 0x0000761012117816 */ /* 0x000fe40000000011 */
[----:B0-----:R-:W-:-:S13]  /*117a0*/  ISETP.GE.U32.AND P1, PT, R4, UR7, PT ;  /* 0x0000000704007c0c */ /* 0x001fda000bf26070 */
[----:B------:R-:W-:Y:S05]  /*117b0*/  @P1 BRA `(.L_x_172) ;  /* 0x00000000005c1947 */ /* 0x000fea0003800000 */
[----:B------:R-:W0:Y:S01]  /*117c0*/  LDCU UR6, c[0x0][0x374] ;  /* 0x00006e80ff0677ac */ /* 0x000e220008000800 */
[----:B------:R-:W1:Y:S01]  /*117d0*/  LDC R12, c[0x0][0x360] ;  /* 0x0000d800ff0c7b82 */ /* 0x000e620000000800 */
[----:B------:R-:W-:Y:S01]  /*117e0*/  PRMT R8, R18, 0x9910, RZ ;  /* 0x0000991012087816 */ /* 0x000fe200000000ff */
[----:B------:R-:W-:Y:S01]  /*117f0*/  BSSY.RECONVERGENT B1, `(.L_x_175) ;  /* 0x0000011000017945 */ /* 0x000fe20003800200 */
[----:B------:R-:W-:Y:S02]  /*11800*/  IMAD.MOV.U32 R11, RZ, RZ, R4 ;  /* 0x000000ffff0b7224 */ /* 0x000fe400078e0004 */
[----:B------:R-:W-:-:S03]  /*11810*/  ISETP.NE.AND P1, PT, R8, RZ, PT ;  /* 0x000000ff0800720c */ /* 0x000fc60003f25270 */
[----:B------:R-:W2:Y:S01]  /*11820*/  LDC.64 R2, c[0x0][0x770] ;  /* 0x0001dc00ff027b82 */ /* 0x000ea20000000a00 */
[----:B------:R-:W-:-:S07]  /*11830*/  PLOP3.LUT P2, PT, P1, PT, PT, 0x80, 0x8 ;  /* 0x000000000008781c */ /* 0x000fce0000f4f070 */
[----:B------:R-:W3:Y:S01]  /*11840*/  LDC R14, c[0x0][0x364] ;  /* 0x0000d900ff0e7b82 */ /* 0x000ee20000000800 */
[----:B0-----:R-:W-:-:S07]  /*11850*/  IMAD R0, R0, UR6, RZ ;  /* 0x0000000600007c24 */ /* 0x001fce000f8e02ff */
.L_x_176:
[----:B------:R-:W-:-:S05]  /*11860*/  IADD3 R8, PT, PT, R0, R11, RZ ;  /* 0x0000000b00087210 */ /* 0x000fca0007ffe0ff */
[----:B-1----:R-:W-:-:S04]  /*11870*/  IMAD R8, R8, R12, R5 ;  /* 0x0000000c08087224 */ /* 0x002fc800078e0205 */
[----:B--2---:R-:W-:-:S05]  /*11880*/  IMAD.WIDE.U32 R8, R8, 0x2, R2 ;  /* 0x0000000208087825 */ /* 0x004fca00078e0002 */
[----:B------:R-:W2:Y:S04]  /*11890*/  LDG.E.U8 R13, desc[UR36][R8.64] ;  /* 0x00000024080d7981 */ /* 0x000ea8000c1e1100 */
[----:B------:R-:W4:Y:S01]  /*118a0*/  LDG.E.U8 R10, desc[UR36][R8.64+0x1] ;  /* 0x00000124080a7981 */ /* 0x000f22000c1e1100 */
[----:B---3--:R-:W-:-:S05]  /*118b0*/  IMAD.IADD R11, R14, 0x1, R11 ;  /* 0x000000010e0b7824 */ /* 0x008fca00078e020b */
[----:B------:R-:W-:Y:S02]  /*118c0*/  ISETP.GE.U32.AND P3, PT, R11, UR7, PT ;  /* 0x000000070b007c0c */ /* 0x000fe4000bf66070 */
[----:B--2---:R-:W-:Y:S02]  /*118d0*/  ISETP.NE.OR P1, PT, R13, RZ, P1 ;  /* 0x000000ff0d00720c */ /* 0x004fe40000f25670 */
[----:B----4-:R-:W-:-:S09]  /*118e0*/  ISETP.NE.OR P2, PT, R10, RZ, P2 ;  /* 0x000000ff0a00720c */ /* 0x010fd20001745670 */
[----:B------:R-:W-:Y:S05]  /*118f0*/  @!P3 BRA `(.L_x_176) ;  /* 0xfffffffc00d8b947 */ /* 0x000fea000383ffff */
[----:B------:R-:W-:Y:S05]  /*11900*/  BSYNC.RECONVERGENT B1 ;  /* 0x0000000000017941 */ /* 0x000fea0003800200 */
.L_x_175:
[----:B------:R-:W-:Y:S02]  /*11910*/  SEL R18, RZ, 0x1, !P1 ;  /* 0x00000001ff127807 */ /* 0x000fe40004800000 */
[----:B------:R-:W-:-:S07]  /*11920*/  SEL R17, RZ, 0x1, !P2 ;  /* 0x00000001ff117807 */ /* 0x000fce0005000000 */
.L_x_172:
[----:B------:R-:W-:Y:S05]  /*11930*/  BSYNC.RECONVERGENT B0 ;  /* 0x0000000000007941 */ /* 0x000fea0003800200 */
.L_x_170:
[----:B------:R-:W0:Y:S01]  /*11940*/  LDCU UR6, c[0x0][0x360] ;  /* 0x00006c00ff0677ac */ /* 0x000e220008000800 */
[----:B------:R-:W-:Y:S01]  /*11950*/  PRMT R3, R17, 0x7604, R18 ;  /* 0x0000760411037816 */ /* 0x000fe20000000012 */
[----:B------:R-:W-:-:S04]  /*11960*/  UIADD3 UR4, UPT, UPT, UR4, 0x10, URZ ;  /* 0x0000001004047890 */ /* 0x000fc8000fffe0ff */
[----:B------:R-:W-:Y:S01]  /*11970*/  ULEA UR8, UR5, UR4, 0x18 ;  /* 0x0000000405087291 */ /* 0x000fe2000f8ec0ff */
[----:B------:R-:W1:Y:S01]  /*11980*/  LDCU UR5, c[0x0][0x364] ;  /* 0x00006c80ff0577ac */ /* 0x000e620008000800 */
[----:B0-----:R-:W-:-:S05]  /*11990*/  IMAD R0, R4, UR6, R5 ;  /* 0x0000000604007c24 */ /* 0x001fca000f8e0205 */
[----:B------:R-:W-:-:S05]  /*119a0*/  LEA R0, R0, UR8, 0x1 ;  /* 0x0000000800007c11 */ /* 0x000fca000f8e08ff */
[----:B------:R0:W-:Y:S01]  /*119b0*/  STS.U16 [R0], R3 ;  /* 0x0000000300007388 */ /* 0x0001e20000000400 */
[----:B-1----:R-:W-:-:S09]  /*119c0*/  UISETP.GE.U32.AND UP0, UPT, UR5, 0x2, UPT ;  /* 0x000000020500788c */ /* 0x002fd2000bf06070 */
[----:B0-----:R-:W-:Y:S05]  /*119d0*/  BRA.U !UP0, `(.L_x_177) ;  /* 0x00000001085c7547 */ /* 0x001fea000b800000 */
[----:B------:R-:W-:-:S05]  /*119e0*/  UMOV UR4, UR5 ;  /* 0x0000000500047c82 */ /* 0x000fca0008000000 */
.L_x_180:
[----:B------:R-:W-:Y:S01]  /*119f0*/  USHF.R.U32.HI UR7, URZ, 0x1, UR4 ;  /* 0x00000001ff077899 */ /* 0x000fe20008011604 */
[----:B------:R-:W-:Y:S05]  /*11a00*/  BAR.SYNC.DEFER_BLOCKING 0x0 ;  /* 0x0000000000007b1d */ /* 0x000fea0000010000 */
[----:B------:R-:W-:Y:S01]  /*11a10*/  IADD3 R2, PT, PT, R4, UR7, RZ ;  /* 0x0000000704027c10 */ /* 0x000fe2000fffe0ff */
[----:B------:R-:W-:Y:S03]  /*11a20*/  BSSY.RECONVERGENT B0, `(.L_x_178) ;  /* 0x000000f000007945 */ /* 0x000fe60003800200 */
[----:B------:R-:W-:-:S04]  /*11a30*/  ISETP.GE.U32.AND P1, PT, R2, UR5, PT ;  /* 0x0000000502007c0c */ /* 0x000fc8000bf26070 */
[----:B------:R-:W-:-:S13]  /*11a40*/  ISETP.GE.U32.OR P1, PT, R4, UR7, P1 ;  /* 0x0000000704007c0c */ /* 0x000fda0008f26470 */
[----:B0-----:R-:W-:Y:S05]  /*11a50*/  @P1 BRA `(.L_x_179) ;  /* 0x00000000002c1947 */ /* 0x001fea0003800000 */
[----:B------:R-:W-:-:S05]  /*11a60*/  IMAD R2, R2, UR6, R5 ;  /* 0x0000000602027c24 */ /* 0x000fca000f8e0205 */
[----:B------:R-:W-:-:S06]  /*11a70*/  LEA R2, R2, UR8, 0x1 ;  /* 0x0000000802027c11 */ /* 0x000fcc000f8e08ff */
        /* <DEDUP_REMOVED lines=9> */
.L_x_179:
[----:B------:R-:W-:Y:S05]  /*11b10*/  BSYNC.RECONVERGENT B0 ;  /* 0x0000000000007941 */ /* 0x000fea0003800200 */
.L_x_178:
[----:B------:R-:W-:-:S03]  /*11b20*/  UISETP.GT.U32.AND UP0, UPT, UR4, 0x3, UPT ;  /* 0x000000030400788c */ /* 0x000fc6000bf04070 */
[----:B------:R-:W-:-:S06]  /*11b30*/  UMOV UR4, UR7 ;  /* 0x0000000700047c82 */ /* 0x000fcc0008000000 */
[----:B------:R-:W-:Y:S05]  /*11b40*/  BRA.U UP0, `(.L_x_180) ;  /* 0xfffffffd00a87547 */ /* 0x000fea000b83ffff */
.L_x_177:
[----:B------:R-:W1:Y:S02]  /*11b50*/  LDCU UR4, c[0x0][0x39c] ;  /* 0x00007380ff0477ac */ /* 0x000e640008000800 */
[----:B-1----:R-:W-:-:S09]  /*11b60*/  UISETP.NE.AND UP0, UPT, UR4, URZ, UPT ;  /* 0x000000ff0400728c */ /* 0x002fd2000bf05270 */
[----:B------:R-:W-:Y:S05]  /*11b70*/  BRA.U !UP0, `(.L_x_181) ;  /* 0x0000000108c87547 */ /* 0x000fea000b800000 */
[----:B------:R-:W-:Y:S02]  /*11b80*/  UISETP.GE.U32.AND UP0, UPT, UR6, 0x21, UPT ;  /* 0x000000210600788c */ /* 0x000fe4000bf06070 */
[----:B------:R-:W-:-:S07]  /*11b90*/  UMOV UR4, UR6 ;  /* 0x0000000600047c82 */ /* 0x000fce0008000000 */
[----:B------:R-:W-:Y:S05]  /*11ba0*/  BRA.U !UP0, `(.L_x_182) ;  /* 0x00000001086c7547 */ /* 0x000fea000b800000 */
[----:B0-----:R-:W-:Y:S01]  /*11bb0*/  PRMT R3, R17, 0x7604, R18 ;  /* 0x0000760411037816 */ /* 0x001fe20000000012 */
[----:B------:R-:W-:Y:S01]  /*11bc0*/  UISETP.GE.U32.AND UP0, UPT, UR6, 0x40, UPT ;  /* 0x000000400600788c */ /* 0x000fe2000bf06070 */
[----:B------:R-:W-:-:S03]  /*11bd0*/  UMOV UR4, 0x20 ;  /* 0x0000002000047882 */ /* 0x000fc60000000000 */
[----:B------:R1:W-:Y:S05]  /*11be0*/  STS.U16 [R0], R3 ;  /* 0x0000000300007388 */ /* 0x0003ea0000000400 */
[----:B------:R-:W-:Y:S05]  /*11bf0*/  BRA.U !UP0, `(.L_x_182) ;  /* 0x0000000108587547 */ /* 0x000fea000b800000 */
[----:B------:R-:W-:-:S05]  /*11c00*/  UMOV UR5, UR6 ;  /* 0x0000000600057c82 */ /* 0x000fca0008000000 */
.L_x_185:
[----:B------:R-:W-:Y:S01]  /*11c10*/  USHF.R.U32.HI UR7, URZ, 0x1, UR5 ;  /* 0x00000001ff077899 */ /* 0x000fe20008011605 */
[----:B------:R-:W-:Y:S05]  /*11c20*/  BAR.SYNC.DEFER_BLOCKING 0x0 ;  /* 0x0000000000007b1d */ /* 0x000fea0000010000 */
[----:B------:R-:W-:Y:S01]  /*11c30*/  VIADD R2, R5, UR7 ;  /* 0x0000000705027c36 */ /* 0x000fe20008000000 */
[----:B------:R-:W-:Y:S04]  /*11c40*/  BSSY.RECONVERGENT B0, `(.L_x_183) ;  /* 0x000000e000007945 */ /* 0x000fe80003800200 */
[----:B------:R-:W-:-:S04]  /*11c50*/  ISETP.GE.U32.AND P1, PT, R2, UR6, PT ;  /* 0x0000000602007c0c */ /* 0x000fc8000bf26070 */
[----:B------:R-:W-:-:S13]  /*11c60*/  ISETP.GE.U32.OR P1, PT, R5, UR7, P1 ;  /* 0x0000000705007c0c */ /* 0x000fda0008f26470 */
[----:B0-----:R-:W-:Y:S05]  /*11c70*/  @P1 BRA `(.L_x_184) ;  /* 0x0000000000281947 */ /* 0x001fea0003800000 */
[----:B------:R-:W-:-:S09]  /*11c80*/  ULOP3.LUT UR8, UR5, 0x7fe, URZ, 0xc0, !UPT ;  /* 0x000007fe05087892 */ /* 0x000fd2000f8ec0ff */
[----:B------:R-:W1:Y:S02]  /*11c90*/  LDS.U16 R2, [R0+UR8] ;  /* 0x0000000800027984 */ /* 0x000e640008000400 */
[C---:B-1----:R-:W-:Y:S02]  /*11ca0*/  PRMT R3, R2.reuse, 0x7770, RZ ;  /* 0x0000777002037816 */ /* 0x042fe400000000ff */
[----:B------:R-:W-:Y:S02]  /*11cb0*/  PRMT R2, R2, 0x7771, RZ ;  /* 0x0000777102027816 */ /* 0x000fe400000000ff */
[----:B------:R-:W-:Y:S02]  /*11cc0*/  LOP3.LUT P1, RZ, R18, 0xff, R3, 0xc8, !PT ;  /* 0x000000ff12ff7812 */ /* 0x000fe4000782c803 */
[----:B------:R-:W-:Y:S02]  /*11cd0*/  LOP3.LUT P2, RZ, R17, 0xff, R2, 0xc8, !PT ;  /* 0x000000ff11ff7812 */ /* 0x000fe4000784c802 */
[----:B------:R-:W-:-:S02]  /*11ce0*/  SEL R18, RZ, 0x1, !P1 ;  /* 0x00000001ff127807 */ /* 0x000fc40004800000 */
[----:B------:R-:W-:-:S04]  /*11cf0*/  SEL R17, RZ, 0x1, !P2 ;  /* 0x00000001ff117807 */ /* 0x000fc80005000000 */
[----:B------:R-:W-:-:S05]  /*11d00*/  PRMT R3, R17, 0x7604, R18 ;  /* 0x0000760411037816 */ /* 0x000fca0000000012 */
[----:B------:R0:W-:Y:S02]  /*11d10*/  STS.U16 [R0], R3 ;  /* 0x0000000300007388 */ /* 0x0001e40000000400 */
.L_x_184:
[----:B------:R-:W-:Y:S05]  /*11d20*/  BSYNC.RECONVERGENT B0 ;  /* 0x0000000000007941 */ /* 0x000fea0003800200 */
.L_x_183:
[----:B------:R-:W-:-:S03]  /*11d30*/  UISETP.GT.U32.AND UP0, UPT, UR5, 0x7f, UPT ;  /* 0x0000007f0500788c */ /* 0x000fc6000bf04070 */
[----:B------:R-:W-:-:S06]  /*11d40*/  UMOV UR5, UR7 ;  /* 0x0000000700057c82 */ /* 0x000fcc0008000000 */
[----:B------:R-:W-:Y:S05]  /*11d50*/  BRA.U UP0, `(.L_x_185) ;  /* 0xfffffffd00ac7547 */ /* 0x000fea000b83ffff */
.L_x_182:
[----:B------:R-:W-:Y:S01]  /*11d60*/  BAR.SYNC.DEFER_BLOCKING 0x0 ;  /* 0x0000000000007b1d */ /* 0x000fe20000010000 */
[----:B------:R-:W-:-:S09]  /*11d70*/  UISETP.GE.U32.AND UP0, UPT, UR4, 0x2, UPT ;  /* 0x000000020400788c */ /* 0x000fd2000bf06070 */
[----:B------:R-:W-:Y:S05]  /*11d80*/  BRA.U !UP0, `(.L_x_181) ;  /* 0x0000000108447547 */ /* 0x000fea000b800000 */
[----:B01----:R-:W-:-:S07]  /*11d90*/  HFMA2 R0, -RZ, RZ, 0, 5.9604644775390625e-08 ;  /* 0x00000001ff007431 */ /* 0x003fce00000001ff */
.L_x_186:
[----:B------:R-:W-:Y:S02]  /*11da0*/  LOP3.LUT R2, R18, 0xffff, RZ, 0xc0, !PT ;  /* 0x0000ffff12027812 */ /* 0x000fe400078ec0ff */
[----:B------:R-:W-:Y:S02]  /*11db0*/  LOP3.LUT R3, R17, 0xffff, RZ, 0xc0, !PT ;  /* 0x0000ffff11037812 */ /* 0x000fe400078ec0ff */
[----:B------:R-:W-:Y:S02]  /*11dc0*/  PRMT R2, R2, 0x8880, RZ ;  /* 0x0000888002027816 */ /* 0x000fe400000000ff */
[----:B------:R-:W-:Y:S02]  /*11dd0*/  PRMT R5, R3, 0x8880, RZ ;  /* 0x0000888003057816 */ /* 0x000fe400000000ff */
[----:B------:R-:W-:Y:S01]  /*11de0*/  LOP3.LUT P1, RZ, R18, 0xff, RZ, 0xc0, !PT ;  /* 0x000000ff12ff7812 */ /* 0x000fe2000782c0ff */
[----:B------:R-:W-:Y:S01]  /*11df0*/  IMAD.MOV.U32 R3, RZ, RZ, R2 ;  /* 0x000000ffff037224 */ /* 0x000fe200078e0002 */
[----:B------:R-:W-:-:S02]  /*11e00*/  LOP3.LUT P2, RZ, R17, 0xff, RZ, 0xc0, !PT ;  /* 0x000000ff11ff7812 */ /* 0x000fc4000784c0ff */
[----:B------:R-:W0:Y:S04]  /*11e10*/  SHFL.DOWN PT, R5, R5, R0, 0x1f ;  /* 0x08001f0005057589 */ /* 0x000e2800000e0000 */
[----:B------:R1:W2:Y:S02]  /*11e20*/  SHFL.DOWN PT, R3, R3, R0, 0x1f ;  /* 0x08001f0003037589 */ /* 0x0002a400000e0000 */
[----:B-1----:R-:W-:-:S04]  /*11e30*/  SHF.L.U32 R0, R0, 0x1, RZ ;  /* 0x0000000100007819 */ /* 0x002fc800000006ff */
[----:B------:R-:W-:Y:S02]  /*11e40*/  ISETP.GE.AND P3, PT, R0, UR4, PT ;  /* 0x0000000400007c0c */ /* 0x000fe4000bf66270 */
[----:B0-----:R-:W-:Y:S02]  /*11e50*/  ISETP.NE.OR P2, PT, R5, RZ, P2 ;  /* 0x000000ff0500720c */ /* 0x001fe40001745670 */
[----:B--2---:R-:W-:Y:S02]  /*11e60*/  ISETP.NE.OR P1, PT, R3, RZ, P1 ;  /* 0x000000ff0300720c */ /* 0x004fe40000f25670 */
[----:B------:R-:W-:Y:S02]  /*11e70*/  SEL R17, RZ, 0x1, !P2 ;  /* 0x00000001ff117807 */ /* 0x000fe40005000000 */
[----:B------:R-:W-:-:S05]  /*11e80*/  SEL R18, RZ, 0x1, !P1 ;  /* 0x00000001ff127807 */ /* 0x000fca0004800000 */
[----:B------:R-:W-:Y:S05]  /*11e90*/  @!P3 BRA `(.L_x_186) ;  /* 0xfffffffc00c0b947 */ /* 0x000fea000383ffff */
.L_x_181:
[----:B------:R-:W-:Y:S05]  /*11ea0*/  @!P0 EXIT ;  /* 0x000000000000894d */ /* 0x000fea0003800000 */
[----:B------:R-:W2:Y:S02]  /*11eb0*/  LDCU.64 UR4, c[0x0][0x768] ;  /* 0x0000ed00ff0477ac */ /* 0x000ea40008000a00 */
[----:B--2---:R-:W-:-:S04]  /*11ec0*/  UISETP.NE.U32.AND UP0, UPT, UR4, URZ, UPT ;  /* 0x000000ff0400728c */ /* 0x004fc8000bf05070 */
[----:B------:R-:W-:-:S09]  /*11ed0*/  UISETP.NE.AND.EX UP0, UPT, UR5, URZ, UPT, UP0 ;  /* 0x000000ff0500728c */ /* 0x000fd2000bf05300 */
[----:B------:R-:W-:Y:S05]  /*11ee0*/  BRA.U UP0, `(.L_x_187) ;  /* 0x0000000500307547 */ /* 0x000fea000b800000 */
[----:B------:R-:W2:Y:S01]  /*11ef0*/  LDCU.U8 UR6, c[0x0][0x788] ;  /* 0x0000f100ff0677ac */ /* 0x000ea20008000000 */
[----:B------:R-:W3:Y:S01]  /*11f00*/  LDCU.64 UR4, c[0x0][0x758] ;  /* 0x0000eb00ff0477ac */ /* 0x000ee20008000a00 */
[----:B--2---:R-:W-:Y:S02]  /*11f10*/  ISETP.NE.AND P2, PT, RZ, UR6, PT ;  /* 0x00000006ff007c0c */ /* 0x004fe4000bf45270 */
[----:B---3--:R-:W-:Y:S02]  /*11f20*/  IADD3 R4, P1, PT, R19, UR4, RZ ;  /* 0x0000000413047c10 */ /* 0x008fe4000ff3e0ff */
[----:B------:R-:W-:-:S03]  /*11f30*/  IADD3 R2, P0, PT, R16, UR4, RZ ;  /* 0x0000000410027c10 */ /* 0x000fc6000ff1e0ff */
[----:B------:R-:W-:Y:S01]  /*11f40*/  IMAD.X R5, RZ, RZ, UR5, P1 ;  /* 0x00000005ff057e24 */ /* 0x000fe200088e06ff */
[----:B01----:R-:W-:-:S05]  /*11f50*/  IADD3.X R3, PT, PT, RZ, UR5, RZ, P0, !PT ;  /* 0x00000005ff037c10 */ /* 0x003fca00087fe4ff */
[----:B------:R-:W2:Y:S04]  /*11f60*/  @P2 LDG.E.U8 R7, desc[UR36][R4.64] ;  /* 0x0000002404072981 */ /* 0x000ea8000c1e1100 */
[----:B------:R-:W3:Y:S01]  /*11f70*/  @P2 LDG.E.U8 R0, desc[UR36][R2.64] ;  /* 0x0000002402002981 */ /* 0x000ee2000c1e1100 */
[----:B------:R-:W0:Y:S02]  /*11f80*/  LDCU.U8 UR4, c[0x0][0x789] ;  /* 0x0000f120ff0477ac */ /* 0x000e240008000000 */
[----:B0-----:R-:W-:Y:S01]  /*11f90*/  UISETP.NE.AND UP0, UPT, UR4, URZ, UPT ;  /* 0x000000ff0400728c */ /* 0x001fe2000bf05270 */
[----:B--2---:R-:W-:Y:S02]  /*11fa0*/  @P2 LOP3.LUT P0, RZ, R7, 0xff, R18, 0xc8, !PT ;  /* 0x000000ff07ff2812 */ /* 0x004fe4000780c812 */
[----:B---3--:R-:W-:-:S02]  /*11fb0*/  @P2 LOP3.LUT P1, RZ, R0, 0xff, R17, 0xc8, !PT ;  /* 0x000000ff00ff2812 */ /* 0x008fc4000782c811 */
[----:B------:R-:W-:Y:S02]  /*11fc0*/  @P2 SEL R0, RZ, 0x1, !P0 ;  /* 0x00000001ff002807 */ /* 0x000fe40004000000 */
[----:B------:R-:W-:Y:S02]  /*11fd0*/  @P2 SEL R6, RZ, 0x1, !P1 ;  /* 0x00000001ff062807 */ /* 0x000fe40004800000 */
[----:B------:R-:W-:Y:S02]  /*11fe0*/  @P2 PRMT R18, R0, 0x7610, R18 ;  /* 0x0000761000122816 */ /* 0x000fe40000000012 */
[----:B------:R-:W-:Y:S01]  /*11ff0*/  @P2 PRMT R17, R6, 0x7610, R17 ;  /* 0x0000761006112816 */ /* 0x000fe20000000011 */
[----:B------:R-:W-:Y:S06]  /*12000*/  BRA.U UP0, `(.L_x_188) ;  /* 0x00000001001c7547 */ /* 0x000fec000b800000 */
[----:B------:R-:W-:Y:S02]  /*12010*/  LOP3.LUT P0, RZ, R18, 0xff, RZ, 0xc0, !PT ;  /* 0x000000ff12ff7812 */ /* 0x000fe4000780c0ff */
[----:B------:R-:W-:Y:S02]  /*12020*/  LOP3.LUT P1, RZ, R17, 0xff, RZ, 0xc0, !PT ;  /* 0x000000ff11ff7812 */ /* 0x000fe4000782c0ff */
[----:B------:R-:W-:Y:S02]  /*12030*/  SEL R7, RZ, 0x1, !P0 ;  /* 0x00000001ff077807 */ /* 0x000fe40004000000 */
[----:B------:R-:W-:-:S03]  /*12040*/  SEL R9, RZ, 0x1, !P1 ;  /* 0x00000001ff097807 */ /* 0x000fc60004800000 */
[----:B------:R-:W-:Y:S04]  /*12050*/  STG.E.U8 desc[UR36][R4.64], R7 ;  /* 0x0000000704007986 */ /* 0x000fe8000c101124 */
[----:B------:R-:W-:Y:S01]  /*12060*/  STG.E.U8 desc[UR36][R2.64], R9 ;  /* 0x0000000902007986 */ /* 0x000fe2000c101124 */
[----:B------:R-:W-:Y:S05]  /*12070*/  EXIT ;  /* 0x000000000000794d */ /* 0x000fea0003800000 */
.L_x_188:
[----:B------:R-:W0:Y:S02]  /*12080*/  LDCU UR4, c[0x0][0x78c] ;  /* 0x0000f180ff0477ac */ /* 0x000e240008000800 */
[----:B0-----:R-:W-:-:S09]  /*12090*/  UISETP.NE.AND UP0, UPT, UR4, 0x1, UPT ;  /* 0x000000010400788c */ /* 0x001fd2000bf05270 */
[----:B------:R-:W-:Y:S05]  /*120a0*/  BRA.U !UP0, `(.L_x_189) ;  /* 0x0000000108407547 */ /* 0x000fea000b800000 */
[----:B------:R-:W-:Y:S01]  /*120b0*/  MOV R2, 0x0 ;  /* 0x0000000000027802 */ /* 0x000fe20000000f00 */
[----:B------:R-:W0:Y:S01]  /*120c0*/  LDCU.64 UR4, c[0x4][0x640] ;  /* 0x0100c800ff0477ac */ /* 0x000e220008000a00 */
[----:B------:R-:W-:Y:S02]  /*120d0*/  HFMA2 R12, -RZ, RZ, 0, 5.9604644775390625e-08 ;  /* 0x00000001ff0c7431 */ /* 0x000fe400000001ff */
[----:B------:R-:W-:Y:S01]  /*120e0*/  IMAD.MOV.U32 R8, RZ, RZ, 0x2ef ;  /* 0x000002efff087424 */ /* 0x000fe200078e00ff */
[----:B------:R-:W1:Y:S01]  /*120f0*/  LDCU.64 UR8, c[0x4][0x630] ;  /* 0x0100c600ff0877ac */ /* 0x000e620008000a00 */
[----:B------:R-:W2:Y:S01]  /*12100*/  LDC.64 R2, c[0x4][R2] ;  /* 0x0100000002027b82 */ /* 0x000ea20000000a00 */
[----:B------:R-:W-:Y:S01]  /*12110*/  IMAD.MOV.U32 R13, RZ, RZ, RZ ;  /* 0x000000ffff0d7224 */ /* 0x000fe200078e00ff */
[----:B------:R-:W3:Y:S01]  /*12120*/  LDCU.64 UR6, c[0x4][0x520] ;  /* 0x0100a400ff0677ac */ /* 0x000ee20008000a00 */
[----:B0-----:R-:W-:Y:S01]  /*12130*/  IMAD.U32 R4, RZ, RZ, UR4 ;  /* 0x00000004ff047e24 */ /* 0x001fe2000f8e00ff */
[----:B------:R-:W-:Y:S01]  /*12140*/  MOV R5, UR5 ;  /* 0x0000000500057c02 */ /* 0x000fe20008000f00 */
[----:B-1----:R-:W-:Y:S01]  /*12150*/  IMAD.U32 R6, RZ, RZ, UR8 ;  /* 0x00000008ff067e24 */ /* 0x002fe2000f8e00ff */
[----:B------:R-:W-:Y:S01]  /*12160*/  MOV R7, UR9 ;  /* 0x0000000900077c02 */ /* 0x000fe20008000f00 */
[----:B---3--:R-:W-:Y:S01]  /*12170*/  IMAD.U32 R10, RZ, RZ, UR6 ;  /* 0x00000006ff0a7e24 */ /* 0x008fe2000f8e00ff */
[----:B------:R-:W-:-:S07]  /*12180*/  MOV R11, UR7 ;  /* 0x00000007000b7c02 */ /* 0x000fce0008000f00 */
[----:B------:R-:W-:-:S07]  /*12190*/  LEPC R20, `(.L_x_189) ;  /* 0x000000001014794e */ /* 0x000fce0000000000 */
[----:B--2---:R-:W-:Y:S05]  /*121a0*/  CALL.ABS.NOINC R2 ;  /* 0x0000000002007343 */ /* 0x004fea0003c00000 */
.L_x_189:
[----:B------:R-:W0:Y:S01]  /*121b0*/  LDCU.64 UR4, c[0x0][0x758] ;  /* 0x0000eb00ff0477ac */ /* 0x000e220008000a00 */
[----:B------:R-:W-:-:S04]  /*121c0*/  LOP3.LUT P1, RZ, R18, 0xff, RZ, 0xc0, !PT ;  /* 0x000000ff12ff7812 */ /* 0x000fc8000782c0ff */
[----:B------:R-:W-:Y:S02]  /*121d0*/  SEL R5, RZ, 0x1, !P1 ;  /* 0x00000001ff057807 */ /* 0x000fe40004800000 */
[----:B0-----:R-:W-:Y:S01]  /*121e0*/  IADD3 R2, P0, PT, R19, UR4, RZ ;  /* 0x0000000413027c10 */ /* 0x001fe2000ff1e0ff */
[----:B------:R-:W0:Y:S03]  /*121f0*/  LDCU UR4, c[0x0][0x78c] ;  /* 0x0000f180ff0477ac */ /* 0x000e260008000800 */
[----:B------:R-:W-:-:S05]  /*12200*/  IADD3.X R3, PT, PT, RZ, UR5, RZ, P0, !PT ;  /* 0x00000005ff037c10 */ /* 0x000fca00087fe4ff */
[----:B------:R1:W-:Y:S01]  /*12210*/  STG.E.U8 desc[UR36][R2.64], R5 ;  /* 0x0000000502007986 */ /* 0x0003e2000c101124 */
[----:B0-----:R-:W-:-:S09]  /*12220*/  UISETP.NE.AND UP0, UPT, UR4, 0x1, UPT ;  /* 0x000000010400788c */ /* 0x001fd2000bf05270 */
[----:B-1----:R-:W-:Y:S05]  /*12230*/  BRA.U !UP0, `(.L_x_190) ;  /* 0x0000000108407547 */ /* 0x002fea000b800000 */
        /* <DEDUP_REMOVED lines=16> */
.L_x_190:
[----:B------:R-:W0:Y:S01]  /*12340*/  LDCU.64 UR4, c[0x0][0x758] ;  /* 0x0000eb00ff0477ac */ /* 0x000e220008000a00 */
[----:B------:R-:W-:-:S04]  /*12350*/  LOP3.LUT P1, RZ, R17, 0xff, RZ, 0xc0, !PT ;  /* 0x000000ff11ff7812 */ /* 0x000fc8000782c0ff */
[----:B------:R-:W-:Y:S02]  /*12360*/  SEL R3, RZ, 0x1, !P1 ;  /* 0x00000001ff037807 */ /* 0x000fe40004800000 */
[----:B0-----:R-:W-:-:S04]  /*12370*/  IADD3 R16, P0, PT, R16, UR4, RZ ;  /* 0x0000000410107c10 */ /* 0x001fc8000ff1e0ff */
[----:B------:R-:W-:-:S05]  /*12380*/  IADD3.X R17, PT, PT, RZ, UR5, RZ, P0, !PT ;  /* 0x00000005ff117c10 */ /* 0x000fca00087fe4ff */
[----:B------:R-:W-:Y:S01]  /*12390*/  STG.E.U8 desc[UR36][R16.64], R3 ;  /* 0x0000000310007986 */ /* 0x000fe2000c101124 */
[----:B------:R-:W-:Y:S05]  /*123a0*/  EXIT ;  /* 0x000000000000794d */ /* 0x000fea0003800000 */
.L_x_187:
[----:B------:R-:W2:Y:S01]  /*123b0*/  LDCU.U8 UR4, c[0x0][0x788] ;  /* 0x0000f100ff0477ac */ /* 0x000ea20008000000 */
[----:B------:R-:W3:Y:S01]  /*123c0*/  LDCU.U8 UR5, c[0x0][0x789] ;  /* 0x0000f120ff0577ac */ /* 0x000ee20008000000 */
[----:B--2---:R-:W-:Y:S02]  /*123d0*/  UISETP.NE.AND UP1, UPT, UR4, URZ, UPT ;  /* 0x000000ff0400728c */ /* 0x004fe4000bf25270 */
[----:B---3--:R-:W-:-:S07]  /*123e0*/  UISETP.NE.AND UP0, UPT, UR5, URZ, UPT ;  /* 0x000000ff0500728c */ /* 0x008fce000bf05270 */
[----:B------:R-:W-:Y:S05]  /*123f0*/  BRA.U !UP1, `(.L_x_191) ;  /* 0x0000000109187547 */ /* 0x000fea000b800000 */
[----:B01----:R-:W2:Y:S04]  /*12400*/  LDG.E.U8 R3, desc[UR36][R6.64] ;  /* 0x0000002406037981 */ /* 0x003ea8000c1e1100 */
[----:B------:R-:W3:Y:S01]  /*12410*/  LDG.E.U8 R0, desc[UR36][R6.64+0x1] ;  /* 0x0000012406007981 */ /* 0x000ee2000c1e1100 */
[----:B--2---:R-:W-:Y:S02]  /*12420*/  LOP3.LUT P0, RZ, R3, 0xff, R18, 0xc8, !PT ;  /* 0x000000ff03ff7812 */ /* 0x004fe4000780c812 */
[----:B---3--:R-:W-:Y:S02]  /*12430*/  LOP3.LUT P1, RZ, R0, 0xff, R17, 0xc8, !PT ;  /* 0x000000ff00ff7812 */ /* 0x008fe4000782c811 */
[----:B------:R-:W-:Y:S02]  /*12440*/  SEL R18, RZ, 0x1, !P0 ;  /* 0x00000001ff127807 */ /* 0x000fe40004000000 */
[----:B------:R-:W-:-:S09]  /*12450*/  SEL R17, RZ, 0x1, !P1 ;  /* 0x00000001ff117807 */ /* 0x000fd20004800000 */
.L_x_191:
[----:B------:R-:W-:Y:S05]  /*12460*/  BRA.U !UP0, `(.L_x_192) ;  /* 0x0000000108cc7547 */ /* 0x000fea000b800000 */
[----:B------:R-:W2:Y:S02]  /*12470*/  LDCU UR4, c[0x0][0x78c] ;  /* 0x0000f180ff0477ac */ /* 0x000ea40008000800 */
[----:B--2---:R-:W-:-:S09]  /*12480*/  UISETP.NE.AND UP0, UPT, UR4, 0x1, UPT ;  /* 0x000000010400788c */ /* 0x004fd2000bf05270 */
[----:B------:R-:W-:Y:S05]  /*12490*/  BRA.U !UP0, `(.L_x_193) ;  /* 0x0000000108407547 */ /* 0x000fea000b800000 */
[----:B------:R-:W-:Y:S01]  /*124a0*/  MOV R2, 0x0 ;  /* 0x0000000000027802 */ /* 0x000fe20000000f00 */
[----:B------:R-:W2:Y:S01]  /*124b0*/  LDCU.64 UR4, c[0x4][0x640] ;  /* 0x0100c800ff0477ac */ /* 0x000ea20008000a00 */
[----:B------:R-:W-:Y:S02]  /*124c0*/  HFMA2 R12, -RZ, RZ, 0, 5.9604644775390625e-08 ;  /* 0x00000001ff0c7431 */ /* 0x000fe400000001ff */
[----:B------:R-:W-:Y:S01]  /*124d0*/  IMAD.MOV.U32 R8, RZ, RZ, 0x2ef ;  /* 0x000002efff087424 */ /* 0x000fe200078e00ff */
[----:B------:R-:W3:Y:S01]  /*124e0*/  LDCU.64 UR6, c[0x4][0x630] ;  /* 0x0100c600ff0677ac */ /* 0x000ee20008000a00 */
[----:B01----:R-:W0:Y:S01]  /*124f0*/  LDC.64 R2, c[0x4][R2] ;  /* 0x0100000002027b82 */ /* 0x003e220000000a00 */
[----:B------:R-:W-:Y:S01]  /*12500*/  IMAD.MOV.U32 R13, RZ, RZ, RZ ;  /* 0x000000ffff0d7224 */ /* 0x000fe200078e00ff */
[----:B------:R-:W1:Y:S01]  /*12510*/  LDCU.64 UR8, c[0x4][0x520] ;  /* 0x0100a400ff0877ac */ /* 0x000e620008000a00 */
[----:B--2---:R-:W-:Y:S01]  /*12520*/  IMAD.U32 R4, RZ, RZ, UR4 ;  /* 0x00000004ff047e24 */ /* 0x004fe2000f8e00ff */
[----:B------:R-:W-:Y:S01]  /*12530*/  MOV R5, UR5 ;  /* 0x0000000500057c02 */ /* 0x000fe20008000f00 */
[----:B---3--:R-:W-:Y:S01]  /*12540*/  IMAD.U32 R6, RZ, RZ, UR6 ;  /* 0x00000006ff067e24 */ /* 0x008fe2000f8e00ff */
[----:B------:R-:W-:Y:S01]  /*12550*/  MOV R7, UR7 ;  /* 0x0000000700077c02 */ /* 0x000fe20008000f00 */
[----:B-1----:R-:W-:Y:S01]  /*12560*/  IMAD.U32 R10, RZ, RZ, UR8 ;  /* 0x00000008ff0a7e24 */ /* 0x002fe2000f8e00ff */
[----:B------:R-:W-:-:S07]  /*12570*/  MOV R11, UR9 ;  /* 0x00000009000b7c02 */ /* 0x000fce0008000f00 */
[----:B------:R-:W-:-:S07]  /*12580*/  LEPC R20, `(.L_x_193) ;  /* 0x000000001014794e */ /* 0x000fce0000000000 */
[----:B0-----:R-:W-:Y:S05]  /*12590*/  CALL.ABS.NOINC R2 ;  /* 0x0000000002007343 */ /* 0x001fea0003c00000 */
.L_x_193:
[----:B------:R-:W2:Y:S01]  /*125a0*/  LDCU.64 UR4, c[0x0][0x758] ;  /* 0x0000eb00ff0477ac */ /* 0x000ea20008000a00 */
[----:B------:R-:W-:-:S04]  /*125b0*/  LOP3.LUT P0, RZ, R18, 0xff, RZ, 0xc0, !PT ;  /* 0x000000ff12ff7812 */ /* 0x000fc8000780c0ff */
[----:B------:R-:W-:Y:S02]  /*125c0*/  SEL R5, RZ, 0x1, !P0 ;  /* 0x00000001ff057807 */ /* 0x000fe40004000000 */
[----:B--2---:R-:W-:Y:S01]  /*125d0*/  IADD3 R2, P1, PT, R19, UR4, RZ ;  /* 0x0000000413027c10 */ /* 0x004fe2000ff3e0ff */
[----:B------:R-:W2:Y:S03]  /*125e0*/  LDCU UR4, c[0x0][0x78c] ;  /* 0x0000f180ff0477ac */ /* 0x000ea60008000800 */
[----:B01----:R-:W-:-:S05]  /*125f0*/  IADD3.X R3, PT, PT, RZ, UR5, RZ, P1, !PT ;  /* 0x00000005ff037c10 */ /* 0x003fca0008ffe4ff */
[----:B------:R0:W-:Y:S01]  /*12600*/  STG.E.U8 desc[UR36][R2.64], R5 ;  /* 0x0000000502007986 */ /* 0x0001e2000c101124 */
[----:B--2---:R-:W-:-:S09]  /*12610*/  UISETP.NE.AND UP0, UPT, UR4, 0x1, UPT ;  /* 0x000000010400788c */ /* 0x004fd2000bf05270 */
[----:B0-----:R-:W-:Y:S05]  /*12620*/  BRA.U !UP0, `(.L_x_194) ;  /* 0x0000000108407547 */ /* 0x001fea000b800000 */
        /* <DEDUP_REMOVED lines=16> */
.L_x_194:
[----:B------:R-:W0:Y:S01]  /*12730*/  LDCU.64 UR4, c[0x0][0x758] ;  /* 0x0000eb00ff0477ac */ /* 0x000e220008000a00 */
[----:B------:R-:W-:-:S04]  /*12740*/  LOP3.LUT P0, RZ, R17, 0xff, RZ, 0xc0, !PT ;  /* 0x000000ff11ff7812 */ /* 0x000fc8000780c0ff */
[----:B------:R-:W-:Y:S02]  /*12750*/  SEL R3, RZ, 0x1, !P0 ;  /* 0x00000001ff037807 */ /* 0x000fe40004000000 */
[----:B0-----:R-:W-:-:S04]  /*12760*/  IADD3 R16, P1, PT, R16, UR4, RZ ;  /* 0x0000000410107c10 */ /* 0x001fc8000ff3e0ff */
[----:B------:R-:W-:-:S05]  /*12770*/  IADD3.X R17, PT, PT, RZ, UR5, RZ, P1, !PT ;  /* 0x00000005ff117c10 */ /* 0x000fca0008ffe4ff */
[----:B------:R-:W-:Y:S01]  /*12780*/  STG.E.U8 desc[UR36][R16.64], R3 ;  /* 0x0000000310007986 */ /* 0x000fe2000c101124 */
[----:B------:R-:W-:Y:S05]  /*12790*/  EXIT ;  /* 0x000000000000794d */ /* 0x000fea0003800000 */
.L_x_192:
[----:B------:R-:W-:Y:S04]  /*127a0*/  STG.E.U8 desc[UR36][R6.64], R18 ;  /* 0x0000001206007986 */ /* 0x000fe8000c101124 */
[----:B------:R-:W-:Y:S01]  /*127b0*/  STG.E.U8 desc[UR36][R6.64+0x1], R17 ;  /* 0x0000011106007986 */ /* 0x000fe2000c101124 */
[----:B------:R-:W-:Y:S05]  /*127c0*/  EXIT ;  /* 0x000000000000794d */ /* 0x000fea0003800000 */
.L_x_163:
        /* <DEDUP_REMOVED lines=11> */
[----:B------:R-:W-:-:S04]  /*12880*/  ISETP.NE.U32.AND P0, PT, R8, RZ, PT ;  /* 0x000000ff0800720c */ /* 0x000fc80003f05070 */
[----:B------:R-:W-:-:S13]  /*12890*/  ISETP.NE.AND.EX P0, PT, R9, RZ, PT, P0 ;  /* 0x000000ff0900720c */ /* 0x000fda0003f05300 */
[----:B------:R-:W-:Y:S05]  /*128a0*/  @P0 BRA `(.L_x_195) ;  /* 0x0000000400300947 */ /* 0x000fea0003800000 */
[----:B------:R-:W0:Y:S01]  /*128b0*/  LDCU.U8 UR6, c[0x0][0x788] ;  /* 0x0000f100ff0677ac */ /* 0x000e220008000000 */
[----:B------:R-:W1:Y:S01]  /*128c0*/  LDCU.64 UR4, c[0x0][0x758] ;  /* 0x0000eb00ff0477ac */ /* 0x000e620008000a00 */
[----:B0-----:R-:W-:Y:S02]  /*128d0*/  ISETP.NE.AND P2, PT, RZ, UR6, PT ;  /* 0x00000006ff007c0c */ /* 0x001fe4000bf45270 */
[----:B-1----:R-:W-:Y:S02]  /*128e0*/  IADD3 R4, P1, PT, R19, UR4, RZ ;  /* 0x0000000413047c10 */ /* 0x002fe4000ff3e0ff */
[----:B------:R-:W-:-:S03]  /*128f0*/  IADD3 R2, P0, PT, R16, UR4, RZ ;  /* 0x0000000410027c10 */ /* 0x000fc6000ff1e0ff */
[----:B------:R-:W-:Y:S01]  /*12900*/  IMAD.X R5, RZ, RZ, UR5, P1 ;  /* 0x00000005ff057e24 */ /* 0x000fe200088e06ff */
[----:B------:R-:W-:-:S05]  /*12910*/  IADD3.X R3, PT, PT, RZ, UR5, RZ, P0, !PT ;  /* 0x00000005ff037c10 */ /* 0x000fca00087fe4ff */
        /* <DEDUP_REMOVED lines=18> */
.L_x_196:
        /* <DEDUP_REMOVED lines=19> */
.L_x_197:
        /* <DEDUP_REMOVED lines=25> */
.L_x_198:
[----:B------:R-:W0:Y:S01]  /*12d00*/  LDCU.64 UR4, c[0x0][0x758] ;  /* 0x0000eb00ff0477ac */ /* 0x000e220008000a00 */
[----:B------:R-:W-:-:S04]  /*12d10*/  LOP3.LUT P1, RZ, R17, 0xff, RZ, 0xc0, !PT ;  /* 0x000000ff11ff7812 */ /* 0x000fc8000782c0ff */
[----:B------:R-:W-:Y:S02]  /*12d20*/  SEL R3, RZ, 0x1, !P1 ;  /* 0x00000001ff037807 */ /* 0x000fe40004800000 */
[----:B0-----:R-:W-:-:S04]  /*12d30*/  IADD3 R16, P0, PT, R16, UR4, RZ ;  /* 0x0000000410107c10 */ /* 0x001fc8000ff1e0ff */
[----:B------:R-:W-:-:S05]  /*12d40*/  IADD3.X R17, PT, PT, RZ, UR5, RZ, P0, !PT ;  /* 0x00000005ff117c10 */ /* 0x000fca00087fe4ff */
[----:B------:R-:W-:Y:S01]  /*12d50*/  STG.E.U8 desc[UR36][R16.64], R3 ;  /* 0x0000000310007986 */ /* 0x000fe2000c101124 */
[----:B------:R-:W-:Y:S05]  /*12d60*/  EXIT ;  /* 0x000000000000794d */ /* 0x000fea0003800000 */
.L_x_195:
[----:B------:R-:W0:Y:S01]  /*12d70*/  LDCU.U8 UR4, c[0x0][0x788] ;  /* 0x0000f100ff0477ac */ /* 0x000e220008000000 */
[----:B------:R-:W1:Y:S01]  /*12d80*/  LDCU.U8 UR5, c[0x0][0x789] ;  /* 0x0000f120ff0577ac */ /* 0x000e620008000000 */
[----:B0-----:R-:W-:Y:S02]  /*12d90*/  UISETP.NE.AND UP0, UPT, UR4, URZ, UPT ;  /* 0x000000ff0400728c */ /* 0x001fe4000bf05270 */
[----:B-1----:R-:W-:-:S07]  /*12da0*/  UISETP.NE.AND UP1, UPT, UR5, URZ, UPT ;  /* 0x000000ff0500728c */ /* 0x002fce000bf25270 */
[----:B------:R-:W-:Y:S05]  /*12db0*/  BRA.U !UP0, `(.L_x_199) ;  /* 0x0000000108187547 */ /* 0x000fea000b800000 */
[----:B------:R-:W2:Y:S04]  /*12dc0*/  LDG.E.U8 R3, desc[UR36][R6.64] ;  /* 0x0000002406037981 */ /* 0x000ea8000c1e1100 */
[----:B------:R-:W3:Y:S01]  /*12dd0*/  LDG.E.U8 R0, desc[UR36][R6.64+0x1] ;  /* 0x0000012406007981 */ /* 0x000ee2000c1e1100 */
[----:B--2---:R-:W-:Y:S02]  /*12de0*/  LOP3.LUT P0, RZ, R3, 0xff, R18, 0xc8, !PT ;  /* 0x000000ff03ff7812 */ /* 0x004fe4000780c812 */
[----:B---3--:R-:W-:Y:S02]  /*12df0*/  LOP3.LUT P1, RZ, R0, 0xff, R17, 0xc8, !PT ;  /* 0x000000ff00ff7812 */ /* 0x008fe4000782c811 */
[----:B------:R-:W-:Y:S02]  /*12e00*/  SEL R18, RZ, 0x1, !P0 ;  /* 0x00000001ff127807 */ /* 0x000fe40004000000 */
[----:B------:R-:W-:-:S09]  /*12e10*/  SEL R17, RZ, 0x1, !P1 ;  /* 0x00000001ff117807 */ /* 0x000fd20004800000 */
.L_x_199:
[----:B------:R-:W-:Y:S05]  /*12e20*/  BRA.U !UP1, `(.L_x_200) ;  /* 0x0000000109cc7547 */ /* 0x000fea000b800000 */
        /* <DEDUP_REMOVED lines=19> */
.L_x_201:
        /* <DEDUP_REMOVED lines=25> */
.L_x_202:
[----:B------:R-:W0:Y:S01]  /*130f0*/  LDCU.64 UR4, c[0x0][0x758] ;  /* 0x0000eb00ff0477ac */ /* 0x000e220008000a00 */
[----:B------:R-:W-:-:S04]  /*13100*/  LOP3.LUT P0, RZ, R17, 0xff, RZ, 0xc0, !PT ;  /* 0x000000ff11ff7812 */ /* 0x000fc8000780c0ff */
[----:B------:R-:W-:Y:S02]  /*13110*/  SEL R3, RZ, 0x1, !P0 ;  /* 0x00000001ff037807 */ /* 0x000fe40004000000 */
[----:B0-----:R-:W-:-:S04]  /*13120*/  IADD3 R16, P1, PT, R16, UR4, RZ ;  /* 0x0000000410107c10 */ /* 0x001fc8000ff3e0ff */
[----:B------:R-:W-:-:S05]  /*13130*/  IADD3.X R17, PT, PT, RZ, UR5, RZ, P1, !PT ;  /* 0x00000005ff117c10 */ /* 0x000fca0008ffe4ff */
[----:B------:R-:W-:Y:S01]  /*13140*/  STG.E.U8 desc[UR36][R16.64], R3 ;  /* 0x0000000310007986 */ /* 0x000fe2000c101124 */
[----:B------:R-:W-:Y:S05]  /*13150*/  EXIT ;  /* 0x000000000000794d */ /* 0x000fea0003800000 */
.L_x_200:
[----:B------:R-:W-:Y:S04]  /*13160*/  STG.E.U8 desc[UR36][R6.64], R18 ;  /* 0x0000001206007986 */ /* 0x000fe8000c101124 */
[----:B------:R-:W-:Y:S01]  /*13170*/  STG.E.U8 desc[UR36][R6.64+0x1], R17 ;  /* 0x0000011106007986 */ /* 0x000fe2000c101124 */
[----:B------:R-:W-:Y:S05]  /*13180*/  EXIT ;  /* 0x000000000000794d */ /* 0x000fea0003800000 */
.L_x_203:
        /* <DEDUP_REMOVED lines=15> */
.L_x_7747:


//--------------------- .text._ZN2at6native13reduce_kernelILi128ELi4ENS0_8ReduceOpIbNS0_14func_wrapper_tIbZZZNS0_14or_kernel_cudaERNS_14TensorIteratorEENKUlvE_clEvENKUlvE10_clEvEUlbbE_EEjbLi4ELi4EEEEEvT1_ --------------------------
	.section	.text._ZN2at6native13reduce_kernelILi128ELi4ENS0_8ReduceOpIbNS0_14func_wrapper_tIbZZZNS0_14or_kernel_cudaERNS_14TensorIteratorEENKUlvE_clEvENKUlvE10_clEvEUlbbE_EEjbLi4ELi4EEEEEvT1_,"ax",@progbits
	.align	128
        .global         _ZN2at6native13reduce_kernelILi128ELi4ENS0_8ReduceOpIbNS0_14func_wrapper_tIbZZZNS0_14or_kernel_cudaERNS_14TensorIteratorEENKUlvE_clEvENKUlvE10_clEvEUlbbE_EEjbLi4ELi4EEEEEvT1_
        .type           _ZN2at6native13reduce_kernelILi128ELi4ENS0_8ReduceOpIbNS0_14func_wrapper_tIbZZZNS0_14or_kernel_cudaERNS_14TensorIteratorEENKUlvE_clEvENKUlvE10_clEvEUlbbE_EEjbLi4ELi4EEEEEvT1_,@function
        .size           _ZN2at6native13reduce_kernelILi128ELi4ENS0_8ReduceOpIbNS0_14func_wrapper_tIbZZZNS0_14or_kernel_cudaERNS_14TensorIteratorEENKUlvE_clEvENKUlvE10_clEvEUlbbE_EEjbLi4ELi4EEEEEvT1_,(.L_x_7748 - _ZN2at6native13reduce_kernelILi128ELi4ENS0_8ReduceOpIbNS0_14func_wrapper_tIbZZZNS0_14or_kernel_cudaERNS_14TensorIteratorEENKUlvE_clEvENKUlvE10_clEvEUlbbE_EEjbLi4ELi4EEEEEvT1_)
        .other          _ZN2at6native13reduce_kernelILi128ELi4ENS0_8ReduceOpIbNS0_14func_wrapper_tIbZZZNS0_14or_kernel_cudaERNS_14TensorIteratorEENKUlvE_clEvENKUlvE10_clEvEUlbbE_EEjbLi4ELi4EEEEEvT1_,@"STO_CUDA_ENTRY STV_DEFAULT"
_ZN2at6native13reduce_kernelILi128ELi4ENS0_8ReduceOpIbNS0_14func_wrapper_tIbZZZNS0_14or_kernel_cudaERNS_14TensorIteratorEENKUlvE_clEvENKUlvE10_clEvEUlbbE_EEjbLi4ELi4EEEEEvT1_:
.text._ZN2at6native13reduce_kernelILi128ELi4ENS0_8ReduceOpIbNS0_14func_wrapper_tIbZZZNS0_14or_kernel_cudaERNS_14TensorIteratorEENKUlvE_clEvENKUlvE10_clEvEUlbbE_EEjbLi4ELi4EEEEEvT1_:
        /* <DEDUP_REMOVED lines=292> */
[----:B------:R-:W-:-:S05]  /*1240*/  SHF.R.U32.HI R0, RZ, UR5, R0 ;  /* 0x00000005ff007c19 */ /* 0x000fca0008011600 */
[----:B------:R-:W-:-:S04]  /*1250*/  IMAD.MOV R7, RZ, RZ, -R0 ;  /* 0x000000ffff077224 */ /* 0x000fc800078e0a00 */
[----:B-1----:R-:W-:-:S04]  /*1260*/  IMAD R9, R7, UR6, R9 ;  /* 0x0000000607097c24 */ /* 0x002fc8000f8e0209 */
[----:B--2---:R-:W-:-:S07]  /*1270*/  IMAD R22, R9, UR7, R22 ;  /* 0x0000000709167c24 */ /* 0x004fce000f8e0216 */
.L_x_204:
        /* <DEDUP_REMOVED lines=11> */
[----:B------:R-:W-:Y:S01]  /*1330*/  MOV R18, R16 ;  /* 0x0000001000127202 */ /* 0x000fe20000000f00 */
[----:B------:R-:W-:-:S04]  /*1340*/  IMAD.X R17, RZ, RZ, UR5, P0 ;  /* 0x00000005ff117e24 */ /* 0x000fc800080e06ff */
[----:B------:R-:W-:Y:S01]  /*1350*/  IMAD.MOV.U32 R19, RZ, RZ, R17 ;  /* 0x000000ffff137224 */ /* 0x000fe200078e0011 */
[----:B------:R-:W-:Y:S06]  /*1360*/  BRA.U !UP0, `(.L_x_207) ;  /* 0x0000000508cc7547 */ /* 0x000fec000b800000 */
[----:B------:R-:W-:Y:S01]  /*1370*/  MOV R0, 0x0 ;  /* 0x0000000000007802 */ /* 0x000fe20000000f00 */
[----:B------:R-:W0:Y:S01]  /*1380*/  LDCU.64 UR4, c[0x4][0x628] ;  /* 0x0100c500ff0477ac */ /* 0x000e220008000a00 */
[----:B------:R-:W-:Y:S02]  /*1390*/  HFMA2 R13, -RZ, RZ, 0, 0 ;  /* 0x00000000ff0d7431 */ /* 0x000fe400000001ff */
[----:B------:R-:W-:Y:S01]  /*13a0*/  IMAD.MOV.U32 R8, RZ, RZ, 0x1e3 ;  /* 0x000001e3ff087424 */ /* 0x000fe200078e00ff */
[----:B------:R1:W2:Y:S01]  /*13b0*/  LDC.64 R2, c[0x4][R0] ;  /* 0x0100000000027b82 */ /* 0x0002a20000000a00 */
[----:B------:R-:W3:Y:S01]  /*13c0*/  LDCU.64 UR6, c[0x4][0x630] ;  /* 0x0100c600ff0677ac */ /* 0x000ee20008000a00 */
[----:B------:R-:W-:Y:S01]  /*13d0*/  IMAD.MOV.U32 R12, RZ, RZ, 0x1 ;  /* 0x00000001ff0c7424 */ /* 0x000fe200078e00ff */
[----:B------:R-:W4:Y:S01]  /*13e0*/  LDCU.64 UR8, c[0x4][0x510] ;  /* 0x0100a200ff0877ac */ /* 0x000f220008000a00 */
[----:B0-----:R-:W-:Y:S02]  /*13f0*/  IMAD.U32 R4, RZ, RZ, UR4 ;  /* 0x00000004ff047e24 */ /* 0x001fe4000f8e00ff */
[----:B------:R-:W-:-:S02]  /*1400*/  IMAD.U32 R5, RZ, RZ, UR5 ;  /* 0x00000005ff057e24 */ /* 0x000fc4000f8e00ff */
[----:B---3--:R-:W-:Y:S01]  /*1410*/  IMAD.U32 R6, RZ, RZ, UR6 ;  /* 0x00000006ff067e24 */ /* 0x008fe2000f8e00ff */
[----:B------:R-:W-:Y:S01]  /*1420*/  MOV R7, UR7 ;  /* 0x0000000700077c02 */ /* 0x000fe20008000f00 */
[----:B----4-:R-:W-:Y:S02]  /*1430*/  IMAD.U32 R10, RZ, RZ, UR8 ;  /* 0x00000008ff0a7e24 */ /* 0x010fe4000f8e00ff */
[----:B-1----:R-:W-:-:S07]  /*1440*/  IMAD.U32 R11, RZ, RZ, UR9 ;  /* 0x00000009ff0b7e24 */ /* 0x002fce000f8e00ff */
[----:B------:R-:W-:-:S07]  /*1450*/  LEPC R20, `(.L_x_208) ;  /* 0x000000001014794e */ /* 0x000fce0000000000 */
[----:B--2---:R-:W-:Y:S05]  /*1460*/  CALL.ABS.NOINC R2 ;  /* 0x0000000002007343 */ /* 0x004fea0003c00000 */
.L_x_208:
[----:B------:R-:W0:Y:S01]  /*1470*/  LDCU.U8 UR4, c[0x0][0x381] ;  /* 0x00007020ff0477ac */ /* 0x000e220008000000 */
[----:B------:R-:W-:Y:S01]  /*1480*/  LOP3.LUT P0, R6, R16, 0x3, RZ, 0xc0, !PT ;  /* 0x0000000310067812 */ /* 0x000fe2000780c0ff */
[----:B------:R-:W-:Y:S01]  /*1490*/  BSSY.RECONVERGENT B0, `(.L_x_209) ;  /* 0x0000022000007945 */ /* 0x000fe20003800200 */
[----:B------:R-:W1:Y:S01]  /*14a0*/  LDCU UR5, c[0x0][0x388] ;  /* 0x00007100ff0577ac */ /* 0x000e620008000800 */
[----:B0-----:R-:W-:Y:S02]  /*14b0*/  IMAD.U32 R4, RZ, RZ, UR4 ;  /* 0x00000004ff047e24 */ /* 0x001fe4000f8e00ff */
[----:B------:R-:W-:Y:S02]  /*14c0*/  IMAD.U32 R5, RZ, RZ, UR4 ;  /* 0x00000004ff057e24 */ /* 0x000fe4000f8e00ff */
[----:B-1----:R-:W-:-:S06]  /*14d0*/  IMAD.U32 R0, RZ, RZ, UR5 ;  /* 0x00000005ff007e24 */ /* 0x002fcc000f8e00ff */
[----:B------:R-:W-:Y:S05]  /*14e0*/  @!P0 BRA `(.L_x_210) ;  /* 0x0000000000708947 */ /* 0x000fea0003800000 */
[C---:B------:R-:W-:Y:S01]  /*14f0*/  ISETP.GT.U32.AND P0, PT, R25.reuse, 0x3, PT ;  /* 0x000000031900780c */ /* 0x040fe20003f04070 */
[----:B------:R-:W-:Y:S01]  /*1500*/  IMAD.MOV R0, RZ, RZ, -R6 ;  /* 0x000000ffff007224 */ /* 0x000fe200078e0a06 */
[----:B------:R-:W-:Y:S01]  /*1510*/  BSSY.RECONVERGENT B1, `(.L_x_211) ;  /* 0x0000015000017945 */ /* 0x000fe20003800200 */
[----:B------:R-:W-:Y:S02]  /*1520*/  PRMT R5, R4, 0x7610, R5 ;  /* 0x0000761004057816 */ /* 0x000fe40000000005 */
[----:B------:R-:W-:Y:S02]  /*1530*/  ISETP.LT.U32.OR P0, PT, R25, R6, P0 ;  /* 0x000000061900720c */ /* 0x000fe40000701470 */
[----:B------:R-:W-:-:S04]  /*1540*/  IADD3 R18, P1, PT, R0, R18, RZ ;  /* 0x0000001200127210 */ /* 0x000fc80007f3e0ff */
        /* <DEDUP_REMOVED lines=12> */
[----:B------:R-:W-:-:S04]  /*1610*/  IADD3 R2, P0, PT, R25, R18, RZ ;  /* 0x0000001219027210 */ /* 0x000fc80007f1e0ff */
[----:B------:R-:W-:-:S06]  /*1620*/  IADD3.X R3, PT, PT, RZ, R19, RZ, P0, !PT ;  /* 0x00000013ff037210 */ /* 0x000fcc00007fe4ff */
[----:B------:R-:W2:Y:S02]  /*1630*/  LDG.E.U8 R3, desc[UR36][R2.64] ;  /* 0x0000002402037981 */ /* 0x000ea4000c1e1100 */
[----:B--2---:R-:W-:-:S04]  /*1640*/  LOP3.LUT P0, RZ, R4, 0xff, R3, 0xc8, !PT ;  /* 0x000000ff04ff7812 */ /* 0x004fc8000780c803 */
[----:B------:R-:W-:-:S09]  /*1650*/  SEL R5, RZ, 0x1, !P0 ;  /* 0x00000001ff057807 */ /* 0x000fd20004000000 */
.L_x_212:
[----:B------:R-:W-:Y:S05]  /*1660*/  BSYNC.RECONVERGENT B1 ;  /* 0x0000000000017941 */ /* 0x000fea0003800200 */
.L_x_211:
[----:B------:R-:W0:Y:S01]  /*1670*/  LDC R3, c[0x0][0x388] ;  /* 0x0000e200ff037b82 */ /* 0x000e220000000800 */
[----:B------:R-:W-:-:S05]  /*1680*/  IADD3 R18, P0, PT, R18, 0x4, RZ ;  /* 0x0000000412127810 */ /* 0x000fca0007f1e0ff */
[----:B------:R-:W-:Y:S01]  /*1690*/  IMAD.X R19, RZ, RZ, R19, P0 ;  /* 0x000000ffff137224 */ /* 0x000fe200000e0613 */
[----:B0-----:R-:W-:-:S07]  /*16a0*/  IADD3 R0, PT, PT, R6, -0x4, R3 ;  /* 0xfffffffc06007810 */ /* 0x001fce0007ffe003 */
.L_x_210:
[----:B------:R-:W-:Y:S05]  /*16b0*/  BSYNC.RECONVERGENT B0 ;  /* 0x0000000000007941 */ /* 0x000fea0003800200 */
.L_x_209:
        /* <DEDUP_REMOVED lines=13> */
[----:B------:R-:W-:Y:S01]  /*1790*/  LOP3.LUT P3, RZ, R5, 0xff, RZ, 0xc0, !PT ;  /* 0x000000ff05ff7812 */ /* 0x000fe2000786c0ff */
[----:B------:R-:W-:Y:S01]  /*17a0*/  IMAD.MOV.U32 R7, RZ, RZ, R8 ;  /* 0x000000ffff077224 */ /* 0x000fe200078e0008 */
[----:B------:R-:W-:-:S04]  /*17b0*/  ISETP.NE.AND P0, PT, R4, RZ, PT ;  /* 0x000000ff0400720c */ /* 0x000fc80003f05270 */
[----:B------:R-:W-:Y:S02]  /*17c0*/  PLOP3.LUT P1, PT, P0, PT, PT, 0x80, 0x8 ;  /* 0x000000000008781c */ /* 0x000fe4000072f070 */
[----:B------:R-:W-:-:S13]  /*17d0*/  PLOP3.LUT P2, PT, P0, PT, PT, 0x80, 0x8 ;  /* 0x000000000008781c */ /* 0x000fda000074f070 */
.L_x_216:
        /* <DEDUP_REMOVED lines=16> */
.L_x_215:
[----:B------:R-:W-:Y:S02]  /*18e0*/  SEL R5, RZ, 0x1, !P3 ;  /* 0x00000001ff057807 */ /* 0x000fe40005800000 */
[----:B------:R-:W-:Y:S02]  /*18f0*/  SEL R7, RZ, 0x1, !P2 ;  /* 0x00000001ff077807 */ /* 0x000fe40005000000 */
[----:B------:R-:W-:Y:S02]  /*1900*/  SEL R6, RZ, 0x1, !P1 ;  /* 0x00000001ff067807 */ /* 0x000fe40004800000 */
[----:B------:R-:W-:-:S07]  /*1910*/  SEL R4, RZ, 0x1, !P0 ;  /* 0x00000001ff047807 */ /* 0x000fce0004000000 */
.L_x_214:
[----:B------:R-:W-:Y:S05]  /*1920*/  BSYNC.RECONVERGENT B0 ;  /* 0x0000000000007941 */ /* 0x000fea0003800200 */
.L_x_213:
        /* <DEDUP_REMOVED lines=16> */
.L_x_218:
[----:B------:R-:W-:Y:S05]  /*1a30*/  BSYNC.RECONVERGENT B0 ;  /* 0x0000000000007941 */ /* 0x000fea0003800200 */
.L_x_217:
[----:B------:R-:W-:Y:S02]  /*1a40*/  LOP3.LUT R7, R6, R5, R7, 0xfe, !PT ;  /* 0x0000000506077212 */ /* 0x000fe400078efe07 */
[----:B------:R-:W-:Y:S02]  /*1a50*/  PLOP3.LUT P1, PT, PT, PT, PT, 0x8, 0x80 ;  /* 0x000000000080781c */ /* 0x000fe40003f2e170 */
[----:B------:R-:W-:Y:S02]  /*1a60*/  PLOP3.LUT P2, PT, PT, PT, PT, 0x8, 0x80 ;  /* 0x000000000080781c */ /* 0x000fe40003f4e170 */
[----:B------:R-:W-:Y:S02]  /*1a70*/  LOP3.LUT P0, RZ, R7, 0xff, R4, 0xc8, !PT ;  /* 0x000000ff07ff7812 */ /* 0x000fe4000780c804 */
[----:B------:R-:W-:Y:S01]  /*1a80*/  PLOP3.LUT P3, PT, PT, PT, PT, 0x8, 0x80 ;  /* 0x000000000080781c */ /* 0x000fe20003f6e170 */
[----:B------:R-:W-:-:S12]  /*1a90*/  BRA `(.L_x_219) ;  /* 0x000000c800447947 */ /* 0x000fd80003800000 */
.L_x_207:
        /* <DEDUP_REMOVED lines=8> */
[----:B-1----:R-:W-:Y:S01]  /*1b20*/  MOV R6, UR4 ;  /* 0x0000000400067c02 */ /* 0x002fe20008000f00 */
[----:B------:R-:W-:Y:S01]  /*1b30*/  IMAD.U32 R7, RZ, RZ, UR4 ;  /* 0x00000004ff077e24 */ /* 0x000fe2000f8e00ff */
[----:B------:R-:W-:Y:S01]  /*1b40*/  MOV R11, UR4 ;  /* 0x00000004000b7c02 */ /* 0x000fe20008000f00 */
[----:B------:R-:W-:Y:S01]  /*1b50*/  IMAD.U32 R8, RZ, RZ, UR4 ;  /* 0x00000004ff087e24 */ /* 0x000fe2000f8e00ff */
[----:B------:R-:W-:Y:S01]  /*1b60*/  MOV R17, UR4 ;  /* 0x0000000400117c02 */ /* 0x000fe20008000f00 */
[----:B0-----:R-:W-:Y:S01]  /*1b70*/  IMAD R3, R4, 0x3, R5 ;  /* 0x0000000304037824 */ /* 0x001fe200078e0205 */
[----:B------:R-:W-:Y:S01]  /*1b80*/  MOV R23, UR4 ;  /* 0x0000000400177c02 */ /* 0x000fe20008000f00 */
[----:B------:R-:W-:-:S02]  /*1b90*/  IMAD.U32 R9, RZ, RZ, UR4 ;  /* 0x00000004ff097e24 */ /* 0x000fc4000f8e00ff */
[----:B------:R-:W-:Y:S01]  /*1ba0*/  IMAD.U32 R10, RZ, RZ, UR4 ;  /* 0x00000004ff0a7e24 */ /* 0x000fe2000f8e00ff */
[----:B------:R-:W-:Y:S01]  /*1bb0*/  ISETP.GE.U32.AND P0, PT, R3, R42, PT ;  /* 0x0000002a0300720c */ /* 0x000fe20003f06070 */
[----:B------:R-:W-:Y:S02]  /*1bc0*/  IMAD.U32 R12, RZ, RZ, UR4 ;  /* 0x00000004ff0c7e24 */ /* 0x000fe4000f8e00ff */
[----:B------:R-:W-:Y:S02]  /*1bd0*/  IMAD.U32 R13, RZ, RZ, UR4 ;  /* 0x00000004ff0d7e24 */ /* 0x000fe4000f8e00ff */
[----:B------:R-:W-:Y:S02]  /*1be0*/  IMAD.U32 R15, RZ, RZ, UR4 ;  /* 0x00000004ff0f7e24 */ /* 0x000fe4000f8e00ff */
[----:B------:R-:W-:Y:S02]  /*1bf0*/  IMAD.U32 R14, RZ, RZ, UR4 ;  /* 0x00000004ff0e7e24 */ /* 0x000fe4000f8e00ff */
[----:B------:R-:W-:-:S02]  /*1c00*/  IMAD.U32 R16, RZ, RZ, UR4 ;  /* 0x00000004ff107e24 */ /* 0x000fc4000f8e00ff */
[----:B------:R-:W-:Y:S02]  /*1c10*/  IMAD.U32 R20, RZ, RZ, UR4 ;  /* 0x00000004ff147e24 */ /* 0x000fe4000f8e00ff */
[----:B------:R-:W-:Y:S02]  /*1c20*/  IMAD.U32 R21, RZ, RZ, UR4 ;  /* 0x00000004ff157e24 */ /* 0x000fe4000f8e00ff */
[----:B------:R-:W-:Y:S01]  /*1c30*/  IMAD.U32 R22, RZ, RZ, UR4 ;  /* 0x00000004ff167e24 */ /* 0x000fe2000f8e00ff */
[----:B------:R-:W-:Y:S06]  /*1c40*/  @P0 BRA `(.L_x_222) ;  /* 0x0000000c00040947 */ /* 0x000fec0003800000 */
        /* <DEDUP_REMOVED lines=27> */
[----:B------:R-:W-:-:S07]  /*1e00*/  @P1 LOP3.LUT R21, R21, 0x1, RZ, 0xfc, !PT ;  /* 0x0000000115151812 */ /* 0x000fce00078efcff */
.L_x_224:
[C---:B------:R-:W-:Y:S01]  /*1e10*/  LOP3.LUT R3, R5.reuse, 0xfffffffc, RZ, 0xc0, !PT ;  /* 0xfffffffc05037812 */ /* 0x040fe200078ec0ff */
[--C-:B------:R-:W-:Y:S01]  /*1e20*/  IMAD.IADD R5, R5, 0x1, R4.reuse ;  /* 0x0000000105057824 */ /* 0x100fe200078e0204 */
[----:B------:R-:W-:Y:S02]  /*1e30*/  P2R R16, PR, RZ, 0x2 ;  /* 0x00000002ff107803 */ /* 0x000fe40000000000 */
[-C--:B------:R-:W-:Y:S02]  /*1e40*/  IADD3 R2, P6, PT, R3, R18.reuse, RZ ;  /* 0x0000001203027210 */ /* 0x080fe40007fde0ff */
[C---:B------:R-:W-:Y:S01]  /*1e50*/  LOP3.LUT R11, R5.reuse, 0xfffffffc, RZ, 0xc0, !PT ;  /* 0xfffffffc050b7812 */ /* 0x040fe200078ec0ff */
[----:B------:R-:W-:Y:S01]  /*1e60*/  IMAD.IADD R5, R5, 0x1, R4 ;  /* 0x0000000105057824 */ /* 0x000fe200078e0204 */
[----:B------:R-:W-:Y:S01]  /*1e70*/  LOP3.LUT P1, RZ, R21, 0x1, RZ, 0xc0, !PT ;  /* 0x0000000115ff7812 */ /* 0x000fe2000782c0ff */
[----:B------:R-:W-:Y:S01]  /*1e80*/  IMAD.X R3, RZ, RZ, R19, P6 ;  /* 0x000000ffff037224 */ /* 0x000fe200030e0613 */
[----:B------:R-:W-:-:S02]  /*1e90*/  IADD3 R10, P6, PT, R11, R18, RZ ;  /* 0x000000120b0a7210 */ /* 0x000fc40007fde0ff */
[C---:B------:R-:W-:Y:S01]  /*1ea0*/  LOP3.LUT R13, R5.reuse, 0xfffffffc, RZ, 0xc0, !PT ;  /* 0xfffffffc050d7812 */ /* 0x040fe200078ec0ff */
[----:B------:R-:W-:Y:S01]  /*1eb0*/  IMAD.IADD R5, R5, 0x1, R4 ;  /* 0x0000000105057824 */ /* 0x000fe200078e0204 */
[----:B------:R-:W2:Y:S01]  /*1ec0*/  LDG.E R2, desc[UR36][R2.64] ;  /* 0x0000002402027981 */ /* 0x000ea2000c1e1900 */
[----:B------:R-:W-:Y:S01]  /*1ed0*/  IMAD.X R11, RZ, RZ, R19, P6 ;  /* 0x000000ffff0b7224 */ /* 0x000fe200030e0613 */
[-C--:B------:R-:W-:Y:S02]  /*1ee0*/  IADD3 R12, P6, PT, R13, R18.reuse, RZ ;  /* 0x000000120d0c7210 */ /* 0x080fe40007fde0ff */
[----:B------:R-:W-:Y:S02]  /*1ef0*/  LOP3.LUT R15, R5, 0xfffffffc, RZ, 0xc0, !PT ;  /* 0xfffffffc050f7812 */ /* 0x000fe400078ec0ff */
[----:B------:R-:W3:Y:S01]  /*1f00*/  LDG.E R10, desc[UR36][R10.64] ;  /* 0x000000240a0a7981 */ /* 0x000ee2000c1e1900 */
[----:B------:R-:W-:Y:S02]  /*1f10*/  IADD3.X R13, PT, PT, RZ, R19, RZ, P6, !PT ;  /* 0x00000013ff0d7210 */ /* 0x000fe400037fe4ff */
[----:B------:R-:W-:-:S03]  /*1f20*/  IADD3 R14, P6, PT, R15, R18, RZ ;  /* 0x000000120f0e7210 */ /* 0x000fc60007fde0ff */
[----:B------:R-:W4:Y:S02]  /*1f30*/  LDG.E R12, desc[UR36][R12.64] ;  /* 0x000000240c0c7981 */ /* 0x000f24000c1e1900 */
[----:B------:R-:W-:-:S05]  /*1f40*/  IMAD.X R15, RZ, RZ, R19, P6 ;  /* 0x000000ffff0f7224 */ /* 0x000fca00030e0613 */
[----:B------:R0:W5:Y:S01]  /*1f50*/  LDG.E R14, desc[UR36][R14.64] ;  /* 0x000000240e0e7981 */ /* 0x000162000c1e1900 */
[----:B------:R-:W-:-:S04]  /*1f60*/  IMAD.IADD R5, R5, 0x1, R4 ;  /* 0x0000000105057824 */ /* 0x000fc800078e0204 */
[----:B------:R-:W-:Y:S01]  /*1f70*/  IMAD R17, R4, 0x3, R5 ;  /* 0x0000000304117824 */ /* 0x000fe200078e0205 */
[----:B--2---:R-:W-:-:S04]  /*1f80*/  PRMT R9, R2, 0x7771, RZ ;  /* 0x0000777102097816 */ /* 0x004fc800000000ff */
[----:B------:R-:W-:-:S04]  /*1f90*/  ISETP.NE.OR P0, PT, R9, RZ, P0 ;  /* 0x000000ff0900720c */ /* 0x000fc80000705670 */
[----:B------:R-:W-:Y:S02]  /*1fa0*/  P2R R22, PR, RZ, 0x1 ;  /* 0x00000001ff167803 */ /* 0x000fe40000000000 */
[----:B------:R-:W-:-:S04]  /*1fb0*/  LOP3.LUT P0, RZ, R21, 0x40, RZ, 0xc0, !PT ;  /* 0x0000004015ff7812 */ /* 0x000fc8000780c0ff */
[----:B------:R-:W-:Y:S02]  /*1fc0*/  P2R R20, PR, RZ, 0x1 ;  /* 0x00000001ff147803 */ /* 0x000fe40000000000 */
[----:B------:R-:W-:-:S04]  /*1fd0*/  LOP3.LUT P0, RZ, R21, 0x20, RZ, 0xc0, !PT ;  /* 0x0000002015ff7812 */ /* 0x000fc8000780c0ff */
[----:B0-----:R-:W-:Y:S02]  /*1fe0*/  P2R R15, PR, RZ, 0x1 ;  /* 0x00000001ff0f7803 */ /* 0x001fe40000000000 */
[C---:B------:R-:W-:Y:S02]  /*1ff0*/  LOP3.LUT P0, RZ, R21.reuse, 0x10, RZ, 0xc0, !PT ;  /* 0x0000001015ff7812 */ /* 0x040fe4000780c0ff */
[----:B---3--:R-:W-:Y:S02]  /*2000*/  PRMT R25, R10, 0x7771, RZ ;  /* 0x000077710a197816 */ /* 0x008fe400000000ff */
[----:B------:R-:W-:Y:S02]  /*2010*/  P2R R13, PR, RZ, 0x1 ;  /* 0x00000001ff0d7803 */ /* 0x000fe40000000000 */
[----:B------:R-:W-:Y:S02]  /*2020*/  LOP3.LUT P0, RZ, R21, 0x8, RZ, 0xc0, !PT ;  /* 0x0000000815ff7812 */ /* 0x000fe4000780c0ff */
[----:B------:R-:W-:-:S02]  /*2030*/  PRMT R24, R2, 0x7770, RZ ;  /* 0x0000777002187816 */ /* 0x000fc400000000ff */
[C---:B------:R-:W-:Y:S02]  /*2040*/  PRMT R7, R2.reuse, 0x7772, RZ ;  /* 0x0000777202077816 */ /* 0x040fe400000000ff */
[----:B------:R-:W-:Y:S02]  /*2050*/  PRMT R8, R2, 0x7773, RZ ;  /* 0x0000777302087816 */ /* 0x000fe400000000ff */
[----:B------:R-:W-:Y:S02]  /*2060*/  P2R R2, PR, RZ, 0x1 ;  /* 0x00000001ff027803 */ /* 0x000fe40000000000 */
[----:B------:R-:W-:Y:S02]  /*2070*/  LOP3.LUT P0, RZ, R21, 0x4, RZ, 0xc0, !PT ;  /* 0x0000000415ff7812 */ /* 0x000fe4000780c0ff */
[----:B------:R-:W-:Y:S02]  /*2080*/  ISETP.NE.OR P1, PT, R25, RZ, P1 ;  /* 0x000000ff1900720c */ /* 0x000fe40000f25670 */
[----:B------:R-:W-:-:S02]  /*2090*/  ISETP.NE.OR P5, PT, R24, RZ, P5 ;  /* 0x000000ff1800720c */ /* 0x000fc40002fa5670 */
[----:B------:R-:W-:Y:S02]  /*20a0*/  P2R R0, PR, RZ, 0x1 ;  /* 0x00000001ff007803 */ /* 0x000fe40000000000 */
[C---:B------:R-:W-:Y:S02]  /*20b0*/  LOP3.LUT P0, RZ, R21.reuse, 0x2, RZ, 0xc0, !PT ;  /* 0x0000000215ff7812 */ /* 0x040fe4000780c0ff */
[----:B------:R-:W-:Y:S02]  /*20c0*/  PRMT R11, R10, 0x7772, RZ ;  /* 0x000077720a0b7816 */ /* 0x000fe400000000ff */
[----:B------:R-:W-:Y:S02]  /*20d0*/  P2R R23, PR, RZ, 0x20 ;  /* 0x00000020ff177803 */ /* 0x000fe40000000000 */
[C---:B------:R-:W-:Y:S02]  /*20e0*/  LOP3.LUT P5, RZ, R21.reuse, 0x80, RZ, 0xc0, !PT ;  /* 0x0000008015ff7812 */ /* 0x040fe400078ac0ff */
[----:B------:R-:W-:-:S02]  /*20f0*/  LOP3.LUT R21, R21, 0xfffffffe, RZ, 0xc0, !PT ;  /* 0xfffffffe15157812 */ /* 0x000fc400078ec0ff */
[----:B------:R-:W-:Y:S02]  /*2100*/  ISETP.NE.OR P0, PT, R11, RZ, P0 ;  /* 0x000000ff0b00720c */ /* 0x000fe40000705670 */
[----:B------:R-:W-:-:S04]  /*2110*/  @P1 LOP3.LUT R21, R21, 0x1, RZ, 0xfc, !PT ;  /* 0x0000000115151812 */ /* 0x000fc800078efcff */
[C---:B------:R-:W-:Y:S02]  /*2120*/  LOP3.LUT P1, RZ, R21.reuse, 0x100, RZ, 0xc0, !PT ;  /* 0x0000010015ff7812 */ /* 0x040fe4000782c0ff */
[C---:B------:R-:W-:Y:S02]  /*2130*/  LOP3.LUT P6, RZ, R21.reuse, 0x200, RZ, 0xc0, !PT ;  /* 0x0000020015ff7812 */ /* 0x040fe400078cc0ff */
[----:B------:R-:W-:Y:S02]  /*2140*/  LOP3.LUT R21, R21, 0xfffffffd, RZ, 0xc0, !PT ;  /* 0xfffffffd15157812 */ /* 0x000fe400078ec0ff */
[----:B------:R-:W-:Y:S02]  /*2150*/  PRMT R6, R10, 0x7773, RZ ;  /* 0x000077730a067816 */ /* 0x000fe400000000ff */
[----:B------:R-:W-:Y:S02]  /*2160*/  @P0 LOP3.LUT R21, R21, 0x2, RZ, 0xfc, !PT ;  /* 0x0000000215150812 */ /* 0x000fe400078efcff */
[----:B------:R-:W-:-:S04]  /*2170*/  ISETP.NE.AND P0, PT, R0, RZ, PT ;  /* 0x000000ff0000720c */ /* 0x000fc80003f05270 */
[----:B------:R-:W-:Y:S02]  /*2180*/  ISETP.NE.OR P0, PT, R6, RZ, P0 ;  /* 0x000000ff0600720c */ /* 0x000fe40000705670 */
[----:B------:R-:W-:Y:S02]  /*2190*/  LOP3.LUT R21, R21, 0xfffffffb, RZ, 0xc0, !PT ;  /* 0xfffffffb15157812 */ /* 0x000fe400078ec0ff */
[----:B------:R-:W-:Y:S02]  /*21a0*/  PRMT R26, R10, 0x7770, RZ ;  /* 0x000077700a1a7816 */ /* 0x000fe400000000ff */
[----:B----4-:R-:W-:-:S07]  /*21b0*/  PRMT R10, R12, 0x7770, RZ ;  /* 0x000077700c0a7816 */ /* 0x010fce00000000ff */
[----:B------:R-:W-:Y:S02]  /*21c0*/  @P0 LOP3.LUT R21, R21, 0x4, RZ, 0xfc, !PT ;  /* 0x0000000415150812 */ /* 0x000fe400078efcff */
[----:B------:R-:W-:-:S04]  /*21d0*/  ISETP.NE.AND P0, PT, R2, RZ, PT ;  /* 0x000000ff0200720c */ /* 0x000fc80003f05270 */
[----:B------:R-:W-:Y:S02]  /*21e0*/  ISETP.NE.OR P0, PT, R10, RZ, P0 ;  /* 0x000000ff0a00720c */ /* 0x000fe40000705670 */
[----:B------:R-:W-:Y:S02]  /*21f0*/  LOP3.LUT R21, R21, 0xfffffff7, RZ, 0xc0, !PT ;  /* 0xfffffff715157812 */ /* 0x000fe400078ec0ff */
[----:B------:R-:W-:-:S09]  /*2200*/  PRMT R33, R12, 0x7771, RZ ;  /* 0x000077710c217816 */ /* 0x000fd200000000ff */
        /* <DEDUP_REMOVED lines=13> */
[C---:B-----5:R-:W-:Y:S02]  /*22e0*/  PRMT R35, R14.reuse, 0x7770, RZ ;  /* 0x000077700e237816 */ /* 0x060fe400000000ff */
[----:B------:R-:W-:Y:S02]  /*22f0*/  LOP3.LUT R21, R21, 0xffffffbf, RZ, 0xc0, !PT ;  /* 0xffffffbf15157812 */ /* 0x000fe400078ec0ff */
[----:B------:R-:W-:Y:S02]  /*2300*/  ISETP.NE.OR P5, PT, R35, RZ, P5 ;  /* 0x000000ff2300720c */ /* 0x000fe40002fa5670 */
[----:B------:R-:W-:-:S05]  /*2310*/  PRMT R36, R14, 0x7771, RZ ;  /* 0x000077710e247816 */ /* 0x000fca00000000ff */
[----:B------:R-:W-:Y:S02]  /*2320*/  @P0 LOP3.LUT R21, R21, 0x40, RZ, 0xfc, !PT ;  /* 0x0000004015150812 */ /* 0x000fe400078efcff */
[----:B------:R-:W-:Y:S02]  /*2330*/  ISETP.NE.OR P1, PT, R36, RZ, P1 ;  /* 0x000000ff2400720c */ /* 0x000fe40000f25670 */
[----:B------:R-:W-:Y:S02]  /*2340*/  LOP3.LUT R21, R21, 0xffffff7f, RZ, 0xc0, !PT ;  /* 0xffffff7f15157812 */ /* 0x000fe400078ec0ff */
[----:B------:R-:W-:Y:S02]  /*2350*/  PRMT R37, R14, 0x7772, RZ ;  /* 0x000077720e257816 */ /* 0x000fe400000000ff */
[----:B------:R-:W-:Y:S02]  /*2360*/  @P5 LOP3.LUT R21, R21, 0x80, RZ, 0xfc, !PT ;  /* 0x0000008015155812 */ /* 0x000fe400078efcff */
[----:B------:R-:W-:-:S02]  /*2370*/  ISETP.NE.OR P6, PT, R37, RZ, P6 ;  /* 0x000000ff2500720c */ /* 0x000fc400037c5670 */
[----:B------:R-:W-:-:S04]  /*2380*/  LOP3.LUT R21, R21, 0xfffffeff, RZ, 0xc0, !PT ;  /* 0xfffffeff15157812 */ /* 0x000fc800078ec0ff */
[----:B------:R-:W-:-:S04]  /*2390*/  @P1 LOP3.LUT R21, R21, 0x100, RZ, 0xfc, !PT ;  /* 0x0000010015151812 */ /* 0x000fc800078efcff */
[----:B------:R-:W-:-:S04]  /*23a0*/  LOP3.LUT R21, R21, 0xfffffdff, RZ, 0xc0, !PT ;  /* 0xfffffdff15157812 */ /* 0x000fc800078ec0ff */
[----:B------:R-:W-:Y:S02]  /*23b0*/  @P6 LOP3.LUT R21, R21, 0x200, RZ, 0xfc, !PT ;  /* 0x0000020015156812 */ /* 0x000fe400078efcff */
[----:B------:R-:W-:Y:S02]  /*23c0*/  ISETP.GE.U32.AND P6, PT, R17, R42, PT ;  /* 0x0000002a1100720c */ /* 0x000fe40003fc6070 */
[----:B------:R-:W-:Y:S02]  /*23d0*/  PRMT R0, R14, 0x7773, RZ ;  /* 0x000077730e007816 */ /* 0x000fe400000000ff */
[----:B------:R-:W-:Y:S02]  /*23e0*/  ISETP.NE.AND P1, PT, R16, RZ, PT ;  /* 0x000000ff1000720c */ /* 0x000fe40003f25270 */
[----:B------:R-:W-:Y:S02]  /*23f0*/  ISETP.NE.OR P4, PT, R7, RZ, P4 ;  /* 0x000000ff0700720c */ /* 0x000fe40002785670 */
[----:B------:R-:W-:-:S02]  /*2400*/  ISETP.NE.OR P3, PT, R8, RZ, P3 ;  /* 0x000000ff0800720c */ /* 0x000fc40001f65670 */
[----:B------:R-:W-:Y:S02]  /*2410*/  ISETP.NE.OR P2, PT, R26, RZ, P2 ;  /* 0x000000ff1a00720c */ /* 0x000fe40001745670 */
[----:B------:R-:W-:Y:S02]  /*2420*/  ISETP.NE.AND P0, PT, R22, RZ, PT ;  /* 0x000000ff1600720c */ /* 0x000fe40003f05270 */
[----:B------:R-:W-:Y:S02]  /*2430*/  ISETP.NE.AND P5, PT, R23, RZ, PT ;  /* 0x000000ff1700720c */ /* 0x000fe40003fa5270 */
[----:B------:R-:W-:Y:S01]  /*2440*/  ISETP.NE.OR P1, PT, R0, RZ, P1 ;  /* 0x000000ff0000720c */ /* 0x000fe20000f25670 */
[----:B------:R-:W-:-:S12]  /*2450*/  @!P6 BRA `(.L_x_224) ;  /* 0xfffffff8006ce947 */ /* 0x000fd8000383ffff */
[----:B------:R-:W-:Y:S05]  /*2460*/  BSYNC.RECONVERGENT B1 ;  /* 0x0000000000017941 */ /* 0x000fea0003800200 */
.L_x_223:
[----:B------:R-:W-:Y:S02]  /*2470*/  SEL R22, RZ, 0x1, !P0 ;  /* 0x00000001ff167807 */ /* 0x000fe40004000000 */
[C---:B------:R-:W-:Y:S02]  /*2480*/  LOP3.LUT P0, RZ, R21.reuse, 0x8, RZ, 0xc0, !PT ;  /* 0x0000000815ff7812 */ /* 0x040fe4000780c0ff */
[----:B------:R-:W-:Y:S02]  /*2490*/  P2R R12, PR, RZ, 0x2 ;  /* 0x00000002ff0c7803 */ /* 0x000fe40000000000 */
[----:B------:R-:W-:Y:S02]  /*24a0*/  SEL R13, RZ, 0x1, !P0 ;  /* 0x00000001ff0d7807 */ /* 0x000fe40004000000 */
[----:B------:R-:W-:Y:S02]  /*24b0*/  ISETP.NE.AND P0, PT, R24, RZ, PT ;  /* 0x000000ff1800720c */ /* 0x000fe40003f05270 */
[----:B------:R-:W-:-:S02]  /*24c0*/  LOP3.LUT P1, RZ, R21, 0x4, RZ, 0xc0, !PT ;  /* 0x0000000415ff7812 */ /* 0x000fc4000782c0ff */
[----:B------:R-:W-:Y:S02]  /*24d0*/  SEL R30, RZ, 0x1, !P0 ;  /* 0x00000001ff1e7807 */ /* 0x000fe40004000000 */
[----:B------:R-:W-:Y:S02]  /*24e0*/  ISETP.NE.AND P0, PT, R9, RZ, PT ;  /* 0x000000ff0900720c */ /* 0x000fe40003f05270 */
[----:B------:R-:W-:Y:S02]  /*24f0*/  SEL R23, RZ, 0x1, !P5 ;  /* 0x00000001ff177807 */ /* 0x000fe40006800000 */
[----:B------:R-:W-:Y:S02]  /*2500*/  SEL R31, RZ, 0x1, !P0 ;  /* 0x00000001ff1f7807 */ /* 0x000fe40004000000 */
[----:B------:R-:W-:Y:S02]  /*2510*/  ISETP.NE.AND P0, PT, R7, RZ, PT ;  /* 0x000000ff0700720c */ /* 0x000fe40003f05270 */
[----:B------:R-:W-:-:S02]  /*2520*/  LOP3.LUT P6, RZ, R21, 0x2, RZ, 0xc0, !PT ;  /* 0x0000000215ff7812 */ /* 0x000fc400078cc0ff */
[----:B------:R-:W-:Y:S02]  /*2530*/  SEL R28, RZ, 0x1, !P0 ;  /* 0x00000001ff1c7807 */ /* 0x000fe40004000000 */
[----:B------:R-:W-:Y:S02]  /*2540*/  ISETP.NE.AND P0, PT, R8, RZ, PT ;  /* 0x000000ff0800720c */ /* 0x000fe40003f05270 */
[----:B------:R-:W-:Y:S02]  /*2550*/  LOP3.LUT P5, RZ, R21, 0x1, RZ, 0xc0, !PT ;  /* 0x0000000115ff7812 */ /* 0x000fe400078ac0ff */
[----:B------:R-:W-:Y:S02]  /*2560*/  SEL R29, RZ, 0x1, !P0 ;  /* 0x00000001ff1d7807 */ /* 0x000fe40004000000 */
[----:B------:R-:W-:Y:S02]  /*2570*/  ISETP.NE.AND P0, PT, R26, RZ, PT ;  /* 0x000000ff1a00720c */ /* 0x000fe40003f05270 */
[----:B------:R-:W-:-:S02]  /*2580*/  SEL R2, RZ, 0x1, !P4 ;  /* 0x00000001ff027807 */ /* 0x000fc40006000000 */
        /* <DEDUP_REMOVED lines=8> */
[----:B------:R-:W-:Y:S02]  /*2610*/  ISETP.NE.AND P1, PT, R12, RZ, PT ;  /* 0x000000ff0c00720c */ /* 0x000fe40003f25270 */
[----:B------:R-:W-:Y:S02]  /*2620*/  SEL R24, RZ, 0x1, !P0 ;  /* 0x00000001ff187807 */ /* 0x000fe40004000000 */
[----:B------:R-:W-:Y:S02]  /*2630*/  ISETP.NE.AND P0, PT, R10, RZ, PT ;  /* 0x000000ff0a00720c */ /* 0x000fe40003f05270 */
[----:B------:R-:W-:-:S02]  /*2640*/  SEL R20, RZ, 0x1, !P3 ;  /* 0x00000001ff147807 */ /* 0x000fc40005800000 */
[----:B------:R-:W-:Y:S02]  /*2650*/  SEL R16, RZ, 0x1, !P2 ;  /* 0x00000001ff107807 */ /* 0x000fe40005000000 */
[----:B------:R-:W-:Y:S02]  /*2660*/  SEL R17, RZ, 0x1, !P5 ;  /* 0x00000001ff117807 */ /* 0x000fe40006800000 */
[----:B------:R-:W-:Y:S02]  /*2670*/  SEL R14, RZ, 0x1, !P6 ;  /* 0x00000001ff0e7807 */ /* 0x000fe40007000000 */
[----:B------:R-:W-:Y:S02]  /*2680*/  SEL R32, RZ, 0x1, !P0 ;  /* 0x00000001ff207807 */ /* 0x000fe40004000000 */
[C---:B------:R-:W-:Y:S02]  /*2690*/  LOP3.LUT P3, RZ, R21.reuse, 0x40, RZ, 0xc0, !PT ;  /* 0x0000004015ff7812 */ /* 0x040fe4000786c0ff */
[----:B------:R-:W-:-:S02]  /*26a0*/  LOP3.LUT P2, RZ, R21, 0x20, RZ, 0xc0, !PT ;  /* 0x0000002015ff7812 */ /* 0x000fc4000784c0ff */
[C---:B------:R-:W-:Y:S02]  /*26b0*/  LOP3.LUT P5, RZ, R21.reuse, 0x100, RZ, 0xc0, !PT ;  /* 0x0000010015ff7812 */ /* 0x040fe400078ac0ff */
[C---:B------:R-:W-:Y:S02]  /*26c0*/  LOP3.LUT P6, RZ, R21.reuse, 0x200, RZ, 0xc0, !PT ;  /* 0x0000020015ff7812 */ /* 0x040fe400078cc0ff */
[----:B------:R-:W-:Y:S02]  /*26d0*/  LOP3.LUT P0, RZ, R21, 0x10, RZ, 0xc0, !PT ;  /* 0x0000001015ff7812 */ /* 0x000fe4000780c0ff */
[----:B------:R-:W-:Y:S02]  /*26e0*/  SEL R9, RZ, 0x1, !P4 ;  /* 0x00000001ff097807 */ /* 0x000fe40006000000 */
[----:B------:R-:W-:Y:S02]  /*26f0*/  SEL R6, RZ, 0x1, !P1 ;  /* 0x00000001ff067807 */ /* 0x000fe40004800000 */
[----:B------:R-:W-:-:S02]  /*2700*/  ISETP.NE.AND P4, PT, R3, RZ, PT ;  /* 0x000000ff0300720c */ /* 0x000fc40003f85270 */
[----:B------:R-:W-:Y:S02]  /*2710*/  ISETP.NE.AND P1, PT, R0, RZ, PT ;  /* 0x000000ff0000720c */ /* 0x000fe40003f25270 */
[----:B------:R-:W-:Y:S02]  /*2720*/  SEL R12, RZ, 0x1, !P0 ;  /* 0x00000001ff0c7807 */ /* 0x000fe40004000000 */
[----:B------:R-:W-:Y:S02]  /*2730*/  SEL R11, RZ, 0x1, !P2 ;  /* 0x00000001ff0b7807 */ /* 0x000fe40005000000 */
[----:B------:R-:W-:Y:S02]  /*2740*/  SEL R10, RZ, 0x1, !P3 ;  /* 0x00000001ff0a7807 */ /* 0x000fe40005800000 */
[----:B------:R-:W-:Y:S02]  /*2750*/  SEL R8, RZ, 0x1, !P5 ;  /* 0x00000001ff087807 */ /* 0x000fe40006800000 */
[----:B------:R-:W-:-:S02]  /*2760*/  SEL R7, RZ, 0x1, !P6 ;  /* 0x00000001ff077807 */ /* 0x000fc40007000000 */
[----:B------:R-:W-:Y:S02]  /*2770*/  PRMT R21, R2, 0x7610, R21 ;  /* 0x0000761002157816 */ /* 0x000fe40000000015 */
[----:B------:R-:W-:Y:S02]  /*2780*/  ISETP.NE.AND P0, PT, R37, RZ, PT ;  /* 0x000000ff2500720c */ /* 0x000fe40003f05270 */
[----:B------:R-:W-:Y:S02]  /*2790*/  ISETP.NE.AND P2, PT, R36, RZ, PT ;  /* 0x000000ff2400720c */ /* 0x000fe40003f45270 */
[----:B------:R-:W-:Y:S02]  /*27a0*/  ISETP.NE.AND P3, PT, R35, RZ, PT ;  /* 0x000000ff2300720c */ /* 0x000fe40003f65270 */
[----:B------:R-:W-:Y:S02]  /*27b0*/  ISETP.NE.AND P5, PT, R34, RZ, PT ;  /* 0x000000ff2200720c */ /* 0x000fe40003fa5270 */
[----:B------:R-:W-:-:S02]  /*27c0*/  ISETP.NE.AND P6, PT, R33, RZ, PT ;  /* 0x000000ff2100720c */ /* 0x000fc40003fc5270 */
[----:B------:R-:W-:Y:S02]  /*27d0*/  SEL R3, RZ, 0x1, !P4 ;  /* 0x00000001ff037807 */ /* 0x000fe40006000000 */
[----:B------:R-:W-:Y:S02]  /*27e0*/  SEL R2, RZ, 0x1, !P1 ;  /* 0x00000001ff027807 */ /* 0x000fe40004800000 */
[----:B------:R-:W-:Y:S02]  /*27f0*/  SEL R33, RZ, 0x1, !P6 ;  /* 0x00000001ff217807 */ /* 0x000fe40007000000 */
[----:B------:R-:W-:Y:S02]  /*2800*/  SEL R34, RZ, 0x1, !P5 ;  /* 0x00000001ff227807 */ /* 0x000fe40006800000 */
[----:B------:R-:W-:Y:S02]  /*2810*/  SEL R0, RZ, 0x1, !P3 ;  /* 0x00000001ff007807 */ /* 0x000fe40005800000 */
[----:B------:R-:W-:-:S02]  /*2820*/  SEL R35, RZ, 0x1, !P2 ;  /* 0x00000001ff237807 */ /* 0x000fc40005000000 */
[----:B------:R-:W-:Y:S02]  /*2830*/  SEL R36, RZ, 0x1, !P0 ;  /* 0x00000001ff247807 */ /* 0x000fe40004000000 */
[----:B------:R-:W-:Y:S02]  /*2840*/  PRMT R39, R3, 0x7610, R39 ;  /* 0x0000761003277816 */ /* 0x000fe40000000027 */
[----:B------:R-:W-:-:S07]  /*2850*/  PRMT R37, R2, 0x7610, R37 ;  /* 0x0000761002257816 */ /* 0x000fce0000000025 */
.L_x_222:
[----:B------:R-:W-:Y:S05]  /*2860*/  BSYNC.RECONVERGENT B0 ;  /* 0x0000000000007941 */ /* 0x000fea0003800200 */
.L_x_221:
[----:B------:R-:W-:Y:S01]  /*2870*/  ISETP.GE.U32.AND P0, PT, R5, R42, PT ;  /* 0x0000002a0500720c */ /* 0x000fe20003f06070 */
[----:B------:R-:W-:-:S12]  /*2880*/  BSSY.RECONVERGENT B0, `(.L_x_225) ;  /* 0x000004e000007945 */ /* 0x000fd80003800200 */
[----:B------:R-:W-:Y:S05]  /*2890*/  @P0 BRA `(.L_x_226) ;  /* 0x0000000400300947 */ /* 0x000fea0003800000 */
[----:B------:R-:W-:-:S04]  /*28a0*/  LOP3.LUT R3, R5, 0xfffffffc, RZ, 0xc0, !PT ;  /* 0xfffffffc05037812 */ /* 0x000fc800078ec0ff */
[----:B------:R-:W-:-:S05]  /*28b0*/  IADD3 R2, P0, PT, R3, R18, RZ ;  /* 0x0000001203027210 */ /* 0x000fca0007f1e0ff */
[----:B------:R-:W-:-:S05]  /*28c0*/  IMAD.X R3, RZ, RZ, R19, P0 ;  /* 0x000000ffff037224 */ /* 0x000fca00000e0613 */
[----:B------:R-:W2:Y:S01]  /*28d0*/  LDG.E R2, desc[UR36][R2.64] ;  /* 0x0000002402027981 */ /* 0x000ea2000c1e1900 */
[----:B------:R-:W-:-:S04]  /*28e0*/  IADD3 R41, PT, PT, R5, R4, RZ ;  /* 0x0000000405297210 */ /* 0x000fc80007ffe0ff */
[----:B------:R-:W-:Y:S02]  /*28f0*/  ISETP.GE.U32.AND P4, PT, R41, R42, PT ;  /* 0x0000002a2900720c */ /* 0x000fe40003f86070 */
[C---:B--2---:R-:W-:Y:S02]  /*2900*/  PRMT R28, R2.reuse, 0x7770, RZ ;  /* 0x00007770021c7816 */ /* 0x044fe400000000ff */
[----:B------:R-:W-:Y:S02]  /*2910*/  PRMT R29, R2, 0x7771, RZ ;  /* 0x00007771021d7816 */ /* 0x000fe400000000ff */
[----:B------:R-:W-:Y:S02]  /*2920*/  ISETP.NE.AND P0, PT, R28, RZ, PT ;  /* 0x000000ff1c00720c */ /* 0x000fe40003f05270 */
[C---:B------:R-:W-:Y:S02]  /*2930*/  PRMT R30, R2.reuse, 0x7772, RZ ;  /* 0x00007772021e7816 */ /* 0x040fe400000000ff */
[----:B------:R-:W-:-:S02]  /*2940*/  PRMT R28, R2, 0x7773, RZ ;  /* 0x00007773021c7816 */ /* 0x000fc400000000ff */
[----:B------:R-:W-:Y:S02]  /*2950*/  ISETP.NE.AND P1, PT, R29, RZ, PT ;  /* 0x000000ff1d00720c */ /* 0x000fe40003f25270 */
[----:B------:R-:W-:Y:S02]  /*2960*/  ISETP.NE.AND P2, PT, R30, RZ, PT ;  /* 0x000000ff1e00720c */ /* 0x000fe40003f45270 */
[----:B------:R-:W-:Y:S02]  /*2970*/  ISETP.NE.AND P3, PT, R28, RZ, PT ;  /* 0x000000ff1c00720c */ /* 0x000fe40003f65270 */
[----:B------:R-:W-:Y:S02]  /*2980*/  SEL R30, RZ, 0x1, !P0 ;  /* 0x00000001ff1e7807 */ /* 0x000fe40004000000 */
[----:B------:R-:W-:Y:S02]  /*2990*/  SEL R31, RZ, 0x1, !P1 ;  /* 0x00000001ff1f7807 */ /* 0x000fe40004800000 */
[----:B------:R-:W-:-:S02]  /*29a0*/  SEL R28, RZ, 0x1, !P2 ;  /* 0x00000001ff1c7807 */ /* 0x000fc40005000000 */
[----:B------:R-:W-:Y:S01]  /*29b0*/  SEL R29, RZ, 0x1, !P3 ;  /* 0x00000001ff1d7807 */ /* 0x000fe20005800000 */
[----:B------:R-:W-:Y:S06]  /*29c0*/  @P4 BRA `(.L_x_226) ;  /* 0x0000000000e44947 */ /* 0x000fec0003800000 */
[----:B------:R-:W-:-:S04]  /*29d0*/  LOP3.LUT R3, R41, 0xfffffffc, RZ, 0xc0, !PT ;  /* 0xfffffffc29037812 */ /* 0x000fc800078ec0ff */
[----:B------:R-:W-:-:S05]  /*29e0*/  IADD3 R2, P0, PT, R3, R18, RZ ;  /* 0x0000001203027210 */ /* 0x000fca0007f1e0ff */
[----:B------:R-:W-:-:S05]  /*29f0*/  IMAD.X R3, RZ, RZ, R19, P0 ;  /* 0x000000ffff037224 */ /* 0x000fca00000e0613 */
[----:B------:R-:W2:Y:S01]  /*2a00*/  LDG.E R2, desc[UR36][R2.64] ;  /* 0x0000002402027981 */ /* 0x000ea2000c1e1900 */
[----:B------:R-:W-:-:S05]  /*2a10*/  IMAD.IADD R41, R41, 0x1, R4 ;  /* 0x0000000129297824 */ /* 0x000fca00078e0204 */
        /* <DEDUP_REMOVED lines=14> */
[C---:B------:R-:W-:Y:S01]  /*2b00*/  IMAD.IADD R33, R41.reuse, 0x1, R4 ;  /* 0x0000000129217824 */ /* 0x040fe200078e0204 */
[----:B------:R-:W-:-:S04]  /*2b10*/  LOP3.LUT R3, R41, 0xfffffffc, RZ, 0xc0, !PT ;  /* 0xfffffffc29037812 */ /* 0x000fc800078ec0ff */
[----:B------:R-:W-:Y:S02]  /*2b20*/  ISETP.GE.U32.AND P3, PT, R33, R42, PT ;  /* 0x0000002a2100720c */ /* 0x000fe40003f66070 */
[----:B------:R-:W-:-:S05]  /*2b30*/  IADD3 R2, P0, PT, R3, R18, RZ ;  /* 0x0000001203027210 */ /* 0x000fca0007f1e0ff */
[----:B------:R-:W-:-:S05]  /*2b40*/  IMAD.X R3, RZ, RZ, R19, P0 ;  /* 0x000000ffff037224 */ /* 0x000fca00000e0613 */
[----:B------:R-:W2:Y:S01]  /*2b50*/  LDG.E R2, desc[UR36][R2.64] ;  /* 0x0000002402027981 */ /* 0x000ea2000c1e1900 */
[----:B------:R-:W-:-:S04]  /*2b60*/  @!P3 LOP3.LUT R33, R33, 0xfffffffc, RZ, 0xc0, !PT ;  /* 0xfffffffc2121b812 */ /* 0x000fc800078ec0ff */
[----:B------:R-:W-:-:S04]  /*2b70*/  @!P3 IADD3 R18, P0, PT, R33, R18, RZ ;  /* 0x000000122112b210 */ /* 0x000fc80007f1e0ff */
[----:B------:R-:W-:-:S05]  /*2b80*/  @!P3 IADD3.X R19, PT, PT, RZ, R19, RZ, P0, !PT ;  /* 0x00000013ff13b210 */ /* 0x000fca00007fe4ff */
[----:B------:R-:W3:Y:S01]  /*2b90*/  @!P3 LDG.E R18, desc[UR36][R18.64] ;  /* 0x000000241212b981 */ /* 0x000ee2000c1e1900 */
[----:B--2---:R-:W-:-:S04]  /*2ba0*/  PRMT R33, R2, 0x7771, RZ ;  /* 0x0000777102217816 */ /* 0x004fc800000000ff */
[----:B------:R-:W-:Y:S02]  /*2bb0*/  ISETP.NE.AND P1, PT, R33, RZ, PT ;  /* 0x000000ff2100720c */ /* 0x000fe40003f25270 */
[----:B------:R-:W-:Y:S02]  /*2bc0*/  PRMT R32, R2, 0x7770, RZ ;  /* 0x0000777002207816 */ /* 0x000fe400000000ff */
[C---:B---3--:R-:W-:Y:S02]  /*2bd0*/  @!P3 PRMT R33, R18.reuse, 0x7770, RZ ;  /* 0x000077701221b816 */ /* 0x048fe400000000ff */
[C---:B------:R-:W-:Y:S02]  /*2be0*/  @!P3 PRMT R34, R18.reuse, 0x7771, RZ ;  /* 0x000077711222b816 */ /* 0x040fe400000000ff */
[----:B------:R-:W-:Y:S02]  /*2bf0*/  @!P3 PRMT R3, R18, 0x7772, RZ ;  /* 0x000077721203b816 */ /* 0x000fe400000000ff */
[----:B------:R-:W-:-:S02]  /*2c00*/  @!P3 ISETP.NE.AND P4, PT, R33, RZ, PT ;  /* 0x000000ff2100b20c */ /* 0x000fc40003f85270 */
[----:B------:R-:W-:Y:S02]  /*2c10*/  @!P3 PRMT R18, R18, 0x7773, RZ ;  /* 0x000077731212b816 */ /* 0x000fe400000000ff */
[----:B------:R-:W-:Y:S02]  /*2c20*/  ISETP.NE.AND P2, PT, R32, RZ, PT ;  /* 0x000000ff2000720c */ /* 0x000fe40003f45270 */
[----:B------:R-:W-:Y:S02]  /*2c30*/  PRMT R32, R2, 0x7772, RZ ;  /* 0x0000777202207816 */ /* 0x000fe400000000ff */
[----:B------:R-:W-:Y:S02]  /*2c40*/  @!P3 ISETP.NE.AND P6, PT, R34, RZ, PT ;  /* 0x000000ff2200b20c */ /* 0x000fe40003fc5270 */
[----:B------:R-:W-:Y:S02]  /*2c50*/  @!P3 ISETP.NE.AND P5, PT, R3, RZ, PT ;  /* 0x000000ff0300b20c */ /* 0x000fe40003fa5270 */
[----:B------:R-:W-:-:S02]  /*2c60*/  PRMT R2, R2, 0x7773, RZ ;  /* 0x0000777302027816 */ /* 0x000fc400000000ff */
[----:B------:R-:W-:Y:S02]  /*2c70*/  @!P3 SEL R3, RZ, 0x1, !P4 ;  /* 0x00000001ff03b807 */ /* 0x000fe40006000000 */
[----:B------:R-:W-:Y:S02]  /*2c80*/  @!P3 ISETP.NE.AND P4, PT, R18, RZ, PT ;  /* 0x000000ff1200b20c */ /* 0x000fe40003f85270 */
[----:B------:R-:W-:Y:S02]  /*2c90*/  @!P3 SEL R18, RZ, 0x1, !P6 ;  /* 0x00000001ff12b807 */ /* 0x000fe40007000000 */
[----:B------:R-:W-:Y:S02]  /*2ca0*/  ISETP.NE.AND P6, PT, R2, RZ, PT ;  /* 0x000000ff0200720c */ /* 0x000fe40003fc5270 */
[----:B------:R-:W-:Y:S02]  /*2cb0*/  ISETP.NE.AND P0, PT, R32, RZ, PT ;  /* 0x000000ff2000720c */ /* 0x000fe40003f05270 */
[----:B------:R-:W-:-:S02]  /*2cc0*/  @!P3 SEL R2, RZ, 0x1, !P5 ;  /* 0x00000001ff02b807 */ /* 0x000fc40006800000 */
[----:B------:R-:W-:Y:S02]  /*2cd0*/  @!P3 SEL R19, RZ, 0x1, !P4 ;  /* 0x00000001ff13b807 */ /* 0x000fe40006000000 */
[----:B------:R-:W-:Y:S02]  /*2ce0*/  @!P3 PRMT R0, R3, 0x7610, R0 ;  /* 0x000076100300b816 */ /* 0x000fe40000000000 */
[----:B------:R-:W-:Y:S02]  /*2cf0*/  @!P3 PRMT R35, R18, 0x7610, R35 ;  /* 0x000076101223b816 */ /* 0x000fe40000000023 */
[----:B------:R-:W-:Y:S02]  /*2d00*/  @!P3 PRMT R36, R2, 0x7610, R36 ;  /* 0x000076100224b816 */ /* 0x000fe40000000024 */
[----:B------:R-:W-:Y:S02]  /*2d10*/  @!P3 PRMT R37, R19, 0x7610, R37 ;  /* 0x000076101325b816 */ /* 0x000fe40000000025 */
[----:B------:R-:W-:-:S02]  /*2d20*/  SEL R32, RZ, 0x1, !P2 ;  /* 0x00000001ff207807 */ /* 0x000fc40005000000 */
[----:B------:R-:W-:Y:S02]  /*2d30*/  SEL R33, RZ, 0x1, !P1 ;  /* 0x00000001ff217807 */ /* 0x000fe40004800000 */
[----:B------:R-:W-:Y:S02]  /*2d40*/  SEL R34, RZ, 0x1, !P0 ;  /* 0x00000001ff227807 */ /* 0x000fe40004000000 */
[----:B------:R-:W-:-:S07]  /*2d50*/  SEL R39, RZ, 0x1, !P6 ;  /* 0x00000001ff277807 */ /* 0x000fce0007000000 */
.L_x_226:
[----:B------:R-:W-:Y:S05]  /*2d60*/  BSYNC.RECONVERGENT B0 ;  /* 0x0000000000007941 */ /* 0x000fea0003800200 */
.L_x_225:
[----:B------:R-:W-:Y:S01]  /*2d70*/  ISETP.GE.U32.AND P0, PT, R5, R42, PT ;  /* 0x0000002a0500720c */ /* 0x000fe20003f06070 */
[----:B------:R-:W-:-:S12]  /*2d80*/  BSSY.RECONVERGENT B0, `(.L_x_227) ;  /* 0x000002e000007945 */ /* 0x000fd80003800200 */
[----:B------:R-:W-:Y:S05]  /*2d90*/  @P0 BRA `(.L_x_228) ;  /* 0x0000000000b00947 */ /* 0x000fea0003800000 */
[----:B------:R-:W-:Y:S01]  /*2da0*/  IMAD.IADD R3, R5, 0x1, R4 ;  /* 0x0000000105037824 */ /* 0x000fe200078e0204 */
[----:B------:R-:W-:Y:S02]  /*2db0*/  LOP3.LUT P0, RZ, R23, 0xff, R30, 0xc8, !PT ;  /* 0x000000ff17ff7812 */ /* 0x000fe4000780c81e */
[----:B------:R-:W-:Y:S02]  /*2dc0*/  LOP3.LUT P1, RZ, R22, 0xff, R31, 0xc8, !PT ;  /* 0x000000ff16ff7812 */ /* 0x000fe4000782c81f */
[----:B------:R-:W-:Y:S02]  /*2dd0*/  ISETP.GE.U32.AND P4, PT, R3, R42, PT ;  /* 0x0000002a0300720c */ /* 0x000fe40003f86070 */
[----:B------:R-:W-:Y:S02]  /*2de0*/  LOP3.LUT P2, RZ, R21, 0xff, R28, 0xc8, !PT ;  /* 0x000000ff15ff7812 */ /* 0x000fe4000784c81c */
[----:B------:R-:W-:Y:S02]  /*2df0*/  LOP3.LUT P3, RZ, R20, 0xff, R29, 0xc8, !PT ;  /* 0x000000ff14ff7812 */ /* 0x000fe4000786c81d */
[----:B------:R-:W-:-:S02]  /*2e00*/  SEL R23, RZ, 0x1, !P0 ;  /* 0x00000001ff177807 */ /* 0x000fc40004000000 */
[----:B------:R-:W-:Y:S02]  /*2e10*/  SEL R22, RZ, 0x1, !P1 ;  /* 0x00000001ff167807 */ /* 0x000fe40004800000 */
[----:B------:R-:W-:Y:S02]  /*2e20*/  SEL R21, RZ, 0x1, !P2 ;  /* 0x00000001ff157807 */ /* 0x000fe40005000000 */
[----:B------:R-:W-:Y:S01]  /*2e30*/  SEL R20, RZ, 0x1, !P3 ;  /* 0x00000001ff147807 */ /* 0x000fe20005800000 */
[----:B------:R-:W-:Y:S06]  /*2e40*/  @P4 BRA `(.L_x_228) ;  /* 0x0000000000844947 */ /* 0x000fec0003800000 */
        /* <DEDUP_REMOVED lines=16> */
[----:B------:R-:W-:Y:S02]  /*2f50*/  SEL R13, RZ, 0x1, !P2 ;  /* 0x00000001ff0d7807 */ /* 0x000fe40005000000 */
[----:B------:R-:W-:-:S02]  /*2f60*/  SEL R12, RZ, 0x1, !P1 ;  /* 0x00000001ff0c7807 */ /* 0x000fc40004800000 */
[----:B------:R-:W-:-:S05]  /*2f70*/  SEL R11, RZ, 0x1, !P0 ;  /* 0x00000001ff0b7807 */ /* 0x000fca0004000000 */
[----:B------:R-:W-:Y:S02]  /*2f80*/  @!P3 LOP3.LUT P4, RZ, R9, 0xff, R0, 0xc8, !PT ;  /* 0x000000ff09ffb812 */ /* 0x000fe4000788c800 */
[----:B------:R-:W-:Y:S02]  /*2f90*/  @!P3 LOP3.LUT P6, RZ, R8, 0xff, R35, 0xc8, !PT ;  /* 0x000000ff08ffb812 */ /* 0x000fe400078cc823 */
[----:B------:R-:W-:Y:S02]  /*2fa0*/  @!P3 SEL R0, RZ, 0x1, !P4 ;  /* 0x00000001ff00b807 */ /* 0x000fe40006000000 */
[----:B------:R-:W-:Y:S02]  /*2fb0*/  @!P3 LOP3.LUT P5, RZ, R7, 0xff, R36, 0xc8, !PT ;  /* 0x000000ff07ffb812 */ /* 0x000fe400078ac824 */
[----:B------:R-:W-:Y:S02]  /*2fc0*/  @!P3 LOP3.LUT P4, RZ, R6, 0xff, R37, 0xc8, !PT ;  /* 0x000000ff06ffb812 */ /* 0x000fe4000788c825 */
[----:B------:R-:W-:-:S02]  /*2fd0*/  @!P3 SEL R2, RZ, 0x1, !P6 ;  /* 0x00000001ff02b807 */ /* 0x000fc40007000000 */
[----:B------:R-:W-:Y:S02]  /*2fe0*/  LOP3.LUT P6, RZ, R10, 0xff, R39, 0xc8, !PT ;  /* 0x000000ff0aff7812 */ /* 0x000fe400078cc827 */
[----:B------:R-:W-:Y:S02]  /*2ff0*/  @!P3 SEL R3, RZ, 0x1, !P5 ;  /* 0x00000001ff03b807 */ /* 0x000fe40006800000 */
[----:B------:R-:W-:Y:S02]  /*3000*/  @!P3 SEL R4, RZ, 0x1, !P4 ;  /* 0x00000001ff04b807 */ /* 0x000fe40006000000 */
[----:B------:R-:W-:Y:S02]  /*3010*/  @!P3 PRMT R9, R0, 0x7610, R9 ;  /* 0x000076100009b816 */ /* 0x000fe40000000009 */
[----:B------:R-:W-:Y:S02]  /*3020*/  @!P3 PRMT R8, R2, 0x7610, R8 ;  /* 0x000076100208b816 */ /* 0x000fe40000000008 */
[----:B------:R-:W-:-:S02]  /*3030*/  @!P3 PRMT R7, R3, 0x7610, R7 ;  /* 0x000076100307b816 */ /* 0x000fc40000000007 */
[----:B------:R-:W-:Y:S02]  /*3040*/  @!P3 PRMT R6, R4, 0x7610, R6 ;  /* 0x000076100406b816 */ /* 0x000fe40000000006 */
[----:B------:R-:W-:-:S07]  /*3050*/  SEL R10, RZ, 0x1, !P6 ;  /* 0x00000001ff0a7807 */ /* 0x000fce0007000000 */
.L_x_228:
[----:B------:R-:W-:Y:S05]  /*3060*/  BSYNC.RECONVERGENT B0 ;  /* 0x0000000000007941 */ /* 0x000fea0003800200 */
.L_x_227:
[----:B------:R-:W-:Y:S02]  /*3070*/  LOP3.LUT R16, R13, R23, R16, 0xfe, !PT ;  /* 0x000000170d107212 */ /* 0x000fe400078efe10 */
[----:B------:R-:W-:Y:S02]  /*3080*/  LOP3.LUT R17, R12, R22, R17, 0xfe, !PT ;  /* 0x000000160c117212 */ /* 0x000fe400078efe11 */
[----:B------:R-:W-:Y:S02]  /*3090*/  LOP3.LUT R14, R11, R21, R14, 0xfe, !PT ;  /* 0x000000150b0e7212 */ /* 0x000fe400078efe0e */
[----:B------:R-:W-:Y:S02]  /*30a0*/  LOP3.LUT R15, R10, R20, R15, 0xfe, !PT ;  /* 0x000000140a0f7212 */ /* 0x000fe400078efe0f */
[----:B------:R-:W-:Y:S02]  /*30b0*/  LOP3.LUT P0, RZ, R16, 0xff, R9, 0xc8, !PT ;  /* 0x000000ff10ff7812 */ /* 0x000fe4000780c809 */
[----:B------:R-:W-:-:S02]  /*30c0*/  LOP3.LUT P1, RZ, R17, 0xff, R8, 0xc8, !PT ;  /* 0x000000ff11ff7812 */ /* 0x000fc4000782c808 */
[----:B------:R-:W-:Y:S02]  /*30d0*/  LOP3.LUT P2, RZ, R14, 0xff, R7, 0xc8, !PT ;  /* 0x000000ff0eff7812 */ /* 0x000fe4000784c807 */
[----:B------:R-:W-:Y:S01]  /*30e0*/  LOP3.LUT P3, RZ, R15, 0xff, R6, 0xc8, !PT ;  /* 0x000000ff0fff7812 */ /* 0x000fe2000786c806 */
[----:B------:R-:W-:-:S12]  /*30f0*/  BRA `(.L_x_219) ;  /* 0x000000b000ac7947 */ /* 0x000fd80003800000 */
.L_x_220:
[----:B------:R-:W-:-:S13]  /*3100*/  ISETP.NE.AND P0, PT, R12, 0x1, PT ;  /* 0x000000010c00780c */ /* 0x000fda0003f05270 */
[----:B------:R-:W-:Y:S05]  /*3110*/  @P0 BRA `(.L_x_229) ;  /* 0x00000014009c0947 */ /* 0x000fea0003800000 */
[----:B------:R-:W0:Y:S01]  /*3120*/  LDC R10, c[0x0][0x390] ;  /* 0x0000e400ff0a7b82 */ /* 0x000e220000000800 */
[----:B------:R-:W1:Y:S01]  /*3130*/  LDCU.U8 UR4, c[0x0][0x381] ;  /* 0x00007020ff0477ac */ /* 0x000e620008000000 */
[--C-:B------:R-:W-:Y:S01]  /*3140*/  IMAD.MOV.U32 R13, RZ, RZ, R5.reuse ;  /* 0x000000ffff0d7224 */ /* 0x100fe200078e0005 */
        /* <DEDUP_REMOVED lines=48> */
.L_x_233:
[CC--:B------:R-:W-:Y:S01]  /*3450*/  IMAD R0, R13.reuse, R26.reuse, RZ ;  /* 0x0000001a0d007224 */ /* 0x0c0fe200078e02ff */
[----:B------:R-:W-:Y:S01]  /*3460*/  P2R R20, PR, RZ, 0x2 ;  /* 0x00000002ff147803 */ /* 0x000fe20000000000 */
[--C-:B------:R-:W-:Y:S01]  /*3470*/  IMAD.IADD R13, R13, 0x1, R10.reuse ;  /* 0x000000010d0d7824 */ /* 0x100fe200078e020a */
[----:B------:R-:W-:Y:S02]  /*3480*/  LOP3.LUT P1, RZ, R21, 0x1, RZ, 0xc0, !PT ;  /* 0x0000000115ff7812 */ /* 0x000fe4000782c0ff */
[----:B------:R-:W-:Y:S01]  /*3490*/  LOP3.LUT R3, R0, 0xfffffffc, RZ, 0xc0, !PT ;  /* 0xfffffffc00037812 */ /* 0x000fe200078ec0ff */
[C---:B------:R-:W-:Y:S02]  /*34a0*/  IMAD R0, R13.reuse, R26, RZ ;  /* 0x0000001a0d007224 */ /* 0x040fe400078e02ff */
[----:B------:R-:W-:Y:S01]  /*34b0*/  IMAD.IADD R13, R13, 0x1, R10 ;  /* 0x000000010d0d7824 */ /* 0x000fe200078e020a */
[----:B------:R-:W-:Y:S02]  /*34c0*/  IADD3 R2, P6, PT, R3, R18, RZ ;  /* 0x0000001203027210 */ /* 0x000fe40007fde0ff */
[----:B------:R-:W-:Y:S01]  /*34d0*/  LOP3.LUT R5, R0, 0xfffffffc, RZ, 0xc0, !PT ;  /* 0xfffffffc00057812 */ /* 0x000fe200078ec0ff */
[----:B------:R-:W-:-:S02]  /*34e0*/  IMAD R0, R13, R26, RZ ;  /* 0x0000001a0d007224 */ /* 0x000fc400078e02ff */
[--C-:B------:R-:W-:Y:S01]  /*34f0*/  IMAD.X R3, RZ, RZ, R19.reuse, P6 ;  /* 0x000000ffff037224 */ /* 0x100fe200030e0613 */
[-C--:B------:R-:W-:Y:S01]  /*3500*/  IADD3 R4, P6, PT, R5, R18.reuse, RZ ;  /* 0x0000001205047210 */ /* 0x080fe20007fde0ff */
[----:B------:R-:W-:Y:S01]  /*3510*/  IMAD.IADD R13, R13, 0x1, R10 ;  /* 0x000000010d0d7824 */ /* 0x000fe200078e020a */
[----:B------:R-:W-:Y:S02]  /*3520*/  LOP3.LUT R7, R0, 0xfffffffc, RZ, 0xc0, !PT ;  /* 0xfffffffc00077812 */ /* 0x000fe400078ec0ff */
[----:B------:R-:W2:Y:S01]  /*3530*/  LDG.E R2, desc[UR36][R2.64] ;  /* 0x0000002402027981 */ /* 0x000ea2000c1e1900 */
[----:B------:R-:W-:Y:S01]  /*3540*/  IMAD.X R5, RZ, RZ, R19, P6 ;  /* 0x000000ffff057224 */ /* 0x000fe200030e0613 */
[----:B------:R-:W-:Y:S01]  /*3550*/  IADD3 R6, P6, PT, R7, R18, RZ ;  /* 0x0000001207067210 */ /* 0x000fe20007fde0ff */
[----:B------:R-:W-:-:S03]  /*3560*/  IMAD R0, R13, R26, RZ ;  /* 0x0000001a0d007224 */ /* 0x000fc600078e02ff */
[----:B------:R-:W3:Y:S01]  /*3570*/  LDG.E R4, desc[UR36][R4.64] ;  /* 0x0000002404047981 */ /* 0x000ee2000c1e1900 */
[----:B------:R-:W-:Y:S02]  /*3580*/  IADD3.X R7, PT, PT, RZ, R19, RZ, P6, !PT ;  /* 0x00000013ff077210 */ /* 0x000fe400037fe4ff */
[----:B------:R-:W-:-:S03]  /*3590*/  LOP3.LUT R9, R0, 0xfffffffc, RZ, 0xc0, !PT ;  /* 0xfffffffc00097812 */ /* 0x000fc600078ec0ff */
[----:B------:R-:W4:Y:S01]  /*35a0*/  LDG.E R6, desc[UR36][R6.64] ;  /* 0x0000002406067981 */ /* 0x000f22000c1e1900 */
[----:B------:R-:W-:-:S05]  /*35b0*/  IADD3 R8, P6, PT, R9, R18, RZ ;  /* 0x0000001209087210 */ /* 0x000fca0007fde0ff */
        /* <DEDUP_REMOVED lines=8> */
[----:B0-----:R-:W-:Y:S02]  /*3640*/  P2R R9, PR, RZ, 0x1 ;  /* 0x00000001ff097803 */ /* 0x001fe40000000000 */
[----:B------:R-:W-:-:S04]  /*3650*/  LOP3.LUT P0, RZ, R21, 0x20, RZ, 0xc0, !PT ;  /* 0x0000002015ff7812 */ /* 0x000fc8000780c0ff */
[----:B------:R-:W-:Y:S02]  /*3660*/  P2R R7, PR, RZ, 0x1 ;  /* 0x00000001ff077803 */ /* 0x000fe40000000000 */
        /* <DEDUP_REMOVED lines=27> */
[----:B----4-:R-:W-:-:S09]  /*3820*/  PRMT R36, R6, 0x7770, RZ ;  /* 0x0000777006247816 */ /* 0x010fd200000000ff */
        /* <DEDUP_REMOVED lines=34> */
[----:B------:R-:W-:Y:S02]  /*3a50*/  PRMT R2, R8, 0x7773, RZ ;  /* 0x0000777308027816 */ /* 0x000fe400000000ff */
[----:B------:R-:W-:Y:S02]  /*3a60*/  ISETP.NE.AND P1, PT, R20, RZ, PT ;  /* 0x000000ff1400720c */ /* 0x000fe40003f25270 */
[----:B------:R-:W-:-:S02]  /*3a70*/  ISETP.NE.OR P4, PT, R14, RZ, P4 ;  /* 0x000000ff0e00720c */ /* 0x000fc40002785670 */
[----:B------:R-:W-:Y:S02]  /*3a80*/  ISETP.NE.OR P3, PT, R15, RZ, P3 ;  /* 0x000000ff0f00720c */ /* 0x000fe40001f65670 */
[----:B------:R-:W-:Y:S02]  /*3a90*/  ISETP.NE.OR P2, PT, R31, RZ, P2 ;  /* 0x000000ff1f00720c */ /* 0x000fe40001745670 */
[----:B------:R-:W-:Y:S02]  /*3aa0*/  ISETP.NE.AND P0, PT, R22, RZ, PT ;  /* 0x000000ff1600720c */ /* 0x000fe40003f05270 */
[----:B------:R-:W-:Y:S02]  /*3ab0*/  ISETP.NE.AND P5, PT, R30, RZ, PT ;  /* 0x000000ff1e00720c */ /* 0x000fe40003fa5270 */
[----:B------:R-:W-:Y:S01]  /*3ac0*/  ISETP.NE.OR P1, PT, R2, RZ, P1 ;  /* 0x000000ff0200720c */ /* 0x000fe20000f25670 */
[----:B------:R-:W-:-:S12]  /*3ad0*/  @!P6 BRA `(.L_x_233) ;  /* 0xfffffff8005ce947 */ /* 0x000fd8000383ffff */
[----:B------:R-:W-:Y:S05]  /*3ae0*/  BSYNC.RECONVERGENT B1 ;  /* 0x0000000000017941 */ /* 0x000fea0003800200 */
.L_x_232:
[----:B------:R-:W-:Y:S02]  /*3af0*/  SEL R8, RZ, 0x1, !P0 ;  /* 0x00000001ff087807 */ /* 0x000fe40004000000 */
[----:B------:R-:W-:Y:S02]  /*3b00*/  LOP3.LUT P0, RZ, R21, 0x8, RZ, 0xc0, !PT ;  /* 0x0000000815ff7812 */ /* 0x000fe4000780c0ff */
[----:B------:R-:W-:Y:S02]  /*3b10*/  P2R R20, PR, RZ, 0x2 ;  /* 0x00000002ff147803 */ /* 0x000fe40000000000 */
[----:B------:R-:W-:Y:S02]  /*3b20*/  SEL R22, RZ, 0x1, !P0 ;  /* 0x00000001ff167807 */ /* 0x000fe40004000000 */
[----:B------:R-:W-:Y:S02]  /*3b30*/  ISETP.NE.AND P0, PT, R17, RZ, PT ;  /* 0x000000ff1100720c */ /* 0x000fe40003f05270 */
[----:B------:R-:W-:-:S02]  /*3b40*/  SEL R11, RZ, 0x1, !P5 ;  /* 0x00000001ff0b7807 */ /* 0x000fc40006800000 */
[----:B------:R-:W-:Y:S02]  /*3b50*/  SEL R34, RZ, 0x1, !P0 ;  /* 0x00000001ff227807 */ /* 0x000fe40004000000 */
[----:B------:R-:W-:Y:S02]  /*3b60*/  ISETP.NE.AND P0, PT, R16, RZ, PT ;  /* 0x000000ff1000720c */ /* 0x000fe40003f05270 */
[C---:B------:R-:W-:Y:S02]  /*3b70*/  LOP3.LUT P6, RZ, R21.reuse, 0x2, RZ, 0xc0, !PT ;  /* 0x0000000215ff7812 */ /* 0x040fe400078cc0ff */
        /* <DEDUP_REMOVED lines=22> */
[----:B------:R-:W-:Y:S02]  /*3ce0*/  SEL R39, RZ, 0x1, !P0 ;  /* 0x00000001ff277807 */ /* 0x000fe40004000000 */
[C---:B------:R-:W-:Y:S02]  /*3cf0*/  LOP3.LUT P4, RZ, R21.reuse, 0x80, RZ, 0xc0, !PT ;  /* 0x0000008015ff7812 */ /* 0x040fe4000788c0ff */
[C---:B------:R-:W-:Y:S02]  /*3d00*/  LOP3.LUT P3, RZ, R21.reuse, 0x40, RZ, 0xc0, !PT ;  /* 0x0000004015ff7812 */ /* 0x040fe4000786c0ff */
[C---:B------:R-:W-:Y:S02]  /*3d10*/  LOP3.LUT P2, RZ, R21.reuse, 0x20, RZ, 0xc0, !PT ;  /* 0x0000002015ff7812 */ /* 0x040fe4000784c0ff */
[----:B------:R-:W-:-:S02]  /*3d20*/  LOP3.LUT P5, RZ, R21, 0x100, RZ, 0xc0, !PT ;  /* 0x0000010015ff7812 */ /* 0x000fc400078ac0ff */
[C---:B------:R-:W-:Y:S02]  /*3d30*/  LOP3.LUT P6, RZ, R21.reuse, 0x200, RZ, 0xc0, !PT ;  /* 0x0000020015ff7812 */ /* 0x040fe400078cc0ff */
[----:B------:R-:W-:Y:S02]  /*3d40*/  ISETP.NE.AND P1, PT, R20, RZ, PT ;  /* 0x000000ff1400720c */ /* 0x000fe40003f25270 */
[----:B------:R-:W-:Y:S02]  /*3d50*/  LOP3.LUT P0, RZ, R21, 0x10, RZ, 0xc0, !PT ;  /* 0x0000001015ff7812 */ /* 0x000fe4000780c0ff */
[----:B------:R-:W-:Y:S02]  /*3d60*/  SEL R20, RZ, 0x1, !P2 ;  /* 0x00000001ff147807 */ /* 0x000fe40005000000 */
[----:B------:R-:W-:Y:S02]  /*3d70*/  SEL R21, RZ, 0x1, !P0 ;  /* 0x00000001ff157807 */ /* 0x000fe40004000000 */
[----:B------:R-:W-:-:S02]  /*3d80*/  SEL R17, RZ, 0x1, !P3 ;  /* 0x00000001ff117807 */ /* 0x000fc40005800000 */
[----:B------:R-:W-:Y:S02]  /*3d90*/  SEL R16, RZ, 0x1, !P4 ;  /* 0x00000001ff107807 */ /* 0x000fe40006000000 */
[----:B------:R-:W-:Y:S02]  /*3da0*/  SEL R15, RZ, 0x1, !P5 ;  /* 0x00000001ff0f7807 */ /* 0x000fe40006800000 */
[----:B------:R-:W-:Y:S02]  /*3db0*/  SEL R14, RZ, 0x1, !P6 ;  /* 0x00000001ff0e7807 */ /* 0x000fe40007000000 */
[----:B------:R-:W-:Y:S02]  /*3dc0*/  SEL R12, RZ, 0x1, !P1 ;  /* 0x00000001ff0c7807 */ /* 0x000fe40004800000 */
[----:B------:R-:W-:Y:S02]  /*3dd0*/  ISETP.NE.AND P0, PT, R37, RZ, PT ;  /* 0x000000ff2500720c */ /* 0x000fe40003f05270 */
[----:B------:R-:W-:-:S02]  /*3de0*/  ISETP.NE.AND P2, PT, R27, RZ, PT ;  /* 0x000000ff1b00720c */ /* 0x000fc40003f45270 */
[----:B------:R-:W-:Y:S02]  /*3df0*/  ISETP.NE.AND P3, PT, R25, RZ, PT ;  /* 0x000000ff1900720c */ /* 0x000fe40003f65270 */
        /* <DEDUP_REMOVED lines=11> */
.L_x_231:
[----:B------:R-:W-:Y:S05]  /*3eb0*/  BSYNC.RECONVERGENT B0 ;  /* 0x0000000000007941 */ /* 0x000fea0003800200 */
.L_x_230:
[----:B------:R-:W-:Y:S01]  /*3ec0*/  ISETP.GE.U32.AND P0, PT, R13, R42, PT ;  /* 0x0000002a0d00720c */ /* 0x000fe20003f06070 */
[----:B------:R-:W-:-:S12]  /*3ed0*/  BSSY.RECONVERGENT B0, `(.L_x_234) ;  /* 0x0000052000007945 */ /* 0x000fd80003800200 */
[----:B------:R-:W-:Y:S05]  /*3ee0*/  @P0 BRA `(.L_x_235) ;  /* 0x0000000400400947 */ /* 0x000fea0003800000 */
[----:B------:R-:W-:-:S05]  /*3ef0*/  IMAD R2, R13, R26, RZ ;  /* 0x0000001a0d027224 */ /* 0x000fca00078e02ff */
        /* <DEDUP_REMOVED lines=19> */
[----:B------:R-:W-:-:S05]  /*4030*/  IMAD R2, R41, R26, RZ ;  /* 0x0000001a29027224 */ /* 0x000fca00078e02ff */
        /* <DEDUP_REMOVED lines=19> */
[C---:B------:R-:W-:Y:S02]  /*4170*/  IMAD.IADD R3, R41.reuse, 0x1, R10 ;  /* 0x0000000129037824 */ /* 0x040fe400078e020a */
[----:B------:R-:W-:-:S03]  /*4180*/  IMAD R41, R41, R26, RZ ;  /* 0x0000001a29297224 */ /* 0x000fc600078e02ff */
[----:B------:R-:W-:Y:S02]  /*4190*/  ISETP.GE.U32.AND P3, PT, R3, R42, PT ;  /* 0x0000002a0300720c */ /* 0x000fe40003f66070 */
[----:B------:R-:W-:-:S04]  /*41a0*/  LOP3.LUT R41, R41, 0xfffffffc, RZ, 0xc0, !PT ;  /* 0xfffffffc29297812 */ /* 0x000fc800078ec0ff */
[----:B------:R-:W-:-:S07]  /*41b0*/  IADD3 R2, P0, PT, R41, R18, RZ ;  /* 0x0000001229027210 */ /* 0x000fce0007f1e0ff */
[----:B------:R-:W-:Y:S02]  /*41c0*/  @!P3 IMAD R26, R3, R26, RZ ;  /* 0x0000001a031ab224 */ /* 0x000fe400078e02ff */
[----:B------:R-:W-:-:S03]  /*41d0*/  IMAD.X R3, RZ, RZ, R19, P0 ;  /* 0x000000ffff037224 */ /* 0x000fc600000e0613 */
[----:B------:R-:W-:Y:S02]  /*41e0*/  @!P3 LOP3.LUT R37, R26, 0xfffffffc, RZ, 0xc0, !PT ;  /* 0xfffffffc1a25b812 */ /* 0x000fe400078ec0ff */
[----:B------:R-:W2:Y:S02]  /*41f0*/  LDG.E R2, desc[UR36][R2.64] ;  /* 0x0000002402027981 */ /* 0x000ea4000c1e1900 */
        /* <DEDUP_REMOVED lines=12> */
[C---:B------:R-:W-:Y:S02]  /*42c0*/  PRMT R26, R2.reuse, 0x7772, RZ ;  /* 0x00007772021a7816 */ /* 0x040fe400000000ff */
        /* <DEDUP_REMOVED lines=18> */
.L_x_235:
[----:B------:R-:W-:Y:S05]  /*43f0*/  BSYNC.RECONVERGENT B0 ;  /* 0x0000000000007941 */ /* 0x000fea0003800200 */
.L_x_234:
        /* <DEDUP_REMOVED lines=47> */
.L_x_237:
[----:B------:R-:W-:Y:S05]  /*46f0*/  BSYNC.RECONVERGENT B0 ;  /* 0x0000000000007941 */ /* 0x000fea0003800200 */
.L_x_236:
        /* <DEDUP_REMOVED lines=9> */
.L_x_229:
[----:B------:R-:W0:Y:S01]  /*4790*/  LDCU UR4, c[0x0][0x390] ;  /* 0x00007200ff0477ac */ /* 0x000e220008000800 */
[----:B------:R-:W1:Y:S01]  /*47a0*/  LDC.U8 R0, c[0x0][0x381] ;  /* 0x0000e040ff007b82 */ /* 0x000e620000000000 */
[----:B------:R-:W-:Y:S01]  /*47b0*/  BSSY.RECONVERGENT B0, `(.L_x_238) ;  /* 0x00004e1000007945 */ /* 0x000fe20003800200 */
[----:B------:R-:W-:Y:S01]  /*47c0*/  MOV R41, R5 ;  /* 0x0000000500297202 */ /* 0x000fe20000000f00 */
        /* <DEDUP_REMOVED lines=18> */
[----:B------:R-:W-:Y:S01]  /*48f0*/  PRMT R18, R0, 0x7610, R18 ;  /* 0x0000761000127816 */ /* 0x000fe20000000012 */
[----:B------:R-:W-:Y:S06]  /*4900*/  @P0 BRA `(.L_x_239) ;  /* 0x0000004c002c0947 */ /* 0x000fec0003800000 */
[----:B------:R-:W-:Y:S01]  /*4910*/  ISETP.NE.AND P0, PT, R0, RZ, PT ;  /* 0x000000ff0000720c */ /* 0x000fe20003f05270 */
[----:B------:R-:W-:Y:S01]  /*4920*/  VIADD R15, R12, 0xffffffff ;  /* 0xffffffff0c0f7836 */ /* 0x000fe20000000000 */
[----:B------:R-:W-:Y:S01]  /*4930*/  LOP3.LUT R21, R21, 0xfffffbff, RZ, 0xc0, !PT ;  /* 0xfffffbff15157812 */ /* 0x000fe200078ec0ff */
[----:B------:R-:W-:Y:S01]  /*4940*/  BSSY.RECONVERGENT B1, `(.L_x_240) ;  /* 0x0000482000017945 */ /* 0x000fe20003800200 */
[----:B------:R-:W-:Y:S02]  /*4950*/  PLOP3.LUT P1, PT, P0, PT, PT, 0x80, 0x8 ;  /* 0x000000000008781c */ /* 0x000fe4000072f070 */
[----:B------:R-:W-:Y:S02]  /*4960*/  VIMNMX.U32 R0, PT, PT, R15, 0x18, PT ;  /* 0x000000180f007848 */ /* 0x000fe40003fe0000 */
[----:B------:R-:W-:Y:S02]  /*4970*/  PLOP3.LUT P2, PT, P0, PT, PT, 0x80, 0x8 ;  /* 0x000000000008781c */ /* 0x000fe4000074f070 */
[----:B------:R-:W-:Y:S01]  /*4980*/  PLOP3.LUT P3, PT, P0, PT, PT, 0x80, 0x8 ;  /* 0x000000000008781c */ /* 0x000fe2000076f070 */
[----:B------:R-:W-:Y:S01]  /*4990*/  VIADD R0, R0, 0x1 ;  /* 0x0000000100007836 */ /* 0x000fe20000000000 */
[----:B------:R-:W-:-:S02]  /*49a0*/  PLOP3.LUT P4, PT, P0, PT, PT, 0x80, 0x8 ;  /* 0x000000000008781c */ /* 0x000fc4000078f070 */
        /* <DEDUP_REMOVED lines=21> */
.L_x_247:
[----:B------:R-:W-:Y:S01]  /*4b00*/  ISETP.NE.AND P5, PT, R12, RZ, PT ;  /* 0x000000ff0c00720c */ /* 0x000fe20003fa5270 */
[----:B------:R-:W0:-:S12]  /*4b10*/  LDCU UR4, c[0x0][0x390] ;  /* 0x00007200ff0477ac */ /* 0x000e180008000800 */
[----:B------:R-:W-:Y:S05]  /*4b20*/  @P5 BRA `(.L_x_241) ;  /* 0x00000000004c5947 */ /* 0x000fea0003800000 */
[----:B------:R-:W2:Y:S02]  /*4b30*/  LDG.E R2, desc[UR36][R16.64] ;  /* 0x0000002410027981 */ /* 0x000ea4000c1e1900 */
[C---:B--2---:R-:W-:Y:S02]  /*4b40*/  PRMT R8, R2.reuse, 0x7773, RZ ;  /* 0x0000777302087816 */ /* 0x044fe400000000ff */
[C---:B------:R-:W-:Y:S02]  /*4b50*/  PRMT R4, R2.reuse, 0x7770, RZ ;  /* 0x0000777002047816 */ /* 0x040fe400000000ff */
[C---:B------:R-:W-:Y:S02]  /*4b60*/  PRMT R5, R2.reuse, 0x7771, RZ ;  /* 0x0000777102057816 */ /* 0x040fe400000000ff */
[----:B------:R-:W-:Y:S02]  /*4b70*/  PRMT R2, R2, 0x7772, RZ ;  /* 0x0000777202027816 */ /* 0x000fe400000000ff */
[----:B------:R-:W-:-:S02]  /*4b80*/  PRMT R26, R8, 0x7610, R26 ;  /* 0x00007610081a7816 */ /* 0x000fc4000000001a */
[C---:B------:R-:W-:Y:S02]  /*4b90*/  PRMT R19, R8.reuse, 0x7610, R19 ;  /* 0x0000761008137816 */ /* 0x040fe40000000013 */
[----:B------:R-:W-:Y:S02]  /*4ba0*/  PRMT R6, R8, 0x7610, R6 ;  /* 0x0000761008067816 */ /* 0x000fe40000000006 */
[C---:B------:R-:W-:Y:S02]  /*4bb0*/  PRMT R25, R2.reuse, 0x7610, R25 ;  /* 0x0000761002197816 */ /* 0x040fe40000000019 */
[C---:B------:R-:W-:Y:S02]  /*4bc0*/  PRMT R18, R2.reuse, 0x7610, R18 ;  /* 0x0000761002127816 */ /* 0x040fe40000000012 */
[C---:B------:R-:W-:Y:S02]  /*4bd0*/  PRMT R11, R2.reuse, 0x7610, R11 ;  /* 0x00007610020b7816 */ /* 0x040fe4000000000b */
[----:B------:R-:W-:-:S02]  /*4be0*/  PRMT R7, R2, 0x7610, R7 ;  /* 0x0000761002077816 */ /* 0x000fc40000000007 */
[C---:B------:R-:W-:Y:S02]  /*4bf0*/  PRMT R24, R5.reuse, 0x7610, R24 ;  /* 0x0000761005187816 */ /* 0x040fe40000000018 */
[C---:B------:R-:W-:Y:S02]  /*4c00*/  PRMT R13, R5.reuse, 0x7610, R13 ;  /* 0x00007610050d7816 */ /* 0x040fe4000000000d */
[----:B------:R-:W-:Y:S02]  /*4c10*/  PRMT R10, R5, 0x7610, R10 ;  /* 0x00007610050a7816 */ /* 0x000fe4000000000a */
[C---:B------:R-:W-:Y:S02]  /*4c20*/  PRMT R23, R4.reuse, 0x7610, R23 ;  /* 0x0000761004177816 */ /* 0x040fe40000000017 */
[C---:B------:R-:W-:Y:S02]  /*4c30*/  PRMT R14, R4.reuse, 0x7610, R14 ;  /* 0x00007610040e7816 */ /* 0x040fe4000000000e */
[----:B------:R-:W-:Y:S01]  /*4c40*/  PRMT R9, R4, 0x7610, R9 ;  /* 0x0000761004097816 */ /* 0x000fe20000000009 */
[----:B------:R-:W-:Y:S06]  /*4c50*/  BRA `(.L_x_242) ;  /* 0x0000003c00d87947 */ /* 0x000fec0003800000 */
.L_x_241:
[----:B------:R-:W1:Y:S01]  /*4c60*/  LDCU.64 UR30, c[0x0][0x3c8] ;  /* 0x00007900ff1e77ac */ /* 0x000e620008000a00 */
[----:B------:R-:W-:Y:S01]  /*4c70*/  IMAD.MOV.U32 R40, RZ, RZ, RZ ;  /* 0x000000ffff287224 */ /* 0x000fe200078e00ff */
[----:B------:R-:W-:Y:S01]  /*4c80*/  ISETP.NE.AND P5, PT, R15, RZ, PT ;  /* 0x000000ff0f00720c */ /* 0x000fe20003fa5270 */
[----:B------:R-:W2:Y:S01]  /*4c90*/  LDCU UR76, c[0x0][0x3d0] ;  /* 0x00007a00ff4c77ac */ /* 0x000ea20008000800 */
[----:B------:R-:W3:Y:S01]  /*4ca0*/  LDCU UR5, c[0x0][0x4f4] ;  /* 0x00009e80ff0577ac */ /* 0x000ee20008000800 */
[----:B------:R-:W4:Y:S01]  /*4cb0*/  LDCU UR75, c[0x0][0x3d4] ;  /* 0x00007a80ff4b77ac */ /* 0x000f220008000800 */
[----:B------:R-:W0:Y:S01]  /*4cc0*/  LDCU UR74, c[0x0][0x4f8] ;  /* 0x00009f00ff4a77ac */ /* 0x000e220008000800 */
[----:B-1----:R-:W-:Y:S01]  /*4cd0*/  IMAD.HI.U32 R2, R41, UR31, R40 ;  /* 0x0000001f29027c27 */ /* 0x002fe2000f8e0028 */
[----:B------:R-:W1:Y:S04]  /*4ce0*/  LDCU UR73, c[0x0][0x3e8] ;  /* 0x00007d00ff4977ac */ /* 0x000e680008000800 */
[----:B--2---:R-:W-:Y:S01]  /*4cf0*/  SHF.R.U32.HI R5, RZ, UR76, R2 ;  /* 0x0000004cff057c19 */ /* 0x004fe20008011602 */
[----:B------:R-:W2:Y:S04]  /*4d00*/  LDCU UR72, c[0x0][0x4fc] ;  /* 0x00009f80ff4877ac */ /* 0x000ea80008000800 */
[----:B------:R-:W-:Y:S01]  /*4d10*/  IMAD.MOV R2, RZ, RZ, -R5 ;  /* 0x000000ffff027224 */ /* 0x000fe200078e0a05 */
[----:B------:R-:W0:Y:S03]  /*4d20*/  LDCU UR71, c[0x0][0x3ec] ;  /* 0x00007d80ff4777ac */ /* 0x000e260008000800 */
[----:B------:R-:W-:Y:S01]  /*4d30*/  IMAD R2, R2, UR30, R41 ;  /* 0x0000001e02027c24 */ /* 0x000fe2000f8e0229 */
[----:B------:R-:W0:Y:S03]  /*4d40*/  LDCU UR70, c[0x0][0x500] ;  /* 0x0000a000ff4677ac */ /* 0x000e260008000800 */
[----:B---3--:R-:W-:Y:S01]  /*4d50*/  IMAD R2, R2, UR5, RZ ;  /* 0x0000000502027c24 */ /* 0x008fe2000f8e02ff */
[----:B------:R-:W3:Y:S01]  /*4d60*/  LDCU UR69, c[0x0][0x400] ;  /* 0x00008000ff4577ac */ /* 0x000ee20008000800 */
        /* <DEDUP_REMOVED lines=48> */
[----:B-1234-:R-:W-:Y:S05]  /*5070*/  @!P5 BRA `(.L_x_243) ;  /* 0x0000000c0068d947 */ /* 0x01efea0003800000 */
        /* <DEDUP_REMOVED lines=8> */
[----:B------:R-:W-:Y:S01]  /*5100*/  IMAD.MOV.U32 R4, RZ, RZ, RZ ;  /* 0x000000ffff047224 */ /* 0x000fe200078e00ff */
[----:B------:R-:W-:Y:S01]  /*5110*/  ISETP.NE.AND P6, PT, R0, 0x3, PT ;  /* 0x000000030000780c */ /* 0x000fe20003fc5270 */
[----:B------:R-:W-:Y:S02]  /*5120*/  IMAD.MOV.U32 R5, RZ, RZ, R6 ;  /* 0x000000ffff057224 */ /* 0x000fe400078e0006 */
        /* <DEDUP_REMOVED lines=199> */
[--C-:B------:R-:W-:Y:S02]  /*5da0*/  IMAD.MOV R6, RZ, RZ, -R5.reuse ;  /* 0x000000ffff067224 */ /* 0x100fe400078e0a05 */
[----:B-1----:R-:W-:-:S05]  /*5db0*/  @P6 IMAD.HI.U32 R3, R5, R11, R4 ;  /* 0x0000000b05036227 */ /* 0x002fca00078e0004 */
[----:B0-----:R-:W-:Y:S01]  /*5dc0*/  @P6 SHF.R.U32.HI R4, RZ, R8, R3 ;  /* 0x00000008ff046219 */ /* 0x001fe20000011603 */
[----:B------:R-:W-:-:S04]  /*5dd0*/  IMAD R3, R6, UR27, R7 ;  /* 0x0000001b06037c24 */ /* 0x000fc8000f8e0207 */
[----:B------:R-:W-:Y:S02]  /*5de0*/  @P6 IMAD.MOV R7, RZ, RZ, -R4 ;  /* 0x000000ffff076224 */ /* 0x000fe400078e0a04 */
[----:B------:R-:W-:Y:S02]  /*5df0*/  IMAD R2, R3, UR28, R2 ;  /* 0x0000001c03027c24 */ /* 0x000fe4000f8e0202 */
[----:B------:R-:W-:-:S04]  /*5e00*/  @P6 IMAD R5, R7, R10, R5 ;  /* 0x0000000a07056224 */ /* 0x000fc800078e0205 */
[----:B--2---:R-:W-:-:S07]  /*5e10*/  @P6 IMAD R2, R5, R9, R2 ;  /* 0x0000000905026224 */ /* 0x004fce00078e0202 */
.L_x_243:
[----:B------:R-:W-:-:S04]  /*5e20*/  LOP3.LUT R5, R2, 0xfffffffc, RZ, 0xc0, !PT ;  /* 0xfffffffc02057812 */ /* 0x000fc800078ec0ff */
[----:B------:R-:W-:-:S04]  /*5e30*/  IADD3 R4, P6, PT, R5, R16, RZ ;  /* 0x0000001005047210 */ /* 0x000fc80007fde0ff */
[----:B------:R-:W-:-:S05]  /*5e40*/  IADD3.X R5, PT, PT, RZ, R17, RZ, P6, !PT ;  /* 0x00000011ff057210 */ /* 0x000fca00037fe4ff */
[----:B------:R-:W2:Y:S01]  /*5e50*/  LDG.E R4, desc[UR36][R4.64] ;  /* 0x0000002404047981 */ /* 0x000ea2000c1e1900 */
[----:B0-----:R-:W-:Y:S02]  /*5e60*/  VIADD R3, R41, UR4 ;  /* 0x0000000429037c36 */ /* 0x001fe40008000000 */
[----:B------:R-:W-:-:S04]  /*5e70*/  IMAD.MOV.U32 R2, RZ, RZ, RZ ;  /* 0x000000ffff027224 */ /* 0x000fc800078e00ff */
[----:B------:R-:W-:-:S05]  /*5e80*/  IMAD.HI.U32 R6, R3, UR31, R2 ;  /* 0x0000001f03067c27 */ /* 0x000fca000f8e0002 */
[----:B------:R-:W-:-:S05]  /*5e90*/  SHF.R.U32.HI R11, RZ, UR76, R6 ;  /* 0x0000004cff0b7c19 */ /* 0x000fca0008011606 */
[----:B------:R-:W-:-:S04]  /*5ea0*/  IMAD.MOV R7, RZ, RZ, -R11 ;  /* 0x000000ffff077224 */ /* 0x000fc800078e0a0b */
[----:B------:R-:W-:-:S04]  /*5eb0*/  IMAD R6, R7, UR30, R3 ;  /* 0x0000001e07067c24 */ /* 0x000fc8000f8e0203 */
[----:B------:R-:W-:Y:S01]  /*5ec0*/  IMAD R6, R6, UR5, RZ ;  /* 0x0000000506067c24 */ /* 0x000fe2000f8e02ff */
[C---:B--2---:R-:W-:Y:S02]  /*5ed0*/  PRMT R7, R4.reuse, 0x7770, RZ ;  /* 0x0000777004077816 */ /* 0x044fe400000000ff */
[C---:B------:R-:W-:Y:S02]  /*5ee0*/  PRMT R8, R4.reuse, 0x7771, RZ ;  /* 0x0000777104087816 */ /* 0x040fe400000000ff */
[C---:B------:R-:W-:Y:S02]  /*5ef0*/  PRMT R9, R4.reuse, 0x7772, RZ ;  /* 0x0000777204097816 */ /* 0x040fe400000000ff */
[----:B------:R-:W-:Y:S02]  /*5f00*/  PRMT R10, R4, 0x7773, RZ ;  /* 0x00007773040a7816 */ /* 0x000fe400000000ff */
[----:B------:R-:W-:Y:S02]  /*5f10*/  PRMT R4, R7, 0x7610, R4 ;  /* 0x0000761007047816 */ /* 0x000fe40000000004 */
[----:B------:R-:W-:-:S02]  /*5f20*/  PRMT R5, R8, 0x7610, R5 ;  /* 0x0000761008057816 */ /* 0x000fc40000000005 */
[----:B------:R-:W-:Y:S02]  /*5f30*/  PRMT R7, R9, 0x7610, R7 ;  /* 0x0000761009077816 */ /* 0x000fe40000000007 */
[----:B------:R-:W-:Y:S01]  /*5f40*/  PRMT R8, R10, 0x7610, R8 ;  /* 0x000076100a087816 */ /* 0x000fe20000000008 */
        /* <DEDUP_REMOVED lines=215> */
[----:B0-----:R-:W-:-:S05]  /*6cc0*/  @P6 SHF.R.U32.HI R11, RZ, R20, R11 ;  /* 0x00000014ff0b6219 */ /* 0x001fca000001160b */
[----:B------:R-:W-:-:S04]  /*6cd0*/  @P6 IMAD.MOV R11, RZ, RZ, -R11 ;  /* 0x000000ffff0b6224 */ /* 0x000fc800078e0a0b */
[----:B------:R-:W-:-:S04]  /*6ce0*/  @P6 IMAD R19, R10, R11, R19 ;  /* 0x0000000b0a136224 */ /* 0x000fc800078e0213 */
[----:B--2---:R-:W-:-:S07]  /*6cf0*/  @P6 IMAD R6, R19, R13, R6 ;  /* 0x0000000d13066224 */ /* 0x004fce00078e0206 */
.L_x_244:
[----:B------:R-:W-:-:S04]  /*6d00*/  LOP3.LUT R11, R6, 0xfffffffc, RZ, 0xc0, !PT ;  /* 0xfffffffc060b7812 */ /* 0x000fc800078ec0ff */
[----:B------:R-:W-:-:S05]  /*6d10*/  IADD3 R10, P6, PT, R11, R16, RZ ;  /* 0x000000100b0a7210 */ /* 0x000fca0007fde0ff */
[----:B------:R-:W-:-:S05]  /*6d20*/  IMAD.X R11, RZ, RZ, R17, P6 ;  /* 0x000000ffff0b7224 */ /* 0x000fca00030e0611 */
[----:B------:R-:W2:Y:S01]  /*6d30*/  LDG.E R10, desc[UR36][R10.64] ;  /* 0x000000240a0a7981 */ /* 0x000ea2000c1e1900 */
        /* <DEDUP_REMOVED lines=13> */
[----:B------:R-:W-:Y:S01]  /*6e10*/  PRMT R6, R18, 0x7610, R6 ;  /* 0x0000761012067816 */ /* 0x000fe20000000006 */
        /* <DEDUP_REMOVED lines=219> */
.L_x_245:
[----:B------:R-:W-:-:S04]  /*7bd0*/  LOP3.LUT R13, R13, 0xfffffffc, RZ, 0xc0, !PT ;  /* 0xfffffffc0d0d7812 */ /* 0x000fc800078ec0ff */
[----:B------:R-:W-:-:S05]  /*7be0*/  IADD3 R18, P6, PT, R13, R16, RZ ;  /* 0x000000100d127210 */ /* 0x000fca0007fde0ff */
[----:B------:R-:W-:-:S05]  /*7bf0*/  IMAD.X R19, RZ, RZ, R17, P6 ;  /* 0x000000ffff137224 */ /* 0x000fca00030e0611 */
[----:B------:R-:W2:Y:S01]  /*7c00*/  LDG.E R18, desc[UR36][R18.64] ;  /* 0x0000002412127981 */ /* 0x000ea2000c1e1900 */
[----:B------:R-:W-:Y:S01]  /*7c10*/  MOV R2, RZ ;  /* 0x000000ff00027202 */ /* 0x000fe20000000f00 */
[----:B------:R-:W-:-:S04]  /*7c20*/  VIADD R3, R3, UR4 ;  /* 0x0000000403037c36 */ /* 0x000fc80008000000 */
        /* <DEDUP_REMOVED lines=10> */
[----:B------:R-:W-:Y:S01]  /*7cd0*/  PRMT R19, R3, 0x7610, R19 ;  /* 0x0000761003137816 */ /* 0x000fe20000000013 */
        /* <DEDUP_REMOVED lines=230> */
.L_x_246:
[----:B------:R-:W-:-:S04]  /*8b40*/  LOP3.LUT R3, R20, 0xfffffffc, RZ, 0xc0, !PT ;  /* 0xfffffffc14037812 */ /* 0x000fc800078ec0ff */
[----:B------:R-:W-:-:S05]  /*8b50*/  IADD3 R2, P5, PT, R3, R16, RZ ;  /* 0x0000001003027210 */ /* 0x000fca0007fbe0ff */
[----:B------:R-:W-:-:S05]  /*8b60*/  IMAD.X R3, RZ, RZ, R17, P5 ;  /* 0x000000ffff037224 */ /* 0x000fca00028e0611 */
[----:B------:R-:W2:Y:S02]  /*8b70*/  LDG.E R2, desc[UR36][R2.64] ;  /* 0x0000002402027981 */ /* 0x000ea4000c1e1900 */
[C---:B--2---:R-:W-:Y:S02]  /*8b80*/  PRMT R23, R2.reuse, 0x7770, RZ ;  /* 0x0000777002177816 */ /* 0x044fe400000000ff */
[C---:B------:R-:W-:Y:S02]  /*8b90*/  PRMT R24, R2.reuse, 0x7771, RZ ;  /* 0x0000777102187816 */ /* 0x040fe400000000ff */
[C---:B------:R-:W-:Y:S02]  /*8ba0*/  PRMT R25, R2.reuse, 0x7772, RZ ;  /* 0x0000777202197816 */ /* 0x040fe400000000ff */
[----:B------:R-:W-:-:S07]  /*8bb0*/  PRMT R26, R2, 0x7773, RZ ;  /* 0x00007773021a7816 */ /* 0x000fce00000000ff */
.L_x_242:
[----:B------:R-:W-:Y:S01]  /*8bc0*/  LOP3.LUT P5, R4, R4, 0xff, RZ, 0xc0, !PT ;  /* 0x000000ff04047812 */ /* 0x000fe200078ac0ff */
[----:B------:R-:W1:Y:S01]  /*8bd0*/  LDCU UR5, c[0x0][0x388] ;  /* 0x00007100ff0577ac */ /* 0x000e620008000800 */
[----:B------:R-:W-:Y:S01]  /*8be0*/  P2R R20, PR, RZ, 0x1 ;  /* 0x00000001ff147803 */ /* 0x000fe20000000000 */
[----:B0-----:R-:W-:Y:S01]  /*8bf0*/  IMAD.U32 R40, RZ, RZ, UR4 ;  /* 0x00000004ff287e24 */ /* 0x001fe2000f8e00ff */
[----:B------:R-:W-:Y:S02]  /*8c00*/  PLOP3.LUT P4, PT, P4, P5, PT, 0xf8, 0x8f ;  /* 0x00000000008f781c */ /* 0x000fe4000278bf70 */
[----:B------:R-:W-:Y:S02]  /*8c10*/  LOP3.LUT P5, R2, R5, 0xff, RZ, 0xc0, !PT ;  /* 0x000000ff05027812 */ /* 0x000fe400078ac0ff */
[----:B------:R-:W-:Y:S02]  /*8c20*/  P2R R33, PR, RZ, 0x10 ;  /* 0x00000010ff217803 */ /* 0x000fe40000000000 */
[----:B------:R-:W-:-:S02]  /*8c30*/  LOP3.LUT P4, RZ, R21, 0x80, RZ, 0xc0, !PT ;  /* 0x0000008015ff7812 */ /* 0x000fc4000788c0ff */
[----:B------:R-:W-:Y:S02]  /*8c40*/  PLOP3.LUT P3, PT, P3, P5, PT, 0xf8, 0x8f ;  /* 0x00000000008f781c */ /* 0x000fe40001f6bf70 */
[----:B------:R-:W-:Y:S02]  /*8c50*/  P2R R32, PR, RZ, 0x10 ;  /* 0x00000010ff207803 */ /* 0x000fe40000000000 */
[----:B------:R-:W-:Y:S02]  /*8c60*/  LOP3.LUT P4, RZ, R21, 0x40, RZ, 0xc0, !PT ;  /* 0x0000004015ff7812 */ /* 0x000fe4000788c0ff */
[----:B------:R-:W-:Y:S01]  /*8c70*/  LOP3.LUT P5, R7, R7, 0xff, RZ, 0xc0, !PT ;  /* 0x000000ff07077812 */ /* 0x000fe200078ac0ff */
[----:B-1----:R-:W-:Y:S01]  /*8c80*/  IMAD.U32 R42, RZ, RZ, UR5 ;  /* 0x00000005ff2a7e24 */ /* 0x002fe2000f8e00ff */
[----:B------:R-:W-:Y:S02]  /*8c90*/  P2R R31, PR, RZ, 0x10 ;  /* 0x00000010ff1f7803 */ /* 0x000fe40000000000 */
[----:B------:R-:W-:-:S02]  /*8ca0*/  LOP3.LUT P4, RZ, R21, 0x20, RZ, 0xc0, !PT ;  /* 0x0000002015ff7812 */ /* 0x000fc4000788c0ff */
[----:B------:R-:W-:Y:S02]  /*8cb0*/  PLOP3.LUT P2, PT, P2, P5, PT, 0xf8, 0x8f ;  /* 0x00000000008f781c */ /* 0x000fe4000174bf70 */
[----:B------:R-:W-:Y:S02]  /*8cc0*/  P2R R30, PR, RZ, 0x10 ;  /* 0x00000010ff1e7803 */ /* 0x000fe40000000000 */
[C---:B------:R-:W-:Y:S02]  /*8cd0*/  LOP3.LUT P4, RZ, R21.reuse, 0x10, RZ, 0xc0, !PT ;  /* 0x0000001015ff7812 */ /* 0x040fe4000788c0ff */
[----:B------:R-:W-:Y:S02]  /*8ce0*/  LOP3.LUT P5, R8, R8, 0xff, RZ, 0xc0, !PT ;  /* 0x000000ff08087812 */ /* 0x000fe400078ac0ff */
[----:B------:R-:W-:Y:S02]  /*8cf0*/  P2R R29, PR, RZ, 0x10 ;  /* 0x00000010ff1d7803 */ /* 0x000fe40000000000 */
[----:B------:R-:W-:-:S02]  /*8d00*/  LOP3.LUT P4, RZ, R21, 0x8, RZ, 0xc0, !PT ;  /* 0x0000000815ff7812 */ /* 0x000fc4000788c0ff */
[----:B------:R-:W-:Y:S02]  /*8d10*/  PLOP3.LUT P1, PT, P1, P5, PT, 0xf8, 0x8f ;  /* 0x00000000008f781c */ /* 0x000fe40000f2bf70 */
[----:B------:R-:W-:Y:S02]  /*8d20*/  LOP3.LUT P0, RZ, R21, 0x1, RZ, 0xc0, !PT ;  /* 0x0000000115ff7812 */ /* 0x000fe4000780c0ff */
[----:B------:R-:W-:Y:S02]  /*8d30*/  LOP3.LUT P5, R9, R9, 0xff, RZ, 0xc0, !PT ;  /* 0x000000ff09097812 */ /* 0x000fe400078ac0ff */
[----:B------:R-:W-:Y:S02]  /*8d40*/  P2R R28, PR, RZ, 0x10 ;  /* 0x00000010ff1c7803 */ /* 0x000fe40000000000 */
[----:B------:R-:W-:Y:S02]  /*8d50*/  LOP3.LUT P4, RZ, R21, 0x4, RZ, 0xc0, !PT ;  /* 0x0000000415ff7812 */ /* 0x000fe4000788c0ff */
[----:B------:R-:W-:-:S02]  /*8d60*/  PLOP3.LUT P0, PT, P0, P5, PT, 0xf8, 0x8f ;  /* 0x00000000008f781c */ /* 0x000fc4000070bf70 */
[C---:B------:R-:W-:Y:S02]  /*8d70*/  LOP3.LUT P6, RZ, R21.reuse, 0x400, RZ, 0xc0, !PT ;  /* 0x0000040015ff7812 */ /* 0x040fe400078cc0ff */
[----:B------:R-:W-:Y:S02]  /*8d80*/  P2R R3, PR, RZ, 0x10 ;  /* 0x00000010ff037803 */ /* 0x000fe40000000000 */
[C---:B------:R-:W-:Y:S02]  /*8d90*/  LOP3.LUT P4, RZ, R21.reuse, 0x2, RZ, 0xc0, !PT ;  /* 0x0000000215ff7812 */ /* 0x040fe4000788c0ff */
[----:B------:R-:W-:Y:S02]  /*8da0*/  LOP3.LUT P5, R10, R10, 0xff, RZ, 0xc0, !PT ;  /* 0x000000ff0a0a7812 */ /* 0x000fe400078ac0ff */
[----:B------:R-:W-:Y:S02]  /*8db0*/  P2R R27, PR, RZ, 0x40 ;  /* 0x00000040ff1b7803 */ /* 0x000fe40000000000 */
[----:B------:R-:W-:-:S02]  /*8dc0*/  LOP3.LUT P6, RZ, R21, 0x100, RZ, 0xc0, !PT ;  /* 0x0000010015ff7812 */ /* 0x000fc400078cc0ff */
[----:B------:R-:W-:Y:S02]  /*8dd0*/  LOP3.LUT R21, R21, 0xfffffffe, RZ, 0xc0, !PT ;  /* 0xfffffffe15157812 */ /* 0x000fe400078ec0ff */
[----:B------:R-:W-:Y:S02]  /*8de0*/  PLOP3.LUT P4, PT, P4, P5, PT, 0xf8, 0x8f ;  /* 0x00000000008f781c */ /* 0x000fe4000278bf70 */
[----:B------:R-:W-:Y:S02]  /*8df0*/  @P0 LOP3.LUT R21, R21, 0x1, RZ, 0xfc, !PT ;  /* 0x0000000115150812 */ /* 0x000fe400078efcff */
[----:B------:R-:W-:Y:S02]  /*8e00*/  LOP3.LUT P5, R11, R11, 0xff, RZ, 0xc0, !PT ;  /* 0x000000ff0b0b7812 */ /* 0x000fe400078ac0ff */
[C---:B------:R-:W-:Y:S02]  /*8e10*/  LOP3.LUT P0, RZ, R21.reuse, 0x200, RZ, 0xc0, !PT ;  /* 0x0000020015ff7812 */ /* 0x040fe4000780c0ff */
[----:B------:R-:W-:-:S02]  /*8e20*/  LOP3.LUT R21, R21, 0xfffffffd, RZ, 0xc0, !PT ;  /* 0xfffffffd15157812 */ /* 0x000fc400078ec0ff */
[----:B------:R-:W-:-:S03]  /*8e30*/  LEA R41, R40, R41, 0x2 ;  /* 0x0000002928297211 */ /* 0x000fc600078e10ff */
[----:B------:R-:W-:Y:S02]  /*8e40*/  @P4 LOP3.LUT R21, R21, 0x2, RZ, 0xfc, !PT ;  /* 0x0000000215154812 */ /* 0x000fe400078efcff */
[----:B------:R-:W-:Y:S02]  /*8e50*/  ISETP.NE.AND P4, PT, R3, RZ, PT ;  /* 0x000000ff0300720c */ /* 0x000fe40003f85270 */
[----:B------:R-:W-:Y:S02]  /*8e60*/  LOP3.LUT R21, R21, 0xfffffffb, RZ, 0xc0, !PT ;  /* 0xfffffffb15157812 */ /* 0x000fe400078ec0ff */
[----:B------:R-:W-:Y:S02]  /*8e70*/  PLOP3.LUT P4, PT, P4, P5, PT, 0xf8, 0x8f ;  /* 0x00000000008f781c */ /* 0x000fe4000278bf70 */
[----:B------:R-:W-:-:S11]  /*8e80*/  LOP3.LUT P5, R6, R6, 0xff, RZ, 0xc0, !PT ;  /* 0x000000ff06067812 */ /* 0x000fd600078ac0ff */
        /* <DEDUP_REMOVED lines=9> */
[----:B------:R-:W-:Y:S01]  /*8f20*/  LOP3.LUT P5, R3, R13, 0xff, RZ, 0xc0, !PT ;  /* 0x000000ff0d037812 */ /* 0x000fe200078ac0ff */
[----:B------:R-:W-:-:S10]  /*8f30*/  IMAD R13, R40, 0x3, R41 ;  /* 0x00000003280d7824 */ /* 0x000fd400078e0229 */
        /* <DEDUP_REMOVED lines=14> */
[----:B------:R-:W-:-:S04]  /*9020*/  LOP3.LUT P5, R23, R23, 0xff, RZ, 0xc0, !PT ;  /* 0x000000ff17177812 */ /* 0x000fc800078ac0ff */
[----:B------:R-:W-:Y:S02]  /*9030*/  PLOP3.LUT P6, PT, P6, P5, PT, 0xf8, 0x8f ;  /* 0x00000000008f781c */ /* 0x000fe400037cbf70 */
[----:B------:R-:W-:-:S04]  /*9040*/  LOP3.LUT P5, R24, R24, 0xff, RZ, 0xc0, !PT ;  /* 0x000000ff18187812 */ /* 0x000fc800078ac0ff */
[----:B------:R-:W-:Y:S02]  /*9050*/  PLOP3.LUT P0, PT, P0, P5, PT, 0xf8, 0x8f ;  /* 0x00000000008f781c */ /* 0x000fe4000070bf70 */
[----:B------:R-:W-:Y:S02]  /*9060*/  @P4 LOP3.LUT R21, R21, 0x80, RZ, 0xfc, !PT ;  /* 0x0000008015154812 */ /* 0x000fe400078efcff */
[----:B------:R-:W-:Y:S02]  /*9070*/  LOP3.LUT P5, R25, R25, 0xff, RZ, 0xc0, !PT ;  /* 0x000000ff19197812 */ /* 0x000fe400078ac0ff */
[----:B------:R-:W-:Y:S02]  /*9080*/  LOP3.LUT R21, R21, 0xfffffeff, RZ, 0xc0, !PT ;  /* 0xfffffeff15157812 */ /* 0x000fe400078ec0ff */
[----:B------:R-:W-:Y:S02]  /*9090*/  ISETP.NE.AND P4, PT, R33, RZ, PT ;  /* 0x000000ff2100720c */ /* 0x000fe40003f85270 */
[----:B------:R-:W-:-:S02]  /*90a0*/  @P6 LOP3.LUT R21, R21, 0x100, RZ, 0xfc, !PT ;  /* 0x0000010015156812 */ /* 0x000fc400078efcff */
[----:B------:R-:W-:Y:S02]  /*90b0*/  ISETP.NE.AND P6, PT, R27, RZ, PT ;  /* 0x000000ff1b00720c */ /* 0x000fe40003fc5270 */
[----:B------:R-:W-:Y:S02]  /*90c0*/  LOP3.LUT R21, R21, 0xfffffdff, RZ, 0xc0, !PT ;  /* 0xfffffdff15157812 */ /* 0x000fe400078ec0ff */
[----:B------:R-:W-:Y:S02]  /*90d0*/  PLOP3.LUT P6, PT, P6, P5, PT, 0xf8, 0x8f ;  /* 0x00000000008f781c */ /* 0x000fe400037cbf70 */
[----:B------:R-:W-:Y:S02]  /*90e0*/  @P0 LOP3.LUT R21, R21, 0x200, RZ, 0xfc, !PT ;  /* 0x0000020015150812 */ /* 0x000fe400078efcff */
[----:B------:R-:W-:Y:S02]  /*90f0*/  ISETP.NE.AND P0, PT, R20, RZ, PT ;  /* 0x000000ff1400720c */ /* 0x000fe40003f05270 */
[----:B------:R-:W-:-:S02]  /*9100*/  LOP3.LUT P5, R26, R26, 0xff, RZ, 0xc0, !PT ;  /* 0x000000ff1a1a7812 */ /* 0x000fc400078ac0ff */
[----:B------:R-:W-:Y:S02]  /*9110*/  LOP3.LUT R21, R21, 0xfffffbff, RZ, 0xc0, !PT ;  /* 0xfffffbff15157812 */ /* 0x000fe400078ec0ff */
[----:B------:R-:W-:Y:S02]  /*9120*/  PLOP3.LUT P0, PT, P0, P5, PT, 0xf8, 0x8f ;  /* 0x00000000008f781c */ /* 0x000fe4000070bf70 */
[----:B------:R-:W-:Y:S02]  /*9130*/  ISETP.GE.U32.AND P5, PT, R13, R42, PT ;  /* 0x0000002a0d00720c */ /* 0x000fe40003fa6070 */
[----:B------:R-:W-:-:S11]  /*9140*/  @P6 LOP3.LUT R21, R21, 0x400, RZ, 0xfc, !PT ;  /* 0x0000040015156812 */ /* 0x000fd600078efcff */
[----:B------:R-:W-:Y:S05]  /*9150*/  @!P5 BRA `(.L_x_247) ;  /* 0xffffffb80068d947 */ /* 0x000fea000383ffff */
[----:B------:R-:W-:Y:S05]  /*9160*/  BSYNC.RECONVERGENT B1 ;  /* 0x0000000000017941 */ /* 0x000fea0003800200 */
.L_x_240:
        /* <DEDUP_REMOVED lines=8> */
[----:B------:R-:W-:Y:S02]  /*91f0*/  P2R R12, PR, RZ, 0x40 ;  /* 0x00000040ff0c7803 */ /* 0x000fe40000000000 */
[----:B------:R-:W-:Y:S02]  /*9200*/  SEL R16, RZ, 0x1, !P1 ;  /* 0x00000001ff107807 */ /* 0x000fe40004800000 */
[----:B------:R-:W-:Y:S02]  /*9210*/  ISETP.NE.AND P1, PT, R7, RZ, PT ;  /* 0x000000ff0700720c */ /* 0x000fe40003f25270 */
[----:B------:R-:W-:-:S02]  /*9220*/  P2R R14, PR, RZ, 0x1 ;  /* 0x00000001ff0e7803 */ /* 0x000fc40000000000 */
[C---:B------:R-:W-:Y:S02]  /*9230*/  LOP3.LUT P6, RZ, R21.reuse, 0x2, RZ, 0xc0, !PT ;  /* 0x0000000215ff7812 */ /* 0x040fe400078cc0ff */
[----:B------:R-:W-:Y:S02]  /*9240*/  LOP3.LUT P0, RZ, R21, 0x8, RZ, 0xc0, !PT ;  /* 0x0000000815ff7812 */ /* 0x000fe4000780c0ff */
[----:B------:R-:W-:Y:S02]  /*9250*/  SEL R15, RZ, 0x1, !P1 ;  /* 0x00000001ff0f7807 */ /* 0x000fe40004800000 */
[----:B------:R-:W-:Y:S02]  /*9260*/  ISETP.NE.AND P1, PT, R8, RZ, PT ;  /* 0x000000ff0800720c */ /* 0x000fe40003f25270 */
[----:B------:R-:W-:Y:S02]  /*9270*/  SEL R29, RZ, 0x1, !P6 ;  /* 0x00000001ff1d7807 */ /* 0x000fe40007000000 */
[----:B------:R-:W-:-:S02]  /*9280*/  SEL R31, RZ, 0x1, !P0 ;  /* 0x00000001ff1f7807 */ /* 0x000fc40004000000 */
[----:B------:R-:W-:Y:S02]  /*9290*/  ISETP.NE.AND P6, PT, R12, RZ, PT ;  /* 0x000000ff0c00720c */ /* 0x000fe40003fc5270 */
[----:B------:R-:W-:Y:S02]  /*92a0*/  ISETP.NE.AND P0, PT, R14, RZ, PT ;  /* 0x000000ff0e00720c */ /* 0x000fe40003f05270 */
[----:B------:R-:W-:Y:S02]  /*92b0*/  SEL R14, RZ, 0x1, !P1 ;  /* 0x00000001ff0e7807 */ /* 0x000fe40004800000 */
[----:B------:R-:W-:Y:S02]  /*92c0*/  ISETP.NE.AND P1, PT, R9, RZ, PT ;  /* 0x000000ff0900720c */ /* 0x000fe40003f25270 */
[----:B------:R-:W-:Y:S02]  /*92d0*/  SEL R30, RZ, 0x1, !P6 ;  /* 0x00000001ff1e7807 */ /* 0x000fe40007000000 */
[----:B------:R-:W-:-:S02]  /*92e0*/  ISETP.NE.AND P6, PT, R13, RZ, PT ;  /* 0x000000ff0d00720c */ /* 0x000fc40003fc5270 */
        /* <DEDUP_REMOVED lines=18> */
[----:B------:R-:W-:Y:S02]  /*9410*/  LOP3.LUT P1, RZ, R21, 0x20, RZ, 0xc0, !PT ;  /* 0x0000002015ff7812 */ /* 0x000fe4000782c0ff */
[----:B------:R-:W-:Y:S02]  /*9420*/  SEL R35, RZ, 0x1, !P2 ;  /* 0x00000001ff237807 */ /* 0x000fe40005000000 */
[----:B------:R-:W-:Y:S02]  /*9430*/  SEL R2, RZ, 0x1, !P1 ;  /* 0x00000001ff027807 */ /* 0x000fe40004800000 */
        /* <DEDUP_REMOVED lines=10> */
[----:B------:R-:W-:Y:S02]  /*94e0*/  ISETP.NE.AND P6, PT, R3, RZ, PT ;  /* 0x000000ff0300720c */ /* 0x000fe40003fc5270 */
[----:B------:R-:W-:Y:S02]  /*94f0*/  ISETP.NE.AND P0, PT, R26, RZ, PT ;  /* 0x000000ff1a00720c */ /* 0x000fe40003f05270 */
[----:B------:R-:W-:Y:S02]  /*9500*/  PRMT R18, R34, 0x7610, R18 ;  /* 0x0000761022127816 */ /* 0x000fe40000000012 */
[----:B------:R-:W-:Y:S02]  /*9510*/  PRMT R19, R32, 0x7610, R19 ;  /* 0x0000761020137816 */ /* 0x000fe40000000013 */
[----:B------:R-:W-:-:S02]  /*9520*/  PRMT R26, R0, 0x7610, R26 ;  /* 0x00007610001a7816 */ /* 0x000fc4000000001a */
[----:B------:R-:W-:Y:S02]  /*9530*/  PRMT R32, R2, 0x7610, R32 ;  /* 0x0000761002207816 */ /* 0x000fe40000000020 */
[----:B------:R-:W-:Y:S02]  /*9540*/  PRMT R34, R4, 0x7610, R34 ;  /* 0x0000761004227816 */ /* 0x000fe40000000022 */
[----:B------:R-:W-:Y:S02]  /*9550*/  SEL R25, RZ, 0x1, !P6 ;  /* 0x00000001ff197807 */ /* 0x000fe40007000000 */
[----:B------:R-:W-:Y:S02]  /*9560*/  SEL R0, RZ, 0x1, !P5 ;  /* 0x00000001ff007807 */ /* 0x000fe40006800000 */
[----:B------:R-:W-:Y:S02]  /*9570*/  SEL R21, RZ, 0x1, !P4 ;  /* 0x00000001ff157807 */ /* 0x000fe40006000000 */
[----:B------:R-:W-:-:S02]  /*9580*/  SEL R9, RZ, 0x1, !P3 ;  /* 0x00000001ff097807 */ /* 0x000fc40005800000 */
[----:B------:R-:W-:Y:S02]  /*9590*/  SEL R8, RZ, 0x1, !P2 ;  /* 0x00000001ff087807 */ /* 0x000fe40005000000 */
[----:B------:R-:W-:Y:S02]  /*95a0*/  SEL R7, RZ, 0x1, !P1 ;  /* 0x00000001ff077807 */ /* 0x000fe40004800000 */
[----:B------:R-:W-:-:S07]  /*95b0*/  SEL R6, RZ, 0x1, !P0 ;  /* 0x00000001ff067807 */ /* 0x000fce0004000000 */
.L_x_239:
[----:B------:R-:W-:Y:S05]  /*95c0*/  BSYNC.RECONVERGENT B0 ;  /* 0x0000000000007941 */ /* 0x000fea0003800200 */
.L_x_238:
[----:B------:R-:W-:Y:S01]  /*95d0*/  ISETP.GE.U32.AND P0, PT, R41, R42, PT ;  /* 0x0000002a2900720c */ /* 0x000fe20003f06070 */
[----:B------:R-:W-:-:S12]  /*95e0*/  BSSY.RECONVERGENT B0, `(.L_x_248) ;  /* 0x00004a4000007945 */ /* 0x000fd80003800200 */
[----:B------:R-:W-:Y:S05]  /*95f0*/  @P0 BRA `(.L_x_249) ;  /* 0x0000004800880947 */ /* 0x000fea0003800000 */
[----:B------:R-:W0:Y:S01]  /*9600*/  LDC R2, c[0x0][0x3c4] ;  /* 0x0000f100ff027b82 */ /* 0x000e220000000800 */
[----:B------:R-:W-:Y:S02]  /*9610*/  CS2R R16, SRZ ;  /* 0x0000000000107805 */ /* 0x000fe4000001ff00 */
[C---:B0-----:R-:W-:Y:S01]  /*9620*/  ISETP.NE.AND P0, PT, R2.reuse, RZ, PT ;  /* 0x000000ff0200720c */ /* 0x041fe20003f05270 */
[----:B------:R-:W-:-:S05]  /*9630*/  VIADD R5, R2, 0xffffffff ;  /* 0xffffffff02057836 */ /* 0x000fca0000000000 */
[----:B------:R-:W-:-:S05]  /*9640*/  VIMNMX.U32 R4, PT, PT, R5, 0x18, PT ;  /* 0x0000001805047848 */ /* 0x000fca0003fe0000 */
[----:B------:R-:W-:Y:S02]  /*9650*/  VIADD R4, R4, 0x1 ;  /* 0x0000000104047836 */ /* 0x000fe40000000000 */
[----:B------:R-:W-:Y:S05]  /*9660*/  @!P0 BRA `(.L_x_250) ;  /* 0x0000001000508947 */ /* 0x000fea0003800000 */
[----:B------:R-:W0:Y:S01]  /*9670*/  LDCU.64 UR6, c[0x0][0x3c8] ;  /* 0x00007900ff0677ac */ /* 0x000e220008000a00 */
[----:B------:R-:W-:Y:S01]  /*9680*/  MOV R3, R41 ;  /* 0x0000002900037202 */ /* 0x000fe20000000f00 */
        /* <DEDUP_REMOVED lines=272> */
.L_x_251:
[----:B------:R-:W-:Y:S01]  /*a790*/  SHF.R.U32.HI R16, RZ, 0x2, R16 ;  /* 0x00000002ff107819 */ /* 0x000fe20000011610 */
[----:B------:R-:W-:-:S07]  /*a7a0*/  IMAD.MOV.U32 R17, RZ, RZ, RZ ;  /* 0x000000ffff117224 */ /* 0x000fce00078e00ff */
.L_x_250:
[----:B------:R-:W0:Y:S02]  /*a7b0*/  LDCU.64 UR4, c[0x0][0x750] ;  /* 0x0000ea00ff0477ac */ /* 0x000e240008000a00 */
[----:B0-----:R-:W-:-:S05]  /*a7c0*/  IADD3 R3, P1, PT, R22, UR4, RZ ;  /* 0x0000000416037c10 */ /* 0x001fca000ff3e0ff */
[----:B------:R-:W-:Y:S01]  /*a7d0*/  IMAD.X R2, RZ, RZ, UR5, P1 ;  /* 0x00000005ff027e24 */ /* 0x000fe200088e06ff */
[----:B------:R-:W-:-:S04]  /*a7e0*/  LEA R14, P1, R16, R3, 0x2 ;  /* 0x00000003100e7211 */ /* 0x000fc800078210ff */
[----:B------:R-:W-:-:S05]  /*a7f0*/  LEA.HI.X R15, R16, R2, R17, 0x2, P1 ;  /* 0x00000002100f7211 */ /* 0x000fca00008f1411 */
        /* <DEDUP_REMOVED lines=291> */
.L_x_253:
[----:B------:R-:W-:Y:S01]  /*ba30*/  SHF.R.U32.HI R12, RZ, 0x2, R24 ;  /* 0x00000002ff0c7819 */ /* 0x000fe20000011618 */
[----:B------:R-:W-:-:S07]  /*ba40*/  IMAD.MOV.U32 R13, RZ, RZ, RZ ;  /* 0x000000ffff0d7224 */ /* 0x000fce00078e00ff */
.L_x_252:
        /* <DEDUP_REMOVED lines=293> */
.L_x_255:
[----:B------:R-:W-:Y:S01]  /*cca0*/  SHF.R.U32.HI R24, RZ, 0x2, R0 ;  /* 0x00000002ff187819 */ /* 0x000fe20000011600 */
[----:B------:R-:W-:-:S07]  /*ccb0*/  IMAD.MOV.U32 R25, RZ, RZ, RZ ;  /* 0x000000ffff197224 */ /* 0x000fce00078e00ff */
.L_x_254:
        /* <DEDUP_REMOVED lines=293> */
.L_x_257:
[----:B------:R-:W-:Y:S01]  /*df10*/  SHF.R.U32.HI R6, RZ, 0x2, R5 ;  /* 0x00000002ff067819 */ /* 0x000fe20000011605 */
[----:B------:R-:W-:-:S07]  /*df20*/  IMAD.MOV.U32 R7, RZ, RZ, RZ ;  /* 0x000000ffff077224 */ /* 0x000fce00078e00ff */
.L_x_256:
[----:B------:R-:W-:-:S04]  /*df30*/  LEA R4, P0, R6, R3, 0x2 ;  /* 0x0000000306047211 */ /* 0x000fc800078010ff */
[----:B------:R-:W-:-:S05]  /*df40*/  LEA.HI.X R5, R6, R2, R7, 0x2, P0 ;  /* 0x0000000206057211 */ /* 0x000fca00000f1407 */
[----:B------:R-:W2:Y:S02]  /*df50*/  LDG.E R4, desc[UR36][R4.64] ;  /* 0x0000002404047981 */ /* 0x000ea4000c1e1900 */
[C---:B--2---:R-:W-:Y:S02]  /*df60*/  PRMT R2, R4.reuse, 0x7770, RZ ;  /* 0x0000777004027816 */ /* 0x044fe400000000ff */
[C---:B------:R-:W-:Y:S02]  /*df70*/  PRMT R3, R4.reuse, 0x7771, RZ ;  /* 0x0000777104037816 */ /* 0x040fe400000000ff */
[C---:B------:R-:W-:Y:S02]  /*df80*/  PRMT R6, R4.reuse, 0x7772, RZ ;  /* 0x0000777204067816 */ /* 0x040fe400000000ff */
[----:B------:R-:W-:Y:S02]  /*df90*/  PRMT R7, R4, 0x7773, RZ ;  /* 0x0000777304077816 */ /* 0x000fe400000000ff */
[----:B------:R-:W-:-:S02]  /*dfa0*/  ISETP.NE.AND P0, PT, R2, RZ, PT ;  /* 0x000000ff0200720c */ /* 0x000fc40003f05270 */
[----:B------:R-:W-:Y:S02]  /*dfb0*/  ISETP.NE.AND P1, PT, R3, RZ, PT ;  /* 0x000000ff0300720c */ /* 0x000fe40003f25270 */
[----:B------:R-:W-:Y:S02]  /*dfc0*/  ISETP.NE.AND P2, PT, R6, RZ, PT ;  /* 0x000000ff0600720c */ /* 0x000fe40003f45270 */
[----:B------:R-:W-:Y:S02]  /*dfd0*/  ISETP.NE.AND P3, PT, R7, RZ, PT ;  /* 0x000000ff0700720c */ /* 0x000fe40003f65270 */
[----:B------:R-:W-:Y:S02]  /*dfe0*/  SEL R9, RZ, 0x1, !P0 ;  /* 0x00000001ff097807 */ /* 0x000fe40004000000 */
[----:B------:R-:W-:Y:S02]  /*dff0*/  SEL R8, RZ, 0x1, !P1 ;  /* 0x00000001ff087807 */ /* 0x000fe40004800000 */
[----:B------:R-:W-:-:S02]  /*e000*/  SEL R7, RZ, 0x1, !P2 ;  /* 0x00000001ff077807 */ /* 0x000fc40005000000 */
[----:B------:R-:W-:-:S07]  /*e010*/  SEL R6, RZ, 0x1, !P3 ;  /* 0x00000001ff067807 */ /* 0x000fce0005800000 */
.L_x_249:
[----:B------:R-:W-:Y:S05]  /*e020*/  BSYNC.RECONVERGENT B0 ;  /* 0x0000000000007941 */ /* 0x000fea0003800200 */
.L_x_248:
        /* <DEDUP_REMOVED lines=14> */
[----:B------:R-:W-:Y:S02]  /*e110*/  IADD3 R3, PT, PT, R3, R40, RZ ;  /* 0x0000002803037210 */ /* 0x000fe40007ffe0ff */
[----:B------:R-:W-:Y:S02]  /*e120*/  LOP3.LUT P0, RZ, R28, 0xff, R13, 0xc8, !PT ;  /* 0x000000ff1cff7812 */ /* 0x000fe4000780c80d */
[----:B------:R-:W-:Y:S02]  /*e130*/  ISETP.GE.U32.AND P4, PT, R3, R42, PT ;  /* 0x0000002a0300720c */ /* 0x000fe40003f86070 */
[----:B------:R-:W-:Y:S02]  /*e140*/  LOP3.LUT P1, RZ, R29, 0xff, R12, 0xc8, !PT ;  /* 0x000000ff1dff7812 */ /* 0x000fe4000782c80c */
[----:B------:R-:W-:Y:S02]  /*e150*/  LOP3.LUT P2, RZ, R30, 0xff, R11, 0xc8, !PT ;  /* 0x000000ff1eff7812 */ /* 0x000fe4000784c80b */
[----:B------:R-:W-:-:S02]  /*e160*/  LOP3.LUT P3, RZ, R31, 0xff, R10, 0xc8, !PT ;  /* 0x000000ff1fff7812 */ /* 0x000fc4000786c80a */
[----:B------:R-:W-:Y:S02]  /*e170*/  SEL R28, RZ, 0x1, !P0 ;  /* 0x00000001ff1c7807 */ /* 0x000fe40004000000 */
        /* <DEDUP_REMOVED lines=26> */
.L_x_259:
[----:B------:R-:W-:Y:S05]  /*e320*/  BSYNC.RECONVERGENT B0 ;  /* 0x0000000000007941 */ /* 0x000fea0003800200 */
.L_x_258:
[----:B------:R-:W-:Y:S02]  /*e330*/  LOP3.LUT R33, R33, R18, R28, 0xfe, !PT ;  /* 0x0000001221217212 */ /* 0x000fe400078efe1c */
[----:B------:R-:W-:Y:S02]  /*e340*/  LOP3.LUT R32, R32, R19, R29, 0xfe, !PT ;  /* 0x0000001320207212 */ /* 0x000fe400078efe1d */
[----:B------:R-:W-:Y:S02]  /*e350*/  LOP3.LUT R35, R35, R26, R30, 0xfe, !PT ;  /* 0x0000001a23237212 */ /* 0x000fe400078efe1e */
[----:B------:R-:W-:Y:S02]  /*e360*/  LOP3.LUT R34, R34, R27, R31, 0xfe, !PT ;  /* 0x0000001b22227212 */ /* 0x000fe400078efe1f */
[----:B------:R-:W-:Y:S02]  /*e370*/  LOP3.LUT P0, RZ, R33, 0xff, R36, 0xc8, !PT ;  /* 0x000000ff21ff7812 */ /* 0x000fe4000780c824 */
[----:B------:R-:W-:-:S02]  /*e380*/  LOP3.LUT P1, RZ, R32, 0xff, R37, 0xc8, !PT ;  /* 0x000000ff20ff7812 */ /* 0x000fc4000782c825 */
[----:B------:R-:W-:Y:S02]  /*e390*/  LOP3.LUT P2, RZ, R35, 0xff, R38, 0xc8, !PT ;  /* 0x000000ff23ff7812 */ /* 0x000fe4000784c826 */
[----:B------:R-:W-:-:S13]  /*e3a0*/  LOP3.LUT P3, RZ, R34, 0xff, R39, 0xc8, !PT ;  /* 0x000000ff22ff7812 */ /* 0x000fda000786c827 */
.L_x_219:
[----:B------:R-:W-:Y:S02]  /*e3b0*/  SEL R16, RZ, 0x1, !P3 ;  /* 0x00000001ff107807 */ /* 0x000fe40005800000 */
[----:B------:R-:W-:Y:S02]  /*e3c0*/  SEL R19, RZ, 0x1, !P2 ;  /* 0x00000001ff137807 */ /* 0x000fe40005000000 */
[----:B------:R-:W-:Y:S02]  /*e3d0*/  SEL R22, RZ, 0x1, !P1 ;  /* 0x00000001ff167807 */ /* 0x000fe40004800000 */
[----:B------:R-:W-:-:S07]  /*e3e0*/  SEL R25, RZ, 0x1, !P0 ;  /* 0x00000001ff197807 */ /* 0x000fce0004000000 */
.L_x_206:
[----:B------:R-:W-:Y:S05]  /*e3f0*/  BSYNC.RECONVERGENT B6 ;  /* 0x0000000000067941 */ /* 0x000fea0003800200 */
.L_x_205:
        /* <DEDUP_REMOVED lines=8> */
[----:B------:R-:W-:Y:S02]  /*e480*/  LOP3.LUT R4, R16, 0xffff, RZ, 0xc0, !PT ;  /* 0x0000ffff10047812 */ /* 0x000fe400078ec0ff */
[----:B------:R-:W-:Y:S01]  /*e490*/  LOP3.LUT R7, R19, 0xffff, RZ, 0xc0, !PT ;  /* 0x0000ffff13077812 */ /* 0x000fe200078ec0ff */
[----:B------:R-:W-:Y:S01]  /*e4a0*/  VIADD R3, R2, 0x10 ;  /* 0x0000001002037836 */ /* 0x000fe20000000000 */
[----:B------:R-:W-:Y:S01]  /*e4b0*/  LOP3.LUT R6, R22, 0xffff, RZ, 0xc0, !PT ;  /* 0x0000ffff16067812 */ /* 0x000fe200078ec0ff */
[----:B------:R-:W3:Y:S01]  /*e4c0*/  LDC R11, c[0x0][0x364] ;  /* 0x0000d900ff0b7b82 */ /* 0x000ee20000000800 */
[----:B------:R-:W-:-:S02]  /*e4d0*/  LOP3.LUT R9, R25, 0xffff, RZ, 0xc0, !PT ;  /* 0x0000ffff19097812 */ /* 0x000fc400078ec0ff */
[----:B------:R-:W-:Y:S02]  /*e4e0*/  PRMT R4, R7, 0x3340, R4 ;  /* 0x0000334007047816 */ /* 0x000fe40000000004 */
[----:B------:R-:W-:-:S04]  /*e4f0*/  PRMT R9, R9, 0x3340, R6 ;  /* 0x0000334009097816 */ /* 0x000fc80000000006 */
[----:B------:R-:W-:Y:S01]  /*e500*/  PRMT R9, R9, 0x5410, R4 ;  /* 0x0000541009097816 */ /* 0x000fe20000000004 */
[----:B-12---:R-:W-:Y:S01]  /*e510*/  IMAD R2, R0, R10, R5 ;  /* 0x0000000a00027224 */ /* 0x006fe200078e0205 */
[----:B0-----:R-:W-:Y:S02]  /*e520*/  LEA R3, R8, R3, 0x18 ;  /* 0x0000000308037211 */ /* 0x001fe400078ec0ff */
[----:B---3--:R-:W-:-:S03]  /*e530*/  ISETP.GE.U32.AND P0, PT, R11, 0x2, PT ;  /* 0x000000020b00780c */ /* 0x008fc60003f06070 */
[----:B------:R-:W-:-:S05]  /*e540*/  IMAD R2, R2, 0x4, R3 ;  /* 0x0000000402027824 */ /* 0x000fca00078e0203 */
[----:B------:R0:W-:Y:S05]  /*e550*/  STS [R2], R9 ;  /* 0x0000000902007388 */ /* 0x0001ea0000000800 */
[----:B------:R-:W-:Y:S05]  /*e560*/  @!P0 BRA `(.L_x_260) ;  /* 0x0000000000808947 */ /* 0x000fea0003800000 */
[----:B------:R-:W-:-:S07]  /*e570*/  MOV R4, R11 ;  /* 0x0000000b00047202 */ /* 0x000fce0000000f00 */
.L_x_263:
[----:B------:R-:W-:Y:S01]  /*e580*/  SHF.R.U32.HI R13, RZ, 0x1, R4 ;  /* 0x00000001ff0d7819 */ /* 0x000fe20000011604 */
[----:B------:R-:W-:Y:S05]  /*e590*/  WARPSYNC.ALL ;  /* 0x0000000000007948 */ /* 0x000fea0003800000 */
[----:B------:R-:W-:Y:S01]  /*e5a0*/  IMAD.IADD R6, R13, 0x1, R0 ;  /* 0x000000010d067824 */ /* 0x000fe200078e0200 */
[----:B------:R-:W-:Y:S01]  /*e5b0*/  BAR.SYNC.DEFER_BLOCKING 0x0 ;  /* 0x0000000000007b1d */ /* 0x000fe20000010000 */
[----:B------:R-:W-:-:S03]  /*e5c0*/  ISETP.GT.U32.AND P4, PT, R4, 0x3, PT ;  /* 0x000000030400780c */ /* 0x000fc60003f84070 */
[----:B------:R-:W-:Y:S02]  /*e5d0*/  ISETP.GE.U32.AND P0, PT, R6, R11, PT ;  /* 0x0000000b0600720c */ /* 0x000fe40003f06070 */
[----:B------:R-:W-:Y:S02]  /*e5e0*/  BSSY.RECONVERGENT B0, `(.L_x_261) ;  /* 0x0000016000007945 */ /* 0x000fe40003800200 */
[----:B------:R-:W-:-:S13]  /*e5f0*/  ISETP.GE.U32.OR P0, PT, R0, R13, P0 ;  /* 0x0000000d0000720c */ /* 0x000fda0000706470 */
[----:B-1----:R-:W-:Y:S05]  /*e600*/  @P0 BRA `(.L_x_262) ;  /* 0x00000000004c0947 */ /* 0x002fea0003800000 */
[----:B------:R-:W-:-:S04]  /*e610*/  IMAD R4, R6, R10, R5 ;  /* 0x0000000a06047224 */ /* 0x000fc800078e0205 */
[----:B------:R-:W-:-:S06]  /*e620*/  IMAD R4, R4, 0x4, R3 ;  /* 0x0000000404047824 */ /* 0x000fcc00078e0203 */
[----:B------:R-:W1:Y:S02]  /*e630*/  LDS R4, [R4] ;  /* 0x0000000004047984 */ /* 0x000e640000000800 */
[C---:B-1----:R-:W-:Y:S02]  /*e640*/  PRMT R6, R4.reuse, 0x7770, RZ ;  /* 0x0000777004067816 */ /* 0x042fe400000000ff */
[C---:B------:R-:W-:Y:S02]  /*e650*/  PRMT R8, R4.reuse, 0x7772, RZ ;  /* 0x0000777204087816 */ /* 0x040fe400000000ff */
[C---:B0-----:R-:W-:Y:S02]  /*e660*/  PRMT R9, R4.reuse, 0x7773, RZ ;  /* 0x0000777304097816 */ /* 0x041fe400000000ff */
[----:B------:R-:W-:Y:S02]  /*e670*/  PRMT R7, R4, 0x7771, RZ ;  /* 0x0000777104077816 */ /* 0x000fe400000000ff */
[----:B------:R-:W-:-:S02]  /*e680*/  LOP3.LUT P0, RZ, R25, 0xff, R6, 0xc8, !PT ;  /* 0x000000ff19ff7812 */ /* 0x000fc4000780c806 */
[----:B------:R-:W-:Y:S02]  /*e690*/  LOP3.LUT P2, RZ, R19, 0xff, R8, 0xc8, !PT ;  /* 0x000000ff13ff7812 */ /* 0x000fe4000784c808 */
[----:B------:R-:W-:Y:S02]  /*e6a0*/  LOP3.LUT P3, RZ, R16, 0xff, R9, 0xc8, !PT ;  /* 0x000000ff10ff7812 */ /* 0x000fe4000786c809 */
[----:B------:R-:W-:Y:S02]  /*e6b0*/  LOP3.LUT P1, RZ, R22, 0xff, R7, 0xc8, !PT ;  /* 0x000000ff16ff7812 */ /* 0x000fe4000782c807 */
[----:B------:R-:W-:Y:S02]  /*e6c0*/  SEL R25, RZ, 0x1, !P0 ;  /* 0x00000001ff197807 */ /* 0x000fe40004000000 */
[----:B------:R-:W-:Y:S02]  /*e6d0*/  SEL R19, RZ, 0x1, !P2 ;  /* 0x00000001ff137807 */ /* 0x000fe40005000000 */
[----:B------:R-:W-:-:S02]  /*e6e0*/  SEL R16, RZ, 0x1, !P3 ;  /* 0x00000001ff107807 */ /* 0x000fc40005800000 */
[----:B------:R-:W-:Y:S02]  /*e6f0*/  SEL R22, RZ, 0x1, !P1 ;  /* 0x00000001ff167807 */ /* 0x000fe40004800000 */
[----:B------:R-:W-:Y:S02]  /*e700*/  PRMT R4, R19, 0x3340, R16 ;  /* 0x0000334013047816 */ /* 0x000fe40000000010 */
[----:B------:R-:W-:-:S04]  /*e710*/  PRMT R7, R25, 0x3340, R22 ;  /* 0x0000334019077816 */ /* 0x000fc80000000016 */
[----:B------:R-:W-:-:S05]  /*e720*/  PRMT R7, R7, 0x5410, R4 ;  /* 0x0000541007077816 */ /* 0x000fca0000000004 */
[----:B------:R1:W-:Y:S02]  /*e730*/  STS [R2], R7 ;  /* 0x0000000702007388 */ /* 0x0003e40000000800 */
.L_x_262:
[----:B------:R-:W-:Y:S05]  /*e740*/  BSYNC.RECONVERGENT B0 ;  /* 0x0000000000007941 */ /* 0x000fea0003800200 */
.L_x_261:
[----:B------:R-:W-:Y:S01]  /*e750*/  IMAD.MOV.U32 R4, RZ, RZ, R13 ;  /* 0x000000ffff047224 */ /* 0x000fe200078e000d */
[----:B------:R-:W-:Y:S06]  /*e760*/  @P4 BRA `(.L_x_263) ;  /* 0xfffffffc00844947 */ /* 0x000fec000383ffff */
.L_x_260:
[----:B------:R-:W3:Y:S02]  /*e770*/  LDCU UR4, c[0x0][0x39c] ;  /* 0x00007380ff0477ac */ /* 0x000ee40008000800 */
[----:B---3--:R-:W-:-:S09]  /*e780*/  UISETP.NE.AND UP0, UPT, UR4, URZ, UPT ;  /* 0x000000ff0400728c */ /* 0x008fd2000bf05270 */
[----:B------:R-:W-:Y:S05]  /*e790*/  BRA.U !UP0, `(.L_x_264) ;  /* 0x0000000508547547 */ /* 0x000fea000b800000 */
[----:B------:R-:W3:Y:S02]  /*e7a0*/  LDC R11, c[0x0][0x360] ;  /* 0x0000d800ff0b7b82 */ /* 0x000ee40000000800 */
[----:B---3--:R-:W-:Y:S02]  /*e7b0*/  ISETP.GE.U32.AND P0, PT, R11, 0x21, PT ;  /* 0x000000210b00780c */ /* 0x008fe40003f06070 */
[----:B01----:R-:W-:-:S11]  /*e7c0*/  MOV R2, R11 ;  /* 0x0000000b00027202 */ /* 0x003fd60000000f00 */
[----:B------:R-:W-:Y:S05]  /*e7d0*/  @!P0 BRA `(.L_x_265) ;  /* 0x0000000000c08947 */ /* 0x000fea0003800000 */
[----:B------:R-:W0:Y:S01]  /*e7e0*/  S2UR UR5, SR_CgaCtaId ;  /* 0x00000000000579c3 */ /* 0x000e220000008800 */
[----:B------:R-:W-:Y:S01]  /*e7f0*/  UMOV UR4, 0x400 ;  /* 0x0000040000047882 */ /* 0x000fe20000000000 */
[----:B------:R-:W-:Y:S01]  /*e800*/  LOP3.LUT R2, R16, 0xffff, RZ, 0xc0, !PT ;  /* 0x0000ffff10027812 */ /* 0x000fe200078ec0ff */
[----:B------:R-:W-:Y:S01]  /*e810*/  UIADD3 UR4, UPT, UPT, UR4, 0x10, URZ ;  /* 0x0000001004047890 */ /* 0x000fe2000fffe0ff */
[----:B------:R-:W-:Y:S02]  /*e820*/  LOP3.LUT R3, R19, 0xffff, RZ, 0xc0, !PT ;  /* 0x0000ffff13037812 */ /* 0x000fe400078ec0ff */
[----:B------:R-:W-:Y:S02]  /*e830*/  LOP3.LUT R4, R22, 0xffff, RZ, 0xc0, !PT ;  /* 0x0000ffff16047812 */ /* 0x000fe400078ec0ff */
[----:B------:R-:W-:Y:S02]  /*e840*/  LOP3.LUT R7, R25, 0xffff, RZ, 0xc0, !PT ;  /* 0x0000ffff19077812 */ /* 0x000fe400078ec0ff */
[----:B------:R-:W-:Y:S01]  /*e850*/  PRMT R3, R3, 0x3340, R2 ;  /* 0x0000334003037816 */ /* 0x000fe20000000002 */
[----:B--2---:R-:W-:Y:S01]  /*e860*/  IMAD R2, R0, R11, R5 ;  /* 0x0000000b00027224 */ /* 0x004fe200078e0205 */
[----:B------:R-:W-:-:S02]  /*e870*/  PRMT R4, R7, 0x3340, R4 ;  /* 0x0000334007047816 */ /* 0x000fc40000000004 */
[----:B------:R-:W-:Y:S02]  /*e880*/  ISETP.GE.U32.AND P0, PT, R11, 0x40, PT ;  /* 0x000000400b00780c */ /* 0x000fe40003f06070 */
[----:B------:R-:W-:Y:S01]  /*e890*/  PRMT R4, R4, 0x5410, R3 ;  /* 0x0000541004047816 */ /* 0x000fe20000000003 */
[----:B0-----:R-:W-:-:S06]  /*e8a0*/  ULEA UR4, UR5, UR4, 0x18 ;  /* 0x0000000405047291 */ /* 0x001fcc000f8ec0ff */
[----:B------:R-:W-:Y:S01]  /*e8b0*/  LEA R3, R2, UR4, 0x2 ;  /* 0x0000000402037c11 */ /* 0x000fe2000f8e10ff */
[----:B------:R-:W-:-:S04]  /*e8c0*/  IMAD.MOV.U32 R2, RZ, RZ, 0x20 ;  /* 0x00000020ff027424 */ /* 0x000fc800078e00ff */
[----:B------:R0:W-:Y:S01]  /*e8d0*/  STS [R3], R4 ;  /* 0x0000000403007388 */ /* 0x0001e20000000800 */
[----:B------:R-:W-:Y:S05]  /*e8e0*/  @!P0 BRA `(.L_x_265) ;  /* 0x00000000007c8947 */ /* 0x000fea0003800000 */
[----:B0-----:R-:W-:-:S07]  /*e8f0*/  IMAD.MOV.U32 R4, RZ, RZ, R11 ;  /* 0x000000ffff047224 */ /* 0x001fce00078e000b */
.L_x_268:
        /* <DEDUP_REMOVED lines=8> */
[----:B------:R-:W-:Y:S05]  /*e980*/  @P0 BRA `(.L_x_267) ;  /* 0x0000000000480947 */ /* 0x000fea0003800000 */
[----:B------:R-:W-:-:S06]  /*e990*/  LEA R4, R10, R3, 0x2 ;  /* 0x000000030a047211 */ /* 0x000fcc00078e10ff */
[----:B------:R-:W0:Y:S02]  /*e9a0*/  LDS R4, [R4] ;  /* 0x0000000004047984 */ /* 0x000e240000000800 */
[C---:B0-----:R-:W-:Y:S02]  /*e9b0*/  PRMT R6, R4.reuse, 0x7770, RZ ;  /* 0x0000777004067816 */ /* 0x041fe400000000ff */
[C---:B------:R-:W-:Y:S02]  /*e9c0*/  PRMT R8, R4.reuse, 0x7772, RZ ;  /* 0x0000777204087816 */ /* 0x040fe400000000ff */
[C---:B------:R-:W-:Y:S02]  /*e9d0*/  PRMT R9, R4.reuse, 0x7773, RZ ;  /* 0x0000777304097816 */ /* 0x040fe400000000ff */
        /* <DEDUP_REMOVED lines=13> */
.L_x_267:
[----:B------:R-:W-:Y:S05]  /*eab0*/  BSYNC.RECONVERGENT B0 ;  /* 0x0000000000007941 */ /* 0x000fea0003800200 */
.L_x_266:
[----:B0-----:R-:W-:Y:S01]  /*eac0*/  IMAD.MOV.U32 R4, RZ, RZ, R10 ;  /* 0x000000ffff047224 */ /* 0x001fe200078e000a */
[----:B------:R-:W-:Y:S06]  /*ead0*/  @P4 BRA `(.L_x_268) ;  /* 0xfffffffc00884947 */ /* 0x000fec000383ffff */
.L_x_265:
[----:B------:R-:W-:Y:S01]  /*eae0*/  ISETP.GE.U32.AND P0, PT, R2, 0x2, PT ;  /* 0x000000020200780c */ /* 0x000fe20003f06070 */
[----:B------:R-:W-:Y:S05]  /*eaf0*/  WARPSYNC.ALL ;  /* 0x0000000000007948 */ /* 0x000fea0003800000 */
[----:B------:R-:W-:Y:S07]  /*eb00*/  BAR.SYNC.DEFER_BLOCKING 0x0 ;  /* 0x0000000000007b1d */ /* 0x000fee0000010000 */
[----:B------:R-:W-:Y:S05]  /*eb10*/  @!P0 BRA `(.L_x_264) ;  /* 0x0000000000748947 */ /* 0x000fea0003800000 */
[----:B0-----:R-:W-:-:S07]  /*eb20*/  IMAD.MOV.U32 R3, RZ, RZ, 0x1 ;  /* 0x00000001ff037424 */ /* 0x001fce00078e00ff */
.L_x_269:
[----:B------:R-:W-:Y:S02]  /*eb30*/  LOP3.LUT R7, R19, 0xffff, RZ, 0xc0, !PT ;  /* 0x0000ffff13077812 */ /* 0x000fe400078ec0ff */
[----:B------:R-:W-:Y:S02]  /*eb40*/  LOP3.LUT R8, R16, 0xffff, RZ, 0xc0, !PT ;  /* 0x0000ffff10087812 */ /* 0x000fe400078ec0ff */
[----:B------:R-:W-:Y:S02]  /*eb50*/  PRMT R7, R7, 0x8880, RZ ;  /* 0x0000888007077816 */ /* 0x000fe400000000ff */
[----:B------:R-:W-:Y:S02]  /*eb60*/  LOP3.LUT R4, R25, 0xffff, RZ, 0xc0, !PT ;  /* 0x0000ffff19047812 */ /* 0x000fe400078ec0ff */
[----:B------:R-:W-:Y:S02]  /*eb70*/  LOP3.LUT R6, R22, 0xffff, RZ, 0xc0, !PT ;  /* 0x0000ffff16067812 */ /* 0x000fe400078ec0ff */
[----:B------:R-:W-:Y:S01]  /*eb80*/  PRMT R10, R8, 0x8880, RZ ;  /* 0x00008880080a7816 */ /* 0x000fe200000000ff */
[----:B------:R-:W-:Y:S01]  /*eb90*/  IMAD.MOV.U32 R8, RZ, RZ, R7 ;  /* 0x000000ffff087224 */ /* 0x000fe200078e0007 */
[----:B------:R-:W-:-:S02]  /*eba0*/  PRMT R4, R4, 0x8880, RZ ;  /* 0x0000888004047816 */ /* 0x000fc400000000ff */
[----:B------:R-:W-:Y:S02]  /*ebb0*/  PRMT R6, R6, 0x8880, RZ ;  /* 0x0000888006067816 */ /* 0x000fe400000000ff */
[----:B------:R-:W0:Y:S01]  /*ebc0*/  SHFL.DOWN PT, R10, R10, R3, 0x1f ;  /* 0x08001f030a0a7589 */ /* 0x000e2200000e0000 */
[----:B------:R-:W-:Y:S02]  /*ebd0*/  LOP3.LUT P0, RZ, R25, 0xff, RZ, 0xc0, !PT ;  /* 0x000000ff19ff7812 */ /* 0x000fe4000780c0ff */
[----:B------:R-:W-:Y:S01]  /*ebe0*/  LOP3.LUT P1, RZ, R22, 0xff, RZ, 0xc0, !PT ;  /* 0x000000ff16ff7812 */ /* 0x000fe2000782c0ff */
[----:B------:R-:W1:Y:S01]  /*ebf0*/  SHFL.DOWN PT, R4, R4, R3, 0x1f ;  /* 0x08001f0304047589 */ /* 0x000e6200000e0000 */
[----:B------:R-:W-:Y:S02]  /*ec00*/  LOP3.LUT P2, RZ, R19, 0xff, RZ, 0xc0, !PT ;  /* 0x000000ff13ff7812 */ /* 0x000fe4000784c0ff */
[----:B------:R-:W-:Y:S01]  /*ec10*/  LOP3.LUT P3, RZ, R16, 0xff, RZ, 0xc0, !PT ;  /* 0x000000ff10ff7812 */ /* 0x000fe2000786c0ff */
[----:B------:R-:W3:Y:S04]  /*ec20*/  SHFL.DOWN PT, R6, R6, R3, 0x1f ;  /* 0x08001f0306067589 */ /* 0x000ee800000e0000 */
[----:B------:R4:W5:Y:S02]  /*ec30*/  SHFL.DOWN PT, R8, R8, R3, 0x1f ;  /* 0x08001f0308087589 */ /* 0x00096400000e0000 */
[----:B----4-:R-:W-:-:S02]  /*ec40*/  SHF.L.U32 R3, R3, 0x1, RZ ;  /* 0x0000000103037819 */ /* 0x010fc400000006ff */
[----:B0-----:R-:W-:Y:S02]  /*ec50*/  ISETP.NE.OR P3, PT, R10, RZ, P3 ;  /* 0x000000ff0a00720c */ /* 0x001fe40001f65670 */
[----:B------:R-:W-:Y:S02]  /*ec60*/  ISETP.GE.AND P4, PT, R3, R2, PT ;  /* 0x000000020300720c */ /* 0x000fe40003f86270 */
[----:B-1----:R-:W-:Y:S02]  /*ec70*/  ISETP.NE.OR P0, PT, R4, RZ, P0 ;  /* 0x000000ff0400720c */ /* 0x002fe40000705670 */
[----:B------:R-:W-:Y:S02]  /*ec80*/  SEL R16, RZ, 0x1, !P3 ;  /* 0x00000001ff107807 */ /* 0x000fe40005800000 */
[----:B---3--:R-:W-:Y:S02]  /*ec90*/  ISETP.NE.OR P1, PT, R6, RZ, P1 ;  /* 0x000000ff0600720c */ /* 0x008fe40000f25670 */
[----:B------:R-:W-:-:S02]  /*eca0*/  SEL R25, RZ, 0x1, !P0 ;  /* 0x00000001ff197807 */ /* 0x000fc40004000000 */
[----:B-----5:R-:W-:Y:S02]  /*ecb0*/  ISETP.NE.OR P2, PT, R8, RZ, P2 ;  /* 0x000000ff0800720c */ /* 0x020fe40001745670 */
[----:B------:R-:W-:Y:S02]  /*ecc0*/  SEL R22, RZ, 0x1, !P1 ;  /* 0x00000001ff167807 */ /* 0x000fe40004800000 */
[----:B------:R-:W-:Y:S01]  /*ecd0*/  SEL R19, RZ, 0x1, !P2 ;  /* 0x00000001ff137807 */ /* 0x000fe20005000000 */
[----:B------:R-:W-:Y:S08]  /*ece0*/  @!P4 BRA `(.L_x_269) ;  /* 0xfffffffc0090c947 */ /* 0x000ff0000383ffff */
.L_x_264:
[----:B------:R-:W3:Y:S01]  /*ecf0*/  LDCU UR9, c[0x0][0x558] ;  /* 0x0000ab00ff0977ac */ /* 0x000ee20008000800 */
[----:B0-----:R-:W0:Y:S01]  /*ed00*/  S2R R4, SR_CTAID.X ;  /* 0x0000000000047919 */ /* 0x001e220000002500 */
        /* <DEDUP_REMOVED lines=10> */
[----:B0-----:R-:W-:-:S04]  /*edb0*/  IMAD R3, R4, UR8, R3 ;  /* 0x0000000804037c24 */ /* 0x001fc8000f8e0203 */
[----:B------:R-:W-:Y:S02]  /*edc0*/  IMAD.SHL.U32 R7, R3, 0x4, RZ ;  /* 0x0000000403077824 */ /* 0x000fe400078e00ff */
[----:B------:R-:W-:Y:S05]  /*edd0*/  BRA.U !UP0, `(.L_x_270) ;  /* 0x0000001108447547 */ /* 0x000fea000b800000 */
        /* <DEDUP_REMOVED lines=273> */
.L_x_270:
[----:B------:R-:W-:Y:S01]  /*fef0*/  IMAD.MOV.U32 R23, RZ, RZ, RZ ;  /* 0x000000ffff177224 */ /* 0x000fe200078e00ff */
[----:B------:R-:W-:Y:S06]  /*ff00*/  BRA.U !UP0, `(.L_x_271) ;  /* 0x0000001108487547 */ /* 0x000fec000b800000 */
[----:B------:R-:W0:Y:S01]  /*ff10*/  LDCU.64 UR6, c[0x0][0x560] ;  /* 0x0000ac00ff0677ac */ /* 0x000e220008000a00 */
[----:B------:R-:W-:Y:S02]  /*ff20*/  VIADD R3, R7, 0x1 ;  /* 0x0000000107037836 */ /* 0x000fe40000000000 */
        /* <DEDUP_REMOVED lines=272> */
.L_x_271:
        /* <DEDUP_REMOVED lines=276> */
.L_x_272:
        /* <DEDUP_REMOVED lines=276> */
.L_x_273:
        /* <DEDUP_REMOVED lines=10> */
[----:B------:R-:W-:Y:S01]  /*13350*/  IMAD.MOV.U32 R24, RZ, RZ, RZ ;  /* 0x000000ffff187224 */ /* 0x000fe200078e00ff */
        /* <DEDUP_REMOVED lines=275> */
.L_x_275:
[----:B------:R-:W-:Y:S01]  /*14490*/  IMAD.MOV.U32 R23, RZ, RZ, RZ ;  /* 0x000000ffff177224 */ /* 0x000fe200078e00ff */
[----:B------:R-:W-:Y:S06]  /*144a0*/  BRA.U !UP0, `(.L_x_276) ;  /* 0x0000001108487547 */ /* 0x000fec000b800000 */
[----:B------:R-:W0:Y:S01]  /*144b0*/  LDCU.64 UR6, c[0x0][0x560] ;  /* 0x0000ac00ff0677ac */ /* 0x000e220008000a00 */
[----:B------:R-:W-:Y:S02]  /*144c0*/  HFMA2 R8, -RZ, RZ, 0, 0 ;  /* 0x00000000ff087431 */ /* 0x000fe400000001ff */
        /* <DEDUP_REMOVED lines=272> */
.L_x_276:
[----:B------:R-:W-:Y:S01]  /*155d0*/  IMAD.MOV.U32 R18, RZ, RZ, RZ ;  /* 0x000000ffff127224 */ /* 0x000fe200078e00ff */
        /* <DEDUP_REMOVED lines=275> */
.L_x_277:
        /* <DEDUP_REMOVED lines=276> */
.L_x_278:
        /* <DEDUP_REMOVED lines=24> */
[----:B------:R0:W-:Y:S04]  /*179d0*/  STG.E.U8 desc[UR36][R6.64+0x1], R22 ;  /* 0x0000011606007986 */ /* 0x0001e8000c101124 */
[----:B------:R0:W-:Y:S04]  /*179e0*/  STG.E.U8 desc[UR36][R6.64+0x2], R19 ;  /* 0x0000021306007986 */ /* 0x0001e8000c101124 */
[----:B------:R0:W-:Y:S02]  /*179f0*/  STG.E.U8 desc[UR36][R6.64+0x3], R16 ;  /* 0x0000031006007986 */ /* 0x0001e4000c101124 */
.L_x_280:
[----:B------:R-:W-:Y:S05]  /*17a00*/  BSYNC.RECONVERGENT B0 ;  /* 0x0000000000007941 */ /* 0x000fea0003800200 */
.L_x_279:
        /* <DEDUP_REMOVED lines=35> */
.L_x_282:
[----:B------:R-:W-:Y:S05]  /*17c40*/  BSYNC.RECONVERGENT B0 ;  /* 0x0000000000007941 */ /* 0x000fea0003800200 */
.L_x_281:
        /* <DEDUP_REMOVED lines=23> */
[C---:B------:R-:W-:Y:S02]  /*17dc0*/  PRMT R22, R25.reuse, 0x7610, R22 ;  /* 0x0000761019167816 */ /* 0x040fe40000000016 */
[C---:B------:R-:W-:Y:S01]  /*17dd0*/  PRMT R19, R25.reuse, 0x7610, R19 ;  /* 0x0000761019137816 */ /* 0x040fe20000000013 */
[----:B------:R-:W1:Y:S01]  /*17de0*/  LDCU UR8, c[0x0][0x398] ;  /* 0x00007300ff0877ac */ /* 0x000e620008000800 */
[----:B------:R-:W-:Y:S01]  /*17df0*/  PRMT R16, R25, 0x7610, R16 ;  /* 0x0000761019107816 */ /* 0x000fe20000000010 */
        /* <DEDUP_REMOVED lines=8> */
[----:B------:R-:W-:-:S04]  /*17e80*/  ISETP.NE.AND P1, PT, R7, RZ, PT ;  /* 0x000000ff0700720c */ /* 0x000fc80003f25270 */
[----:B------:R-:W-:Y:S02]  /*17e90*/  PLOP3.LUT P2, PT, P1, PT, PT, 0x80, 0x8 ;  /* 0x000000000008781c */ /* 0x000fe40000f4f070 */
[----:B------:R-:W-:Y:S02]  /*17ea0*/  PLOP3.LUT P3, PT, P1, PT, PT, 0x80, 0x8 ;  /* 0x000000000008781c */ /* 0x000fe40000f6f070 */
[----:B------:R-:W-:Y:S01]  /*17eb0*/  PLOP3.LUT P4, PT, P1, PT, PT, 0x80, 0x8 ;  /* 0x000000000008781c */ /* 0x000fe20000f8f070 */
[----:B0-----:R-:W-:Y:S02]  /*17ec0*/  IMAD R9, R4, UR7, RZ ;  /* 0x0000000704097c24 */ /* 0x001fe4000f8e02ff */
[----:B-1----:R-:W-:-:S10]  /*17ed0*/  IMAD R11, R11, UR5, RZ ;  /* 0x000000050b0b7c24 */ /* 0x002fd4000f8e02ff */
.L_x_287:
[----:B------:R-:W0:Y:S01]  /*17ee0*/  LDC.64 R6, c[0x0][0x770] ;  /* 0x0001dc00ff067b82 */ /* 0x000e220000000a00 */
[----:B------:R-:W-:-:S04]  /*17ef0*/  IMAD.IADD R13, R9, 0x1, R8 ;  /* 0x00000001090d7824 */ /* 0x000fc800078e0208 */
[----:B0-----:R-:W-:-:S05]  /*17f00*/  IMAD.WIDE.U32 R6, R13, 0x4, R6 ;  /* 0x000000040d067825 */ /* 0x001fca00078e0006 */
[----:B------:R-:W2:Y:S04]  /*17f10*/  LDG.E.U8 R13, desc[UR36][R6.64] ;  /* 0x00000024060d7981 */ /* 0x000ea8000c1e1100 */
[----:B------:R-:W3:Y:S04]  /*17f20*/  LDG.E.U8 R4, desc[UR36][R6.64+0x1] ;  /* 0x0000012406047981 */ /* 0x000ee8000c1e1100 */
[----:B------:R-:W4:Y:S04]  /*17f30*/  LDG.E.U8 R10, desc[UR36][R6.64+0x2] ;  /* 0x00000224060a7981 */ /* 0x000f28000c1e1100 */
[----:B------:R-:W5:Y:S01]  /*17f40*/  LDG.E.U8 R12, desc[UR36][R6.64+0x3] ;  /* 0x00000324060c7981 */ /* 0x000f62000c1e1100 */
[----:B------:R-:W-:-:S05]  /*17f50*/  IMAD.IADD R8, R11, 0x1, R8 ;  /* 0x000000010b087824 */ /* 0x000fca00078e0208 */
[----:B------:R-:W-:Y:S02]  /*17f60*/  ISETP.GE.U32.AND P5, PT, R8, UR8, PT ;  /* 0x0000000808007c0c */ /* 0x000fe4000bfa6070 */
[----:B--2---:R-:W-:Y:S02]  /*17f70*/  ISETP.NE.OR P1, PT, R13, RZ, P1 ;  /* 0x000000ff0d00720c */ /* 0x004fe40000f25670 */
[----:B---3--:R-:W-:Y:S02]  /*17f80*/  ISETP.NE.OR P2, PT, R4, RZ, P2 ;  /* 0x000000ff0400720c */ /* 0x008fe40001745670 */
[----:B----4-:R-:W-:Y:S02]  /*17f90*/  ISETP.NE.OR P3, PT, R10, RZ, P3 ;  /* 0x000000ff0a00720c */ /* 0x010fe40001f65670 */
[----:B-----5:R-:W-:-:S05]  /*17fa0*/  ISETP.NE.OR P4, PT, R12, RZ, P4 ;  /* 0x000000ff0c00720c */ /* 0x020fca0002785670 */
[----:B------:R-:W-:Y:S08]  /*17fb0*/  @!P5 BRA `(.L_x_287) ;  /* 0xfffffffc00c8d947 */ /* 0x000ff0000383ffff */
[----:B------:R-:W-:Y:S05]  /*17fc0*/  BSYNC.RECONVERGENT B1 ;  /* 0x0000000000017941 */ /* 0x000fea0003800200 */
.L_x_286:
[----:B------:R-:W-:Y:S02]  /*17fd0*/  SEL R25, RZ, 0x1, !P1 ;  /* 0x00000001ff197807 */ /* 0x000fe40004800000 */
[----:B------:R-:W-:Y:S02]  /*17fe0*/  SEL R22, RZ, 0x1, !P2 ;  /* 0x00000001ff167807 */ /* 0x000fe40005000000 */
[----:B------:R-:W-:Y:S02]  /*17ff0*/  SEL R19, RZ, 0x1, !P3 ;  /* 0x00000001ff137807 */ /* 0x000fe40005800000 */
[----:B------:R-:W-:Y:S01]  /*18000*/  SEL R16, RZ, 0x1, !P4 ;  /* 0x00000001ff107807 */ /* 0x000fe20006000000 */
[----:B------:R-:W-:Y:S06]  /*18010*/  BRA `(.L_x_285) ;  /* 0x0000000000947947 */ /* 0x000fec0003800000 */
.L_x_284:
[----:B------:R-:W0:Y:S01]  /*18020*/  LDCU UR7, c[0x0][0x398] ;  /* 0x00007300ff0777ac */ /* 0x000e220008000800 */
[C---:B------:R-:W-:Y:S02]  /*18030*/  PRMT R22, R25.reuse, 0x7610, R22 ;  /* 0x0000761019167816 */ /* 0x040fe40000000016 */
[C---:B------:R-:W-:Y:S02]  /*18040*/  PRMT R19, R25.reuse, 0x7610, R19 ;  /* 0x0000761019137816 */ /* 0x040fe40000000013 */
        /* <DEDUP_REMOVED lines=10> */
[----:B------:R-:W-:Y:S02]  /*180f0*/  PLOP3.LUT P2, PT, P1, PT, PT, 0x80, 0x8 ;  /* 0x000000000008781c */ /* 0x000fe40000f4f070 */
[----:B------:R-:W-:Y:S02]  /*18100*/  PLOP3.LUT P3, PT, P1, PT, PT, 0x80, 0x8 ;  /* 0x000000000008781c */ /* 0x000fe40000f6f070 */
[----:B------:R-:W-:-:S03]  /*18110*/  PLOP3.LUT P4, PT, P1, PT, PT, 0x80, 0x8 ;  /* 0x000000000008781c */ /* 0x000fc60000f8f070 */
[----:B------:R-:W3:Y:S01]  /*18120*/  LDC R16, c[0x0][0x364] ;  /* 0x0000d900ff107b82 */ /* 0x000ee20000000800 */
[----:B0-----:R-:W-:-:S09]  /*18130*/  IMAD R4, R4, UR5, RZ ;  /* 0x0000000504047c24 */ /* 0x001fd2000f8e02ff */
.L_x_289:
[----:B------:R-:W-:-:S05]  /*18140*/  IADD3 R6, PT, PT, R4, R11, RZ ;  /* 0x0000000b04067210 */ /* 0x000fca0007ffe0ff */
[----:B-1----:R-:W-:-:S04]  /*18150*/  IMAD R6, R6, R14, R5 ;  /* 0x0000000e06067224 */ /* 0x002fc800078e0205 */
[----:B--2---:R-:W-:-:S05]  /*18160*/  IMAD.WIDE.U32 R6, R6, 0x4, R8 ;  /* 0x0000000406067825 */ /* 0x004fca00078e0008 */
[----:B------:R-:W2:Y:S04]  /*18170*/  LDG.E.U8 R15, desc[UR36][R6.64] ;  /* 0x00000024060f7981 */ /* 0x000ea8000c1e1100 */
[----:B------:R-:W4:Y:S04]  /*18180*/  LDG.E.U8 R10, desc[UR36][R6.64+0x1] ;  /* 0x00000124060a7981 */ /* 0x000f28000c1e1100 */
[----:B------:R-:W5:Y:S04]  /*18190*/  LDG.E.U8 R12, desc[UR36][R6.64+0x2] ;  /* 0x00000224060c7981 */ /* 0x000f68000c1e1100 */
[----:B------:R-:W5:Y:S01]  /*181a0*/  LDG.E.U8 R13, desc[UR36][R6.64+0x3] ;  /* 0x00000324060d7981 */ /* 0x000f62000c1e1100 */
[----:B---3--:R-:W-:-:S05]  /*181b0*/  IMAD.IADD R11, R16, 0x1, R11 ;  /* 0x00000001100b7824 */ /* 0x008fca00078e020b */
[----:B------:R-:W-:Y:S02]  /*181c0*/  ISETP.GE.U32.AND P5, PT, R11, UR7, PT ;  /* 0x000000070b007c0c */ /* 0x000fe4000bfa6070 */
[----:B--2---:R-:W-:Y:S02]  /*181d0*/  ISETP.NE.OR P1, PT, R15, RZ, P1 ;  /* 0x000000ff0f00720c */ /* 0x004fe40000f25670 */
[----:B----4-:R-:W-:Y:S02]  /*181e0*/  ISETP.NE.OR P2, PT, R10, RZ, P2 ;  /* 0x000000ff0a00720c */ /* 0x010fe40001745670 */
[----:B-----5:R-:W-:Y:S02]  /*181f0*/  ISETP.NE.OR P3, PT, R12, RZ, P3 ;  /* 0x000000ff0c00720c */ /* 0x020fe40001f65670 */
[----:B------:R-:W-:-:S05]  /*18200*/  ISETP.NE.OR P4, PT, R13, RZ, P4 ;  /* 0x000000ff0d00720c */ /* 0x000fca0002785670 */
[----:B------:R-:W-:Y:S08]  /*18210*/  @!P5 BRA `(.L_x_289) ;  /* 0xfffffffc00c8d947 */ /* 0x000ff0000383ffff */
[----:B------:R-:W-:Y:S05]  /*18220*/  BSYNC.RECONVERGENT B1 ;  /* 0x0000000000017941 */ /* 0x000fea0003800200 */
.L_x_288:
[----:B------:R-:W-:Y:S02]  /*18230*/  SEL R25, RZ, 0x1, !P1 ;  /* 0x00000001ff197807 */ /* 0x000fe40004800000 */
[----:B------:R-:W-:Y:S02]  /*18240*/  SEL R22, RZ, 0x1, !P2 ;  /* 0x00000001ff167807 */ /* 0x000fe40005000000 */
[----:B------:R-:W-:Y:S02]  /*18250*/  SEL R19, RZ, 0x1, !P3 ;  /* 0x00000001ff137807 */ /* 0x000fe40005800000 */
[----:B------:R-:W-:-:S07]  /*18260*/  SEL R16, RZ, 0x1, !P4 ;  /* 0x00000001ff107807 */ /* 0x000fce0006000000 */
.L_x_285:
[----:B------:R-:W-:Y:S05]  /*18270*/  BSYNC.RECONVERGENT B0 ;  /* 0x0000000000007941 */ /* 0x000fea0003800200 */
.L_x_283:
[----:B------:R-:W0:Y:S01]  /*18280*/  LDCU UR5, c[0x0][0x360] ;  /* 0x00006c00ff0577ac */ /* 0x000e220008000800 */
[----:B------:R-:W-:Y:S02]  /*18290*/  LOP3.LUT R4, R16, 0xffff, RZ, 0xc0, !PT ;  /* 0x0000ffff10047812 */ /* 0x000fe400078ec0ff */
[----:B------:R-:W-:Y:S01]  /*182a0*/  LOP3.LUT R7, R19, 0xffff, RZ, 0xc0, !PT ;  /* 0x0000ffff13077812 */ /* 0x000fe200078ec0ff */
[----:B------:R-:W-:Y:S01]  /*182b0*/  UIADD3 UR4, UPT, UPT, UR4, 0x10, URZ ;  /* 0x0000001004047890 */ /* 0x000fe2000fffe0ff */
[----:B------:R-:W-:Y:S02]  /*182c0*/  LOP3.LUT R6, R22, 0xffff, RZ, 0xc0, !PT ;  /* 0x0000ffff16067812 */ /* 0x000fe400078ec0ff */
[----:B------:R-:W-:Y:S01]  /*182d0*/  LOP3.LUT R9, R25, 0xffff, RZ, 0xc0, !PT ;  /* 0x0000ffff19097812 */ /* 0x000fe200078ec0ff */
[----:B------:R-:W-:Y:S01]  /*182e0*/  ULEA UR8, UR6, UR4, 0x18 ;  /* 0x0000000406087291 */ /* 0x000fe2000f8ec0ff */
[----:B------:R-:W-:Y:S01]  /*182f0*/  PRMT R7, R7, 0x3340, R4 ;  /* 0x0000334007077816 */ /* 0x000fe20000000004 */
[----:B------:R-:W1:Y:S01]  /*18300*/  LDCU UR6, c[0x0][0x364] ;  /* 0x00006c80ff0677ac */ /* 0x000e620008000800 */
[----:B------:R-:W-:-:S04]  /*18310*/  PRMT R6, R9, 0x3340, R6 ;  /* 0x0000334009067816 */ /* 0x000fc80000000006 */
[----:B------:R-:W-:Y:S01]  /*18320*/  PRMT R7, R6, 0x5410, R7 ;  /* 0x0000541006077816 */ /* 0x000fe20000000007 */
[----:B0-----:R-:W-:-:S05]  /*18330*/  IMAD R4, R0, UR5, R5 ;  /* 0x0000000500047c24 */ /* 0x001fca000f8e0205 */
[----:B------:R-:W-:-:S05]  /*18340*/  LEA R4, R4, UR8, 0x2 ;  /* 0x0000000804047c11 */ /* 0x000fca000f8e10ff */
[----:B------:R0:W-:Y:S01]  /*18350*/  STS [R4], R7 ;  /* 0x0000000704007388 */ /* 0x0001e20000000800 */
[----:B-1----:R-:W-:-:S09]  /*18360*/  UISETP.GE.U32.AND UP0, UPT, UR6, 0x2, UPT ;  /* 0x000000020600788c */ /* 0x002fd2000bf06070 */
[----:B0-----:R-:W-:Y:S05]  /*18370*/  BRA.U !UP0, `(.L_x_290) ;  /* 0x00000001087c7547 */ /* 0x001fea000b800000 */
[----:B------:R-:W-:-:S05]  /*18380*/  UMOV UR4, UR6 ;  /* 0x0000000600047c82 */ /* 0x000fca0008000000 */
.L_x_293:
[----:B------:R-:W-:Y:S01]  /*18390*/  USHF.R.U32.HI UR7, URZ, 0x1, UR4 ;  /* 0x00000001ff077899 */ /* 0x000fe20008011604 */
[----:B------:R-:W-:Y:S05]  /*183a0*/  BAR.SYNC.DEFER_BLOCKING 0x0 ;  /* 0x0000000000007b1d */ /* 0x000fea0000010000 */
[----:B------:R-:W-:Y:S01]  /*183b0*/  VIADD R6, R0, UR7 ;  /* 0x0000000700067c36 */ /* 0x000fe20008000000 */
[----:B------:R-:W-:Y:S04]  /*183c0*/  BSSY.RECONVERGENT B0, `(.L_x_291) ;  /* 0x0000017000007945 */ /* 0x000fe80003800200 */
[----:B------:R-:W-:-:S04]  /*183d0*/  ISETP.GE.U32.AND P1, PT, R6, UR6, PT ;  /* 0x0000000606007c0c */ /* 0x000fc8000bf26070 */
[----:B------:R-:W-:-:S13]  /*183e0*/  ISETP.GE.U32.OR P1, PT, R0, UR7, P1 ;  /* 0x0000000700007c0c */ /* 0x000fda0008f26470 */
[----:B0-----:R-:W-:Y:S05]  /*183f0*/  @P1 BRA `(.L_x_292) ;  /* 0x00000000004c1947 */ /* 0x001fea0003800000 */
[----:B------:R-:W-:-:S05]  /*18400*/  IMAD R6, R6, UR5, R5 ;  /* 0x0000000506067c24 */ /* 0x000fca000f8e0205 */
[----:B------:R-:W-:-:S06]  /*18410*/  LEA R6, R6, UR8, 0x2 ;  /* 0x0000000806067c11 */ /* 0x000fcc000f8e10ff */
        /* <DEDUP_REMOVED lines=17> */
.L_x_292:
[----:B------:R-:W-:Y:S05]  /*18530*/  BSYNC.RECONVERGENT B0 ;  /* 0x0000000000007941 */ /* 0x000fea0003800200 */
.L_x_291:
[----:B------:R-:W-:-:S03]  /*18540*/  UISETP.GT.U32.AND UP0, UPT, UR4, 0x3, UPT ;  /* 0x000000030400788c */ /* 0x000fc6000bf04070 */
[----:B------:R-:W-:-:S06]  /*18550*/  UMOV UR4, UR7 ;  /* 0x0000000700047c82 */ /* 0x000fcc0008000000 */
[----:B------:R-:W-:Y:S05]  /*18560*/  BRA.U UP0, `(.L_x_293) ;  /* 0xfffffffd00887547 */ /* 0x000fea000b83ffff */
.L_x_290:
[----:B------:R-:W1:Y:S02]  /*18570*/  LDCU UR4, c[0x0][0x39c] ;  /* 0x00007380ff0477ac */ /* 0x000e640008000800 */
[----:B-1----:R-:W-:-:S09]  /*18580*/  UISETP.NE.AND UP0, UPT, UR4, URZ, UPT ;  /* 0x000000ff0400728c */ /* 0x002fd2000bf05270 */
[----:B------:R-:W-:Y:S05]  /*18590*/  BRA.U !UP0, `(.L_x_294) ;  /* 0x0000000508347547 */ /* 0x000fea000b800000 */
[----:B------:R-:W-:Y:S02]  /*185a0*/  UISETP.GE.U32.AND UP0, UPT, UR5, 0x21, UPT ;  /* 0x000000210500788c */ /* 0x000fe4000bf06070 */
[----:B------:R-:W-:-:S07]  /*185b0*/  UMOV UR4, UR5 ;  /* 0x0000000500047c82 */ /* 0x000fce0008000000 */
[----:B------:R-:W-:Y:S05]  /*185c0*/  BRA.U !UP0, `(.L_x_295) ;  /* 0x0000000108a47547 */ /* 0x000fea000b800000 */
[----:B------:R-:W-:Y:S01]  /*185d0*/  LOP3.LUT R0, R16, 0xffff, RZ, 0xc0, !PT ;  /* 0x0000ffff10007812 */ /* 0x000fe200078ec0ff */
[----:B------:R-:W-:Y:S01]  /*185e0*/  UISETP.GE.U32.AND UP0, UPT, UR5, 0x40, UPT ;  /* 0x000000400500788c */ /* 0x000fe2000bf06070 */
[----:B0-----:R-:W-:Y:S01]  /*185f0*/  LOP3.LUT R7, R19, 0xffff, RZ, 0xc0, !PT ;  /* 0x0000ffff13077812 */ /* 0x001fe200078ec0ff */
[----:B------:R-:W-:Y:S01]  /*18600*/  UMOV UR4, 0x20 ;  /* 0x0000002000047882 */ /* 0x000fe20000000000 */
[----:B------:R-:W-:Y:S02]  /*18610*/  LOP3.LUT R6, R22, 0xffff, RZ, 0xc0, !PT ;  /* 0x0000ffff16067812 */ /* 0x000fe400078ec0ff */
[----:B------:R-:W-:Y:S02]  /*18620*/  LOP3.LUT R9, R25, 0xffff, RZ, 0xc0, !PT ;  /* 0x0000ffff19097812 */ /* 0x000fe400078ec0ff */
[----:B------:R-:W-:Y:S02]  /*18630*/  PRMT R0, R7, 0x3340, R0 ;  /* 0x0000334007007816 */ /* 0x000fe40000000000 */
[----:B------:R-:W-:-:S04]  /*18640*/  PRMT R9, R9, 0x3340, R6 ;  /* 0x0000334009097816 */ /* 0x000fc80000000006 */
[----:B------:R-:W-:-:S05]  /*18650*/  PRMT R9, R9, 0x5410, R0 ;  /* 0x0000541009097816 */ /* 0x000fca0000000000 */
[----:B------:R1:W-:Y:S01]  /*18660*/  STS [R4], R9 ;  /* 0x0000000904007388 */ /* 0x0003e20000000800 */
[----:B------:R-:W-:Y:S05]  /*18670*/  BRA.U !UP0, `(.L_x_295) ;  /* 0x0000000108787547 */ /* 0x000fea000b800000 */
[----:B------:R-:W-:-:S07]  /*18680*/  IMAD.U32 R0, RZ, RZ, UR5 ;  /* 0x00000005ff007e24 */ /* 0x000fce000f8e00ff */
.L_x_298:
[----:B------:R-:W-:Y:S01]  /*18690*/  SHF.R.U32.HI R10, RZ, 0x1, R0 ;  /* 0x00000001ff0a7819 */ /* 0x000fe20000011600 */
[----:B------:R-:W-:Y:S01]  /*186a0*/  BAR.SYNC.DEFER_BLOCKING 0x0 ;  /* 0x0000000000007b1d */ /* 0x000fe20000010000 */
[----:B------:R-:W-:Y:S02]  /*186b0*/  ISETP.GT.U32.AND P5, PT, R0, 0x7f, PT ;  /* 0x0000007f0000780c */ /* 0x000fe40003fa4070 */
[----:B------:R-:W-:-:S03]  /*186c0*/  IADD3 R6, PT, PT, R10, R5, RZ ;  /* 0x000000050a067210 */ /* 0x000fc60007ffe0ff */
[----:B------:R-:W-:Y:S01]  /*186d0*/  BSSY.RECONVERGENT B0, `(.L_x_296) ;  /* 0x0000016000007945 */ /* 0x000fe20003800200 */
[----:B------:R-:W-:-:S04]  /*186e0*/  ISETP.GE.U32.AND P1, PT, R6, UR5, PT ;  /* 0x0000000506007c0c */ /* 0x000fc8000bf26070 */
[----:B------:R-:W-:-:S13]  /*186f0*/  ISETP.GE.U32.OR P1, PT, R5, R10, P1 ;  /* 0x0000000a0500720c */ /* 0x000fda0000f26470 */
[----:B0-----:R-:W-:Y:S05]  /*18700*/  @P1 BRA `(.L_x_297) ;  /* 0x0000000000481947 */ /* 0x001fea0003800000 */
[----:B------:R-:W-:-:S06]  /*18710*/  IMAD R0, R10, 0x4, R4 ;  /* 0x000000040a007824 */ /* 0x000fcc00078e0204 */
[----:B------:R-:W0:Y:S02]  /*18720*/  LDS R0, [R0] ;  /* 0x0000000000007984 */ /* 0x000e240000000800 */
[C---:B0-----:R-:W-:Y:S02]  /*18730*/  PRMT R6, R0.reuse, 0x7770, RZ ;  /* 0x0000777000067816 */ /* 0x041fe400000000ff */
[C---:B------:R-:W-:Y:S02]  /*18740*/  PRMT R8, R0.reuse, 0x7772, RZ ;  /* 0x0000777200087816 */ /* 0x040fe400000000ff */
[C---:B-1----:R-:W-:Y:S02]  /*18750*/  PRMT R9, R0.reuse, 0x7773, RZ ;  /* 0x0000777300097816 */ /* 0x042fe400000000ff */
        /* <DEDUP_REMOVED lines=13> */
.L_x_297:
[----:B------:R-:W-:Y:S05]  /*18830*/  BSYNC.RECONVERGENT B0 ;  /* 0x0000000000007941 */ /* 0x000fea0003800200 */
.L_x_296:
[----:B------:R-:W-:Y:S01]  /*18840*/  IMAD.MOV.U32 R0, RZ, RZ, R10 ;  /* 0x000000ffff007224 */ /* 0x000fe200078e000a */
[----:B------:R-:W-:Y:S06]  /*18850*/  @P5 BRA `(.L_x_298) ;  /* 0xfffffffc008c5947 */ /* 0x000fec000383ffff */
.L_x_295:
[----:B------:R-:W-:Y:S01]  /*18860*/  BAR.SYNC.DEFER_BLOCKING 0x0 ;  /* 0x0000000000007b1d */ /* 0x000fe20000010000 */
[----:B------:R-:W-:-:S09]  /*18870*/  UISETP.GE.U32.AND UP0, UPT, UR4, 0x2, UPT ;  /* 0x000000020400788c */ /* 0x000fd2000bf06070 */
[----:B------:R-:W-:Y:S05]  /*18880*/  BRA.U !UP0, `(.L_x_294) ;  /* 0x0000000108787547 */ /* 0x000fea000b800000 */
[----:B------:R-:W-:-:S07]  /*18890*/  IMAD.MOV.U32 R0, RZ, RZ, 0x1 ;  /* 0x00000001ff007424 */ /* 0x000fce00078e00ff */
.L_x_299:
[----:B------:R-:W-:Y:S02]  /*188a0*/  LOP3.LUT R5, R22, 0xffff, RZ, 0xc0, !PT ;  /* 0x0000ffff16057812 */ /* 0x000fe400078ec0ff */
[----:B01----:R-:W-:Y:S02]  /*188b0*/  LOP3.LUT R4, R25, 0xffff, RZ, 0xc0, !PT ;  /* 0x0000ffff19047812 */ /* 0x003fe400078ec0ff */
[----:B------:R-:W-:Y:S02]  /*188c0*/  LOP3.LUT R7, R16, 0xffff, RZ, 0xc0, !PT ;  /* 0x0000ffff10077812 */ /* 0x000fe400078ec0ff */
[----:B------:R-:W-:Y:S02]  /*188d0*/  PRMT R8, R5, 0x8880, RZ ;  /* 0x0000888005087816 */ /* 0x000fe400000000ff */
[----:B------:R-:W-:Y:S02]  /*188e0*/  LOP3.LUT R6, R19, 0xffff, RZ, 0xc0, !PT ;  /* 0x0000ffff13067812 */ /* 0x000fe400078ec0ff */
[----:B------:R-:W-:-:S02]  /*188f0*/  PRMT R4, R4, 0x8880, RZ ;  /* 0x0000888004047816 */ /* 0x000fc400000000ff */
[----:B------:R-:W-:Y:S01]  /*18900*/  PRMT R11, R7, 0x8880, RZ ;  /* 0x00008880070b7816 */ /* 0x000fe200000000ff */
[----:B------:R-:W-:Y:S01]  /*18910*/  IMAD.MOV.U32 R7, RZ, RZ, R8 ;  /* 0x000000ffff077224 */ /* 0x000fe200078e0008 */
[----:B------:R-:W-:Y:S02]  /*18920*/  PRMT R9, R6, 0x8880, RZ ;  /* 0x0000888006097816 */ /* 0x000fe400000000ff */
[----:B------:R-:W-:Y:S02]  /*18930*/  MOV R5, R4 ;  /* 0x0000000400057202 */ /* 0x000fe40000000f00 */
[----:B------:R-:W0:Y:S01]  /*18940*/  SHFL.DOWN PT, R11, R11, R0, 0x1f ;  /* 0x08001f000b0b7589 */ /* 0x000e2200000e0000 */
[----:B------:R-:W-:Y:S02]  /*18950*/  LOP3.LUT P2, RZ, R25, 0xff, RZ, 0xc0, !PT ;  /* 0x000000ff19ff7812 */ /* 0x000fe4000784c0ff */
[----:B------:R-:W-:Y:S01]  /*18960*/  LOP3.LUT P3, RZ, R22, 0xff, RZ, 0xc0, !PT ;  /* 0x000000ff16ff7812 */ /* 0x000fe2000786c0ff */
[----:B------:R-:W1:Y:S01]  /*18970*/  SHFL.DOWN PT, R5, R5, R0, 0x1f ;  /* 0x08001f0005057589 */ /* 0x000e6200000e0000 */
[----:B------:R-:W-:-:S02]  /*18980*/  LOP3.LUT P4, RZ, R19, 0xff, RZ, 0xc0, !PT ;  /* 0x000000ff13ff7812 */ /* 0x000fc4000788c0ff */
[----:B------:R-:W-:Y:S01]  /*18990*/  LOP3.LUT P1, RZ, R16, 0xff, RZ, 0xc0, !PT ;  /* 0x000000ff10ff7812 */ /* 0x000fe2000782c0ff */
[----:B------:R-:W2:Y:S04]  /*189a0*/  SHFL.DOWN PT, R7, R7, R0, 0x1f ;  /* 0x08001f0007077589 */ /* 0x000ea800000e0000 */
[----:B------:R3:W4:Y:S02]  /*189b0*/  SHFL.DOWN PT, R9, R9, R0, 0x1f ;  /* 0x08001f0009097589 */ /* 0x00072400000e0000 */
[----:B---3--:R-:W-:Y:S01]  /*189c0*/  IMAD.SHL.U32 R0, R0, 0x2, RZ ;  /* 0x0000000200007824 */ /* 0x008fe200078e00ff */
[----:B0-----:R-:W-:-:S04]  /*189d0*/  ISETP.NE.OR P1, PT, R11, RZ, P1 ;  /* 0x000000ff0b00720c */ /* 0x001fc80000f25670 */
[----:B------:R-:W-:Y:S02]  /*189e0*/  ISETP.GE.AND P5, PT, R0, UR4, PT ;  /* 0x0000000400007c0c */ /* 0x000fe4000bfa6270 */
[----:B-1----:R-:W-:Y:S02]  /*189f0*/  ISETP.NE.OR P2, PT, R5, RZ, P2 ;  /* 0x000000ff0500720c */ /* 0x002fe40001745670 */
[----:B------:R-:W-:Y:S02]  /*18a00*/  SEL R16, RZ, 0x1, !P1 ;  /* 0x00000001ff107807 */ /* 0x000fe40004800000 */
[----:B--2---:R-:W-:Y:S02]  /*18a10*/  ISETP.NE.OR P3, PT, R7, RZ, P3 ;  /* 0x000000ff0700720c */ /* 0x004fe40001f65670 */
[----:B------:R-:W-:Y:S02]  /*18a20*/  SEL R25, RZ, 0x1, !P2 ;  /* 0x00000001ff197807 */ /* 0x000fe40005000000 */
[----:B----4-:R-:W-:-:S02]  /*18a30*/  ISETP.NE.OR P4, PT, R9, RZ, P4 ;  /* 0x000000ff0900720c */ /* 0x010fc40002785670 */
[----:B------:R-:W-:Y:S02]  /*18a40*/  SEL R22, RZ, 0x1, !P3 ;  /* 0x00000001ff167807 */ /* 0x000fe40005800000 */
[----:B------:R-:W-:Y:S01]  /*18a50*/  SEL R19, RZ, 0x1, !P4 ;  /* 0x00000001ff137807 */ /* 0x000fe20006000000 */
[----:B------:R-:W-:Y:S08]  /*18a60*/  @!P5 BRA `(.L_x_299) ;  /* 0xfffffffc008cd947 */ /* 0x000ff0000383ffff */
.L_x_294:
        /* <DEDUP_REMOVED lines=9> */
[----:B01----:R-:W-:Y:S02]  /*18b00*/  IADD3 R4, P1, PT, R17, UR4, RZ ;  /* 0x0000000411047c10 */ /* 0x003fe4000ff3e0ff */
[----:B------:R-:W-:Y:S01]  /*18b10*/  IADD3 R2, P4, PT, R24, UR4, RZ ;  /* 0x0000000418027c10 */ /* 0x000fe2000ff9e0ff */
[----:B------:R-:W-:Y:S01]  /*18b20*/  IMAD.X R9, RZ, RZ, UR5, P3 ;  /* 0x00000005ff097e24 */ /* 0x000fe200098e06ff */
[----:B------:R-:W-:Y:S01]  /*18b30*/  IADD3 R6, P2, PT, R18, UR4, RZ ;  /* 0x0000000412067c10 */ /* 0x000fe2000ff5e0ff */
[----:B------:R-:W-:-:S02]  /*18b40*/  IMAD.X R5, RZ, RZ, UR5, P1 ;  /* 0x00000005ff057e24 */ /* 0x000fc400088e06ff */
[----:B------:R-:W-:Y:S01]  /*18b50*/  IMAD.X R3, RZ, RZ, UR5, P4 ;  /* 0x00000005ff037e24 */ /* 0x000fe2000a0e06ff */
[----:B------:R-:W-:Y:S01]  /*18b60*/  IADD3.X R7, PT, PT, RZ, UR5, RZ, P2, !PT ;  /* 0x00000005ff077c10 */ /* 0x000fe200097fe4ff */
[----:B------:R-:W2:Y:S04]  /*18b70*/  @P0 LDG.E.U8 R11, desc[UR36][R8.64] ;  /* 0x00000024080b0981 */ /* 0x000ea8000c1e1100 */
[----:B------:R-:W3:Y:S04]  /*18b80*/  @P0 LDG.E.U8 R10, desc[UR36][R6.64] ;  /* 0x00000024060a0981 */ /* 0x000ee8000c1e1100 */
[----:B------:R-:W4:Y:S04]  /*18b90*/  @P0 LDG.E.U8 R13, desc[UR36][R4.64] ;  /* 0x00000024040d0981 */ /* 0x000f28000c1e1100 */
[----:B------:R-:W5:Y:S01]  /*18ba0*/  @P0 LDG.E.U8 R0, desc[UR36][R2.64] ;  /* 0x0000002402000981 */ /* 0x000f62000c1e1100 */
[----:B------:R-:W0:Y:S02]  /*18bb0*/  LDCU.U8 UR4, c[0x0][0x789] ;  /* 0x0000f120ff0477ac */ /* 0x000e240008000000 */
[----:B0-----:R-:W-:Y:S01]  /*18bc0*/  UISETP.NE.AND UP0, UPT, UR4, URZ, UPT ;  /* 0x000000ff0400728c */ /* 0x001fe2000bf05270 */
[----:B--2---:R-:W-:-:S02]  /*18bd0*/  @P0 LOP3.LUT P2, RZ, R11, 0xff, R22, 0xc8, !PT ;  /* 0x000000ff0bff0812 */ /* 0x004fc4000784c816 */
[----:B---3--:R-:W-:Y:S02]  /*18be0*/  @P0 LOP3.LUT P3, RZ, R10, 0xff, R19, 0xc8, !PT ;  /* 0x000000ff0aff0812 */ /* 0x008fe4000786c813 */
[----:B------:R-:W-:Y:S02]  /*18bf0*/  @P0 SEL R10, RZ, 0x1, !P2 ;  /* 0x00000001ff0a0807 */ /* 0x000fe40005000000 */
[----:B----4-:R-:W-:Y:S02]  /*18c00*/  @P0 LOP3.LUT P4, RZ, R13, 0xff, R16, 0xc8, !PT ;  /* 0x000000ff0dff0812 */ /* 0x010fe4000788c810 */
[----:B------:R-:W-:Y:S02]  /*18c10*/  @P0 SEL R11, RZ, 0x1, !P3 ;  /* 0x00000001ff0b0807 */ /* 0x000fe40005800000 */
[----:B-----5:R-:W-:Y:S02]  /*18c20*/  @P0 LOP3.LUT P1, RZ, R0, 0xff, R25, 0xc8, !PT ;  /* 0x000000ff00ff0812 */ /* 0x020fe4000782c819 */
[----:B------:R-:W-:-:S02]  /*18c30*/  @P0 SEL R12, RZ, 0x1, !P4 ;  /* 0x00000001ff0c0807 */ /* 0x000fc40006000000 */
[----:B------:R-:W-:Y:S02]  /*18c40*/  @P0 SEL R0, RZ, 0x1, !P1 ;  /* 0x00000001ff000807 */ /* 0x000fe40004800000 */
[----:B------:R-:W-:Y:S02]  /*18c50*/  @P0 PRMT R22, R10, 0x7610, R22 ;  /* 0x000076100a160816 */ /* 0x000fe40000000016 */
[----:B------:R-:W-:Y:S02]  /*18c60*/  @P0 PRMT R19, R11, 0x7610, R19 ;  /* 0x000076100b130816 */ /* 0x000fe40000000013 */
[----:B------:R-:W-:Y:S02]  /*18c70*/  @P0 PRMT R16, R12, 0x7610, R16 ;  /* 0x000076100c100816 */ /* 0x000fe40000000010 */
[----:B------:R-:W-:Y:S01]  /*18c80*/  @P0 PRMT R25, R0, 0x7610, R25 ;  /* 0x0000761000190816 */ /* 0x000fe20000000019 */
[----:B------:R-:W-:Y:S06]  /*18c90*/  BRA.U UP0, `(.L_x_301) ;  /* 0x0000000100347547 */ /* 0x000fec000b800000 */
[----:B------:R-:W-:Y:S02]  /*18ca0*/  LOP3.LUT P0, RZ, R25, 0xff, RZ, 0xc0, !PT ;  /* 0x000000ff19ff7812 */ /* 0x000fe4000780c0ff */
[----:B------:R-:W-:Y:S02]  /*18cb0*/  LOP3.LUT P1, RZ, R22, 0xff, RZ, 0xc0, !PT ;  /* 0x000000ff16ff7812 */ /* 0x000fe4000782c0ff */
[----:B------:R-:W-:Y:S02]  /*18cc0*/  LOP3.LUT P2, RZ, R19, 0xff, RZ, 0xc0, !PT ;  /* 0x000000ff13ff7812 */ /* 0x000fe4000784c0ff */
[----:B------:R-:W-:Y:S02]  /*18cd0*/  LOP3.LUT P3, RZ, R16, 0xff, RZ, 0xc0, !PT ;  /* 0x000000ff10ff7812 */ /* 0x000fe4000786c0ff */
[----:B------:R-:W-:Y:S02]  /*18ce0*/  SEL R11, RZ, 0x1, !P0 ;  /* 0x00000001ff0b7807 */ /* 0x000fe40004000000 */
[----:B------:R-:W-:-:S02]  /*18cf0*/  SEL R13, RZ, 0x1, !P1 ;  /* 0x00000001ff0d7807 */ /* 0x000fc40004800000 */
[----:B------:R-:W-:Y:S01]  /*18d00*/  SEL R15, RZ, 0x1, !P2 ;  /* 0x00000001ff0f7807 */ /* 0x000fe20005000000 */
[----:B------:R-:W-:Y:S01]  /*18d10*/  STG.E.U8 desc[UR36][R2.64], R11 ;  /* 0x0000000b02007986 */ /* 0x000fe2000c101124 */
[----:B------:R-:W-:-:S03]  /*18d20*/  SEL R17, RZ, 0x1, !P3 ;  /* 0x00000001ff117807 */ /* 0x000fc60005800000 */
[----:B------:R-:W-:Y:S04]  /*18d30*/  STG.E.U8 desc[UR36][R8.64], R13 ;  /* 0x0000000d08007986 */ /* 0x000fe8000c101124 */
[----:B------:R-:W-:Y:S04]  /*18d40*/  STG.E.U8 desc[UR36][R6.64], R15 ;  /* 0x0000000f06007986 */ /* 0x000fe8000c101124 */
[----:B------:R-:W-:Y:S01]  /*18d50*/  STG.E.U8 desc[UR36][R4.64], R17 ;  /* 0x0000001104007986 */ /* 0x000fe2000c101124 */
[----:B------:R-:W-:Y:S05]  /*18d60*/  EXIT ;  /* 0x000000000000794d */ /* 0x000fea0003800000 */
.L_x_301:
[----:B------:R-:W0:Y:S02]  /*18d70*/  LDCU UR4, c[0x0][0x78c] ;  /* 0x0000f180ff0477ac */ /* 0x000e240008000800 */
[----:B0-----:R-:W-:-:S09]  /*18d80*/  UISETP.NE.AND UP0, UPT, UR4, 0x1, UPT ;  /* 0x000000010400788c */ /* 0x001fd2000bf05270 */
[----:B------:R-:W-:Y:S05]  /*18d90*/  BRA.U !UP0, `(.L_x_302) ;  /* 0x0000000108407547 */ /* 0x000fea000b800000 */
[----:B------:R-:W-:Y:S01]  /*18da0*/  MOV R0, 0x0 ;  /* 0x0000000000007802 */ /* 0x000fe20000000f00 */
[----:B------:R-:W0:Y:S01]  /*18db0*/  LDCU.64 UR4, c[0x4][0x640] ;  /* 0x0100c800ff0477ac */ /* 0x000e220008000a00 */
[----:B------:R-:W-:Y:S02]  /*18dc0*/  IMAD.MOV.U32 R8, RZ, RZ, 0x2ef ;  /* 0x000002efff087424 */ /* 0x000fe400078e00ff */
[----:B------:R1:W2:Y:S01]  /*18dd0*/  LDC.64 R2, c[0x4][R0] ;  /* 0x0100000000027b82 */ /* 0x0002a20000000a00 */
[----:B------:R-:W3:Y:S01]  /*18de0*/  LDCU.64 UR8, c[0x4][0x630] ;  /* 0x0100c600ff0877ac */ /* 0x000ee20008000a00 */
[----:B------:R-:W-:Y:S02]  /*18df0*/  IMAD.MOV.U32 R12, RZ, RZ, 0x1 ;  /* 0x00000001ff0c7424 */ /* 0x000fe400078e00ff */
[----:B------:R-:W-:Y:S01]  /*18e00*/  IMAD.MOV.U32 R13, RZ, RZ, RZ ;  /* 0x000000ffff0d7224 */ /* 0x000fe200078e00ff */
[----:B------:R-:W4:Y:S01]  /*18e10*/  LDCU.64 UR6, c[0x4][0x520] ;  /* 0x0100a400ff0677ac */ /* 0x000f220008000a00 */
[----:B0-----:R-:W-:Y:S01]  /*18e20*/  IMAD.U32 R4, RZ, RZ, UR4 ;  /* 0x00000004ff047e24 */ /* 0x001fe2000f8e00ff */
[----:B------:R-:W-:Y:S01]  /*18e30*/  MOV R5, UR5 ;  /* 0x0000000500057c02 */ /* 0x000fe20008000f00 */
[----:B---3--:R-:W-:-:S02]  /*18e40*/  IMAD.U32 R6, RZ, RZ, UR8 ;  /* 0x00000008ff067e24 */ /* 0x008fc4000f8e00ff */
[----:B------:R-:W-:Y:S02]  /*18e50*/  IMAD.U32 R7, RZ, RZ, UR9 ;  /* 0x00000009ff077e24 */ /* 0x000fe4000f8e00ff */
[----:B----4-:R-:W-:Y:S01]  /*18e60*/  IMAD.U32 R10, RZ, RZ, UR6 ;  /* 0x00000006ff0a7e24 */ /* 0x010fe2000f8e00ff */
[----:B-1----:R-:W-:-:S07]  /*18e70*/  MOV R11, UR7 ;  /* 0x00000007000b7c02 */ /* 0x002fce0008000f00 */
[----:B------:R-:W-:-:S07]  /*18e80*/  LEPC R20, `(.L_x_302) ;  /* 0x000000001014794e */ /* 0x000fce0000000000 */
[----:B--2---:R-:W-:Y:S05]  /*18e90*/  CALL.ABS.NOINC R2 ;  /* 0x0000000002007343 */ /* 0x004fea0003c00000 */
.L_x_302:
        /* <DEDUP_REMOVED lines=13> */
[----:B------:R1:W2:Y:S01]  /*18f70*/  LDC.64 R2, c[0x4][R0] ;  /* 0x0100000000027b82 */ /* 0x0002a20000000a00 */
[----:B------:R-:W3:Y:S01]  /*18f80*/  LDCU.64 UR6, c[0x4][0x630] ;  /* 0x0100c600ff0677ac */ /* 0x000ee20008000a00 */
[----:B------:R-:W-:Y:S01]  /*18f90*/  IMAD.MOV.U32 R13, RZ, RZ, RZ ;  /* 0x000000ffff0d7224 */ /* 0x000fe200078e00ff */
        /* <DEDUP_REMOVED lines=9> */
.L_x_303:
[----:B------:R-:W0:Y:S01]  /*19030*/  LDCU.64 UR4, c[0x0][0x758] ;  /* 0x0000eb00ff0477ac */ /* 0x000e220008000a00 */
[----:B------:R-:W-:-:S04]  /*19040*/  LOP3.LUT P1, RZ, R22, 0xff, RZ, 0xc0, !PT ;  /* 0x000000ff16ff7812 */ /* 0x000fc8000782c0ff */
[----:B------:R-:W-:Y:S02]  /*19050*/  SEL R5, RZ, 0x1, !P1 ;  /* 0x00000001ff057807 */ /* 0x000fe40004800000 */
[----:B0-----:R-:W-:Y:S01]  /*19060*/  IADD3 R2, P0, PT, R23, UR4, RZ ;  /* 0x0000000417027c10 */ /* 0x001fe2000ff1e0ff */
[----:B------:R-:W0:Y:S04]  /*19070*/  LDCU UR4, c[0x0][0x78c] ;  /* 0x0000f180ff0477ac */ /* 0x000e280008000800 */
[----:B------:R-:W-:-:S05]  /*19080*/  IMAD.X R3, RZ, RZ, UR5, P0 ;  /* 0x00000005ff037e24 */ /* 0x000fca00080e06ff */
[----:B------:R1:W-:Y:S01]  /*19090*/  STG.E.U8 desc[UR36][R2.64], R5 ;  /* 0x0000000502007986 */ /* 0x0003e2000c101124 */
[----:B0-----:R-:W-:-:S09]  /*190a0*/  UISETP.NE.AND UP0, UPT, UR4, 0x1, UPT ;  /* 0x000000010400788c */ /* 0x001fd2000bf05270 */
[----:B-1----:R-:W-:Y:S05]  /*190b0*/  BRA.U !UP0, `(.L_x_304) ;  /* 0x0000000108407547 */ /* 0x002fea000b800000 */
        /* <DEDUP_REMOVED lines=16> */
.L_x_304:
        /* <DEDUP_REMOVED lines=25> */
.L_x_305:
[----:B------:R-:W0:Y:S01]  /*19350*/  LDCU.64 UR4, c[0x0][0x758] ;  /* 0x0000eb00ff0477ac */ /* 0x000e220008000a00 */
[----:B------:R-:W-:-:S04]  /*19360*/  LOP3.LUT P1, RZ, R16, 0xff, RZ, 0xc0, !PT ;  /* 0x000000ff10ff7812 */ /* 0x000fc8000782c0ff */
[----:B------:R-:W-:Y:S02]  /*19370*/  SEL R5, RZ, 0x1, !P1 ;  /* 0x00000001ff057807 */ /* 0x000fe40004800000 */
[----:B0-----:R-:W-:-:S05]  /*19380*/  IADD3 R2, P0, PT, R17, UR4, RZ ;  /* 0x0000000411027c10 */ /* 0x001fca000ff1e0ff */
[----:B------:R-:W-:-:S05]  /*19390*/  IMAD.X R3, RZ, RZ, UR5, P0 ;  /* 0x00000005ff037e24 */ /* 0x000fca00080e06ff */
[----:B------:R-:W-:Y:S01]  /*193a0*/  STG.E.U8 desc[UR36][R2.64], R5 ;  /* 0x0000000502007986 */ /* 0x000fe2000c101124 */
[----:B------:R-:W-:Y:S05]  /*193b0*/  EXIT ;  /* 0x000000000000794d */ /* 0x000fea0003800000 */
.L_x_300:
[----:B------:R-:W2:Y:S01]  /*193c0*/  LDCU.U8 UR4, c[0x0][0x788] ;  /* 0x0000f100ff0477ac */ /* 0x000ea20008000000 */
[----:B------:R-:W3:Y:S01]  /*193d0*/  LDCU.U8 UR5, c[0x0][0x789] ;  /* 0x0000f120ff0577ac */ /* 0x000ee20008000000 */
[----:B--2---:R-:W-:Y:S02]  /*193e0*/  UISETP.NE.AND UP1, UPT, UR4, URZ, UPT ;  /* 0x000000ff0400728c */ /* 0x004fe4000bf25270 */
[----:B---3--:R-:W-:-:S07]  /*193f0*/  UISETP.NE.AND UP0, UPT, UR5, URZ, UPT ;  /* 0x000000ff0500728c */ /* 0x008fce000bf05270 */
[----:B------:R-:W-:Y:S05]  /*19400*/  BRA.U !UP1, `(.L_x_306) ;  /* 0x0000000109307547 */ /* 0x000fea000b800000 */
[----:B------:R-:W2:Y:S04]  /*19410*/  LDG.E.U8 R0, desc[UR36][R2.64] ;  /* 0x0000002402007981 */ /* 0x000ea8000c1e1100 */
[----:B------:R-:W3:Y:S04]  /*19420*/  LDG.E.U8 R5, desc[UR36][R2.64+0x1] ;  /* 0x0000012402057981 */ /* 0x000ee8000c1e1100 */
[----:B01----:R-:W4:Y:S04]  /*19430*/  LDG.E.U8 R4, desc[UR36][R2.64+0x2] ;  /* 0x0000022402047981 */ /* 0x003f28000c1e1100 */
[----:B------:R-:W5:Y:S01]  /*19440*/  LDG.E.U8 R7, desc[UR36][R2.64+0x3] ;  /* 0x0000032402077981 */ /* 0x000f62000c1e1100 */
[----:B--2---:R-:W-:-:S02]  /*19450*/  LOP3.LUT P0, RZ, R0, 0xff, R25, 0xc8, !PT ;  /* 0x000000ff00ff7812 */ /* 0x004fc4000780c819 */
[----:B---3--:R-:W-:Y:S02]  /*19460*/  LOP3.LUT P1, RZ, R5, 0xff, R22, 0xc8, !PT ;  /* 0x000000ff05ff7812 */ /* 0x008fe4000782c816 */
[----:B------:R-:W-:Y:S02]  /*19470*/  SEL R25, RZ, 0x1, !P0 ;  /* 0x00000001ff197807 */ /* 0x000fe40004000000 */
[----:B----4-:R-:W-:Y:S02]  /*19480*/  LOP3.LUT P2, RZ, R4, 0xff, R19, 0xc8, !PT ;  /* 0x000000ff04ff7812 */ /* 0x010fe4000784c813 */
[----:B------:R-:W-:Y:S02]  /*19490*/  SEL R22, RZ, 0x1, !P1 ;  /* 0x00000001ff167807 */ /* 0x000fe40004800000 */
[----:B-----5:R-:W-:Y:S02]  /*194a0*/  LOP3.LUT P3, RZ, R7, 0xff, R16, 0xc8, !PT ;  /* 0x000000ff07ff7812 */ /* 0x020fe4000786c810 */
[----:B------:R-:W-:-:S02]  /*194b0*/  SEL R19, RZ, 0x1, !P2 ;  /* 0x00000001ff137807 */ /* 0x000fc40005000000 */
[----:B------:R-:W-:-:S09]  /*194c0*/  SEL R16, RZ, 0x1, !P3 ;  /* 0x00000001ff107807 */ /* 0x000fd20005800000 */
.L_x_306:
[----:B------:R-:W-:Y:S05]  /*194d0*/  BRA.U !UP0, `(.L_x_307) ;  /* 0x0000000508947547 */ /* 0x000fea000b800000 */
[----:B------:R-:W2:Y:S02]  /*194e0*/  LDCU UR4, c[0x0][0x78c] ;  /* 0x0000f180ff0477ac */ /* 0x000ea40008000800 */
[----:B--2---:R-:W-:-:S09]  /*194f0*/  UISETP.NE.AND UP0, UPT, UR4, 0x1, UPT ;  /* 0x000000010400788c */ /* 0x004fd2000bf05270 */
[----:B------:R-:W-:Y:S05]  /*19500*/  BRA.U !UP0, `(.L_x_308) ;  /* 0x0000000108407547 */ /* 0x000fea000b800000 */
[----:B------:R-:W-:Y:S01]  /*19510*/  MOV R0, 0x0 ;  /* 0x0000000000007802 */ /* 0x000fe20000000f00 */
[----:B------:R-:W0:Y:S01]  /*19520*/  LDCU.64 UR4, c[0x4][0x640] ;  /* 0x0100c800ff0477ac */ /* 0x000e220008000a00 */
[----:B------:R-:W-:Y:S02]  /*19530*/  IMAD.MOV.U32 R8, RZ, RZ, 0x2ef ;  /* 0x000002efff087424 */ /* 0x000fe400078e00ff */
[----:B------:R2:W3:Y:S01]  /*19540*/  LDC.64 R2, c[0x4][R0] ;  /* 0x0100000000027b82 */ /* 0x0004e20000000a00 */
[----:B------:R-:W4:Y:S01]  /*19550*/  LDCU.64 UR6, c[0x4][0x630] ;  /* 0x0100c600ff0677ac */ /* 0x000f220008000a00 */
[----:B------:R-:W-:Y:S02]  /*19560*/  IMAD.MOV.U32 R12, RZ, RZ, 0x1 ;  /* 0x00000001ff0c7424 */ /* 0x000fe400078e00ff */
[----:B------:R-:W-:Y:S01]  /*19570*/  IMAD.MOV.U32 R13, RZ, RZ, RZ ;  /* 0x000000ffff0d7224 */ /* 0x000fe200078e00ff */
[----:B------:R-:W5:Y:S01]  /*19580*/  LDCU.64 UR8, c[0x4][0x520] ;  /* 0x0100a400ff0877ac */ /* 0x000f620008000a00 */
[----:B01----:R-:W-:Y:S01]  /*19590*/  IMAD.U32 R4, RZ, RZ, UR4 ;  /* 0x00000004ff047e24 */ /* 0x003fe2000f8e00ff */
[----:B------:R-:W-:Y:S01]  /*195a0*/  MOV R5, UR5 ;  /* 0x0000000500057c02 */ /* 0x000fe20008000f00 */
[----:B----4-:R-:W-:-:S02]  /*195b0*/  IMAD.U32 R6, RZ, RZ, UR6 ;  /* 0x00000006ff067e24 */ /* 0x010fc4000f8e00ff */
[----:B------:R-:W-:Y:S02]  /*195c0*/  IMAD.U32 R7, RZ, RZ, UR7 ;  /* 0x00000007ff077e24 */ /* 0x000fe4000f8e00ff */
[----:B-----5:R-:W-:Y:S01]  /*195d0*/  IMAD.U32 R10, RZ, RZ, UR8 ;  /* 0x00000008ff0a7e24 */ /* 0x020fe2000f8e00ff */
[----:B--2---:R-:W-:-:S07]  /*195e0*/  MOV R11, UR9 ;  /* 0x00000009000b7c02 */ /* 0x004fce0008000f00 */
[----:B------:R-:W-:-:S07]  /*195f0*/  LEPC R20, `(.L_x_308) ;  /* 0x000000001014794e */ /* 0x000fce0000000000 */
[----:B---3--:R-:W-:Y:S05]  /*19600*/  CALL.ABS.NOINC R2 ;  /* 0x0000000002007343 */ /* 0x008fea0003c00000 */
.L_x_308:
[----:B------:R-:W2:Y:S01]  /*19610*/  LDCU.64 UR4, c[0x0][0x758] ;  /* 0x0000eb00ff0477ac */ /* 0x000ea20008000a00 */
[----:B------:R-:W-:-:S04]  /*19620*/  LOP3.LUT P0, RZ, R25, 0xff, RZ, 0xc0, !PT ;  /* 0x000000ff19ff7812 */ /* 0x000fc8000780c0ff */
[----:B------:R-:W-:Y:S02]  /*19630*/  SEL R3, RZ, 0x1, !P0 ;  /* 0x00000001ff037807 */ /* 0x000fe40004000000 */
[----:B--2---:R-:W-:Y:S01]  /*19640*/  IADD3 R24, P1, PT, R24, UR4, RZ ;  /* 0x0000000418187c10 */ /* 0x004fe2000ff3e0ff */
[----:B------:R-:W2:Y:S03]  /*19650*/  LDCU UR4, c[0x0][0x78c] ;  /* 0x0000f180ff0477ac */ /* 0x000ea60008000800 */
[----:B------:R-:W-:-:S05]  /*19660*/  IADD3.X R25, PT, PT, RZ, UR5, RZ, P1, !PT ;  /* 0x00000005ff197c10 */ /* 0x000fca0008ffe4ff */
[----:B------:R3:W-:Y:S01]  /*19670*/  STG.E.U8 desc[UR36][R24.64], R3 ;  /* 0x0000000318007986 */ /* 0x0007e2000c101124 */
[----:B--2---:R-:W-:-:S09]  /*19680*/  UISETP.NE.AND UP0, UPT, UR4, 0x1, UPT ;  /* 0x000000010400788c */ /* 0x004fd2000bf05270 */
[----:B---3--:R-:W-:Y:S05]  /*19690*/  BRA.U !UP0, `(.L_x_309) ;  /* 0x0000000108407547 */ /* 0x008fea000b800000 */
[----:B------:R-:W-:Y:S01]  /*196a0*/  MOV R0, 0x0 ;  /* 0x0000000000007802 */ /* 0x000fe20000000f00 */
[----:B------:R-:W0:Y:S01]  /*196b0*/  LDCU.64 UR4, c[0x4][0x640] ;  /* 0x0100c800ff0477ac */ /* 0x000e220008000a00 */
[----:B------:R-:W-:Y:S02]  /*196c0*/  HFMA2 R12, -RZ, RZ, 0, 5.9604644775390625e-08 ;  /* 0x00000001ff0c7431 */ /* 0x000fe400000001ff */
[----:B------:R-:W-:Y:S01]  /*196d0*/  IMAD.MOV.U32 R8, RZ, RZ, 0x2ef ;  /* 0x000002efff087424 */ /* 0x000fe200078e00ff */
[----:B------:R2:W3:Y:S01]  /*196e0*/  LDC.64 R2, c[0x4][R0] ;  /* 0x0100000000027b82 */ /* 0x0004e20000000a00 */
[----:B------:R-:W4:Y:S01]  /*196f0*/  LDCU.64 UR6, c[0x4][0x630] ;  /* 0x0100c600ff0677ac */ /* 0x000f220008000a00 */
[----:B------:R-:W-:Y:S01]  /*19700*/  IMAD.MOV.U32 R13, RZ, RZ, RZ ;  /* 0x000000ffff0d7224 */ /* 0x000fe200078e00ff */
[----:B------:R-:W5:Y:S01]  /*19710*/  LDCU.64 UR8, c[0x4][0x520] ;  /* 0x0100a400ff0877ac */ /* 0x000f620008000a00 */
[----:B01----:R-:W-:Y:S02]  /*19720*/  IMAD.U32 R4, RZ, RZ, UR4 ;  /* 0x00000004ff047e24 */ /* 0x003fe4000f8e00ff */
[----:B------:R-:W-:-:S02]  /*19730*/  IMAD.U32 R5, RZ, RZ, UR5 ;  /* 0x00000005ff057e24 */ /* 0x000fc4000f8e00ff */
[----:B----4-:R-:W-:Y:S01]  /*19740*/  IMAD.U32 R6, RZ, RZ, UR6 ;  /* 0x00000006ff067e24 */ /* 0x010fe2000f8e00ff */
[----:B------:R-:W-:Y:S01]  /*19750*/  MOV R7, UR7 ;  /* 0x0000000700077c02 */ /* 0x000fe20008000f00 */
[----:B-----5:R-:W-:Y:S02]  /*19760*/  IMAD.U32 R10, RZ, RZ, UR8 ;  /* 0x00000008ff0a7e24 */ /* 0x020fe4000f8e00ff */
[----:B--2---:R-:W-:-:S07]  /*19770*/  IMAD.U32 R11, RZ, RZ, UR9 ;  /* 0x00000009ff0b7e24 */ /* 0x004fce000f8e00ff */
[----:B------:R-:W-:-:S07]  /*19780*/  LEPC R20, `(.L_x_309) ;  /* 0x000000001014794e */ /* 0x000fce0000000000 */
[----:B---3--:R-:W-:Y:S05]  /*19790*/  CALL.ABS.NOINC R2 ;  /* 0x0000000002007343 */ /* 0x008fea0003c00000 */
.L_x_309:
[----:B------:R-:W2:Y:S01]  /*197a0*/  LDCU.64 UR4, c[0x0][0x758] ;  /* 0x0000eb00ff0477ac */ /* 0x000ea20008000a00 */
[----:B------:R-:W-:-:S04]  /*197b0*/  LOP3.LUT P0, RZ, R22, 0xff, RZ, 0xc0, !PT ;  /* 0x000000ff16ff7812 */ /* 0x000fc8000780c0ff */
[----:B------:R-:W-:Y:S02]  /*197c0*/  SEL R5, RZ, 0x1, !P0 ;  /* 0x00000001ff057807 */ /* 0x000fe40004000000 */
[----:B--2---:R-:W-:Y:S01]  /*197d0*/  IADD3 R2, P1, PT, R23, UR4, RZ ;  /* 0x0000000417027c10 */ /* 0x004fe2000ff3e0ff */
[----:B------:R-:W2:Y:S04]  /*197e0*/  LDCU UR4, c[0x0][0x78c] ;  /* 0x0000f180ff0477ac */ /* 0x000ea80008000800 */
[----:B------:R-:W-:-:S05]  /*197f0*/  IMAD.X R3, RZ, RZ, UR5, P1 ;  /* 0x00000005ff037e24 */ /* 0x000fca00088e06ff */
[----:B------:R3:W-:Y:S01]  /*19800*/  STG.E.U8 desc[UR36][R2.64], R5 ;  /* 0x0000000502007986 */ /* 0x0007e2000c101124 */
[----:B--2---:R-:W-:-:S09]  /*19810*/  UISETP.NE.AND UP0, UPT, UR4, 0x1, UPT ;  /* 0x000000010400788c */ /* 0x004fd2000bf05270 */
[----:B---3--:R-:W-:Y:S05]  /*19820*/  BRA.U !UP0, `(.L_x_310) ;  /* 0x0000000108407547 */ /* 0x008fea000b800000 */
        /* <DEDUP_REMOVED lines=16> */
.L_x_310:
        /* <DEDUP_REMOVED lines=25> */
.L_x_311:
[----:B------:R-:W2:Y:S01]  /*19ac0*/  LDCU.64 UR4, c[0x0][0x758] ;  /* 0x0000eb00ff0477ac */ /* 0x000ea20008000a00 */
[----:B------:R-:W-:-:S04]  /*19ad0*/  LOP3.LUT P0, RZ, R16, 0xff, RZ, 0xc0, !PT ;  /* 0x000000ff10ff7812 */ /* 0x000fc8000780c0ff */
[----:B------:R-:W-:Y:S02]  /*19ae0*/  SEL R5, RZ, 0x1, !P0 ;  /* 0x00000001ff057807 */ /* 0x000fe40004000000 */
[----:B--2---:R-:W-:-:S05]  /*19af0*/  IADD3 R2, P1, PT, R17, UR4, RZ ;  /* 0x0000000411027c10 */ /* 0x004fca000ff3e0ff */
[----:B------:R-:W-:-:S05]  /*19b00*/  IMAD.X R3, RZ, RZ, UR5, P1 ;  /* 0x00000005ff037e24 */ /* 0x000fca00088e06ff */
[----:B------:R-:W-:Y:S01]  /*19b10*/  STG.E.U8 desc[UR36][R2.64], R5 ;  /* 0x0000000502007986 */ /* 0x000fe2000c101124 */
[----:B------:R-:W-:Y:S05]  /*19b20*/  EXIT ;  /* 0x000000000000794d */ /* 0x000fea0003800000 */
.L_x_307:
[----:B------:R-:W-:Y:S04]  /*19b30*/  STG.E.U8 desc[UR36][R2.64], R25 ;  /* 0x0000001902007986 */ /* 0x000fe8000c101124 */
[----:B------:R-:W-:Y:S04]  /*19b40*/  STG.E.U8 desc[UR36][R2.64+0x1], R22 ;  /* 0x0000011602007986 */ /* 0x000fe8000c101124 */
[----:B------:R-:W-:Y:S04]  /*19b50*/  STG.E.U8 desc[UR36][R2.64+0x2], R19 ;  /* 0x0000021302007986 */ /* 0x000fe8000c101124 */
[----:B------:R-:W-:Y:S01]  /*19b60*/  STG.E.U8 desc[UR36][R2.64+0x3], R16 ;  /* 0x0000031002007986 */ /* 0x000fe2000c101124 */
[----:B------:R-:W-:Y:S05]  /*19b70*/  EXIT ;  /* 0x000000000000794d */ /* 0x000fea0003800000 */
.L_x_274:
        /* <DEDUP_REMOVED lines=18> */
[----:B------:R-:W-:Y:S02]  /*19ca0*/  IADD3 R4, P1, PT, R17, UR4, RZ ;  /* 0x0000000411047c10 */ /* 0x000fe4000ff3e0ff */
        /* <DEDUP_REMOVED lines=38> */
.L_x_313:
        /* <DEDUP_REMOVED lines=19> */
.L_x_314:
        /* <DEDUP_REMOVED lines=25> */
.L_x_315:
        /* <DEDUP_REMOVED lines=25> */
.L_x_316:
        /* <DEDUP_REMOVED lines=25> */
.L_x_317:
[----:B------:R-:W0:Y:S01]  /*1a4f0*/  LDCU.64 UR4, c[0x0][0x758] ;  /* 0x0000eb00ff0477ac */ /* 0x000e220008000a00 */
[----:B------:R-:W-:-:S04]  /*1a500*/  LOP3.LUT P1, RZ, R16, 0xff, RZ, 0xc0, !PT ;  /* 0x000000ff10ff7812 */ /* 0x000fc8000782c0ff */
[----:B------:R-:W-:Y:S02]  /*1a510*/  SEL R5, RZ, 0x1, !P1 ;  /* 0x00000001ff057807 */ /* 0x000fe40004800000 */
[----:B0-----:R-:W-:-:S05]  /*1a520*/  IADD3 R2, P0, PT, R17, UR4, RZ ;  /* 0x0000000411027c10 */ /* 0x001fca000ff1e0ff */
[----:B------:R-:W-:-:S05]  /*1a530*/  IMAD.X R3, RZ, RZ, UR5, P0 ;  /* 0x00000005ff037e24 */ /* 0x000fca00080e06ff */
[----:B------:R-:W-:Y:S01]  /*1a540*/  STG.E.U8 desc[UR36][R2.64], R5 ;  /* 0x0000000502007986 */ /* 0x000fe2000c101124 */
[----:B------:R-:W-:Y:S05]  /*1a550*/  EXIT ;  /* 0x000000000000794d */ /* 0x000fea0003800000 */
.L_x_312:
[----:B------:R-:W0:Y:S01]  /*1a560*/  LDCU.U8 UR4, c[0x0][0x788] ;  /* 0x0000f100ff0477ac */ /* 0x000e220008000000 */
[----:B------:R-:W1:Y:S01]  /*1a570*/  LDCU.U8 UR5, c[0x0][0x789] ;  /* 0x0000f120ff0577ac */ /* 0x000e620008000000 */
[----:B0-----:R-:W-:Y:S02]  /*1a580*/  UISETP.NE.AND UP0, UPT, UR4, URZ, UPT ;  /* 0x000000ff0400728c */ /* 0x001fe4000bf05270 */
[----:B-1----:R-:W-:-:S07]  /*1a590*/  UISETP.NE.AND UP1, UPT, UR5, URZ, UPT ;  /* 0x000000ff0500728c */ /* 0x002fce000bf25270 */
[----:B------:R-:W-:Y:S05]  /*1a5a0*/  BRA.U !UP0, `(.L_x_318) ;  /* 0x0000000108307547 */ /* 0x000fea000b800000 */
[----:B------:R-:W2:Y:S04]  /*1a5b0*/  LDG.E.U8 R0, desc[UR36][R2.64] ;  /* 0x0000002402007981 */ /* 0x000ea8000c1e1100 */
[----:B------:R-:W3:Y:S04]  /*1a5c0*/  LDG.E.U8 R5, desc[UR36][R2.64+0x1] ;  /* 0x0000012402057981 */ /* 0x000ee8000c1e1100 */
[----:B------:R-:W4:Y:S04]  /*1a5d0*/  LDG.E.U8 R4, desc[UR36][R2.64+0x2] ;  /* 0x0000022402047981 */ /* 0x000f28000c1e1100 */
        /* <DEDUP_REMOVED lines=9> */
.L_x_318:
[----:B------:R-:W-:Y:S05]  /*1a670*/  BRA.U !UP1, `(.L_x_319) ;  /* 0x0000000509947547 */ /* 0x000fea000b800000 */
        /* <DEDUP_REMOVED lines=19> */
.L_x_320:
        /* <DEDUP_REMOVED lines=25> */
.L_x_321:
        /* <DEDUP_REMOVED lines=25> */
.L_x_322:
        /* <DEDUP_REMOVED lines=25> */
.L_x_323:
[----:B------:R-:W0:Y:S01]  /*1ac60*/  LDCU.64 UR4, c[0x0][0x758] ;  /* 0x0000eb00ff0477ac */ /* 0x000e220008000a00 */
[----:B------:R-:W-:-:S04]  /*1ac70*/  LOP3.LUT P0, RZ, R16, 0xff, RZ, 0xc0, !PT ;  /* 0x000000ff10ff7812 */ /* 0x000fc8000780c0ff */
[----:B------:R-:W-:Y:S02]  /*1ac80*/  SEL R5, RZ, 0x1, !P0 ;  /* 0x00000001ff057807 */ /* 0x000fe40004000000 */
[----:B0-----:R-:W-:-:S05]  /*1ac90*/  IADD3 R2, P1, PT, R17, UR4, RZ ;  /* 0x0000000411027c10 */ /* 0x001fca000ff3e0ff */
[----:B------:R-:W-:-:S05]  /*1aca0*/  IMAD.X R3, RZ, RZ, UR5, P1 ;  /* 0x00000005ff037e24 */ /* 0x000fca00088e06ff */
[----:B------:R-:W-:Y:S01]  /*1acb0*/  STG.E.U8 desc[UR36][R2.64], R5 ;  /* 0x0000000502007986 */ /* 0x000fe2000c101124 */
[----:B------:R-:W-:Y:S05]  /*1acc0*/  EXIT ;  /* 0x000000000000794d */ /* 0x000fea0003800000 */
.L_x_319:
[----:B------:R-:W-:Y:S04]  /*1acd0*/  STG.E.U8 desc[UR36][R2.64], R25 ;  /* 0x0000001902007986 */ /* 0x000fe8000c101124 */
[----:B------:R-:W-:Y:S04]  /*1ace0*/  STG.E.U8 desc[UR36][R2.64+0x1], R22 ;  /* 0x0000011602007986 */ /* 0x000fe8000c101124 */
[----:B------:R-:W-:Y:S04]  /*1acf0*/  STG.E.U8 desc[UR36][R2.64+0x2], R19 ;  /* 0x0000021302007986 */ /* 0x000fe8000c101124 */
[----:B------:R-:W-:Y:S01]  /*1ad00*/  STG.E.U8 desc[UR36][R2.64+0x3], R16 ;  /* 0x0000031002007986 */ /* 0x000fe2000c101124 */
[----:B------:R-:W-:Y:S05]  /*1ad10*/  EXIT ;  /* 0x000000000000794d */ /* 0x000fea0003800000 */
.L_x_324:
        /* <DEDUP_REMOVED lines=14> */
.L_x_7748:


//--------------------- .text._ZN2at6native13reduce_kernelILi512ELi1ENS0_8ReduceOpIN3c108BFloat16ENS0_14func_wrapper_tIbZZZNS0_14or_kernel_cudaERNS_14TensorIteratorEENKUlvE_clEvENKUlvE9_clEvEUlbS4_E_EEjbLi4ELi4EEEEEvT1_ --------------------------
	.section	.text._ZN2at6native13reduce_kernelILi512ELi1ENS0_8ReduceOpIN3c108BFloat16ENS0_14func_wrapper_tIbZZZNS0_14or_kernel_cudaERNS_14TensorIteratorEENKUlvE_clEvENKUlvE9_clEvEUlbS4_E_EEjbLi4ELi4EEEEEvT1_,"ax",@progbits
	.align	128
        .global         _ZN2at6native13reduce_kernelILi512ELi1ENS0_8ReduceOpIN3c108BFloat16ENS0_14func_wrapper_tIbZZZNS0_14or_kernel_cudaERNS_14TensorIteratorEENKUlvE_clEvENKUlvE9_clEvEUlbS4_E_EEjbLi4ELi4EEEEEvT1_
        .type           _ZN2at6native13reduce_kernelILi512ELi1ENS0_8ReduceOpIN3c108BFloat16ENS0_14func_wrapper_tIbZZZNS0_14or_kernel_cudaERNS_14TensorIteratorEENKUlvE_clEvENKUlvE9_clEvEUlbS4_E_EEjbLi4ELi4EEEEEvT1_,@function
        .size           _ZN2at6native13reduce_kernelILi512ELi1ENS0_8ReduceOpIN3c108BFloat16ENS0_14func_wrapper_tIbZZZNS0_14or_kernel_cudaERNS_14TensorIteratorEENKUlvE_clEvENKUlvE9_clEvEUlbS4_E_EEjbLi4ELi4EEEEEvT1_,(.L_x_7749 - _ZN2at6native13reduce_kernelILi512ELi1ENS0_8ReduceOpIN3c108BFloat16ENS0_14func_wrapper_tIbZZZNS0_14or_kernel_cudaERNS_14TensorIteratorEENKUlvE_clEvENKUlvE9_clEvEUlbS4_E_EEjbLi4ELi4EEEEEvT1_)
        .other          _ZN2at6native13reduce_kernelILi512ELi1ENS0_8ReduceOpIN3c108BFloat16ENS0_14func_wrapper_tIbZZZNS0_14or_kernel_cudaERNS_14TensorIteratorEENKUlvE_clEvENKUlvE9_clEvEUlbS4_E_EEjbLi4ELi4EEEEEvT1_,@"STO_CUDA_ENTRY STV_DEFAULT"
_ZN2at6native13reduce_kernelILi512ELi1ENS0_8ReduceOpIN3c108BFloat16ENS0_14func_wrapper_tIbZZZNS0_14or_kernel_cudaERNS_14TensorIteratorEENKUlvE_clEvENKUlvE9_clEvEUlbS4_E_EEjbLi4ELi4EEEEEvT1_:
.text._ZN2at6native13reduce_kernelILi512ELi1ENS0_8ReduceOpIN3c108BFloat16ENS0_14func_wrapper_tIbZZZNS0_14or_kernel_cudaERNS_14TensorIteratorEENKUlvE_clEvENKUlvE9_clEvEUlbS4_E_EEjbLi4ELi4EEEEEvT1_:
[----:B------:R-:W0:Y:S01]  /*0000*/  LDC R1, c[0x0][0x37c] ;  /* 0x0000df00ff017b82 */ /* 0x000e220000000800 */
[----:B------:R-:W1:Y:S01]  /*0010*/  S2R R22, SR_TID.X ;  /* 0x0000000000167919 */ /* 0x000e620000002100 */
[----:B------:R-:W2:Y:S06]  /*0020*/  LDCU UR4, c[0x0][0x558] ;  /* 0x0000ab00ff0477ac */ /* 0x000eac0008000800 */
[----:B------:R-:W3:Y:S01]  /*0030*/  S2UR UR5, SR_CTAID.X ;  /* 0x00000000000579c3 */ /* 0x000ee20000002500 */
[----:B------:R-:W-:Y:S01]  /*0040*/  HFMA2 R10, -RZ, RZ, 0, 0 ;  /* 0x00000000ff0a7431 */ /* 0x000fe200000001ff */
[----:B------:R-:W4:Y:S01]  /*0050*/  S2R R9, SR_TID.Y ;  /* 0x0000000000097919 */ /* 0x000f220000002200 */
[----:B------:R-:W1:Y:S01]  /*0060*/  LDCU.128 UR20, c[0x0][0x3a0] ;  /* 0x00007400ff1477ac */ /* 0x000e620008000c00 */
[----:B------:R-:W5:Y:S01]  /*0070*/  S2R R0, SR_CTAID.Y ;  /* 0x0000000000007919 */ /* 0x000f620000002600 */
[----:B------:R-:W3:Y:S03]  /*0080*/  LDCU UR6, c[0x0][0x39c] ;  /* 0x00007380ff0677ac */ /* 0x000ee60008000800 */
[----:B------:R-:W5:Y:S01]  /*0090*/  LDC R3, c[0x0][0x394] ;  /* 0x0000e500ff037b82 */ /* 0x000f620000000800 */
[----:B--2---:R-:W-:Y:S01]  /*00a0*/  UISETP.NE.AND UP0, UPT, UR4, URZ, UPT ;  /* 0x000000ff0400728c */ /* 0x004fe2000bf05270 */
[----:B-1----:R-:W-:-:S02]  /*00b0*/  IMAD R2, R22, UR22, RZ ;  /* 0x0000001616027c24 */ /* 0x002fc4000f8e02ff */
[----:B---3--:R-:W-:Y:S02]  /*00c0*/  IMAD R4, R22, UR6, RZ ;  /* 0x0000000616047c24 */ /* 0x008fe4000f8e02ff */
[C---:B----4-:R-:W-:Y:S02]  /*00d0*/  IMAD R2, R9.reuse, UR23, R2 ;  /* 0x0000001709027c24 */ /* 0x050fe4000f8e0202 */
[----:B------:R-:W-:Y:S02]  /*00e0*/  IMAD R7, R9, UR20, R4 ;  /* 0x0000001409077c24 */ /* 0x000fe4000f8e0204 */
[----:B-----5:R-:W-:Y:S02]  /*00f0*/  IMAD R3, R3, UR5, R2 ;  /* 0x0000000503037c24 */ /* 0x020fe4000f8e0202 */
[----:B------:R-:W-:Y:S01]  /*0100*/  IMAD R7, R0, UR21, R7 ;  /* 0x0000001500077c24 */ /* 0x000fe2000f8e0207 */
        /* <DEDUP_REMOVED lines=278> */
.L_x_325:
        /* <DEDUP_REMOVED lines=16> */
[----:B------:R-:W-:Y:S01]  /*1370*/  SHF.R.U32.HI R12, RZ, 0x1, R12 ;  /* 0x00000001ff0c7819 */ /* 0x000fe2000001160c */
[----:B------:R-:W-:Y:S01]  /*1380*/  BSSY.RECONVERGENT B1, `(.L_x_329) ;  /* 0x0000023000017945 */ /* 0x000fe20003800200 */
[----:B------:R-:W1:Y:S02]  /*1390*/  LDCU UR5, c[0x0][0x388] ;  /* 0x00007100ff0577ac */ /* 0x000e640008000800 */
[----:B------:R-:W-:Y:S01]  /*13a0*/  LOP3.LUT P0, R13, R12, 0x3, RZ, 0xc0, !PT ;  /* 0x000000030c0d7812 */ /* 0x000fe2000780c0ff */
[----:B0-----:R-:W-:Y:S01]  /*13b0*/  IMAD.U32 R5, RZ, RZ, UR4 ;  /* 0x00000004ff057e24 */ /* 0x001fe2000f8e00ff */
[----:B------:R-:W-:Y:S01]  /*13c0*/  MOV R6, UR4 ;  /* 0x0000000400067c02 */ /* 0x000fe20008000f00 */
[----:B-1----:R-:W-:-:S10]  /*13d0*/  IMAD.U32 R4, RZ, RZ, UR5 ;  /* 0x00000005ff047e24 */ /* 0x002fd4000f8e00ff */
[----:B------:R-:W-:Y:S05]  /*13e0*/  @!P0 BRA `(.L_x_330) ;  /* 0x0000000000708947 */ /* 0x000fea0003800000 */
[C---:B------:R-:W-:Y:S01]  /*13f0*/  ISETP.GT.U32.AND P0, PT, R22.reuse, 0x3, PT ;  /* 0x000000031600780c */ /* 0x040fe20003f04070 */
[----:B------:R-:W-:Y:S01]  /*1400*/  BSSY.RECONVERGENT B2, `(.L_x_331) ;  /* 0x0000017000027945 */ /* 0x000fe20003800200 */
[----:B------:R-:W-:Y:S02]  /*1410*/  IADD3 R11, PT, PT, -R13, RZ, RZ ;  /* 0x000000ff0d0b7210 */ /* 0x000fe40007ffe1ff */
[----:B------:R-:W-:Y:S02]  /*1420*/  ISETP.LT.U32.OR P0, PT, R22, R13, P0 ;  /* 0x0000000d1600720c */ /* 0x000fe40000701470 */
[----:B------:R-:W-:Y:S01]  /*1430*/  PRMT R6, R5, 0x7610, R6 ;  /* 0x0000761005067816 */ /* 0x000fe20000000006 */
[----:B------:R-:W-:-:S10]  /*1440*/  IMAD.WIDE R2, R11, 0x2, R2 ;  /* 0x000000020b027825 */ /* 0x000fd400078e0202 */
        /* <DEDUP_REMOVED lines=9> */
[----:B------:R-:W-:Y:S02]  /*14e0*/  PRMT R4, R5, 0x9910, RZ ;  /* 0x0000991005047816 */ /* 0x000fe400000000ff */
[----:B------:R-:W-:Y:S02]  /*14f0*/  PLOP3.LUT P0, PT, PT, PT, PT, 0x80, 0x8 ;  /* 0x000000000008781c */ /* 0x000fe40003f0f070 */
[----:B------:R-:W-:-:S13]  /*1500*/  ISETP.NE.AND P1, PT, R4, RZ, PT ;  /* 0x000000ff0400720c */ /* 0x000fda0003f25270 */
[----:B------:R-:W-:Y:S05]  /*1510*/  @P1 BRA `(.L_x_333) ;  /* 0x0000000000101947 */ /* 0x000fea0003800000 */
[----:B------:R-:W-:-:S06]  /*1520*/  IMAD.WIDE.U32 R10, R22, 0x2, R2 ;  /* 0x00000002160a7825 */ /* 0x000fcc00078e0002 */
[----:B------:R-:W2:Y:S02]  /*1530*/  LDG.E.U16 R10, desc[UR36][R10.64] ;  /* 0x000000240a0a7981 */ /* 0x000ea4000c1e1500 */
[----:B--2---:R-:W-:-:S05]  /*1540*/  IMAD.U32 R4, R10, 0x10000, RZ ;  /* 0x000100000a047824 */ /* 0x004fca00078e00ff */
[----:B------:R-:W-:-:S13]  /*1550*/  FSETP.NEU.FTZ.AND P0, PT, R4, RZ, PT ;  /* 0x000000ff0400720b */ /* 0x000fda0003f1d000 */
.L_x_333:
[----:B------:R-:W-:-:S07]  /*1560*/  SEL R6, RZ, 0x1, !P0 ;  /* 0x00000001ff067807 */ /* 0x000fce0004000000 */
.L_x_332:
[----:B------:R-:W-:Y:S05]  /*1570*/  BSYNC.RECONVERGENT B2 ;  /* 0x0000000000027941 */ /* 0x000fea0003800200 */
.L_x_331:
[----:B------:R-:W-:Y:S02]  /*1580*/  IADD3 R2, P0, PT, R2, 0x8, RZ ;  /* 0x0000000802027810 */ /* 0x000fe40007f1e0ff */
[----:B------:R-:W-:Y:S02]  /*1590*/  IADD3 R4, PT, PT, R13, -0x4, R8 ;  /* 0xfffffffc0d047810 */ /* 0x000fe40007ffe008 */
[----:B------:R-:W-:-:S09]  /*15a0*/  IADD3.X R3, PT, PT, RZ, R3, RZ, P0, !PT ;  /* 0x00000003ff037210 */ /* 0x000fd200007fe4ff */
.L_x_330:
[----:B------:R-:W-:Y:S05]  /*15b0*/  BSYNC.RECONVERGENT B1 ;  /* 0x0000000000017941 */ /* 0x000fea0003800200 */
.L_x_329:
[----:B------:R-:W-:Y:S01]  /*15c0*/  LEA R11, R7, 0x3, 0x2 ;  /* 0x00000003070b7811 */ /* 0x000fe200078e10ff */
[----:B------:R-:W-:Y:S01]  /*15d0*/  BSSY.RECONVERGENT B1, `(.L_x_334) ;  /* 0x0000022000017945 */ /* 0x000fe20003800200 */
[----:B------:R-:W-:Y:S02]  /*15e0*/  PRMT R8, R5, 0x7610, R8 ;  /* 0x0000761005087816 */ /* 0x000fe40000000008 */
[----:B------:R-:W-:Y:S02]  /*15f0*/  ISETP.GE.U32.AND P0, PT, R11, R4, PT ;  /* 0x000000040b00720c */ /* 0x000fe40003f06070 */
[----:B------:R-:W-:-:S11]  /*1600*/  PRMT R10, R5, 0x7610, R10 ;  /* 0x00007610050a7816 */ /* 0x000fd6000000000a */
[----:B------:R-:W-:Y:S05]  /*1610*/  @P0 BRA `(.L_x_335) ;  /* 0x0000000000740947 */ /* 0x000fea0003800000 */
[----:B------:R-:W-:Y:S01]  /*1620*/  IMAD.MOV.U32 R11, RZ, RZ, R7 ;  /* 0x000000ffff0b7224 */ /* 0x000fe200078e0007 */
[C---:B------:R-:W-:Y:S02]  /*1630*/  PRMT R8, R5.reuse, 0x7610, R8 ;  /* 0x0000761005087816 */ /* 0x040fe40000000008 */
[----:B------:R-:W-:-:S07]  /*1640*/  PRMT R10, R5, 0x7610, R10 ;  /* 0x00007610050a7816 */ /* 0x000fce000000000a */
.L_x_336:
[----:B------:R-:W-:Y:S01]  /*1650*/  LOP3.LUT P1, RZ, R6, 0xff, RZ, 0xc0, !PT ;  /* 0x000000ff06ff7812 */ /* 0x000fe2000782c0ff */
[----:B------:R-:W-:Y:S01]  /*1660*/  IMAD.WIDE.U32 R6, R11, 0x8, R2 ;  /* 0x000000080b067825 */ /* 0x000fe200078e0002 */
[----:B------:R-:W0:Y:S04]  /*1670*/  LDCU UR4, c[0x0][0x390] ;  /* 0x00007200ff0477ac */ /* 0x000e280008000800 */
[----:B------:R-:W2:Y:S04]  /*1680*/  LDG.E R14, desc[UR36][R6.64+0x4] ;  /* 0x00000424060e7981 */ /* 0x000ea8000c1e1900 */
[----:B------:R-:W3:Y:S04]  /*1690*/  LDG.E.U16 R13, desc[UR36][R6.64+0x2] ;  /* 0x00000224060d7981 */ /* 0x000ee8000c1e1500 */
[----:B------:R-:W4:Y:S01]  /*16a0*/  @!P1 LDG.E.U16 R12, desc[UR36][R6.64] ;  /* 0x00000024060c9981 */ /* 0x000f22000c1e1500 */
[----:B------:R-:W-:-:S02]  /*16b0*/  LOP3.LUT P2, RZ, R10, 0xff, RZ, 0xc0, !PT ;  /* 0x000000ff0aff7812 */ /* 0x000fc4000784c0ff */
[----:B------:R-:W-:Y:S02]  /*16c0*/  LOP3.LUT P3, RZ, R8, 0xff, RZ, 0xc0, !PT ;  /* 0x000000ff08ff7812 */ /* 0x000fe4000786c0ff */
[----:B------:R-:W-:Y:S02]  /*16d0*/  LOP3.LUT P0, RZ, R5, 0xff, RZ, 0xc0, !PT ;  /* 0x000000ff05ff7812 */ /* 0x000fe4000780c0ff */
[----:B0-----:R-:W-:-:S04]  /*16e0*/  IADD3 R11, PT, PT, R11, UR4, RZ ;  /* 0x000000040b0b7c10 */ /* 0x001fc8000fffe0ff */
[----:B------:R-:W-:-:S04]  /*16f0*/  LEA R5, R11, 0x3, 0x2 ;  /* 0x000000030b057811 */ /* 0x000fc800078e10ff */
[----:B------:R-:W-:Y:S02]  /*1700*/  ISETP.GE.U32.AND P4, PT, R5, R4, PT ;  /* 0x000000040500720c */ /* 0x000fe40003f86070 */
[C---:B--2---:R-:W-:Y:S02]  /*1710*/  PRMT R5, R14.reuse, 0x7632, R5 ;  /* 0x000076320e057816 */ /* 0x044fe40000000005 */
[----:B------:R-:W-:Y:S01]  /*1720*/  @!P3 SHF.L.U32 R10, R14, 0x10, RZ ;  /* 0x000000100e0ab819 */ /* 0x000fe200000006ff */
[----:B---3--:R-:W-:Y:S01]  /*1730*/  @!P2 IMAD.U32 R8, R13, 0x10000, RZ ;  /* 0x000100000d08a824 */ /* 0x008fe200078e00ff */
[----:B------:R-:W-:Y:S02]  /*1740*/  @!P0 SHF.L.U32 R5, R5, 0x10, RZ ;  /* 0x0000001005058819 */ /* 0x000fe400000006ff */
[----:B------:R-:W-:Y:S01]  /*1750*/  FSETP.NEU.OR P3, PT, R10, RZ, P3 ;  /* 0x000000ff0a00720b */ /* 0x000fe20001f6d400 */
[----:B----4-:R-:W-:Y:S01]  /*1760*/  @!P1 IMAD.U32 R12, R12, 0x10000, RZ ;  /* 0x000100000c0c9824 */ /* 0x010fe200078e00ff */
[----:B------:R-:W-:-:S02]  /*1770*/  FSETP.NEU.OR P2, PT, R8, RZ, P2 ;  /* 0x000000ff0800720b */ /* 0x000fc4000174d400 */
[----:B------:R-:W-:Y:S02]  /*1780*/  FSETP.NEU.OR P0, PT, R5, RZ, P0 ;  /* 0x000000ff0500720b */ /* 0x000fe4000070d400 */
[----:B------:R-:W-:Y:S02]  /*1790*/  FSETP.NEU.OR P1, PT, R12, RZ, P1 ;  /* 0x000000ff0c00720b */ /* 0x000fe40000f2d400 */
[----:B------:R-:W-:Y:S02]  /*17a0*/  SEL R10, RZ, 0x1, !P2 ;  /* 0x00000001ff0a7807 */ /* 0x000fe40005000000 */
[----:B------:R-:W-:Y:S02]  /*17b0*/  SEL R8, RZ, 0x1, !P3 ;  /* 0x00000001ff087807 */ /* 0x000fe40005800000 */
[----:B------:R-:W-:Y:S02]  /*17c0*/  SEL R6, RZ, 0x1, !P1 ;  /* 0x00000001ff067807 */ /* 0x000fe40004800000 */
[----:B------:R-:W-:Y:S01]  /*17d0*/  SEL R5, RZ, 0x1, !P0 ;  /* 0x00000001ff057807 */ /* 0x000fe20004000000 */
[----:B------:R-:W-:Y:S06]  /*17e0*/  @!P4 BRA `(.L_x_336) ;  /* 0xfffffffc0098c947 */ /* 0x000fec000383ffff */
.L_x_335:
[----:B------:R-:W-:Y:S05]  /*17f0*/  BSYNC.RECONVERGENT B1 ;  /* 0x0000000000017941 */ /* 0x000fea0003800200 */
.L_x_334:
[----:B------:R-:W0:Y:S01]  /*1800*/  LDCU.64 UR4, c[0x0][0x3a0] ;  /* 0x00007400ff0477ac */ /* 0x000e220008000a00 */
[----:B------:R-:W-:Y:S01]  /*1810*/  BSSY.RECONVERGENT B1, `(.L_x_337) ;  /* 0x0000015000017945 */ /* 0x000fe20003800200 */
[----:B0-----:R-:W-:Y:S02]  /*1820*/  ISETP.NE.AND P1, PT, RZ, UR5, PT ;  /* 0x00000005ff007c0c */ /* 0x001fe4000bf25270 */
[----:B------:R-:W-:Y:S02]  /*1830*/  ISETP.NE.AND P0, PT, RZ, UR4, PT ;  /* 0x00000004ff007c0c */ /* 0x000fe4000bf05270 */
        /* <DEDUP_REMOVED lines=8> */
[----:B------:R-:W-:Y:S01]  /*18c0*/  LOP3.LUT P1, RZ, R6, 0xff, RZ, 0xc0, !PT ;  /* 0x000000ff06ff7812 */ /* 0x000fe2000782c0ff */
[----:B------:R-:W-:Y:S01]  /*18d0*/  BSSY.RECONVERGENT B2, `(.L_x_339) ;  /* 0x0000007000027945 */ /* 0x000fe20003800200 */
[----:B------:R-:W-:Y:S01]  /*18e0*/  IMAD.WIDE R2, R7, 0x2, R2 ;  /* 0x0000000207027825 */ /* 0x000fe200078e0202 */
[----:B------:R-:W-:-:S10]  /*18f0*/  PLOP3.LUT P0, PT, PT, PT, PT, 0x80, 0x8 ;  /* 0x000000000008781c */ /* 0x000fd40003f0f070 */
[----:B------:R-:W-:Y:S05]  /*1900*/  @P1 BRA `(.L_x_340) ;  /* 0x00000000000c1947 */ /* 0x000fea0003800000 */
[----:B------:R-:W2:Y:S02]  /*1910*/  LDG.E.U16 R2, desc[UR36][R2.64] ;  /* 0x0000002402027981 */ /* 0x000ea4000c1e1500 */
[----:B--2---:R-:W-:-:S04]  /*1920*/  SHF.L.U32 R0, R2, 0x10, RZ ;  /* 0x0000001002007819 */ /* 0x004fc800000006ff */
[----:B------:R-:W-:-:S13]  /*1930*/  FSETP.NEU.FTZ.AND P0, PT, R0, RZ, PT ;  /* 0x000000ff0000720b */ /* 0x000fda0003f1d000 */
.L_x_340:
[----:B------:R-:W-:Y:S05]  /*1940*/  BSYNC.RECONVERGENT B2 ;  /* 0x0000000000027941 */ /* 0x000fea0003800200 */
.L_x_339:
[----:B------:R-:W-:-:S07]  /*1950*/  SEL R6, RZ, 0x1, !P0 ;  /* 0x00000001ff067807 */ /* 0x000fce0004000000 */
.L_x_338:
[----:B------:R-:W-:Y:S05]  /*1960*/  BSYNC.RECONVERGENT B1 ;  /* 0x0000000000017941 */ /* 0x000fea0003800200 */
.L_x_337:
[----:B------:R-:W0:Y:S01]  /*1970*/  I2F.S8 R10, R10 ;  /* 0x0000000a000a7306 */ /* 0x000e220000001400 */
[----:B------:R-:W-:-:S07]  /*1980*/  LOP3.LUT P0, RZ, R6, 0xff, RZ, 0xc0, !PT ;  /* 0x000000ff06ff7812 */ /* 0x000fce000780c0ff */
[----:B------:R-:W1:Y:S08]  /*1990*/  I2F.S8 R8, R8 ;  /* 0x0000000800087306 */ /* 0x000e700000001400 */
[----:B0-----:R-:W0:Y:S08]  /*19a0*/  F2F.BF16.F32 R0, R10 ;  /* 0x0000000a00007304 */ /* 0x001e300000202000 */
[----:B-1----:R-:W1:Y:S01]  /*19b0*/  F2F.BF16.F32 R2, R8 ;  /* 0x0000000800027304 */ /* 0x002e620000202000 */
[----:B0-----:R-:W-:-:S07]  /*19c0*/  @!P0 IMAD.U32 R0, R0, 0x10000, RZ ;  /* 0x0001000000008824 */ /* 0x001fce00078e00ff */
[----:B------:R-:W0:Y:S01]  /*19d0*/  I2F.S8 R5, R5 ;  /* 0x0000000500057306 */ /* 0x000e220000001400 */
[----:B------:R-:W-:-:S13]  /*19e0*/  FSETP.EQ.AND P0, PT, R0, RZ, !P0 ;  /* 0x000000ff0000720b */ /* 0x000fda0004702000 */
[----:B-1----:R-:W-:Y:S02]  /*19f0*/  @P0 SHF.L.U32 R0, R2, 0x10, RZ ;  /* 0x0000001002000819 */ /* 0x002fe400000006ff */
[----:B0-----:R-:W0:Y:S02]  /*1a00*/  F2F.BF16.F32 R2, R5 ;  /* 0x0000000500027304 */ /* 0x001e240000202000 */
[----:B------:R-:W-:-:S13]  /*1a10*/  FSETP.EQ.AND P0, PT, R0, RZ, P0 ;  /* 0x000000ff0000720b */ /* 0x000fda0000702000 */
[----:B0-----:R-:W-:-:S05]  /*1a20*/  @P0 IMAD.U32 R0, R2, 0x10000, RZ ;  /* 0x0001000002000824 */ /* 0x001fca00078e00ff */
[----:B------:R-:W-:-:S04]  /*1a30*/  FSETP.NEU.OR P0, PT, R0, RZ, !P0 ;  /* 0x000000ff0000720b */ /* 0x000fc8000470d400 */
[----:B------:R-:W-:Y:S01]  /*1a40*/  SEL R17, RZ, 0x1, !P0 ;  /* 0x00000001ff117807 */ /* 0x000fe20004000000 */
[----:B------:R-:W-:Y:S08]  /*1a50*/  BRA `(.L_x_327) ;  /* 0x0000009800dc7947 */ /* 0x000ff00003800000 */
.L_x_328:
[----:B------:R-:W0:Y:S08]  /*1a60*/  LDC R16, c[0x0][0x4f4] ;  /* 0x00013d00ff107b82 */ /* 0x000e300000000800 */
[----:B------:R-:W1:Y:S01]  /*1a70*/  LDC R0, c[0x0][0x3c4] ;  /* 0x0000f100ff007b82 */ /* 0x000e620000000800 */
[----:B0-----:R-:W-:-:S04]  /*1a80*/  SHF.R.U32.HI R16, RZ, 0x1, R16 ;  /* 0x00000001ff107819 */ /* 0x001fc80000011610 */
[----:B------:R-:W-:-:S04]  /*1a90*/  ISETP.NE.AND P0, PT, R16, 0x1, PT ;  /* 0x000000011000780c */ /* 0x000fc80003f05270 */
[----:B-1----:R-:W-:-:S13]  /*1aa0*/  ISETP.NE.OR P0, PT, R0, 0x1, P0 ;  /* 0x000000010000780c */ /* 0x002fda0000705670 */
[----:B------:R-:W-:Y:S05]  /*1ab0*/  @P0 BRA `(.L_x_341) ;  /* 0x0000000400bc0947 */ /* 0x000fea0003800000 */
[----:B------:R-:W0:Y:S01]  /*1ac0*/  LDCU UR5, c[0x0][0x390] ;  /* 0x00007200ff0577ac */ /* 0x000e220008000800 */
[----:B------:R-:W-:Y:S01]  /*1ad0*/  BSSY.RECONVERGENT B1, `(.L_x_342) ;  /* 0x000002e000017945 */ /* 0x000fe20003800200 */
[----:B------:R-:W1:Y:S01]  /*1ae0*/  LDCU.U8 UR4, c[0x0][0x381] ;  /* 0x00007020ff0477ac */ /* 0x000e620008000000 */
[----:B0-----:R-:W-:Y:S01]  /*1af0*/  MOV R0, UR5 ;  /* 0x0000000500007c02 */ /* 0x001fe20008000f00 */
[----:B-1----:R-:W-:Y:S01]  /*1b00*/  IMAD.U32 R12, RZ, RZ, UR4 ;  /* 0x00000004ff0c7e24 */ /* 0x002fe2000f8e00ff */
[----:B------:R-:W-:-:S03]  /*1b10*/  MOV R13, UR4 ;  /* 0x00000004000d7c02 */ /* 0x000fc60008000f00 */
[----:B------:R-:W-:Y:S01]  /*1b20*/  IMAD R5, R0, 0x3, R7 ;  /* 0x0000000300057824 */ /* 0x000fe200078e0207 */
[----:B------:R-:W-:Y:S01]  /*1b30*/  MOV R15, UR4 ;  /* 0x00000004000f7c02 */ /* 0x000fe20008000f00 */
[----:B------:R-:W-:-:S03]  /*1b40*/  IMAD.U32 R14, RZ, RZ, UR4 ;  /* 0x00000004ff0e7e24 */ /* 0x000fc6000f8e00ff */
[----:B------:R-:W-:-:S13]  /*1b50*/  ISETP.GE.U32.AND P0, PT, R5, R8, PT ;  /* 0x000000080500720c */ /* 0x000fda0003f06070 */
[----:B------:R-:W-:Y:S05]  /*1b60*/  @P0 BRA `(.L_x_343) ;  /* 0x0000000000900947 */ /* 0x000fea0003800000 */
[----:B------:R-:W0:Y:S01]  /*1b70*/  LDC R0, c[0x0][0x390] ;  /* 0x0000e400ff007b82 */ /* 0x000e220000000800 */
[C---:B------:R-:W-:Y:S02]  /*1b80*/  PRMT R13, R12.reuse, 0x7610, R13 ;  /* 0x000076100c0d7816 */ /* 0x040fe4000000000d */
[C---:B------:R-:W-:Y:S02]  /*1b90*/  PRMT R14, R12.reuse, 0x7610, R14 ;  /* 0x000076100c0e7816 */ /* 0x040fe4000000000e */
[----:B------:R-:W-:-:S03]  /*1ba0*/  PRMT R15, R12, 0x7610, R15 ;  /* 0x000076100c0f7816 */ /* 0x000fc6000000000f */
[----:B------:R-:W1:Y:S04]  /*1bb0*/  LDC R8, c[0x0][0x388] ;  /* 0x0000e200ff087b82 */ /* 0x000e680000000800 */
.L_x_344:
[C---:B0-----:R-:W-:Y:S02]  /*1bc0*/  IMAD.IADD R11, R7.reuse, 0x1, R0 ;  /* 0x00000001070b7824 */ /* 0x041fe400078e0200 */
[----:B------:R-:W-:-:S03]  /*1bd0*/  IMAD.WIDE.U32 R16, R7, 0x2, R2 ;  /* 0x0000000207107825 */ /* 0x000fc600078e0002 */
[C---:B------:R-:W-:Y:S01]  /*1be0*/  IADD3 R5, PT, PT, R11.reuse, R0, RZ ;  /* 0x000000000b057210 */ /* 0x040fe20007ffe0ff */
[----:B------:R-:W-:Y:S02]  /*1bf0*/  IMAD.WIDE.U32 R10, R11, 0x2, R2 ;  /* 0x000000020b0a7825 */ /* 0x000fe400078e0002 */
[----:B------:R-:W2:Y:S02]  /*1c00*/  LDG.E.U16 R16, desc[UR36][R16.64] ;  /* 0x0000002410107981 */ /* 0x000ea4000c1e1500 */
[C---:B------:R-:W-:Y:S02]  /*1c10*/  IMAD.IADD R19, R5.reuse, 0x1, R0 ;  /* 0x0000000105137824 */ /* 0x040fe400078e0200 */
[--C-:B------:R-:W-:Y:S01]  /*1c20*/  IMAD.WIDE.U32 R4, R5, 0x2, R2.reuse ;  /* 0x0000000205047825 */ /* 0x100fe200078e0002 */
[----:B------:R-:W3:Y:S03]  /*1c30*/  LDG.E.U16 R10, desc[UR36][R10.64] ;  /* 0x000000240a0a7981 */ /* 0x000ee6000c1e1500 */
[----:B------:R-:W-:-:S02]  /*1c40*/  IMAD.WIDE.U32 R6, R19, 0x2, R2 ;  /* 0x0000000213067825 */ /* 0x000fc400078e0002 */
[----:B------:R-:W4:Y:S04]  /*1c50*/  LDG.E.U16 R4, desc[UR36][R4.64] ;  /* 0x0000002404047981 */ /* 0x000f28000c1e1500 */
[----:B------:R0:W5:Y:S01]  /*1c60*/  LDG.E.U16 R6, desc[UR36][R6.64] ;  /* 0x0000002406067981 */ /* 0x000162000c1e1500 */
[----:B------:R-:W-:Y:S02]  /*1c70*/  LOP3.LUT P0, RZ, R15, 0xff, RZ, 0xc0, !PT ;  /* 0x000000ff0fff7812 */ /* 0x000fe4000780c0ff */
[----:B------:R-:W-:Y:S02]  /*1c80*/  LOP3.LUT P3, RZ, R13, 0xff, RZ, 0xc0, !PT ;  /* 0x000000ff0dff7812 */ /* 0x000fe4000786c0ff */
[----:B------:R-:W-:Y:S02]  /*1c90*/  LOP3.LUT P2, RZ, R14, 0xff, RZ, 0xc0, !PT ;  /* 0x000000ff0eff7812 */ /* 0x000fe4000784c0ff */
[----:B0-----:R-:W-:-:S02]  /*1ca0*/  IADD3 R7, PT, PT, R19, R0, RZ ;  /* 0x0000000013077210 */ /* 0x001fc40007ffe0ff */
[----:B------:R-:W-:-:S03]  /*1cb0*/  LOP3.LUT P1, RZ, R12, 0xff, RZ, 0xc0, !PT ;  /* 0x000000ff0cff7812 */ /* 0x000fc6000782c0ff */
[----:B------:R-:W-:-:S05]  /*1cc0*/  IMAD R13, R0, 0x3, R7 ;  /* 0x00000003000d7824 */ /* 0x000fca00078e0207 */
[----:B-1----:R-:W-:Y:S01]  /*1cd0*/  ISETP.GE.U32.AND P4, PT, R13, R8, PT ;  /* 0x000000080d00720c */ /* 0x002fe20003f86070 */
[----:B--2---:R-:W-:Y:S01]  /*1ce0*/  @!P0 IMAD.U32 R11, R16, 0x10000, RZ ;  /* 0x00010000100b8824 */ /* 0x004fe200078e00ff */
[----:B---3--:R-:W-:Y:S01]  /*1cf0*/  @!P2 SHF.L.U32 R5, R10, 0x10, RZ ;  /* 0x000000100a05a819 */ /* 0x008fe200000006ff */
[----:B----4-:R-:W-:Y:S02]  /*1d00*/  @!P3 IMAD.U32 R12, R4, 0x10000, RZ ;  /* 0x00010000040cb824 */ /* 0x010fe400078e00ff */
[----:B-----5:R-:W-:Y:S02]  /*1d10*/  @!P1 SHF.L.U32 R13, R6, 0x10, RZ ;  /* 0x00000010060d9819 */ /* 0x020fe400000006ff */
[----:B------:R-:W-:Y:S02]  /*1d20*/  FSETP.NEU.OR P0, PT, R11, RZ, P0 ;  /* 0x000000ff0b00720b */ /* 0x000fe4000070d400 */
[----:B------:R-:W-:Y:S02]  /*1d30*/  FSETP.NEU.OR P2, PT, R5, RZ, P2 ;  /* 0x000000ff0500720b */ /* 0x000fe4000174d400 */
[----:B------:R-:W-:-:S02]  /*1d40*/  FSETP.NEU.OR P3, PT, R12, RZ, P3 ;  /* 0x000000ff0c00720b */ /* 0x000fc40001f6d400 */
[----:B------:R-:W-:Y:S02]  /*1d50*/  FSETP.NEU.OR P1, PT, R13, RZ, P1 ;  /* 0x000000ff0d00720b */ /* 0x000fe40000f2d400 */
[----:B------:R-:W-:Y:S02]  /*1d60*/  SEL R15, RZ, 0x1, !P0 ;  /* 0x00000001ff0f7807 */ /* 0x000fe40004000000 */
[----:B------:R-:W-:Y:S02]  /*1d70*/  SEL R14, RZ, 0x1, !P2 ;  /* 0x00000001ff0e7807 */ /* 0x000fe40005000000 */
[----:B------:R-:W-:Y:S02]  /*1d80*/  SEL R13, RZ, 0x1, !P3 ;  /* 0x00000001ff0d7807 */ /* 0x000fe40005800000 */
[----:B------:R-:W-:Y:S01]  /*1d90*/  SEL R12, RZ, 0x1, !P1 ;  /* 0x00000001ff0c7807 */ /* 0x000fe20004800000 */
[----:B------:R-:W-:Y:S06]  /*1da0*/  @!P4 BRA `(.L_x_344) ;  /* 0xfffffffc0084c947 */ /* 0x000fec000383ffff */
.L_x_343:
[----:B------:R-:W-:Y:S05]  /*1db0*/  BSYNC.RECONVERGENT B1 ;  /* 0x0000000000017941 */ /* 0x000fea0003800200 */
.L_x_342:
[----:B------:R-:W-:Y:S01]  /*1dc0*/  ISETP.GE.U32.AND P0, PT, R7, R8, PT ;  /* 0x000000080700720c */ /* 0x000fe20003f06070 */
[----:B------:R-:W-:-:S12]  /*1dd0*/  BSSY.RECONVERGENT B1, `(.L_x_345) ;  /* 0x0000012000017945 */ /* 0x000fd80003800200 */
[----:B------:R-:W-:Y:S05]  /*1de0*/  @P0 BRA `(.L_x_346) ;  /* 0x0000000000400947 */ /* 0x000fea0003800000 */
[----:B------:R-:W-:-:S06]  /*1df0*/  IMAD.WIDE.U32 R16, R7, 0x2, R2 ;  /* 0x0000000207107825 */ /* 0x000fcc00078e0002 */
[----:B------:R0:W5:Y:S01]  /*1e00*/  LDG.E.U16 R16, desc[UR36][R16.64] ;  /* 0x0000002410107981 */ /* 0x000162000c1e1500 */
[----:B------:R-:W-:-:S05]  /*1e10*/  IMAD.IADD R5, R7, 0x1, R0 ;  /* 0x0000000107057824 */ /* 0x000fca00078e0200 */
[----:B------:R-:W-:-:S13]  /*1e20*/  ISETP.GE.U32.AND P1, PT, R5, R8, PT ;  /* 0x000000080500720c */ /* 0x000fda0003f26070 */
[----:B0-----:R-:W-:Y:S05]  /*1e30*/  @P1 BRA `(.L_x_346) ;  /* 0x00000000002c1947 */ /* 0x001fea0003800000 */
[----:B------:R-:W-:-:S06]  /*1e40*/  IMAD.WIDE.U32 R10, R5, 0x2, R2 ;  /* 0x00000002050a7825 */ /* 0x000fcc00078e0002 */
[----:B------:R0:W5:Y:S01]  /*1e50*/  LDG.E.U16 R10, desc[UR36][R10.64] ;  /* 0x000000240a0a7981 */ /* 0x000162000c1e1500 */
[----:B------:R-:W-:-:S04]  /*1e60*/  IADD3 R5, PT, PT, R5, R0, RZ ;  /* 0x0000000005057210 */ /* 0x000fc80007ffe0ff */
[----:B------:R-:W-:-:S13]  /*1e70*/  ISETP.GE.U32.AND P1, PT, R5, R8, PT ;  /* 0x000000080500720c */ /* 0x000fda0003f26070 */
[----:B0-----:R-:W-:Y:S05]  /*1e80*/  @P1 BRA `(.L_x_346) ;  /* 0x0000000000181947 */ /* 0x001fea0003800000 */
[C---:B------:R-:W-:Y:S02]  /*1e90*/  IMAD.IADD R11, R5.reuse, 0x1, R0 ;  /* 0x00000001050b7824 */ /* 0x040fe400078e0200 */
[----:B------:R-:W-:-:S03]  /*1ea0*/  IMAD.WIDE.U32 R4, R5, 0x2, R2 ;  /* 0x0000000205047825 */ /* 0x000fc600078e0002 */
[----:B------:R-:W-:-:S03]  /*1eb0*/  ISETP.GE.U32.AND P1, PT, R11, R8, PT ;  /* 0x000000080b00720c */ /* 0x000fc60003f26070 */
[----:B------:R0:W5:Y:S10]  /*1ec0*/  LDG.E.U16 R4, desc[UR36][R4.64] ;  /* 0x0000002404047981 */ /* 0x000174000c1e1500 */
[----:B------:R-:W-:-:S05]  /*1ed0*/  @!P1 IMAD.WIDE.U32 R2, R11, 0x2, R2 ;  /* 0x000000020b029825 */ /* 0x000fca00078e0002 */
[----:B------:R0:W5:Y:S02]  /*1ee0*/  @!P1 LDG.E.U16 R6, desc[UR36][R2.64] ;  /* 0x0000002402069981 */ /* 0x000164000c1e1500 */
.L_x_346:
[----:B------:R-:W-:Y:S05]  /*1ef0*/  BSYNC.RECONVERGENT B1 ;  /* 0x0000000000017941 */ /* 0x000fea0003800200 */
.L_x_345:
[----:B------:R-:W-:Y:S04]  /*1f00*/  BSSY.RECONVERGENT B1, `(.L_x_347) ;  /* 0x000001b000017945 */ /* 0x000fe80003800200 */
[----:B------:R-:W-:Y:S05]  /*1f10*/  @P0 BRA `(.L_x_348) ;  /* 0x0000000000640947 */ /* 0x000fea0003800000 */
[----:B------:R-:W-:Y:S01]  /*1f20*/  LOP3.LUT P0, RZ, R15, 0xff, RZ, 0xc0, !PT ;  /* 0x000000ff0fff7812 */ /* 0x000fe2000780c0ff */
[----:B0-----:R-:W-:-:S05]  /*1f30*/  IMAD.IADD R3, R7, 0x1, R0 ;  /* 0x0000000107037824 */ /* 0x001fca00078e0200 */
[----:B------:R-:W-:-:S07]  /*1f40*/  ISETP.GE.U32.AND P1, PT, R3, R8, PT ;  /* 0x000000080300720c */ /* 0x000fce0003f26070 */
[----:B-----5:R-:W-:-:S04]  /*1f50*/  @!P0 SHF.L.U32 R16, R16, 0x10, RZ ;  /* 0x0000001010108819 */ /* 0x020fc800000006ff */
[----:B------:R-:W-:-:S04]  /*1f60*/  FSETP.NEU.OR P0, PT, R16, RZ, P0 ;  /* 0x000000ff1000720b */ /* 0x000fc8000070d400 */
[----:B------:R-:W-:Y:S01]  /*1f70*/  SEL R15, RZ, 0x1, !P0 ;  /* 0x00000001ff0f7807 */ /* 0x000fe20004000000 */
[----:B------:R-:W-:Y:S08]  /*1f80*/  @P1 BRA `(.L_x_348) ;  /* 0x0000000000481947 */ /* 0x000ff00003800000 */
[----:B------:R-:W-:Y:S01]  /*1f90*/  LOP3.LUT P0, RZ, R14, 0xff, RZ, 0xc0, !PT ;  /* 0x000000ff0eff7812 */ /* 0x000fe2000780c0ff */
[----:B------:R-:W-:-:S05]  /*1fa0*/  IMAD.IADD R3, R3, 0x1, R0 ;  /* 0x0000000103037824 */ /* 0x000fca00078e0200 */
[----:B------:R-:W-:-:S07]  /*1fb0*/  ISETP.GE.U32.AND P1, PT, R3, R8, PT ;  /* 0x000000080300720c */ /* 0x000fce0003f26070 */
[----:B------:R-:W-:-:S04]  /*1fc0*/  @!P0 SHF.L.U32 R10, R10, 0x10, RZ ;  /* 0x000000100a0a8819 */ /* 0x000fc800000006ff */
        /* <DEDUP_REMOVED lines=10> */
[----:B------:R-:W-:-:S13]  /*2070*/  LOP3.LUT P0, RZ, R12, 0xff, RZ, 0xc0, !PT ;  /* 0x000000ff0cff7812 */ /* 0x000fda000780c0ff */
[----:B------:R-:W-:-:S04]  /*2080*/  @!P0 SHF.L.U32 R6, R6, 0x10, RZ ;  /* 0x0000001006068819 */ /* 0x000fc800000006ff */
[----:B------:R-:W-:-:S04]  /*2090*/  FSETP.NEU.OR P0, PT, R6, RZ, P0 ;  /* 0x000000ff0600720b */ /* 0x000fc8000070d400 */
[----:B------:R-:W-:-:S09]  /*20a0*/  SEL R12, RZ, 0x1, !P0 ;  /* 0x00000001ff0c7807 */ /* 0x000fd20004000000 */
.L_x_348:
[----:B------:R-:W-:Y:S05]  /*20b0*/  BSYNC.RECONVERGENT B1 ;  /* 0x0000000000017941 */ /* 0x000fea0003800200 */
.L_x_347:
[----:B------:R-:W1:Y:S01]  /*20c0*/  I2F.S8 R14, R14 ;  /* 0x0000000e000e7306 */ /* 0x000e620000001400 */
[----:B------:R-:W-:-:S07]  /*20d0*/  LOP3.LUT P0, RZ, R15, 0xff, RZ, 0xc0, !PT ;  /* 0x000000ff0fff7812 */ /* 0x000fce000780c0ff */
[----:B------:R-:W0:Y:S08]  /*20e0*/  I2F.S8 R13, R13 ;  /* 0x0000000d000d7306 */ /* 0x000e300000001400 */
[----:B-1----:R-:W1:Y:S08]  /*20f0*/  F2F.BF16.F32 R0, R14 ;  /* 0x0000000e00007304 */ /* 0x002e700000202000 */
[----:B0-----:R-:W0:Y:S01]  /*2100*/  F2F.BF16.F32 R2, R13 ;  /* 0x0000000d00027304 */ /* 0x001e220000202000 */
[----:B-1----:R-:W-:-:S07]  /*2110*/  @!P0 IMAD.U32 R0, R0, 0x10000, RZ ;  /* 0x0001000000008824 */ /* 0x002fce00078e00ff */
[----:B------:R-:W1:Y:S01]  /*2120*/  I2F.S8 R12, R12 ;  /* 0x0000000c000c7306 */ /* 0x000e620000001400 */
[----:B------:R-:W-:-:S13]  /*2130*/  FSETP.EQ.AND P0, PT, R0, RZ, !P0 ;  /* 0x000000ff0000720b */ /* 0x000fda0004702000 */
[----:B0-----:R-:W-:Y:S02]  /*2140*/  @P0 SHF.L.U32 R0, R2, 0x10, RZ ;  /* 0x0000001002000819 */ /* 0x001fe400000006ff */
[----:B-1----:R-:W0:Y:S02]  /*2150*/  F2F.BF16.F32 R2, R12 ;  /* 0x0000000c00027304 */ /* 0x002e240000202000 */
[----:B------:R-:W-:-:S13]  /*2160*/  FSETP.EQ.AND P0, PT, R0, RZ, P0 ;  /* 0x000000ff0000720b */ /* 0x000fda0000702000 */
[----:B0-----:R-:W-:-:S05]  /*2170*/  @P0 IMAD.U32 R0, R2, 0x10000, RZ ;  /* 0x0001000002000824 */ /* 0x001fca00078e00ff */
[----:B------:R-:W-:-:S04]  /*2180*/  FSETP.NEU.OR P0, PT, R0, RZ, !P0 ;  /* 0x000000ff0000720b */ /* 0x000fc8000470d400 */
[----:B------:R-:W-:Y:S01]  /*2190*/  SEL R17, RZ, 0x1, !P0 ;  /* 0x00000001ff117807 */ /* 0x000fe20004000000 */
[----:B------:R-:W-:Y:S08]  /*21a0*/  BRA `(.L_x_327) ;  /* 0x0000009400087947 */ /* 0x000ff00003800000 */
.L_x_341:
[----:B------:R-:W-:-:S13]  /*21b0*/  ISETP.NE.AND P0, PT, R0, 0x1, PT ;  /* 0x000000010000780c */ /* 0x000fda0003f05270 */
        /* <DEDUP_REMOVED lines=17> */
.L_x_352:
[----:B0-----:R-:W-:Y:S02]  /*22d0*/  IMAD.IADD R5, R7, 0x1, R0 ;  /* 0x0000000107057824 */ /* 0x001fe400078e0200 */
[----:B------:R-:W-:-:S03]  /*22e0*/  IMAD R19, R16, R7, RZ ;  /* 0x0000000710137224 */ /* 0x000fc600078e02ff */
[----:B------:R-:W-:Y:S01]  /*22f0*/  IADD3 R11, PT, PT, R5, R0, RZ ;  /* 0x00000000050b7210 */ /* 0x000fe20007ffe0ff */
[----:B------:R-:W-:Y:S02]  /*2300*/  IMAD R5, R16, R5, RZ ;  /* 0x0000000510057224 */ /* 0x000fe400078e02ff */
[----:B------:R-:W-:-:S04]  /*2310*/  IMAD.WIDE.U32 R18, R19, 0x2, R2 ;  /* 0x0000000213127825 */ /* 0x000fc800078e0002 */
[----:B------:R-:W-:Y:S02]  /*2320*/  IMAD.IADD R17, R11, 0x1, R0 ;  /* 0x000000010b117824 */ /* 0x000fe400078e0200 */
[C---:B------:R-:W-:Y:S01]  /*2330*/  IMAD R7, R16.reuse, R11, RZ ;  /* 0x0000000b10077224 */ /* 0x040fe200078e02ff */
[----:B------:R-:W2:Y:S01]  /*2340*/  LDG.E.U16 R18, desc[UR36][R18.64] ;  /* 0x0000002412127981 */ /* 0x000ea2000c1e1500 */
[----:B------:R-:W-:Y:S02]  /*2350*/  IMAD R11, R16, R17, RZ ;  /* 0x00000011100b7224 */ /* 0x000fe400078e02ff */
[----:B------:R-:W-:-:S04]  /*2360*/  IMAD.WIDE.U32 R6, R7, 0x2, R2 ;  /* 0x0000000207067825 */ /* 0x000fc800078e0002 */
[--C-:B------:R-:W-:Y:S02]  /*2370*/  IMAD.WIDE.U32 R10, R11, 0x2, R2.reuse ;  /* 0x000000020b0a7825 */ /* 0x100fe400078e0002 */
[----:B------:R0:W3:Y:S02]  /*2380*/  LDG.E.U16 R6, desc[UR36][R6.64] ;  /* 0x0000002406067981 */ /* 0x0000e4000c1e1500 */
[----:B------:R-:W-:Y:S02]  /*2390*/  IMAD.WIDE.U32 R4, R5, 0x2, R2 ;  /* 0x0000000205047825 */ /* 0x000fe400078e0002 */
[----:B------:R-:W4:Y:S04]  /*23a0*/  LDG.E.U16 R10, desc[UR36][R10.64] ;  /* 0x000000240a0a7981 */ /* 0x000f28000c1e1500 */
[----:B------:R2:W5:Y:S01]  /*23b0*/  LDG.E.U16 R20, desc[UR36][R4.64] ;  /* 0x0000002404147981 */ /* 0x000562000c1e1500 */
[----:B0-----:R-:W-:-:S02]  /*23c0*/  IADD3 R7, PT, PT, R17, R0, RZ ;  /* 0x0000000011077210 */ /* 0x001fc40007ffe0ff */
[----:B------:R-:W-:Y:S02]  /*23d0*/  LOP3.LUT P0, RZ, R14, 0xff, RZ, 0xc0, !PT ;  /* 0x000000ff0eff7812 */ /* 0x000fe4000780c0ff */
[----:B------:R-:W-:Y:S02]  /*23e0*/  LOP3.LUT P3, RZ, R12, 0xff, RZ, 0xc0, !PT ;  /* 0x000000ff0cff7812 */ /* 0x000fe4000786c0ff */
[----:B------:R-:W-:Y:S01]  /*23f0*/  LOP3.LUT P2, RZ, R13, 0xff, RZ, 0xc0, !PT ;  /* 0x000000ff0dff7812 */ /* 0x000fe2000784c0ff */
[----:B------:R-:W-:Y:S01]  /*2400*/  IMAD R13, R0, 0x3, R7 ;  /* 0x00000003000d7824 */ /* 0x000fe200078e0207 */
[----:B------:R-:W-:-:S04]  /*2410*/  LOP3.LUT P1, RZ, R15, 0xff, RZ, 0xc0, !PT ;  /* 0x000000ff0fff7812 */ /* 0x000fc8000782c0ff */
[----:B-1----:R-:W-:-:S03]  /*2420*/  ISETP.GE.U32.AND P4, PT, R13, R8, PT ;  /* 0x000000080d00720c */ /* 0x002fc60003f86070 */
[----:B--2---:R-:W-:Y:S02]  /*2430*/  @!P0 IMAD.U32 R4, R18, 0x10000, RZ ;  /* 0x0001000012048824 */ /* 0x004fe400078e00ff */
[----:B---3--:R-:W-:-:S04]  /*2440*/  @!P3 IMAD.U32 R11, R6, 0x10000, RZ ;  /* 0x00010000060bb824 */ /* 0x008fc800078e00ff */
[----:B----4-:R-:W-:Y:S02]  /*2450*/  @!P1 SHF.L.U32 R12, R10, 0x10, RZ ;  /* 0x000000100a0c9819 */ /* 0x010fe400000006ff */
[----:B-----5:R-:W-:Y:S02]  /*2460*/  @!P2 SHF.L.U32 R5, R20, 0x10, RZ ;  /* 0x000000101405a819 */ /* 0x020fe400000006ff */
[----:B------:R-:W-:Y:S02]  /*2470*/  FSETP.NEU.OR P0, PT, R4, RZ, P0 ;  /* 0x000000ff0400720b */ /* 0x000fe4000070d400 */
[----:B------:R-:W-:Y:S02]  /*2480*/  FSETP.NEU.OR P2, PT, R5, RZ, P2 ;  /* 0x000000ff0500720b */ /* 0x000fe4000174d400 */
[----:B------:R-:W-:Y:S02]  /*2490*/  FSETP.NEU.OR P3, PT, R11, RZ, P3 ;  /* 0x000000ff0b00720b */ /* 0x000fe40001f6d400 */
[----:B------:R-:W-:-:S02]  /*24a0*/  FSETP.NEU.OR P1, PT, R12, RZ, P1 ;  /* 0x000000ff0c00720b */ /* 0x000fc40000f2d400 */
[----:B------:R-:W-:Y:S02]  /*24b0*/  SEL R14, RZ, 0x1, !P0 ;  /* 0x00000001ff0e7807 */ /* 0x000fe40004000000 */
[----:B------:R-:W-:Y:S02]  /*24c0*/  SEL R13, RZ, 0x1, !P2 ;  /* 0x00000001ff0d7807 */ /* 0x000fe40005000000 */
[----:B------:R-:W-:Y:S02]  /*24d0*/  SEL R12, RZ, 0x1, !P3 ;  /* 0x00000001ff0c7807 */ /* 0x000fe40005800000 */
[----:B------:R-:W-:Y:S01]  /*24e0*/  SEL R15, RZ, 0x1, !P1 ;  /* 0x00000001ff0f7807 */ /* 0x000fe20004800000 */
[----:B------:R-:W-:Y:S06]  /*24f0*/  @!P4 BRA `(.L_x_352) ;  /* 0xfffffffc0074c947 */ /* 0x000fec000383ffff */
.L_x_351:
[----:B------:R-:W-:Y:S05]  /*2500*/  BSYNC.RECONVERGENT B1 ;  /* 0x0000000000017941 */ /* 0x000fea0003800200 */
.L_x_350:
[----:B------:R-:W-:Y:S01]  /*2510*/  ISETP.GE.U32.AND P0, PT, R7, R8, PT ;  /* 0x000000080700720c */ /* 0x000fe20003f06070 */
[----:B------:R-:W-:-:S12]  /*2520*/  BSSY.RECONVERGENT B1, `(.L_x_353) ;  /* 0x0000016000017945 */ /* 0x000fd80003800200 */
[----:B------:R-:W-:Y:S05]  /*2530*/  @P0 BRA `(.L_x_354) ;  /* 0x0000000000500947 */ /* 0x000fea0003800000 */
[----:B------:R-:W-:-:S04]  /*2540*/  IMAD R19, R16, R7, RZ ;  /* 0x0000000710137224 */ /* 0x000fc800078e02ff */
[----:B------:R-:W-:-:S06]  /*2550*/  IMAD.WIDE.U32 R18, R19, 0x2, R2 ;  /* 0x0000000213127825 */ /* 0x000fcc00078e0002 */
[----:B------:R0:W5:Y:S01]  /*2560*/  LDG.E.U16 R18, desc[UR36][R18.64] ;  /* 0x0000002412127981 */ /* 0x000162000c1e1500 */
[----:B------:R-:W-:-:S05]  /*2570*/  IMAD.IADD R11, R7, 0x1, R0 ;  /* 0x00000001070b7824 */ /* 0x000fca00078e0200 */
[----:B------:R-:W-:-:S13]  /*2580*/  ISETP.GE.U32.AND P1, PT, R11, R8, PT ;  /* 0x000000080b00720c */ /* 0x000fda0003f26070 */
[----:B0-----:R-:W-:Y:S05]  /*2590*/  @P1 BRA `(.L_x_354) ;  /* 0x0000000000381947 */ /* 0x001fea0003800000 */
[----:B------:R-:W-:-:S04]  /*25a0*/  IMAD R5, R16, R11, RZ ;  /* 0x0000000b10057224 */ /* 0x000fc800078e02ff */
[----:B------:R-:W-:-:S05]  /*25b0*/  IMAD.WIDE.U32 R4, R5, 0x2, R2 ;  /* 0x0000000205047825 */ /* 0x000fca00078e0002 */
[----:B------:R0:W5:Y:S01]  /*25c0*/  LDG.E.U16 R20, desc[UR36][R4.64] ;  /* 0x0000002404147981 */ /* 0x000162000c1e1500 */
[----:B------:R-:W-:-:S04]  /*25d0*/  IADD3 R11, PT, PT, R11, R0, RZ ;  /* 0x000000000b0b7210 */ /* 0x000fc80007ffe0ff */
[----:B------:R-:W-:-:S13]  /*25e0*/  ISETP.GE.U32.AND P1, PT, R11, R8, PT ;  /* 0x000000080b00720c */ /* 0x000fda0003f26070 */
[----:B0-----:R-:W-:Y:S05]  /*25f0*/  @P1 BRA `(.L_x_354) ;  /* 0x0000000000201947 */ /* 0x001fea0003800000 */
[----:B------:R-:W-:Y:S02]  /*2600*/  IMAD.IADD R17, R11, 0x1, R0 ;  /* 0x000000010b117824 */ /* 0x000fe400078e0200 */
[----:B------:R-:W-:-:S03]  /*2610*/  IMAD R5, R16, R11, RZ ;  /* 0x0000000b10057224 */ /* 0x000fc600078e02ff */
[----:B------:R-:W-:Y:S01]  /*2620*/  ISETP.GE.U32.AND P1, PT, R17, R8, PT ;  /* 0x000000081100720c */ /* 0x000fe20003f26070 */
[----:B------:R-:W-:-:S05]  /*2630*/  IMAD.WIDE.U32 R4, R5, 0x2, R2 ;  /* 0x0000000205047825 */ /* 0x000fca00078e0002 */
[----:B------:R0:W5:Y:S07]  /*2640*/  LDG.E.U16 R6, desc[UR36][R4.64] ;  /* 0x0000002404067981 */ /* 0x00016e000c1e1500 */
[----:B------:R-:W-:-:S04]  /*2650*/  @!P1 IMAD R11, R16, R17, RZ ;  /* 0x00000011100b9224 */ /* 0x000fc800078e02ff */
[----:B------:R-:W-:-:S05]  /*2660*/  @!P1 IMAD.WIDE.U32 R2, R11, 0x2, R2 ;  /* 0x000000020b029825 */ /* 0x000fca00078e0002 */
[----:B------:R0:W5:Y:S02]  /*2670*/  @!P1 LDG.E.U16 R10, desc[UR36][R2.64] ;  /* 0x00000024020a9981 */ /* 0x000164000c1e1500 */
.L_x_354:
[----:B------:R-:W-:Y:S05]  /*2680*/  BSYNC.RECONVERGENT B1 ;  /* 0x0000000000017941 */ /* 0x000fea0003800200 */
.L_x_353:
        /* <DEDUP_REMOVED lines=27> */
.L_x_356:
[----:B------:R-:W-:Y:S05]  /*2840*/  BSYNC.RECONVERGENT B1 ;  /* 0x0000000000017941 */ /* 0x000fea0003800200 */
.L_x_355:
        /* <DEDUP_REMOVED lines=15> */
.L_x_349:
[----:B------:R-:W0:Y:S01]  /*2940*/  LDCU UR4, c[0x0][0x390] ;  /* 0x00007200ff0477ac */ /* 0x000e220008000800 */
[----:B------:R-:W1:Y:S01]  /*2950*/  LDC.U8 R14, c[0x0][0x381] ;  /* 0x0000e040ff0e7b82 */ /* 0x000e620000000000 */
[----:B------:R-:W-:Y:S01]  /*2960*/  BSSY.RECONVERGENT B1, `(.L_x_357) ;  /* 0x0000431000017945 */ /* 0x000fe20003800200 */
[----:B0-----:R-:W-:-:S05]  /*2970*/  MOV R6, UR4 ;  /* 0x0000000400067c02 */ /* 0x001fca0008000f00 */
[----:B------:R-:W-:Y:S01]  /*2980*/  IMAD R3, R6, 0x3, R7 ;  /* 0x0000000306037824 */ /* 0x000fe200078e0207 */
[C---:B-1----:R-:W-:Y:S02]  /*2990*/  PRMT R5, R14.reuse, 0x7610, R5 ;  /* 0x000076100e057816 */ /* 0x042fe40000000005 */
[C---:B------:R-:W-:Y:S02]  /*29a0*/  PRMT R4, R14.reuse, 0x7610, R4 ;  /* 0x000076100e047816 */ /* 0x040fe40000000004 */
[----:B------:R-:W-:Y:S02]  /*29b0*/  ISETP.GE.U32.AND P0, PT, R3, R8, PT ;  /* 0x000000080300720c */ /* 0x000fe40003f06070 */
[C---:B------:R-:W-:Y:S02]  /*29c0*/  PRMT R3, R14.reuse, 0x7610, R3 ;  /* 0x000076100e037816 */ /* 0x040fe40000000003 */
[----:B------:R-:W-:-:S09]  /*29d0*/  PRMT R2, R14, 0x7610, R2 ;  /* 0x000076100e027816 */ /* 0x000fd20000000002 */
[----:B------:R-:W-:Y:S05]  /*29e0*/  @P0 BRA `(.L_x_358) ;  /* 0x0000004000a00947 */ /* 0x000fea0003800000 */
[----:B------:R-:W-:-:S13]  /*29f0*/  ISETP.NE.AND P4, PT, R0, RZ, PT ;  /* 0x000000ff0000720c */ /* 0x000fda0003f85270 */
[----:B------:R0:W5:Y:S01]  /*2a00*/  @!P4 LDG.E.U16 R11, desc[UR36][R12.64] ;  /* 0x000000240c0bc981 */ /* 0x000162000c1e1500 */
[----:B------:R-:W-:Y:S01]  /*2a10*/  VIADD R0, R0, 0xffffffff ;  /* 0xffffffff00007836 */ /* 0x000fe20000000000 */
[C---:B------:R-:W-:Y:S02]  /*2a20*/  PRMT R5, R14.reuse, 0x7610, R5 ;  /* 0x000076100e057816 */ /* 0x040fe40000000005 */
[----:B------:R-:W-:Y:S02]  /*2a30*/  PRMT R4, R14, 0x7610, R4 ;  /* 0x000076100e047816 */ /* 0x000fe40000000004 */
[----:B------:R-:W-:Y:S02]  /*2a40*/  VIMNMX.U32 R0, PT, PT, R0, 0x18, PT ;  /* 0x0000001800007848 */ /* 0x000fe40003fe0000 */
[C---:B------:R-:W-:Y:S02]  /*2a50*/  PRMT R3, R14.reuse, 0x7610, R3 ;  /* 0x000076100e037816 */ /* 0x040fe40000000003 */
[----:B------:R-:W-:-:S02]  /*2a60*/  PRMT R2, R14, 0x7610, R2 ;  /* 0x000076100e027816 */ /* 0x000fc40000000002 */
[----:B0-----:R-:W-:-:S07]  /*2a70*/  IADD3 R0, PT, PT, R0, 0x1, RZ ;  /* 0x0000000100007810 */ /* 0x001fce0007ffe0ff */
.L_x_364:
[----:B------:R-:W0:Y:S01]  /*2a80*/  LDCU UR4, c[0x0][0x390] ;  /* 0x00007200ff0477ac */ /* 0x000e220008000800 */
[C---:B-----5:R-:W-:Y:S02]  /*2a90*/  @!P4 PRMT R14, R11.reuse, 0x7610, R14 ;  /* 0x000076100b0ec816 */ /* 0x060fe4000000000e */
[C---:B------:R-:W-:Y:S02]  /*2aa0*/  @!P4 PRMT R18, R11.reuse, 0x7610, R18 ;  /* 0x000076100b12c816 */ /* 0x040fe40000000012 */
[C---:B------:R-:W-:Y:S02]  /*2ab0*/  @!P4 PRMT R26, R11.reuse, 0x7610, R26 ;  /* 0x000076100b1ac816 */ /* 0x040fe4000000001a */
[----:B------:R-:W-:Y:S01]  /*2ac0*/  @!P4 PRMT R27, R11, 0x7610, R27 ;  /* 0x000076100b1bc816 */ /* 0x000fe2000000001b */
[----:B-1----:R-:W-:Y:S06]  /*2ad0*/  @!P4 BRA `(.L_x_359) ;  /* 0x000000400008c947 */ /* 0x002fec0003800000 */
        /* <DEDUP_REMOVED lines=289> */
[----:B------:R-:W-:-:S04]  /*3cf0*/  IADD3 R14, PT, PT, -R15, RZ, RZ ;  /* 0x000000ff0f0e7210 */ /* 0x000fc80007ffe1ff */
[----:B0-----:R-:W-:Y:S01]  /*3d00*/  @P0 SHF.R.U32.HI R8, RZ, R8, R17 ;  /* 0x00000008ff080219 */ /* 0x001fe20000011611 */
[----:B------:R-:W-:-:S04]  /*3d10*/  IMAD R17, R14, UR28, R19 ;  /* 0x0000001c0e117c24 */ /* 0x000fc8000f8e0213 */
[----:B------:R-:W-:Y:S02]  /*3d20*/  @P0 IMAD.MOV R19, RZ, RZ, -R8 ;  /* 0x000000ffff130224 */ /* 0x000fe400078e0a08 */
[----:B------:R-:W-:Y:S02]  /*3d30*/  IMAD R6, R17, UR29, R6 ;  /* 0x0000001d11067c24 */ /* 0x000fe4000f8e0206 */
[----:B------:R-:W-:-:S04]  /*3d40*/  @P0 IMAD R15, R19, R16, R15 ;  /* 0x00000010130f0224 */ /* 0x000fc800078e020f */
[----:B--2---:R-:W-:-:S07]  /*3d50*/  @P0 IMAD R6, R15, R18, R6 ;  /* 0x000000120f060224 */ /* 0x004fce00078e0206 */
.L_x_360:
[----:B------:R-:W-:Y:S01]  /*3d60*/  LOP3.LUT R15, R6, 0xfffffffe, RZ, 0xc0, !PT ;  /* 0xfffffffe060f7812 */ /* 0x000fe200078ec0ff */
[----:B------:R-:W1:Y:S03]  /*3d70*/  LDCU UR52, c[0x0][0x3d0] ;  /* 0x00007a00ff3477ac */ /* 0x000e660008000800 */
[----:B------:R-:W-:-:S04]  /*3d80*/  IADD3 R14, P0, PT, R15, R12, RZ ;  /* 0x0000000c0f0e7210 */ /* 0x000fc80007f1e0ff */
[----:B------:R-:W-:-:S05]  /*3d90*/  IADD3.X R15, PT, PT, RZ, R13, RZ, P0, !PT ;  /* 0x0000000dff0f7210 */ /* 0x000fca00007fe4ff */
[----:B------:R2:W5:Y:S01]  /*3da0*/  LDG.E.U16 R27, desc[UR36][R14.64] ;  /* 0x000000240e1b7981 */ /* 0x000562000c1e1500 */
[----:B------:R-:W-:Y:S01]  /*3db0*/  MOV R16, RZ ;  /* 0x000000ff00107202 */ /* 0x000fe20000000f00 */
[----:B0-----:R-:W-:-:S04]  /*3dc0*/  VIADD R17, R7, UR4 ;  /* 0x0000000407117c36 */ /* 0x001fc80008000000 */
[----:B------:R-:W-:-:S05]  /*3dd0*/  IMAD.HI.U32 R6, R17, UR31, R16 ;  /* 0x0000001f11067c27 */ /* 0x000fca000f8e0010 */
[----:B-1----:R-:W-:-:S05]  /*3de0*/  SHF.R.U32.HI R18, RZ, UR52, R6 ;  /* 0x00000034ff127c19 */ /* 0x002fca0008011606 */
[----:B------:R-:W-:-:S04]  /*3df0*/  IMAD.MOV R19, RZ, RZ, -R18 ;  /* 0x000000ffff137224 */ /* 0x000fc800078e0a12 */
[----:B------:R-:W-:-:S04]  /*3e00*/  IMAD R6, R19, UR30, R17 ;  /* 0x0000001e13067c24 */ /* 0x000fc8000f8e0211 */
[----:B------:R-:W-:Y:S01]  /*3e10*/  IMAD R6, R6, UR5, RZ ;  /* 0x0000000506067c24 */ /* 0x000fe2000f8e02ff */
[----:B--2---:R-:W-:Y:S06]  /*3e20*/  BRA.U !UP0, `(.L_x_361) ;  /* 0x0000000d08947547 */ /* 0x004fec000b800000 */
        /* <DEDUP_REMOVED lines=212> */
[----:B------:R-:W-:Y:S01]  /*4b70*/  ISETP.NE.AND P0, PT, R0, 0x18, PT ;  /* 0x000000180000780c */ /* 0x000fe20003f05270 */
[----:B------:R-:W-:Y:S02]  /*4b80*/  HFMA2 R14, -RZ, RZ, 0, 0 ;  /* 0x00000000ff0e7431 */ /* 0x000fe400000001ff */
[----:B------:R-:W-:-:S10]  /*4b90*/  IMAD.MOV.U32 R15, RZ, RZ, R21 ;  /* 0x000000ffff0f7224 */ /* 0x000fd400078e0015 */
[----:B------:R-:W1:Y:S01]  /*4ba0*/  @P0 LDC R20, c[0x0][0x4f0] ;  /* 0x00013c00ff140b82 */ /* 0x000e620000000800 */
[----:B0-----:R-:W-:-:S07]  /*4bb0*/  IMAD.HI.U32 R18, R21, UR52, R14 ;  /* 0x0000003415127c27 */ /* 0x001fce000f8e000e */
[----:B------:R-:W0:Y:S01]  /*4bc0*/  @P0 LDC.64 R14, c[0x0][0x4e8] ;  /* 0x00013a00ff0e0b82 */ /* 0x000e220000000a00 */
[----:B------:R-:W-:Y:S02]  /*4bd0*/  SHF.R.U32.HI R19, RZ, UR53, R18 ;  /* 0x00000035ff137c19 */ /* 0x000fe40008011612 */
[----:B------:R-:W-:-:S03]  /*4be0*/  @P0 MOV R18, RZ ;  /* 0x000000ff00120202 */ /* 0x000fc60000000f00 */
[----:B------:R-:W-:Y:S02]  /*4bf0*/  IMAD.MOV R8, RZ, RZ, -R19 ;  /* 0x000000ffff087224 */ /* 0x000fe400078e0a13 */
[----:B------:R-:W2:Y:S02]  /*4c00*/  @P0 LDC R23, c[0x0][0x554] ;  /* 0x00015500ff170b82 */ /* 0x000ea40000000800 */
[----:B------:R-:W-:-:S04]  /*4c10*/  IMAD R21, R8, UR28, R21 ;  /* 0x0000001c08157c24 */ /* 0x000fc8000f8e0215 */
[----:B------:R-:W-:Y:S02]  /*4c20*/  IMAD R6, R21, UR29, R6 ;  /* 0x0000001d15067c24 */ /* 0x000fe4000f8e0206 */
[----:B0-----:R-:W-:-:S05]  /*4c30*/  @P0 IMAD.HI.U32 R15, R19, R15, R18 ;  /* 0x0000000f130f0227 */ /* 0x001fca00078e0012 */
[----:B-1----:R-:W-:-:S04]  /*4c40*/  @P0 SHF.R.U32.HI R15, RZ, R20, R15 ;  /* 0x00000014ff0f0219 */ /* 0x002fc8000001160f */
[----:B------:R-:W-:-:S05]  /*4c50*/  @P0 IADD3 R15, PT, PT, -R15, RZ, RZ ;  /* 0x000000ff0f0f0210 */ /* 0x000fca0007ffe1ff */
[----:B------:R-:W-:-:S04]  /*4c60*/  @P0 IMAD R19, R14, R15, R19 ;  /* 0x0000000f0e130224 */ /* 0x000fc800078e0213 */
[----:B--2---:R-:W-:-:S07]  /*4c70*/  @P0 IMAD R6, R19, R23, R6 ;  /* 0x0000001713060224 */ /* 0x004fce00078e0206 */
.L_x_361:
[----:B------:R-:W-:Y:S01]  /*4c80*/  LOP3.LUT R15, R6, 0xfffffffe, RZ, 0xc0, !PT ;  /* 0xfffffffe060f7812 */ /* 0x000fe200078ec0ff */
[----:B------:R-:W0:Y:S03]  /*4c90*/  LDCU UR52, c[0x0][0x3d0] ;  /* 0x00007a00ff3477ac */ /* 0x000e260008000800 */
[----:B------:R-:W-:-:S05]  /*4ca0*/  IADD3 R14, P0, PT, R15, R12, RZ ;  /* 0x0000000c0f0e7210 */ /* 0x000fca0007f1e0ff */
[----:B------:R-:W-:-:S05]  /*4cb0*/  IMAD.X R15, RZ, RZ, R13, P0 ;  /* 0x000000ffff0f7224 */ /* 0x000fca00000e060d */
[----:B------:R1:W5:Y:S01]  /*4cc0*/  LDG.E.U16 R26, desc[UR36][R14.64] ;  /* 0x000000240e1a7981 */ /* 0x000362000c1e1500 */
[----:B------:R-:W-:Y:S01]  /*4cd0*/  IADD3 R17, PT, PT, R17, UR4, RZ ;  /* 0x0000000411117c10 */ /* 0x000fe2000fffe0ff */
[----:B------:R-:W-:-:S04]  /*4ce0*/  IMAD.MOV.U32 R16, RZ, RZ, RZ ;  /* 0x000000ffff107224 */ /* 0x000fc800078e00ff */
[----:B------:R-:W-:-:S05]  /*4cf0*/  IMAD.HI.U32 R6, R17, UR31, R16 ;  /* 0x0000001f11067c27 */ /* 0x000fca000f8e0010 */
[----:B0-----:R-:W-:-:S04]  /*4d00*/  SHF.R.U32.HI R18, RZ, UR52, R6 ;  /* 0x00000034ff127c19 */ /* 0x001fc80008011606 */
[----:B------:R-:W-:-:S05]  /*4d10*/  IADD3 R19, PT, PT, -R18, RZ, RZ ;  /* 0x000000ff12137210 */ /* 0x000fca0007ffe1ff */
[----:B------:R-:W-:-:S04]  /*4d20*/  IMAD R6, R19, UR30, R17 ;  /* 0x0000001e13067c24 */ /* 0x000fc8000f8e0211 */
[----:B------:R-:W-:Y:S01]  /*4d30*/  IMAD R6, R6, UR5, RZ ;  /* 0x0000000506067c24 */ /* 0x000fe2000f8e02ff */
[----:B-1----:R-:W-:Y:S06]  /*4d40*/  BRA.U !UP0, `(.L_x_362) ;  /* 0x0000000d08947547 */ /* 0x002fec000b800000 */
        /* <DEDUP_REMOVED lines=212> */
[----:B------:R-:W-:Y:S01]  /*5a90*/  ISETP.NE.AND P0, PT, R0, 0x18, PT ;  /* 0x000000180000780c */ /* 0x000fe20003f05270 */
[----:B------:R-:W-:Y:S01]  /*5aa0*/  IMAD.MOV.U32 R14, RZ, RZ, RZ ;  /* 0x000000ffff0e7224 */ /* 0x000fe200078e00ff */
[----:B------:R-:W-:-:S11]  /*5ab0*/  MOV R15, R21 ;  /* 0x00000015000f7202 */ /* 0x000fd60000000f00 */
[----:B------:R-:W1:Y:S01]  /*5ac0*/  @P0 LDC R20, c[0x0][0x4f0] ;  /* 0x00013c00ff140b82 */ /* 0x000e620000000800 */
[----:B0-----:R-:W-:-:S07]  /*5ad0*/  IMAD.HI.U32 R18, R21, UR52, R14 ;  /* 0x0000003415127c27 */ /* 0x001fce000f8e000e */
[----:B------:R-:W0:Y:S01]  /*5ae0*/  @P0 LDC.64 R14, c[0x0][0x4e8] ;  /* 0x00013a00ff0e0b82 */ /* 0x000e220000000a00 */
[----:B------:R-:W-:Y:S01]  /*5af0*/  SHF.R.U32.HI R19, RZ, UR53, R18 ;  /* 0x00000035ff137c19 */ /* 0x000fe20008011612 */
[----:B------:R-:W-:-:S03]  /*5b00*/  @P0 IMAD.MOV.U32 R18, RZ, RZ, RZ ;  /* 0x000000ffff120224 */ /* 0x000fc600078e00ff */
[----:B------:R-:W-:-:S03]  /*5b10*/  IADD3 R8, PT, PT, -R19, RZ, RZ ;  /* 0x000000ff13087210 */ /* 0x000fc60007ffe1ff */
[----:B------:R-:W2:Y:S02]  /*5b20*/  @P0 LDC R23, c[0x0][0x554] ;  /* 0x00015500ff170b82 */ /* 0x000ea40000000800 */
[----:B------:R-:W-:-:S04]  /*5b30*/  IMAD R21, R8, UR28, R21 ;  /* 0x0000001c08157c24 */ /* 0x000fc8000f8e0215 */
[----:B------:R-:W-:Y:S02]  /*5b40*/  IMAD R6, R21, UR29, R6 ;  /* 0x0000001d15067c24 */ /* 0x000fe4000f8e0206 */
[----:B0-----:R-:W-:-:S05]  /*5b50*/  @P0 IMAD.HI.U32 R15, R19, R15, R18 ;  /* 0x0000000f130f0227 */ /* 0x001fca00078e0012 */
[----:B-1----:R-:W-:-:S05]  /*5b60*/  @P0 SHF.R.U32.HI R15, RZ, R20, R15 ;  /* 0x00000014ff0f0219 */ /* 0x002fca000001160f */
[----:B------:R-:W-:-:S04]  /*5b70*/  @P0 IMAD.MOV R15, RZ, RZ, -R15 ;  /* 0x000000ffff0f0224 */ /* 0x000fc800078e0a0f */
[----:B------:R-:W-:-:S04]  /*5b80*/  @P0 IMAD R14, R14, R15, R19 ;  /* 0x0000000f0e0e0224 */ /* 0x000fc800078e0213 */
[----:B--2---:R-:W-:-:S07]  /*5b90*/  @P0 IMAD R6, R14, R23, R6 ;  /* 0x000000170e060224 */ /* 0x004fce00078e0206 */
.L_x_362:
[----:B------:R-:W-:Y:S01]  /*5ba0*/  LOP3.LUT R19, R6, 0xfffffffe, RZ, 0xc0, !PT ;  /* 0xfffffffe06137812 */ /* 0x000fe200078ec0ff */
[----:B------:R-:W0:Y:S03]  /*5bb0*/  LDCU UR52, c[0x0][0x3d0] ;  /* 0x00007a00ff3477ac */ /* 0x000e260008000800 */
[----:B------:R-:W-:-:S04]  /*5bc0*/  IADD3 R18, P0, PT, R19, R12, RZ ;  /* 0x0000000c13127210 */ /* 0x000fc80007f1e0ff */
[----:B------:R-:W-:-:S05]  /*5bd0*/  IADD3.X R19, PT, PT, RZ, R13, RZ, P0, !PT ;  /* 0x0000000dff137210 */ /* 0x000fca00007fe4ff */
[----:B------:R1:W5:Y:S01]  /*5be0*/  LDG.E.U16 R18, desc[UR36][R18.64] ;  /* 0x0000002412127981 */ /* 0x000362000c1e1500 */
[----:B------:R-:W-:Y:S01]  /*5bf0*/  MOV R16, RZ ;  /* 0x000000ff00107202 */ /* 0x000fe20000000f00 */
[----:B------:R-:W-:-:S04]  /*5c00*/  VIADD R17, R17, UR4 ;  /* 0x0000000411117c36 */ /* 0x000fc80008000000 */
[----:B------:R-:W-:-:S05]  /*5c10*/  IMAD.HI.U32 R6, R17, UR31, R16 ;  /* 0x0000001f11067c27 */ /* 0x000fca000f8e0010 */
[----:B0-----:R-:W-:-:S05]  /*5c20*/  SHF.R.U32.HI R16, RZ, UR52, R6 ;  /* 0x00000034ff107c19 */ /* 0x001fca0008011606 */
[----:B------:R-:W-:-:S04]  /*5c30*/  IMAD.MOV R15, RZ, RZ, -R16 ;  /* 0x000000ffff0f7224 */ /* 0x000fc800078e0a10 */
[----:B------:R-:W-:-:S04]  /*5c40*/  IMAD R6, R15, UR30, R17 ;  /* 0x0000001e0f067c24 */ /* 0x000fc8000f8e0211 */
[----:B------:R-:W-:Y:S01]  /*5c50*/  IMAD R6, R6, UR5, RZ ;  /* 0x0000000506067c24 */ /* 0x000fe2000f8e02ff */
[----:B-1----:R-:W-:Y:S06]  /*5c60*/  BRA.U !UP0, `(.L_x_363) ;  /* 0x0000000d08947547 */ /* 0x002fec000b800000 */
        /* <DEDUP_REMOVED lines=213> */
[----:B------:R-:W-:Y:S02]  /*69c0*/  HFMA2 R16, -RZ, RZ, 0, 0 ;  /* 0x00000000ff107431 */ /* 0x000fe400000001ff */
        /* <DEDUP_REMOVED lines=15> */
.L_x_363:
[----:B------:R-:W-:-:S04]  /*6ac0*/  LOP3.LUT R15, R6, 0xfffffffe, RZ, 0xc0, !PT ;  /* 0xfffffffe060f7812 */ /* 0x000fc800078ec0ff */
[----:B------:R-:W-:-:S05]  /*6ad0*/  IADD3 R14, P0, PT, R15, R12, RZ ;  /* 0x0000000c0f0e7210 */ /* 0x000fca0007f1e0ff */
[----:B------:R-:W-:-:S05]  /*6ae0*/  IMAD.X R15, RZ, RZ, R13, P0 ;  /* 0x000000ffff0f7224 */ /* 0x000fca00000e060d */
[----:B------:R1:W5:Y:S03]  /*6af0*/  LDG.E.U16 R14, desc[UR36][R14.64] ;  /* 0x000000240e0e7981 */ /* 0x000366000c1e1500 */
.L_x_359:
[----:B------:R-:W2:Y:S01]  /*6b00*/  LDCU UR5, c[0x0][0x388] ;  /* 0x00007100ff0577ac */ /* 0x000ea20008000800 */
[----:B0-----:R-:W-:Y:S02]  /*6b10*/  MOV R6, UR4 ;  /* 0x0000000400067c02 */ /* 0x001fe40008000f00 */
[----:B------:R-:W-:Y:S02]  /*6b20*/  LOP3.LUT P2, RZ, R2, 0xff, RZ, 0xc0, !PT ;  /* 0x000000ff02ff7812 */ /* 0x000fe4000784c0ff */
[C---:B------:R-:W-:Y:S02]  /*6b30*/  LEA R7, R6.reuse, R7, 0x2 ;  /* 0x0000000706077211 */ /* 0x040fe400078e10ff */
[----:B------:R-:W-:Y:S02]  /*6b40*/  LOP3.LUT P3, RZ, R3, 0xff, RZ, 0xc0, !PT ;  /* 0x000000ff03ff7812 */ /* 0x000fe4000786c0ff */
[----:B------:R-:W-:Y:S01]  /*6b50*/  LOP3.LUT P0, RZ, R5, 0xff, RZ, 0xc0, !PT ;  /* 0x000000ff05ff7812 */ /* 0x000fe2000780c0ff */
[----:B------:R-:W-:Y:S01]  /*6b60*/  IMAD R3, R6, 0x3, R7 ;  /* 0x0000000306037824 */ /* 0x000fe200078e0207 */
[----:B------:R-:W-:-:S05]  /*6b70*/  LOP3.LUT P1, RZ, R4, 0xff, RZ, 0xc0, !PT ;  /* 0x000000ff04ff7812 */ /* 0x000fca000782c0ff */
[----:B-----5:R-:W-:Y:S01]  /*6b80*/  @!P2 IMAD.U32 R2, R27, 0x10000, RZ ;  /* 0x000100001b02a824 */ /* 0x020fe200078e00ff */
[----:B--2---:R-:W-:-:S04]  /*6b90*/  MOV R8, UR5 ;  /* 0x0000000500087c02 */ /* 0x004fc80008000f00 */
[----:B------:R-:W-:Y:S01]  /*6ba0*/  FSETP.NEU.OR P2, PT, R2, RZ, P2 ;  /* 0x000000ff0200720b */ /* 0x000fe2000174d400 */
[----:B------:R-:W-:Y:S01]  /*6bb0*/  @!P3 IMAD.U32 R2, R26, 0x10000, RZ ;  /* 0x000100001a02b824 */ /* 0x000fe200078e00ff */
[----:B------:R-:W-:Y:S01]  /*6bc0*/  ISETP.GE.U32.AND P5, PT, R3, R8, PT ;  /* 0x000000080300720c */ /* 0x000fe20003fa6070 */
[----:B------:R-:W-:Y:S01]  /*6bd0*/  @!P0 IMAD.U32 R5, R14, 0x10000, RZ ;  /* 0x000100000e058824 */ /* 0x000fe200078e00ff */
[----:B------:R-:W-:Y:S02]  /*6be0*/  @!P1 SHF.L.U32 R4, R18, 0x10, RZ ;  /* 0x0000001012049819 */ /* 0x000fe400000006ff */
        /* <DEDUP_REMOVED lines=8> */
.L_x_358:
[----:B------:R-:W-:Y:S05]  /*6c70*/  BSYNC.RECONVERGENT B1 ;  /* 0x0000000000017941 */ /* 0x000fea0003800200 */
.L_x_357:
[----:B------:R-:W-:Y:S01]  /*6c80*/  ISETP.GE.U32.AND P0, PT, R7, R8, PT ;  /* 0x000000080700720c */ /* 0x000fe20003f06070 */
[----:B------:R-:W-:Y:S01]  /*6c90*/  BSSY.RECONVERGENT B1, `(.L_x_365) ;  /* 0x0000468000017945 */ /* 0x000fe20003800200 */
[----:B------:R-:W-:-:S11]  /*6ca0*/  PRMT R0, R14, 0x7610, R0 ;  /* 0x000076100e007816 */ /* 0x000fd60000000000 */
[----:B------:R-:W-:Y:S05]  /*6cb0*/  @P0 BRA `(.L_x_366) ;  /* 0x0000004400940947 */ /* 0x000fea0003800000 */
[----:B------:R-:W0:Y:S01]  /*6cc0*/  LDC R19, c[0x0][0x3c4] ;  /* 0x0000f100ff137b82 */ /* 0x000e220000000800 */
[----:B------:R-:W2:Y:S02]  /*6cd0*/  LDCU.64 UR4, c[0x0][0x750] ;  /* 0x0000ea00ff0477ac */ /* 0x000ea40008000a00 */
[----:B--2---:R-:W-:Y:S02]  /*6ce0*/  IADD3 R10, P0, PT, R10, UR4, RZ ;  /* 0x000000040a0a7c10 */ /* 0x004fe4000ff1e0ff */
[----:B0-----:R-:W-:-:S03]  /*6cf0*/  ISETP.NE.AND P1, PT, R19, RZ, PT ;  /* 0x000000ff1300720c */ /* 0x001fc60003f25270 */
[----:B------:R-:W-:-:S10]  /*6d00*/  IMAD.X R11, RZ, RZ, UR5, P0 ;  /* 0x00000005ff0b7e24 */ /* 0x000fd400080e06ff */
[----:B------:R-:W-:Y:S05]  /*6d10*/  @P1 BRA `(.L_x_367) ;  /* 0x0000000000381947 */ /* 0x000fea0003800000 */
[----:B------:R2:W5:Y:S01]  /*6d20*/  LDG.E.U16 R27, desc[UR36][R10.64] ;  /* 0x000000240a1b7981 */ /* 0x000562000c1e1500 */
[----:B------:R-:W-:-:S04]  /*6d30*/  IADD3 R13, PT, PT, R7, R6, RZ ;  /* 0x00000006070d7210 */ /* 0x000fc80007ffe0ff */
[----:B------:R-:W-:-:S13]  /*6d40*/  ISETP.GE.U32.AND P0, PT, R13, R8, PT ;  /* 0x000000080d00720c */ /* 0x000fda0003f06070 */
[----:B--2---:R-:W-:Y:S05]  /*6d50*/  @P0 BRA `(.L_x_366) ;  /* 0x00000044006c0947 */ /* 0x004fea0003800000 */
[----:B------:R-:W-:Y:S01]  /*6d60*/  IMAD.IADD R11, R13, 0x1, R6 ;  /* 0x000000010d0b7824 */ /* 0x000fe200078e0206 */
[----:B-----5:R-:W-:-:S04]  /*6d70*/  PRMT R26, R27, 0x7610, R26 ;  /* 0x000076101b1a7816 */ /* 0x020fc8000000001a */
[----:B------:R-:W-:-:S13]  /*6d80*/  ISETP.GE.U32.AND P0, PT, R11, R8, PT ;  /* 0x000000080b00720c */ /* 0x000fda0003f06070 */
[----:B------:R-:W-:Y:S05]  /*6d90*/  @P0 BRA `(.L_x_366) ;  /* 0x00000044005c0947 */ /* 0x000fea0003800000 */
[----:B------:R-:W-:Y:S02]  /*6da0*/  IADD3 R11, PT, PT, R11, R6, RZ ;  /* 0x000000060b0b7210 */ /* 0x000fe40007ffe0ff */
[----:B------:R-:W-:Y:S02]  /*6db0*/  PRMT R18, R27, 0x7610, R18 ;  /* 0x000076101b127816 */ /* 0x000fe40000000012 */
[----:B------:R-:W-:Y:S02]  /*6dc0*/  ISETP.GE.U32.AND P0, PT, R11, R8, PT ;  /* 0x000000080b00720c */ /* 0x000fe40003f06070 */
[C---:B------:R-:W-:Y:S02]  /*6dd0*/  PRMT R26, R27.reuse, 0x7610, R26 ;  /* 0x000076101b1a7816 */ /* 0x040fe4000000001a */
[----:B------:R-:W-:Y:S01]  /*6de0*/  SEL R0, R27, R0, !P0 ;  /* 0x000000001b007207 */ /* 0x000fe20004000000 */
[----:B------:R-:W-:Y:S08]  /*6df0*/  BRA `(.L_x_366) ;  /* 0x0000004400447947 */ /* 0x000ff00003800000 */
.L_x_367:
[----:B------:R-:W0:Y:S01]  /*6e00*/  LDC.64 R12, c[0x0][0x3c8] ;  /* 0x0000f200ff0c7b82 */ /* 0x000e220000000a00 */
[----:B-1----:R-:W-:Y:S01]  /*6e10*/  MOV R15, R7 ;  /* 0x00000007000f7202 */ /* 0x002fe20000000f00 */
[----:B------:R-:W-:-:S06]  /*6e20*/  IMAD.MOV.U32 R14, RZ, RZ, RZ ;  /* 0x000000ffff0e7224 */ /* 0x000fcc00078e00ff */
[----:B------:R-:W1:Y:S08]  /*6e30*/  LDC R23, c[0x0][0x3d0] ;  /* 0x0000f400ff177b82 */ /* 0x000e700000000800 */
[----:B------:R-:W2:Y:S01]  /*6e40*/  LDC R24, c[0x0][0x4f4] ;  /* 0x00013d00ff187b82 */ /* 0x000ea20000000800 */
[----:B0-----:R-:W-:-:S04]  /*6e50*/  IMAD.HI.U32 R16, R7, R13, R14 ;  /* 0x0000000d07107227 */ /* 0x001fc800078e000e */
[----:B------:R-:W-:Y:S01]  /*6e60*/  VIADD R14, R19, 0xffffffff ;  /* 0xffffffff130e7836 */ /* 0x000fe20000000000 */
[----:B-1----:R-:W-:-:S04]  /*6e70*/  SHF.R.U32.HI R17, RZ, R23, R16 ;  /* 0x00000017ff117219 */ /* 0x002fc80000011610 */
[C---:B------:R-:W-:Y:S02]  /*6e80*/  ISETP.NE.AND P0, PT, R14.reuse, RZ, PT ;  /* 0x000000ff0e00720c */ /* 0x040fe40003f05270 */
[----:B------:R-:W-:Y:S02]  /*6e90*/  IADD3 R19, PT, PT, -R17, RZ, RZ ;  /* 0x000000ff11137210 */ /* 0x000fe40007ffe1ff */
[----:B------:R-:W-:-:S03]  /*6ea0*/  VIMNMX.U32 R25, PT, PT, R14, 0x18, PT ;  /* 0x000000180e197848 */ /* 0x000fc60003fe0000 */
[----:B------:R-:W-:Y:S02]  /*6eb0*/  IMAD R19, R12, R19, R7 ;  /* 0x000000130c137224 */ /* 0x000fe400078e0207 */
[----:B------:R-:W-:Y:S02]  /*6ec0*/  VIADD R25, R25, 0x1 ;  /* 0x0000000119197836 */ /* 0x000fe40000000000 */
[----:B--2---:R-:W-:Y:S02]  /*6ed0*/  IMAD R19, R19, R24, RZ ;  /* 0x0000001813137224 */ /* 0x004fe400078e02ff */
[----:B------:R-:W-:Y:S05]  /*6ee0*/  @!P0 BRA `(.L_x_368) ;  /* 0x0000001000148947 */ /* 0x000fea0003800000 */
        /* <DEDUP_REMOVED lines=242> */
[----:B------:R-:W-:Y:S01]  /*7e10*/  ISETP.NE.AND P1, PT, R25, 0x18, PT ;  /* 0x000000181900780c */ /* 0x000fe20003f25270 */
[----:B------:R-:W0:Y:S01]  /*7e20*/  LDCU.64 UR4, c[0x0][0x4e0] ;  /* 0x00009c00ff0477ac */ /* 0x000e220008000a00 */
[----:B------:R-:W-:Y:S01]  /*7e30*/  MOV R20, RZ ;  /* 0x000000ff00147202 */ /* 0x000fe20000000f00 */
[----:B------:R-:W1:Y:S10]  /*7e40*/  LDCU UR6, c[0x0][0x4dc] ;  /* 0x00009b80ff0677ac */ /* 0x000e740008000800 */
[----:B------:R-:W2:Y:S01]  /*7e50*/  @P1 LDC.64 R14, c[0x0][0x4e8] ;  /* 0x00013a00ff0e1b82 */ /* 0x000ea20000000a00 */
[----:B0-----:R-:W-:Y:S01]  /*7e60*/  IMAD.HI.U32 R16, R21, UR4, R20 ;  /* 0x0000000415107c27 */ /* 0x001fe2000f8e0014 */
[----:B------:R-:W0:Y:S06]  /*7e70*/  LDCU UR4, c[0x0][0x550] ;  /* 0x0000aa00ff0477ac */ /* 0x000e2c0008000800 */
[----:B------:R-:W3:Y:S01]  /*7e80*/  @P1 LDC R28, c[0x0][0x4f0] ;  /* 0x00013c00ff1c1b82 */ /* 0x000ee20000000800 */
[----:B------:R-:W-:-:S02]  /*7e90*/  SHF.R.U32.HI R17, RZ, UR5, R16 ;  /* 0x00000005ff117c19 */ /* 0x000fc40008011610 */
[----:B------:R-:W-:-:S03]  /*7ea0*/  @P1 MOV R16, RZ ;  /* 0x000000ff00101202 */ /* 0x000fc60000000f00 */
[----:B------:R-:W-:-:S04]  /*7eb0*/  IMAD.MOV R20, RZ, RZ, -R17 ;  /* 0x000000ffff147224 */ /* 0x000fc800078e0a11 */
[----:B-1----:R-:W-:Y:S02]  /*7ec0*/  IMAD R20, R20, UR6, R21 ;  /* 0x0000000614147c24 */ /* 0x002fe4000f8e0215 */
[----:B--2---:R-:W-:Y:S02]  /*7ed0*/  @P1 IMAD.HI.U32 R15, R17, R15, R16 ;  /* 0x0000000f110f1227 */ /* 0x004fe400078e0010 */
[----:B------:R-:W1:Y:S02]  /*7ee0*/  @P1 LDC R16, c[0x0][0x554] ;  /* 0x00015500ff101b82 */ /* 0x000e640000000800 */
[----:B0-----:R-:W-:Y:S01]  /*7ef0*/  IMAD R19, R20, UR4, R19 ;  /* 0x0000000414137c24 */ /* 0x001fe2000f8e0213 */
[----:B---3--:R-:W-:-:S05]  /*7f00*/  @P1 SHF.R.U32.HI R15, RZ, R28, R15 ;  /* 0x0000001cff0f1219 */ /* 0x008fca000001160f */
[----:B------:R-:W-:-:S04]  /*7f10*/  @P1 IMAD.MOV R15, RZ, RZ, -R15 ;  /* 0x000000ffff0f1224 */ /* 0x000fc800078e0a0f */
[----:B------:R-:W-:-:S04]  /*7f20*/  @P1 IMAD R14, R14, R15, R17 ;  /* 0x0000000f0e0e1224 */ /* 0x000fc800078e0211 */
[----:B-1----:R-:W-:-:S07]  /*7f30*/  @P1 IMAD R19, R14, R16, R19 ;  /* 0x000000100e131224 */ /* 0x002fce00078e0213 */
.L_x_368:
[----:B------:R-:W-:-:S04]  /*7f40*/  LOP3.LUT R15, R19, 0xfffffffe, RZ, 0xc0, !PT ;  /* 0xfffffffe130f7812 */ /* 0x000fc800078ec0ff */
[----:B------:R-:W-:-:S04]  /*7f50*/  IADD3 R14, P1, PT, R15, R10, RZ ;  /* 0x0000000a0f0e7210 */ /* 0x000fc80007f3e0ff */
[----:B------:R-:W-:-:S05]  /*7f60*/  IADD3.X R15, PT, PT, RZ, R11, RZ, P1, !PT ;  /* 0x0000000bff0f7210 */ /* 0x000fca0000ffe4ff */
[----:B------:R0:W5:Y:S01]  /*7f70*/  LDG.E.U16 R27, desc[UR36][R14.64] ;  /* 0x000000240e1b7981 */ /* 0x000162000c1e1500 */
[----:B------:R-:W-:-:S05]  /*7f80*/  IMAD.IADD R17, R7, 0x1, R6 ;  /* 0x0000000107117824 */ /* 0x000fca00078e0206 */
[----:B------:R-:W-:-:S13]  /*7f90*/  ISETP.GE.U32.AND P1, PT, R17, R8, PT ;  /* 0x000000081100720c */ /* 0x000fda0003f26070 */
[----:B0-----:R-:W-:Y:S05]  /*7fa0*/  @P1 BRA `(.L_x_366) ;  /* 0x0000003000d81947 */ /* 0x001fea0003800000 */
[----:B------:R-:W-:-:S05]  /*7fb0*/  MOV R16, RZ ;  /* 0x000000ff00107202 */ /* 0x000fca0000000f00 */
[----:B------:R-:W-:-:S05]  /*7fc0*/  IMAD.HI.U32 R20, R17, R13, R16 ;  /* 0x0000000d11147227 */ /* 0x000fca00078e0010 */
[----:B------:R-:W-:-:S05]  /*7fd0*/  SHF.R.U32.HI R21, RZ, R23, R20 ;  /* 0x00000017ff157219 */ /* 0x000fca0000011614 */
[----:B------:R-:W-:-:S04]  /*7fe0*/  IMAD.MOV R19, RZ, RZ, -R21 ;  /* 0x000000ffff137224 */ /* 0x000fc800078e0a15 */
[----:B------:R-:W-:-:S04]  /*7ff0*/  IMAD R19, R12, R19, R17 ;  /* 0x000000130c137224 */ /* 0x000fc800078e0211 */
[----:B------:R-:W-:Y:S01]  /*8000*/  IMAD R19, R19, R24, RZ ;  /* 0x0000001813137224 */ /* 0x000fe200078e02ff */
        /* <DEDUP_REMOVED lines=262> */
.L_x_369:
        /* <DEDUP_REMOVED lines=259> */
[----:B------:R-:W1:-:S12]  /*a0a0*/  LDCU UR6, c[0x0][0x4dc] ;  /* 0x00009b80ff0677ac */ /* 0x000e580008000800 */
[----:B------:R-:W2:Y:S01]  /*a0b0*/  @P1 LDC.64 R18, c[0x0][0x4e8] ;  /* 0x00013a00ff121b82 */ /* 0x000ea20000000a00 */
[----:B0-----:R-:W-:Y:S01]  /*a0c0*/  IMAD.HI.U32 R20, R17, UR4, R16 ;  /* 0x0000000411147c27 */ /* 0x001fe2000f8e0010 */
[----:B------:R-:W0:Y:S04]  /*a0d0*/  LDCU UR4, c[0x0][0x550] ;  /* 0x0000aa00ff0477ac */ /* 0x000e280008000800 */
[----:B------:R-:W-:Y:S02]  /*a0e0*/  SHF.R.U32.HI R21, RZ, UR5, R20 ;  /* 0x00000005ff157c19 */ /* 0x000fe40008011614 */
[----:B------:R-:W-:-:S03]  /*a0f0*/  @P1 MOV R20, RZ ;  /* 0x000000ff00141202 */ /* 0x000fc60000000f00 */
[----:B------:R-:W-:-:S04]  /*a100*/  IMAD.MOV R16, RZ, RZ, -R21 ;  /* 0x000000ffff107224 */ /* 0x000fc800078e0a15 */
[----:B-1----:R-:W-:Y:S02]  /*a110*/  IMAD R17, R16, UR6, R17 ;  /* 0x0000000610117c24 */ /* 0x002fe4000f8e0211 */
[----:B------:R-:W1:Y:S02]  /*a120*/  @P1 LDC R16, c[0x0][0x4f0] ;  /* 0x00013c00ff101b82 */ /* 0x000e640000000800 */
[----:B0-----:R-:W-:Y:S02]  /*a130*/  IMAD R28, R17, UR4, R28 ;  /* 0x00000004111c7c24 */ /* 0x001fe4000f8e021c */
[----:B--2---:R-:W-:-:S04]  /*a140*/  @P1 IMAD.HI.U32 R19, R21, R19, R20 ;  /* 0x0000001315131227 */ /* 0x004fc800078e0014 */
[----:B------:R-:W0:Y:S01]  /*a150*/  @P1 LDC R17, c[0x0][0x554] ;  /* 0x00015500ff111b82 */ /* 0x000e220000000800 */
[----:B-1----:R-:W-:-:S05]  /*a160*/  @P1 SHF.R.U32.HI R19, RZ, R16, R19 ;  /* 0x00000010ff131219 */ /* 0x002fca0000011613 */
[----:B------:R-:W-:-:S04]  /*a170*/  @P1 IMAD.MOV R19, RZ, RZ, -R19 ;  /* 0x000000ffff131224 */ /* 0x000fc800078e0a13 */
[----:B------:R-:W-:-:S04]  /*a180*/  @P1 IMAD R18, R18, R19, R21 ;  /* 0x0000001312121224 */ /* 0x000fc800078e0215 */
[----:B0-----:R-:W-:-:S07]  /*a190*/  @P1 IMAD R28, R18, R17, R28 ;  /* 0x00000011121c1224 */ /* 0x001fce00078e021c */
.L_x_370:
        /* <DEDUP_REMOVED lines=258> */
[----:B------:R-:W-:-:S11]  /*b1c0*/  HFMA2 R14, -RZ, RZ, 0, 0 ;  /* 0x00000000ff0e7431 */ /* 0x000fd600000001ff */
[----:B------:R-:W1:Y:S01]  /*b1d0*/  @P0 LDC.64 R12, c[0x0][0x4e8] ;  /* 0x00013a00ff0c0b82 */ /* 0x000e620000000a00 */
[----:B0-----:R-:W-:Y:S01]  /*b1e0*/  IMAD.HI.U32 R16, R15, UR4, R14 ;  /* 0x000000040f107c27 */ /* 0x001fe2000f8e000e */
[----:B------:R-:W0:Y:S06]  /*b1f0*/  LDCU UR4, c[0x0][0x4dc] ;  /* 0x00009b80ff0477ac */ /* 0x000e2c0008000800 */
[----:B------:R-:W2:Y:S01]  /*b200*/  @P0 LDC R0, c[0x0][0x4f0] ;  /* 0x00013c00ff000b82 */ /* 0x000ea20000000800 */
[----:B------:R-:W-:Y:S01]  /*b210*/  SHF.R.U32.HI R17, RZ, UR5, R16 ;  /* 0x00000005ff117c19 */ /* 0x000fe20008011610 */
[----:B------:R-:W3:Y:S01]  /*b220*/  LDCU UR5, c[0x0][0x550] ;  /* 0x0000aa00ff0577ac */ /* 0x000ee20008000800 */
[----:B------:R-:W-:-:S05]  /*b230*/  @P0 MOV R16, RZ ;  /* 0x000000ff00100202 */ /* 0x000fca0000000f00 */
[----:B------:R-:W4:Y:S01]  /*b240*/  @P0 LDC R19, c[0x0][0x554] ;  /* 0x00015500ff130b82 */ /* 0x000f220000000800 */
[--C-:B------:R-:W-:Y:S02]  /*b250*/  IMAD.MOV R14, RZ, RZ, -R17.reuse ;  /* 0x000000ffff0e7224 */ /* 0x100fe400078e0a11 */
[----:B-1----:R-:W-:-:S04]  /*b260*/  @P0 IMAD.HI.U32 R13, R17, R13, R16 ;  /* 0x0000000d110d0227 */ /* 0x002fc800078e0010 */
[----:B0-----:R-:W-:Y:S01]  /*b270*/  IMAD R15, R14, UR4, R15 ;  /* 0x000000040e0f7c24 */ /* 0x001fe2000f8e020f */
[----:B--2---:R-:W-:-:S03]  /*b280*/  @P0 SHF.R.U32.HI R13, RZ, R0, R13 ;  /* 0x00000000ff0d0219 */ /* 0x004fc6000001160d */
[----:B---3--:R-:W-:Y:S01]  /*b290*/  IMAD R24, R15, UR5, R24 ;  /* 0x000000050f187c24 */ /* 0x008fe2000f8e0218 */
[----:B------:R-:W-:-:S05]  /*b2a0*/  @P0 IADD3 R13, PT, PT, -R13, RZ, RZ ;  /* 0x000000ff0d0d0210 */ /* 0x000fca0007ffe1ff */
[----:B------:R-:W-:-:S04]  /*b2b0*/  @P0 IMAD R17, R12, R13, R17 ;  /* 0x0000000d0c110224 */ /* 0x000fc800078e0211 */
[----:B----4-:R-:W-:-:S07]  /*b2c0*/  @P0 IMAD R24, R17, R19, R24 ;  /* 0x0000001311180224 */ /* 0x010fce00078e0218 */
.L_x_371:
[----:B------:R-:W-:-:S04]  /*b2d0*/  LOP3.LUT R13, R24, 0xfffffffe, RZ, 0xc0, !PT ;  /* 0xfffffffe180d7812 */ /* 0x000fc800078ec0ff */
[----:B------:R-:W-:-:S04]  /*b2e0*/  IADD3 R10, P0, PT, R13, R10, RZ ;  /* 0x0000000a0d0a7210 */ /* 0x000fc80007f1e0ff */
[----:B------:R-:W-:-:S05]  /*b2f0*/  IADD3.X R11, PT, PT, RZ, R11, RZ, P0, !PT ;  /* 0x0000000bff0b7210 */ /* 0x000fca00007fe4ff */
[----:B------:R0:W5:Y:S04]  /*b300*/  LDG.E.U16 R0, desc[UR36][R10.64] ;  /* 0x000000240a007981 */ /* 0x000168000c1e1500 */
.L_x_366:
[----:B------:R-:W-:Y:S05]  /*b310*/  BSYNC.RECONVERGENT B1 ;  /* 0x0000000000017941 */ /* 0x000fea0003800200 */
.L_x_365:
[----:B------:R-:W-:Y:S01]  /*b320*/  ISETP.GE.U32.AND P0, PT, R7, R8, PT ;  /* 0x000000080700720c */ /* 0x000fe20003f06070 */
[----:B------:R-:W-:-:S12]  /*b330*/  BSSY.RECONVERGENT B1, `(.L_x_372) ;  /* 0x000001b000017945 */ /* 0x000fd80003800200 */
[----:B------:R-:W-:Y:S05]  /*b340*/  @P0 BRA `(.L_x_373) ;  /* 0x0000000000640947 */ /* 0x000fea0003800000 */
[----:B------:R-:W-:Y:S02]  /*b350*/  LOP3.LUT P0, RZ, R2, 0xff, RZ, 0xc0, !PT ;  /* 0x000000ff02ff7812 */ /* 0x000fe4000780c0ff */
[----:B------:R-:W-:-:S04]  /*b360*/  IADD3 R7, PT, PT, R7, R6, RZ ;  /* 0x0000000607077210 */ /* 0x000fc80007ffe0ff */
[----:B------:R-:W-:-:S07]  /*b370*/  ISETP.GE.U32.AND P1, PT, R7, R8, PT ;  /* 0x000000080700720c */ /* 0x000fce0003f26070 */
[----:B-----5:R-:W-:-:S05]  /*b380*/  @!P0 IMAD.U32 R27, R27, 0x10000, RZ ;  /* 0x000100001b1b8824 */ /* 0x020fca00078e00ff */
        /* <DEDUP_REMOVED lines=10> */
[----:B------:R-:W-:Y:S02]  /*b430*/  LOP3.LUT P0, RZ, R4, 0xff, RZ, 0xc0, !PT ;  /* 0x000000ff04ff7812 */ /* 0x000fe4000780c0ff */
[----:B------:R-:W-:-:S04]  /*b440*/  IADD3 R7, PT, PT, R7, R6, RZ ;  /* 0x0000000607077210 */ /* 0x000fc80007ffe0ff */
[----:B------:R-:W-:-:S07]  /*b450*/  ISETP.GE.U32.AND P1, PT, R7, R8, PT ;  /* 0x000000080700720c */ /* 0x000fce0003f26070 */
[----:B------:R-:W-:-:S04]  /*b460*/  @!P0 SHF.L.U32 R18, R18, 0x10, RZ ;  /* 0x0000001012128819 */ /* 0x000fc800000006ff */
[----:B------:R-:W-:-:S04]  /*b470*/  FSETP.NEU.OR P0, PT, R18, RZ, P0 ;  /* 0x000000ff1200720b */ /* 0x000fc8000070d400 */
[----:B------:R-:W-:Y:S01]  /*b480*/  SEL R4, RZ, 0x1, !P0 ;  /* 0x00000001ff047807 */ /* 0x000fe20004000000 */
[----:B------:R-:W-:Y:S08]  /*b490*/  @P1 BRA `(.L_x_373) ;  /* 0x0000000000101947 */ /* 0x000ff00003800000 */
[----:B------:R-:W-:-:S13]  /*b4a0*/  LOP3.LUT P0, RZ, R5, 0xff, RZ, 0xc0, !PT ;  /* 0x000000ff05ff7812 */ /* 0x000fda000780c0ff */
[----:B------:R-:W-:-:S05]  /*b4b0*/  @!P0 IMAD.U32 R0, R0, 0x10000, RZ ;  /* 0x0001000000008824 */ /* 0x000fca00078e00ff */
[----:B------:R-:W-:-:S04]  /*b4c0*/  FSETP.NEU.OR P0, PT, R0, RZ, P0 ;  /* 0x000000ff0000720b */ /* 0x000fc8000070d400 */
[----:B------:R-:W-:-:S09]  /*b4d0*/  SEL R5, RZ, 0x1, !P0 ;  /* 0x00000001ff057807 */ /* 0x000fd20004000000 */
.L_x_373:
[----:B------:R-:W-:Y:S05]  /*b4e0*/  BSYNC.RECONVERGENT B1 ;  /* 0x0000000000017941 */ /* 0x000fea0003800200 */
.L_x_372:
[----:B------:R-:W2:Y:S01]  /*b4f0*/  I2F.S8 R3, R3 ;  /* 0x0000000300037306 */ /* 0x000ea20000001400 */
[----:B------:R-:W-:-:S07]  /*b500*/  LOP3.LUT P0, RZ, R2, 0xff, RZ, 0xc0, !PT ;  /* 0x000000ff02ff7812 */ /* 0x000fce000780c0ff */
[----:B------:R-:W3:Y:S08]  /*b510*/  I2F.S8 R4, R4 ;  /* 0x0000000400047306 */ /* 0x000ef00000001400 */
[----:B--2--5:R-:W2:Y:S08]  /*b520*/  F2F.BF16.F32 R0, R3 ;  /* 0x0000000300007304 */ /* 0x024eb00000202000 */
[----:B---3--:R-:W3:Y:S01]  /*b530*/  F2F.BF16.F32 R2, R4 ;  /* 0x0000000400027304 */ /* 0x008ee20000202000 */
[----:B--2---:R-:W-:-:S07]  /*b540*/  @!P0 SHF.L.U32 R0, R0, 0x10, RZ ;  /* 0x0000001000008819 */ /* 0x004fce00000006ff */
[----:B------:R-:W2:Y:S01]  /*b550*/  I2F.S8 R5, R5 ;  /* 0x0000000500057306 */ /* 0x000ea20000001400 */
[----:B------:R-:W-:-:S13]  /*b560*/  FSETP.EQ.AND P0, PT, R0, RZ, !P0 ;  /* 0x000000ff0000720b */ /* 0x000fda0004702000 */
[----:B---3--:R-:W-:Y:S02]  /*b570*/  @P0 SHF.L.U32 R0, R2, 0x10, RZ ;  /* 0x0000001002000819 */ /* 0x008fe400000006ff */
[----:B--2---:R-:W2:Y:S02]  /*b580*/  F2F.BF16.F32 R2, R5 ;  /* 0x0000000500027304 */ /* 0x004ea40000202000 */
[----:B------:R-:W-:-:S13]  /*b590*/  FSETP.EQ.AND P0, PT, R0, RZ, P0 ;  /* 0x000000ff0000720b */ /* 0x000fda0000702000 */
[----:B--2---:R-:W-:-:S05]  /*b5a0*/  @P0 IMAD.U32 R0, R2, 0x10000, RZ ;  /* 0x0001000002000824 */ /* 0x004fca00078e00ff */
[----:B------:R-:W-:-:S04]  /*b5b0*/  FSETP.NEU.OR P0, PT, R0, RZ, !P0 ;  /* 0x000000ff0000720b */ /* 0x000fc8000470d400 */
[----:B------:R-:W-:-:S09]  /*b5c0*/  SEL R17, RZ, 0x1, !P0 ;  /* 0x00000001ff117807 */ /* 0x000fd20004000000 */
.L_x_327:
[----:B------:R-:W-:Y:S05]  /*b5d0*/  BSYNC.RECONVERGENT B0 ;  /* 0x0000000000007941 */ /* 0x000fea0003800200 */
.L_x_326:
[----:B------:R-:W2:Y:S02]  /*b5e0*/  LDCU UR4, c[0x0][0x3a0] ;  /* 0x00007400ff0477ac */ /* 0x000ea40008000800 */
[----:B--2---:R-:W-:-:S09]  /*b5f0*/  UISETP.NE.AND UP0, UPT, UR4, URZ, UPT ;  /* 0x000000ff0400728c */ /* 0x004fd2000bf05270 */
[----:B------:R-:W-:Y:S05]  /*b600*/  BRA.U !UP0, `(.L_x_374) ;  /* 0x0000000108807547 */ /* 0x000fea000b800000 */
[----:B------:R-:W2:Y:S01]  /*b610*/  S2UR UR5, SR_CgaCtaId ;  /* 0x00000000000579c3 */ /* 0x000ea20000008800 */
[----:B------:R-:W3:Y:S01]  /*b620*/  LDCU UR8, c[0x0][0x360] ;  /* 0x00006c00ff0877ac */ /* 0x000ee20008000800 */
[----:B------:R-:W-:Y:S01]  /*b630*/  UMOV UR4, 0x400 ;  /* 0x0000040000047882 */ /* 0x000fe20000000000 */
[----:B------:R-:W4:Y:S01]  /*b640*/  LDCU UR6, c[0x0][0x364] ;  /* 0x00006c80ff0677ac */ /* 0x000f220008000800 */
[----:B------:R-:W-:Y:S01]  /*b650*/  UIADD3 UR4, UPT, UPT, UR4, 0x10, URZ ;  /* 0x0000001004047890 */ /* 0x000fe2000fffe0ff */
[----:B---3--:R-:W-:-:S03]  /*b660*/  IMAD R0, R9, UR8, R22 ;  /* 0x0000000809007c24 */ /* 0x008fc6000f8e0216 */
[----:B--2---:R-:W-:Y:S02]  /*b670*/  ULEA UR4, UR5, UR4, 0x18 ;  /* 0x0000000405047291 */ /* 0x004fe4000f8ec0ff */
[----:B----4-:R-:W-:-:S07]  /*b680*/  UISETP.GE.U32.AND UP0, UPT, UR6, 0x2, UPT ;  /* 0x000000020600788c */ /* 0x010fce000bf06070 */
[----:B------:R2:W-:Y:S02]  /*b690*/  STS.U8 [R0+UR4], R17 ;  /* 0x0000001100007988 */ /* 0x0005e40008000004 */
[----:B------:R-:W-:Y:S05]  /*b6a0*/  BRA.U !UP0, `(.L_x_374) ;  /* 0x0000000108587547 */ /* 0x000fea000b800000 */
[----:B------:R-:W-:-:S05]  /*b6b0*/  UMOV UR5, UR6 ;  /* 0x0000000600057c82 */ /* 0x000fca0008000000 */
.L_x_377:
[----:B------:R-:W-:Y:S01]  /*b6c0*/  USHF.R.U32.HI UR7, URZ, 0x1, UR5 ;  /* 0x00000001ff077899 */ /* 0x000fe20008011605 */
[----:B------:R-:W-:Y:S05]  /*b6d0*/  BAR.SYNC.DEFER_BLOCKING 0x0 ;  /* 0x0000000000007b1d */ /* 0x000fea0000010000 */
[----:B------:R-:W-:Y:S01]  /*b6e0*/  IADD3 R3, PT, PT, R9, UR7, RZ ;  /* 0x0000000709037c10 */ /* 0x000fe2000fffe0ff */
[----:B------:R-:W-:Y:S03]  /*b6f0*/  BSSY.RECONVERGENT B0, `(.L_x_375) ;  /* 0x000000e000007945 */ /* 0x000fe60003800200 */
[----:B------:R-:W-:-:S04]  /*b700*/  ISETP.GE.U32.AND P0, PT, R3, UR6, PT ;  /* 0x0000000603007c0c */ /* 0x000fc8000bf06070 */
[----:B------:R-:W-:-:S13]  /*b710*/  ISETP.GE.U32.OR P0, PT, R9, UR7, P0 ;  /* 0x0000000709007c0c */ /* 0x000fda0008706470 */
[----:B---3--:R-:W-:Y:S05]  /*b720*/  @P0 BRA `(.L_x_376) ;  /* 0x0000000000280947 */ /* 0x008fea0003800000 */
[----:B------:R-:W-:Y:S01]  /*b730*/  IMAD R2, R3, UR8, R22 ;  /* 0x0000000803027c24 */ /* 0x000fe2000f8e0216 */
[----:B------:R-:W-:-:S05]  /*b740*/  LOP3.LUT P0, RZ, R17, 0xff, RZ, 0xc0, !PT ;  /* 0x000000ff11ff7812 */ /* 0x000fca000780c0ff */
[----:B------:R-:W3:Y:S02]  /*b750*/  LDS.S8 R2, [R2+UR4] ;  /* 0x0000000402027984 */ /* 0x000ee40008000200 */
[----:B---3--:R-:W3:Y:S08]  /*b760*/  I2F.S16 R3, R2 ;  /* 0x0000000200037306 */ /* 0x008ef00000101400 */
[----:B---3--:R-:W3:Y:S02]  /*b770*/  F2F.BF16.F32 R3, R3 ;  /* 0x0000000300037304 */ /* 0x008ee40000202000 */
[----:B---3-5:R-:W-:-:S04]  /*b780*/  @!P0 SHF.L.U32 R4, R3, 0x10, RZ ;  /* 0x0000001003048819 */ /* 0x028fc800000006ff */
[----:B------:R-:W-:-:S04]  /*b790*/  FSETP.NEU.OR P0, PT, R4, RZ, P0 ;  /* 0x000000ff0400720b */ /* 0x000fc8000070d400 */
[----:B------:R-:W-:-:S04]  /*b7a0*/  SEL R5, RZ, 0x1, !P0 ;  /* 0x00000001ff057807 */ /* 0x000fc80004000000 */
[----:B--2---:R-:W-:Y:S01]  /*b7b0*/  PRMT R17, R5, 0x7610, R17 ;  /* 0x0000761005117816 */ /* 0x004fe20000000011 */
[----:B------:R3:W-:Y:S06]  /*b7c0*/  STS.U8 [R0+UR4], R5 ;  /* 0x0000000500007988 */ /* 0x0007ec0008000004 */
.L_x_376:
[----:B------:R-:W-:Y:S05]  /*b7d0*/  BSYNC.RECONVERGENT B0 ;  /* 0x0000000000007941 */ /* 0x000fea0003800200 */
.L_x_375:
[----:B------:R-:W-:-:S03]  /*b7e0*/  UISETP.GT.U32.AND UP0, UPT, UR5, 0x3, UPT ;  /* 0x000000030500788c */ /* 0x000fc6000bf04070 */
[----:B------:R-:W-:-:S06]  /*b7f0*/  UMOV UR5, UR7 ;  /* 0x0000000700057c82 */ /* 0x000fcc0008000000 */
[----:B------:R-:W-:Y:S05]  /*b800*/  BRA.U UP0, `(.L_x_377) ;  /* 0xfffffffd00ac7547 */ /* 0x000fea000b83ffff */
.L_x_374:
        /* <DEDUP_REMOVED lines=9> */
[----:B--23--:R-:W-:Y:S01]  /*b8a0*/  IMAD R0, R9, UR6, R22 ;  /* 0x0000000609007c24 */ /* 0x00cfe2000f8e0216 */
        /* <DEDUP_REMOVED lines=8> */
.L_x_382:
[----:B------:R-:W-:Y:S01]  /*b930*/  USHF.R.U32.HI UR7, URZ, 0x1, UR5 ;  /* 0x00000001ff077899 */ /* 0x000fe20008011605 */
[----:B------:R-:W-:Y:S05]  /*b940*/  BAR.SYNC.DEFER_BLOCKING 0x0 ;  /* 0x0000000000007b1d */ /* 0x000fea0000010000 */
[----:B------:R-:W-:Y:S01]  /*b950*/  IADD3 R3, PT, PT, R22, UR7, RZ ;  /* 0x0000000716037c10 */ /* 0x000fe2000fffe0ff */
[----:B------:R-:W-:Y:S03]  /*b960*/  BSSY.RECONVERGENT B0, `(.L_x_380) ;  /* 0x000000d000007945 */ /* 0x000fe60003800200 */
[----:B------:R-:W-:-:S04]  /*b970*/  ISETP.GE.U32.AND P0, PT, R3, UR6, PT ;  /* 0x0000000603007c0c */ /* 0x000fc8000bf06070 */
[----:B------:R-:W-:-:S13]  /*b980*/  ISETP.GE.U32.OR P0, PT, R22, UR7, P0 ;  /* 0x0000000716007c0c */ /* 0x000fda0008706470 */
[----:B--2---:R-:W-:Y:S05]  /*b990*/  @P0 BRA `(.L_x_381) ;  /* 0x0000000000240947 */ /* 0x004fea0003800000 */
[----:B------:R-:W2:Y:S01]  /*b9a0*/  LDS.S8 R3, [R2+UR7] ;  /* 0x0000000702037984 */ /* 0x000ea20008000200 */
[----:B------:R-:W-:Y:S01]  /*b9b0*/  LOP3.LUT P0, RZ, R17, 0xff, RZ, 0xc0, !PT ;  /* 0x000000ff11ff7812 */ /* 0x000fe2000780c0ff */
[----:B--2---:R-:W2:Y:S08]  /*b9c0*/  I2F.S16 R3, R3 ;  /* 0x0000000300037306 */ /* 0x004eb00000101400 */
[----:B--2--5:R-:W2:Y:S04]  /*b9d0*/  F2F.BF16.F32 R4, R3 ;  /* 0x0000000300047304 */ /* 0x024ea80000202000 */
[----:B--2---:R-:W-:-:S04]  /*b9e0*/  @!P0 SHF.L.U32 R4, R4, 0x10, RZ ;  /* 0x0000001004048819 */ /* 0x004fc800000006ff */
[----:B------:R-:W-:-:S04]  /*b9f0*/  FSETP.NEU.OR P0, PT, R4, RZ, P0 ;  /* 0x000000ff0400720b */ /* 0x000fc8000070d400 */
[----:B------:R-:W-:-:S04]  /*ba00*/  SEL R5, RZ, 0x1, !P0 ;  /* 0x00000001ff057807 */ /* 0x000fc80004000000 */
[----:B----4-:R-:W-:Y:S01]  /*ba10*/  PRMT R17, R5, 0x7610, R17 ;  /* 0x0000761005117816 */ /* 0x010fe20000000011 */
[----:B------:R2:W-:Y:S06]  /*ba20*/  STS.U8 [R0+UR8], R5 ;  /* 0x0000000500007988 */ /* 0x0005ec0008000008 */
.L_x_381:
[----:B------:R-:W-:Y:S05]  /*ba30*/  BSYNC.RECONVERGENT B0 ;  /* 0x0000000000007941 */ /* 0x000fea0003800200 */
.L_x_380:
[----:B------:R-:W-:-:S03]  /*ba40*/  UISETP.GT.U32.AND UP0, UPT, UR5, 0x7f, UPT ;  /* 0x0000007f0500788c */ /* 0x000fc6000bf04070 */
[----:B------:R-:W-:-:S06]  /*ba50*/  UMOV UR5, UR7 ;  /* 0x0000000700057c82 */ /* 0x000fcc0008000000 */
[----:B------:R-:W-:Y:S05]  /*ba60*/  BRA.U UP0, `(.L_x_382) ;  /* 0xfffffffd00b07547 */ /* 0x000fea000b83ffff */
.L_x_379:
[----:B------:R-:W-:Y:S01]  /*ba70*/  BAR.SYNC.DEFER_BLOCKING 0x0 ;  /* 0x0000000000007b1d */ /* 0x000fe20000010000 */
[----:B------:R-:W-:-:S09]  /*ba80*/  UISETP.GE.U32.AND UP0, UPT, UR4, 0x2, UPT ;  /* 0x000000020400788c */ /* 0x000fd2000bf06070 */
[----:B------:R-:W-:Y:S05]  /*ba90*/  BRA.U !UP0, `(.L_x_378) ;  /* 0x0000000108387547 */ /* 0x000fea000b800000 */
[----:B--234-:R-:W-:-:S07]  /*baa0*/  IMAD.MOV.U32 R0, RZ, RZ, 0x1 ;  /* 0x00000001ff007424 */ /* 0x01cfce00078e00ff */
.L_x_383:
[----:B------:R-:W-:-:S04]  /*bab0*/  LOP3.LUT R2, R17, 0xffff, RZ, 0xc0, !PT ;  /* 0x0000ffff11027812 */ /* 0x000fc800078ec0ff */
[----:B------:R-:W-:-:S06]  /*bac0*/  PRMT R3, R2, 0x8880, RZ ;  /* 0x0000888002037816 */ /* 0x000fcc00000000ff */
[----:B------:R2:W3:Y:S02]  /*bad0*/  SHFL.DOWN PT, R3, R3, R0, 0x1f ;  /* 0x08001f0003037589 */ /* 0x0004e400000e0000 */
[----:B--2---:R-:W-:-:S04]  /*bae0*/  SHF.L.U32 R0, R0, 0x1, RZ ;  /* 0x0000000100007819 */ /* 0x004fc800000006ff */
[----:B------:R-:W-:Y:S02]  /*baf0*/  ISETP.GE.AND P1, PT, R0, UR4, PT ;  /* 0x0000000400007c0c */ /* 0x000fe4000bf26270 */
[----:B---3--:R-:W-:-:S04]  /*bb00*/  ISETP.NE.AND P0, PT, R3, RZ, PT ;  /* 0x000000ff0300720c */ /* 0x008fc80003f05270 */
[----:B------:R-:W-:Y:S02]  /*bb10*/  FSEL R2, RZ, 1, !P0 ;  /* 0x3f800000ff027808 */ /* 0x000fe40004000000 */
[----:B------:R-:W-:-:S04]  /*bb20*/  LOP3.LUT P0, RZ, R17, 0xff, RZ, 0xc0, !PT ;  /* 0x000000ff11ff7812 */ /* 0x000fc8000780c0ff */
[----:B------:R-:W2:Y:S09]  /*bb30*/  F2F.BF16.F32 R2, R2 ;  /* 0x0000000200027304 */ /* 0x000eb20000202000 */
[----:B--2--5:R-:W-:-:S04]  /*bb40*/  @!P0 SHF.L.U32 R4, R2, 0x10, RZ ;  /* 0x0000001002048819 */ /* 0x024fc800000006ff */
[----:B------:R-:W-:-:S04]  /*bb50*/  FSETP.NEU.OR P0, PT, R4, RZ, P0 ;  /* 0x000000ff0400720b */ /* 0x000fc8000070d400 */
[----:B------:R-:W-:Y:S01]  /*bb60*/  SEL R17, RZ, 0x1, !P0 ;  /* 0x00000001ff117807 */ /* 0x000fe20004000000 */
[----:B------:R-:W-:Y:S08]  /*bb70*/  @!P1 BRA `(.L_x_383) ;  /* 0xfffffffc00cc9947 */ /* 0x000ff0000383ffff */
.L_x_378:
[----:B--234-:R-:W2:Y:S01]  /*bb80*/  S2R R0, SR_CTAID.X ;  /* 0x0000000000007919 */ /* 0x01cea20000002500 */
[----:B------:R-:W3:Y:S01]  /*bb90*/  LDCU UR4, c[0x0][0x558] ;  /* 0x0000ab00ff0477ac */ /* 0x000ee20008000800 */
[----:B-----5:R-:W-:Y:S01]  /*bba0*/  IMAD.MOV.U32 R16, RZ, RZ, RZ ;  /* 0x000000ffff107224 */ /* 0x020fe200078e00ff */
[----:B------:R-:W4:Y:S01]  /*bbb0*/  LDCU.64 UR6, c[0x0][0x3a8] ;  /* 0x00007500ff0677ac */ /* 0x000f220008000a00 */
[----:B------:R-:W2:Y:S01]  /*bbc0*/  LDCU UR5, c[0x0][0x394] ;  /* 0x00007280ff0577ac */ /* 0x000ea20008000800 */
[----:B---3--:R-:W-:Y:S01]  /*bbd0*/  UISETP.NE.AND UP0, UPT, UR4, URZ, UPT ;  /* 0x000000ff0400728c */ /* 0x008fe2000bf05270 */
[----:B----4-:R-:W-:-:S04]  /*bbe0*/  IMAD R2, R22, UR6, RZ ;  /* 0x0000000616027c24 */ /* 0x010fc8000f8e02ff */
[----:B------:R-:W-:-:S04]  /*bbf0*/  IMAD R3, R9, UR7, R2 ;  /* 0x0000000709037c24 */ /* 0x000fc8000f8e0202 */
[----:B--2---:R-:W-:Y:S01]  /*bc00*/  IMAD R3, R0, UR5, R3 ;  /* 0x0000000500037c24 */ /* 0x004fe2000f8e0203 */
[----:B------:R-:W-:Y:S06]  /*bc10*/  BRA.U !UP0, `(.L_x_384) ;  /* 0x0000001108547547 */ /* 0x000fec000b800000 */
[----:B------:R-:W2:Y:S01]  /*bc20*/  LDCU.64 UR8, c[0x0][0x560] ;  /* 0x0000ac00ff0877ac */ /* 0x000ea20008000a00 */
[----:B------:R-:W-:Y:S01]  /*bc30*/  HFMA2 R2, -RZ, RZ, 0, 0 ;  /* 0x00000000ff027431 */ /* 0x000fe200000001ff */
[----:B------:R-:W3:Y:S01]  /*bc40*/  LDCU UR7, c[0x0][0x55c] ;  /* 0x0000ab80ff0777ac */ /* 0x000ee20008000800 */
[----:B------:R-:W4:Y:S01]  /*bc50*/  LDCU UR6, c[0x0][0x688] ;  /* 0x0000d100ff0677ac */ /* 0x000f220008000800 */
[----:B------:R-:W-:-:S04]  /*bc60*/  UIADD3 UR5, UPT, UPT, UR4, -0x1, URZ ;  /* 0xffffffff04057890 */ /* 0x000fc8000fffe0ff */
[----:B------:R-:W-:Y:S01]  /*bc70*/  UISETP.NE.AND UP1, UPT, UR5, URZ, UPT ;  /* 0x000000ff0500728c */ /* 0x000fe2000bf25270 */
[----:B--2---:R-:W-:-:S05]  /*bc80*/  IMAD.HI.U32 R4, R3, UR8, R2 ;  /* 0x0000000803047c27 */ /* 0x004fca000f8e0002 */
[----:B------:R-:W-:-:S04]  /*bc90*/  SHF.R.U32.HI R5, RZ, UR9, R4 ;  /* 0x00000009ff057c19 */ /* 0x000fc80008011604 */
[----:B------:R-:W-:-:S05]  /*bca0*/  IADD3 R7, PT, PT, -R5, RZ, RZ ;  /* 0x000000ff05077210 */ /* 0x000fca0007ffe1ff */
[----:B---3--:R-:W-:-:S04]  /*bcb0*/  IMAD R7, R7, UR7, R3 ;  /* 0x0000000707077c24 */ /* 0x008fc8000f8e0203 */
[----:B----4-:R-:W-:Y:S01]  /*bcc0*/  IMAD R16, R7, UR6, RZ ;  /* 0x0000000607107c24 */ /* 0x010fe2000f8e02ff */
[----:B------:R-:W-:Y:S06]  /*bcd0*/  BRA.U !UP1, `(.L_x_384) ;  /* 0x0000001109247547 */ /* 0x000fec000b800000 */
[----:B------:R-:W2:Y:S01]  /*bce0*/  LDCU.64 UR8, c[0x0][0x568] ;  /* 0x0000ad00ff0877ac */ /* 0x000ea20008000a00 */
[----:B------:R-:W-:Y:S01]  /*bcf0*/  IMAD.MOV.U32 R4, RZ, RZ, RZ ;  /* 0x000000ffff047224 */ /* 0x000fe200078e00ff */
[----:B------:R-:W3:Y:S01]  /*bd00*/  LDCU UR7, c[0x0][0x570] ;  /* 0x0000ae00ff0777ac */ /* 0x000ee20008000800 */
[----:B------:R-:W-:Y:S01]  /*bd10*/  UISETP.LT.U32.AND UP1, UPT, UR5, 0x18, UPT ;  /* 0x000000180500788c */ /* 0x000fe2000bf21070 */
[----:B------:R-:W4:Y:S03]  /*bd20*/  LDCU UR6, c[0x0][0x690] ;  /* 0x0000d200ff0677ac */ /* 0x000f260008000800 */
[----:B------:R-:W-:Y:S01]  /*bd30*/  USEL UR5, UR5, 0x18, UP1 ;  /* 0x0000001805057887 */ /* 0x000fe20008800000 */
[----:B--2---:R-:W-:-:S03]  /*bd40*/  IMAD.HI.U32 R6, R5, UR9, R4 ;  /* 0x0000000905067c27 */ /* 0x004fc6000f8e0004 */
[----:B------:R-:W-:Y:S02]  /*bd50*/  UIADD3 UR5, UPT, UPT, UR5, 0x1, URZ ;  /* 0x0000000105057890 */ /* 0x000fe4000fffe0ff */
[----:B---3--:R-:W-:Y:S02]  /*bd60*/  SHF.R.U32.HI R7, RZ, UR7, R6 ;  /* 0x00000007ff077c19 */ /* 0x008fe40008011606 */
[----:B------:R-:W-:Y:S02]  /*bd70*/  UISETP.NE.AND UP1, UPT, UR5, 0x2, UPT ;  /* 0x000000020500788c */ /* 0x000fe4000bf25270 */
[----:B------:R-:W-:-:S05]  /*bd80*/  IADD3 R4, PT, PT, -R7, RZ, RZ ;  /* 0x000000ff07047210 */ /* 0x000fca0007ffe1ff */
[----:B------:R-:W-:-:S04]  /*bd90*/  IMAD R5, R4, UR8, R5 ;  /* 0x0000000804057c24 */ /* 0x000fc8000f8e0205 */
[----:B----4-:R-:W-:Y:S01]  /*bda0*/  IMAD R16, R5, UR6, R16 ;  /* 0x0000000605107c24 */ /* 0x010fe2000f8e0210 */
[----:B------:R-:W-:Y:S06]  /*bdb0*/  BRA.U !UP1, `(.L_x_384) ;  /* 0x0000000d09ec7547 */ /* 0x000fec000b800000 */
[----:B------:R-:W2:Y:S01]  /*bdc0*/  LDCU.64 UR8, c[0x0][0x578] ;  /* 0x0000af00ff0877ac */ /* 0x000ea20008000a00 */
[----:B------:R-:W-:Y:S01]  /*bdd0*/  MOV R6, RZ ;  /* 0x000000ff00067202 */ /* 0x000fe20000000f00 */
[----:B------:R-:W3:Y:S01]  /*bde0*/  LDCU UR7, c[0x0][0x574] ;  /* 0x0000ae80ff0777ac */ /* 0x000ee20008000800 */
[----:B------:R-:W4:Y:S01]  /*bdf0*/  LDCU UR6, c[0x0][0x698] ;  /* 0x0000d300ff0677ac */ /* 0x000f220008000800 */
[----:B------:R-:W-:Y:S02]  /*be00*/  UISETP.NE.AND UP1, UPT, UR5, 0x3, UPT ;  /* 0x000000030500788c */ /* 0x000fe4000bf25270 */
[----:B--2---:R-:W-:-:S05]  /*be10*/  IMAD.HI.U32 R4, R7, UR8, R6 ;  /* 0x0000000807047c27 */ /* 0x004fca000f8e0006 */
[----:B------:R-:W-:-:S05]  /*be20*/  SHF.R.U32.HI R5, RZ, UR9, R4 ;  /* 0x00000009ff057c19 */ /* 0x000fca0008011604 */
[----:B------:R-:W-:-:S04]  /*be30*/  IMAD.MOV R6, RZ, RZ, -R5 ;  /* 0x000000ffff067224 */ /* 0x000fc800078e0a05 */
[----:B---3--:R-:W-:-:S04]  /*be40*/  IMAD R7, R6, UR7, R7 ;  /* 0x0000000706077c24 */ /* 0x008fc8000f8e0207 */
[----:B----4-:R-:W-:Y:S01]  /*be50*/  IMAD R16, R7, UR6, R16 ;  /* 0x0000000607107c24 */ /* 0x010fe2000f8e0210 */
[----:B------:R-:W-:Y:S06]  /*be60*/  BRA.U !UP1, `(.L_x_384) ;  /* 0x0000000d09c07547 */ /* 0x000fec000b800000 */
[----:B------:R-:W2:Y:S01]  /*be70*/  LDCU.64 UR8, c[0x0][0x580] ;  /* 0x0000b000ff0877ac */ /* 0x000ea20008000a00 */
[----:B------:R-:W-:Y:S01]  /*be80*/  HFMA2 R4, -RZ, RZ, 0, 0 ;  /* 0x00000000ff047431 */ /* 0x000fe200000001ff */
[----:B------:R-:W3:Y:S01]  /*be90*/  LDCU UR7, c[0x0][0x588] ;  /* 0x0000b100ff0777ac */ /* 0x000ee20008000800 */
[----:B------:R-:W4:Y:S01]  /*bea0*/  LDCU UR6, c[0x0][0x6a0] ;  /* 0x0000d400ff0677ac */ /* 0x000f220008000800 */
[----:B------:R-:W-:Y:S02]  /*beb0*/  UISETP.NE.AND UP1, UPT, UR5, 0x4, UPT ;  /* 0x000000040500788c */ /* 0x000fe4000bf25270 */
[----:B--2---:R-:W-:-:S05]  /*bec0*/  IMAD.HI.U32 R6, R5, UR9, R4 ;  /* 0x0000000905067c27 */ /* 0x004fca000f8e0004 */
[----:B---3--:R-:W-:-:S04]  /*bed0*/  SHF.R.U32.HI R7, RZ, UR7, R6 ;  /* 0x00000007ff077c19 */ /* 0x008fc80008011606 */
[----:B------:R-:W-:-:S05]  /*bee0*/  IADD3 R4, PT, PT, -R7, RZ, RZ ;  /* 0x000000ff07047210 */ /* 0x000fca0007ffe1ff */
[----:B------:R-:W-:-:S04]  /*bef0*/  IMAD R5, R4, UR8, R5 ;  /* 0x0000000804057c24 */ /* 0x000fc8000f8e0205 */
[----:B----4-:R-:W-:Y:S01]  /*bf00*/  IMAD R16, R5, UR6, R16 ;  /* 0x0000000605107c24 */ /* 0x010fe2000f8e0210 */
[----:B------:R-:W-:Y:S06]  /*bf10*/  BRA.U !UP1, `(.L_x_384) ;  /* 0x0000000d09947547 */ /* 0x000fec000b800000 */
[----:B------:R-:W2:Y:S01]  /*bf20*/  LDCU.64 UR8, c[0x0][0x590] ;  /* 0x0000b200ff0877ac */ /* 0x000ea20008000a00 */
[----:B------:R-:W-:Y:S01]  /*bf30*/  IMAD.MOV.U32 R6, RZ, RZ, RZ ;  /* 0x000000ffff067224 */ /* 0x000fe200078e00ff */
[----:B------:R-:W3:Y:S01]  /*bf40*/  LDCU UR7, c[0x0][0x58c] ;  /* 0x0000b180ff0777ac */ /* 0x000ee20008000800 */
[----:B------:R-:W4:Y:S01]  /*bf50*/  LDCU UR6, c[0x0][0x6a8] ;  /* 0x0000d500ff0677ac */ /* 0x000f220008000800 */
[----:B------:R-:W-:Y:S01]  /*bf60*/  UISETP.NE.AND UP1, UPT, UR5, 0x5, UPT ;  /* 0x000000050500788c */ /* 0x000fe2000bf25270 */
[----:B--2---:R-:W-:-:S05]  /*bf70*/  IMAD.HI.U32 R4, R7, UR8, R6 ;  /* 0x0000000807047c27 */ /* 0x004fca000f8e0006 */
[----:B------:R-:W-:-:S04]  /*bf80*/  SHF.R.U32.HI R5, RZ, UR9, R4 ;  /* 0x00000009ff057c19 */ /* 0x000fc80008011604 */
[----:B------:R-:W-:-:S05]  /*bf90*/  IADD3 R6, PT, PT, -R5, RZ, RZ ;  /* 0x000000ff05067210 */ /* 0x000fca0007ffe1ff */
[----:B---3--:R-:W-:-:S04]  /*bfa0*/  IMAD R7, R6, UR7, R7 ;  /* 0x0000000706077c24 */ /* 0x008fc8000f8e0207 */
        /* <DEDUP_REMOVED lines=8> */
[----:B---3--:R-:W-:-:S05]  /*c030*/  SHF.R.U32.HI R7, RZ, UR7, R6 ;  /* 0x00000007ff077c19 */ /* 0x008fca0008011606 */
[----:B------:R-:W-:-:S04]  /*c040*/  IMAD.MOV R4, RZ, RZ, -R7 ;  /* 0x000000ffff047224 */ /* 0x000fc800078e0a07 */
[----:B------:R-:W-:-:S04]  /*c050*/  IMAD R5, R4, UR8, R5 ;  /* 0x0000000804057c24 */ /* 0x000fc8000f8e0205 */
        /* <DEDUP_REMOVED lines=8> */
[----:B------:R-:W-:-:S04]  /*c0e0*/  SHF.R.U32.HI R5, RZ, UR9, R4 ;  /* 0x00000009ff057c19 */ /* 0x000fc80008011604 */
[----:B------:R-:W-:-:S05]  /*c0f0*/  IADD3 R6, PT, PT, -R5, RZ, RZ ;  /* 0x000000ff05067210 */ /* 0x000fca0007ffe1ff */
[----:B---3--:R-:W-:-:S04]  /*c100*/  IMAD R7, R6, UR7, R7 ;  /* 0x0000000706077c24 */ /* 0x008fc8000f8e0207 */
        /* <DEDUP_REMOVED lines=8> */
[----:B---3--:R-:W-:-:S04]  /*c190*/  SHF.R.U32.HI R7, RZ, UR7, R6 ;  /* 0x00000007ff077c19 */ /* 0x008fc80008011606 */
        /* <DEDUP_REMOVED lines=183> */
[----:B------:R-:W4:Y:S03]  /*cd10*/  LDCU UR5, c[0x0][0x748] ;  /* 0x0000e900ff0577ac */ /* 0x000f260008000800 */
[----:B--2---:R-:W-:-:S05]  /*cd20*/  IMAD.HI.U32 R4, R7, UR6, R6 ;  /* 0x0000000607047c27 */ /* 0x004fca000f8e0006 */
[----:B------:R-:W-:-:S04]  /*cd30*/  SHF.R.U32.HI R4, RZ, UR7, R4 ;  /* 0x00000007ff047c19 */ /* 0x000fc80008011604 */
[----:B------:R-:W-:-:S05]  /*cd40*/  IADD3 R5, PT, PT, -R4, RZ, RZ ;  /* 0x000000ff04057210 */ /* 0x000fca0007ffe1ff */
[----:B---3--:R-:W-:-:S04]  /*cd50*/  IMAD R5, R5, UR8, R7 ;  /* 0x0000000805057c24 */ /* 0x008fc8000f8e0207 */
[----:B----4-:R-:W-:-:S07]  /*cd60*/  IMAD R16, R5, UR5, R16 ;  /* 0x0000000505107c24 */ /* 0x010fce000f8e0210 */
.L_x_384:
[----:B------:R-:W2:Y:S01]  /*cd70*/  LDCU UR5, c[0x0][0x3a4] ;  /* 0x00007480ff0577ac */ /* 0x000ea20008000800 */
[----:B------:R-:W3:Y:S01]  /*cd80*/  LDCU.64 UR6, c[0x0][0x768] ;  /* 0x0000ed00ff0677ac */ /* 0x000ee20008000a00 */
[----:B--2---:R-:W-:Y:S01]  /*cd90*/  UISETP.NE.AND UP1, UPT, UR5, URZ, UPT ;  /* 0x000000ff0500728c */ /* 0x004fe2000bf25270 */
[----:B---3--:R-:W-:Y:S02]  /*cda0*/  IADD3 R4, P1, PT, R16, UR6, RZ ;  /* 0x0000000610047c10 */ /* 0x008fe4000ff3e0ff */
[----:B------:R-:W-:-:S03]  /*cdb0*/  ISETP.NE.U32.AND P0, PT, RZ, UR6, PT ;  /* 0x00000006ff007c0c */ /* 0x000fc6000bf05070 */
[----:B------:R-:W-:Y:S01]  /*cdc0*/  IMAD.X R5, RZ, RZ, UR7, P1 ;  /* 0x00000007ff057e24 */ /* 0x000fe200088e06ff */
[----:B------:R-:W-:-:S04]  /*cdd0*/  ISETP.NE.AND.EX P0, PT, RZ, UR7, PT, P0 ;  /* 0x00000007ff007c0c */ /* 0x000fc8000bf05300 */
[----:B------:R-:W-:Y:S02]  /*cde0*/  SEL R4, R4, RZ, P0 ;  /* 0x000000ff04047207 */ /* 0x000fe40000000000 */
[----:B------:R-:W-:Y:S01]  /*cdf0*/  SEL R5, R5, RZ, P0 ;  /* 0x000000ff05057207 */ /* 0x000fe20000000000 */
[----:B------:R-:W-:Y:S06]  /*ce00*/  BRA.U !UP1, `(.L_x_385) ;  /* 0x00000025093c7547 */ /* 0x000fec000b800000 */
[----:B------:R-:W-:Y:S01]  /*ce10*/  MOV R16, RZ ;  /* 0x000000ff00107202 */ /* 0x000fe20000000f00 */
[----:B------:R-:W-:Y:S06]  /*ce20*/  BRA.U !UP0, `(.L_x_386) ;  /* 0x0000001108587547 */ /* 0x000fec000b800000 */
[----:B------:R-:W2:Y:S01]  /*ce30*/  LDCU.64 UR6, c[0x0][0x560] ;  /* 0x0000ac00ff0677ac */ /* 0x000ea20008000a00 */
[----:B------:R-:W-:Y:S02]  /*ce40*/  HFMA2 R6, -RZ, RZ, 0, 0 ;  /* 0x00000000ff067431 */ /* 0x000fe400000001ff */
[----:B------:R-:W-:Y:S01]  /*ce50*/  IMAD.MOV.U32 R7, RZ, RZ, R3 ;  /* 0x000000ffff077224 */ /* 0x000fe200078e0003 */
[----:B------:R-:W3:Y:S01]  /*ce60*/  LDCU UR5, c[0x0][0x55c] ;  /* 0x0000ab80ff0577ac */ /* 0x000ee20008000800 */
[----:B------:R-:W4:Y:S01]  /*ce70*/  LDCU UR8, c[0x0][0x688] ;  /* 0x0000d100ff0877ac */ /* 0x000f220008000800 */
[----:B------:R-:W-:-:S04]  /*ce80*/  UIADD3 UR4, UPT, UPT, UR4, -0x1, URZ ;  /* 0xffffffff04047890 */ /* 0x000fc8000fffe0ff */
[----:B------:R-:W-:Y:S01]  /*ce90*/  UISETP.NE.AND UP0, UPT, UR4, URZ, UPT ;  /* 0x000000ff0400728c */ /* 0x000fe2000bf05270 */
[----:B--2---:R-:W-:-:S05]  /*cea0*/  IMAD.HI.U32 R6, R3, UR6, R6 ;  /* 0x0000000603067c27 */ /* 0x004fca000f8e0006 */
[----:B------:R-:W-:-:S04]  /*ceb0*/  SHF.R.U32.HI R7, RZ, UR7, R6 ;  /* 0x00000007ff077c19 */ /* 0x000fc80008011606 */
[----:B0-----:R-:W-:-:S05]  /*cec0*/  IADD3 R11, PT, PT, -R7, RZ, RZ ;  /* 0x000000ff070b7210 */ /* 0x001fca0007ffe1ff */
[----:B---3--:R-:W-:-:S04]  /*ced0*/  IMAD R11, R11, UR5, R3 ;  /* 0x000000050b0b7c24 */ /* 0x008fc8000f8e0203 */
[----:B----4-:R-:W-:Y:S01]  /*cee0*/  IMAD R16, R11, UR8, RZ ;  /* 0x000000080b107c24 */ /* 0x010fe2000f8e02ff */
[----:B------:R-:W-:Y:S06]  /*cef0*/  BRA.U !UP0, `(.L_x_386) ;  /* 0x0000001108247547 */ /* 0x000fec000b800000 */
[----:B------:R-:W0:Y:S01]  /*cf00*/  LDCU.64 UR6, c[0x0][0x568] ;  /* 0x0000ad00ff0677ac */ /* 0x000e220008000a00 */
[----:B------:R-:W-:Y:S01]  /*cf10*/  MOV R6, RZ ;  /* 0x000000ff00067202 */ /* 0x000fe20000000f00 */
[----:B------:R-:W2:Y:S01]  /*cf20*/  LDCU UR5, c[0x0][0x570] ;  /* 0x0000ae00ff0577ac */ /* 0x000ea20008000800 */
[----:B------:R-:W-:-:S04]  /*cf30*/  UISETP.LT.U32.AND UP0, UPT, UR4, 0x18, UPT ;  /* 0x000000180400788c */ /* 0x000fc8000bf01070 */
[----:B------:R-:W-:-:S04]  /*cf40*/  USEL UR4, UR4, 0x18, UP0 ;  /* 0x0000001804047887 */ /* 0x000fc80008000000 */
[----:B------:R-:W-:Y:S01]  /*cf50*/  UIADD3 UR4, UPT, UPT, UR4, 0x1, URZ ;  /* 0x0000000104047890 */ /* 0x000fe2000fffe0ff */
[----:B0-----:R-:W-:Y:S01]  /*cf60*/  IMAD.HI.U32 R10, R7, UR7, R6 ;  /* 0x00000007070a7c27 */ /* 0x001fe2000f8e0006 */
[----:B------:R-:W0:Y:S04]  /*cf70*/  LDCU UR7, c[0x0][0x690] ;  /* 0x0000d200ff0777ac */ /* 0x000e280008000800 */
[----:B--2---:R-:W-:Y:S01]  /*cf80*/  SHF.R.U32.HI R11, RZ, UR5, R10 ;  /* 0x00000005ff0b7c19 */ /* 0x004fe2000801160a */
[----:B------:R-:W-:-:S04]  /*cf90*/  UISETP.NE.AND UP0, UPT, UR4, 0x2, UPT ;  /* 0x000000020400788c */ /* 0x000fc8000bf05270 */
[----:B------:R-:W-:-:S04]  /*cfa0*/  IMAD.MOV R6, RZ, RZ, -R11 ;  /* 0x000000ffff067224 */ /* 0x000fc800078e0a0b */
[----:B------:R-:W-:-:S04]  /*cfb0*/  IMAD R7, R6, UR6, R7 ;  /* 0x0000000606077c24 */ /* 0x000fc8000f8e0207 */
[----:B0-----:R-:W-:Y:S01]  /*cfc0*/  IMAD R16, R7, UR7, R16 ;  /* 0x0000000707107c24 */ /* 0x001fe2000f8e0210 */
[----:B------:R-:W-:Y:S06]  /*cfd0*/  BRA.U !UP0, `(.L_x_386) ;  /* 0x0000000d08ec7547 */ /* 0x000fec000b800000 */
[----:B------:R-:W0:Y:S01]  /*cfe0*/  LDCU.64 UR6, c[0x0][0x578] ;  /* 0x0000af00ff0677ac */ /* 0x000e220008000a00 */
[----:B------:R-:W-:Y:S01]  /*cff0*/  MOV R10, RZ ;  /* 0x000000ff000a7202 */ /* 0x000fe20000000f00 */
[----:B------:R-:W2:Y:S01]  /*d000*/  LDCU UR5, c[0x0][0x574] ;  /* 0x0000ae80ff0577ac */ /* 0x000ea20008000800 */
[----:B------:R-:W3:Y:S01]  /*d010*/  LDCU UR8, c[0x0][0x698] ;  /* 0x0000d300ff0877ac */ /* 0x000ee20008000800 */
[----:B------:R-:W-:Y:S02]  /*d020*/  UISETP.NE.AND UP0, UPT, UR4, 0x3, UPT ;  /* 0x000000030400788c */ /* 0x000fe4000bf05270 */
[----:B0-----:R-:W-:-:S05]  /*d030*/  IMAD.HI.U32 R6, R11, UR6, R10 ;  /* 0x000000060b067c27 */ /* 0x001fca000f8e000a */
[----:B------:R-:W-:-:S04]  /*d040*/  SHF.R.U32.HI R7, RZ, UR7, R6 ;  /* 0x00000007ff077c19 */ /* 0x000fc80008011606 */
[----:B------:R-:W-:-:S05]  /*d050*/  IADD3 R10, PT, PT, -R7, RZ, RZ ;  /* 0x000000ff070a7210 */ /* 0x000fca0007ffe1ff */
[----:B--2---:R-:W-:-:S04]  /*d060*/  IMAD R11, R10, UR5, R11 ;  /* 0x000000050a0b7c24 */ /* 0x004fc8000f8e020b */
[----:B---3--:R-:W-:Y:S01]  /*d070*/  IMAD R16, R11, UR8, R16 ;  /* 0x000000080b107c24 */ /* 0x008fe2000f8e0210 */
[----:B------:R-:W-:Y:S06]  /*d080*/  BRA.U !UP0, `(.L_x_386) ;  /* 0x0000000d08c07547 */ /* 0x000fec000b800000 */
[----:B------:R-:W0:Y:S01]  /*d090*/  LDCU.64 UR6, c[0x0][0x580] ;  /* 0x0000b000ff0677ac */ /* 0x000e220008000a00 */
[----:B------:R-:W-:Y:S01]  /*d0a0*/  IMAD.MOV.U32 R6, RZ, RZ, RZ ;  /* 0x000000ffff067224 */ /* 0x000fe200078e00ff */
[----:B------:R-:W2:Y:S01]  /*d0b0*/  LDCU UR5, c[0x0][0x588] ;  /* 0x0000b100ff0577ac */ /* 0x000ea20008000800 */
[----:B------:R-:W3:Y:S01]  /*d0c0*/  LDCU UR8, c[0x0][0x6a0] ;  /* 0x0000d400ff0877ac */ /* 0x000ee20008000800 */
[----:B------:R-:W-:Y:S01]  /*d0d0*/  UISETP.NE.AND UP0, UPT, UR4, 0x4, UPT ;  /* 0x000000040400788c */ /* 0x000fe2000bf05270 */
[----:B0-----:R-:W-:-:S05]  /*d0e0*/  IMAD.HI.U32 R10, R7, UR7, R6 ;  /* 0x00000007070a7c27 */ /* 0x001fca000f8e0006 */
[----:B--2---:R-:W-:-:S04]  /*d0f0*/  SHF.R.U32.HI R11, RZ, UR5, R10 ;  /* 0x00000005ff0b7c19 */ /* 0x004fc8000801160a */
[----:B------:R-:W-:-:S05]  /*d100*/  IADD3 R6, PT, PT, -R11, RZ, RZ ;  /* 0x000000ff0b067210 */ /* 0x000fca0007ffe1ff */
[----:B------:R-:W-:-:S04]  /*d110*/  IMAD R7, R6, UR6, R7 ;  /* 0x0000000606077c24 */ /* 0x000fc8000f8e0207 */
[----:B---3--:R-:W-:Y:S01]  /*d120*/  IMAD R16, R7, UR8, R16 ;  /* 0x0000000807107c24 */ /* 0x008fe2000f8e0210 */
[----:B------:R-:W-:Y:S06]  /*d130*/  BRA.U !UP0, `(.L_x_386) ;  /* 0x0000000d08947547 */ /* 0x000fec000b800000 */
[----:B------:R-:W0:Y:S01]  /*d140*/  LDCU.64 UR6, c[0x0][0x590] ;  /* 0x0000b200ff0677ac */ /* 0x000e220008000a00 */
[----:B------:R-:W-:Y:S01]  /*d150*/  HFMA2 R10, -RZ, RZ, 0, 0 ;  /* 0x00000000ff0a7431 */ /* 0x000fe200000001ff */
[----:B------:R-:W2:Y:S01]  /*d160*/  LDCU UR5, c[0x0][0x58c] ;  /* 0x0000b180ff0577ac */ /* 0x000ea20008000800 */
[----:B------:R-:W3:Y:S01]  /*d170*/  LDCU UR8, c[0x0][0x6a8] ;  /* 0x0000d500ff0877ac */ /* 0x000ee20008000800 */
[----:B------:R-:W-:Y:S02]  /*d180*/  UISETP.NE.AND UP0, UPT, UR4, 0x5, UPT ;  /* 0x000000050400788c */ /* 0x000fe4000bf05270 */
[----:B0-----:R-:W-:-:S05]  /*d190*/  IMAD.HI.U32 R6, R11, UR6, R10 ;  /* 0x000000060b067c27 */ /* 0x001fca000f8e000a */
[----:B------:R-:W-:-:S05]  /*d1a0*/  SHF.R.U32.HI R7, RZ, UR7, R6 ;  /* 0x00000007ff077c19 */ /* 0x000fca0008011606 */
[----:B------:R-:W-:-:S04]  /*d1b0*/  IMAD.MOV R10, RZ, RZ, -R7 ;  /* 0x000000ffff0a7224 */ /* 0x000fc800078e0a07 */
[----:B--2---:R-:W-:-:S04]  /*d1c0*/  IMAD R11, R10, UR5, R11 ;  /* 0x000000050a0b7c24 */ /* 0x004fc8000f8e020b */
[----:B---3--:R-:W-:Y:S01]  /*d1d0*/  IMAD R16, R11, UR8, R16 ;  /* 0x000000080b107c24 */ /* 0x008fe2000f8e0210 */
[----:B------:R-:W-:Y:S06]  /*d1e0*/  BRA.U !UP0, `(.L_x_386) ;  /* 0x0000000d08687547 */ /* 0x000fec000b800000 */
[----:B------:R-:W0:Y:S01]  /*d1f0*/  LDCU.64 UR6, c[0x0][0x598] ;  /* 0x0000b300ff0677ac */ /* 0x000e220008000a00 */
[----:B------:R-:W-:Y:S01]  /*d200*/  MOV R6, RZ ;  /* 0x000000ff00067202 */ /* 0x000fe20000000f00 */
[----:B------:R-:W2:Y:S01]  /*d210*/  LDCU UR5, c[0x0][0x5a0] ;  /* 0x0000b400ff0577ac */ /* 0x000ea20008000800 */
[----:B------:R-:W3:Y:S01]  /*d220*/  LDCU UR8, c[0x0][0x6b0] ;  /* 0x0000d600ff0877ac */ /* 0x000ee20008000800 */
[----:B------:R-:W-:Y:S02]  /*d230*/  UISETP.NE.AND UP0, UPT, UR4, 0x6, UPT ;  /* 0x000000060400788c */ /* 0x000fe4000bf05270 */
[----:B0-----:R-:W-:-:S05]  /*d240*/  IMAD.HI.U32 R10, R7, UR7, R6 ;  /* 0x00000007070a7c27 */ /* 0x001fca000f8e0006 */
[----:B--2---:R-:W-:-:S04]  /*d250*/  SHF.R.U32.HI R11, RZ, UR5, R10 ;  /* 0x00000005ff0b7c19 */ /* 0x004fc8000801160a */
[----:B------:R-:W-:-:S05]  /*d260*/  IADD3 R6, PT, PT, -R11, RZ, RZ ;  /* 0x000000ff0b067210 */ /* 0x000fca0007ffe1ff */
[----:B------:R-:W-:-:S04]  /*d270*/  IMAD R7, R6, UR6, R7 ;  /* 0x0000000606077c24 */ /* 0x000fc8000f8e0207 */
        /* <DEDUP_REMOVED lines=8> */
[----:B------:R-:W-:-:S04]  /*d300*/  SHF.R.U32.HI R7, RZ, UR7, R6 ;  /* 0x00000007ff077c19 */ /* 0x000fc80008011606 */
[----:B------:R-:W-:-:S05]  /*d310*/  IADD3 R10, PT, PT, -R7, RZ, RZ ;  /* 0x000000ff070a7210 */ /* 0x000fca0007ffe1ff */
        /* <DEDUP_REMOVED lines=9> */
[----:B--2---:R-:W-:-:S05]  /*d3b0*/  SHF.R.U32.HI R11, RZ, UR5, R10 ;  /* 0x00000005ff0b7c19 */ /* 0x004fca000801160a */
[----:B------:R-:W-:-:S04]  /*d3c0*/  IMAD.MOV R6, RZ, RZ, -R11 ;  /* 0x000000ffff067224 */ /* 0x000fc800078e0a0b */
        /* <DEDUP_REMOVED lines=182> */
[----:B------:R-:W3:Y:S02]  /*df30*/  LDCU UR7, c[0x0][0x748] ;  /* 0x0000e900ff0777ac */ /* 0x000ee40008000800 */
[----:B0-----:R-:W-:-:S05]  /*df40*/  IMAD.HI.U32 R6, R11, UR4, R10 ;  /* 0x000000040b067c27 */ /* 0x001fca000f8e000a */
[----:B------:R-:W-:-:S04]  /*df50*/  SHF.R.U32.HI R6, RZ, UR5, R6 ;  /* 0x00000005ff067c19 */ /* 0x000fc80008011606 */
[----:B------:R-:W-:-:S05]  /*df60*/  IADD3 R7, PT, PT, -R6, RZ, RZ ;  /* 0x000000ff06077210 */ /* 0x000fca0007ffe1ff */
[----:B--2---:R-:W-:-:S04]  /*df70*/  IMAD R7, R7, UR6, R11 ;  /* 0x0000000607077c24 */ /* 0x004fc8000f8e020b */
[----:B---3--:R-:W-:-:S07]  /*df80*/  IMAD R16, R7, UR7, R16 ;  /* 0x0000000707107c24 */ /* 0x008fce000f8e0210 */
.L_x_386:
[----:B------:R-:W2:Y:S01]  /*df90*/  LDCU UR4, c[0x0][0x38c] ;  /* 0x00007180ff0477ac */ /* 0x000ea20008000800 */
[----:B------:R-:W-:Y:S01]  /*dfa0*/  BSSY.RECONVERGENT B0, `(.L_x_387) ;  /* 0x0000018000007945 */ /* 0x000fe20003800200 */
[----:B------:R-:W-:Y:S02]  /*dfb0*/  LOP3.LUT P3, RZ, R22, R9, RZ, 0xfc, !PT ;  /* 0x0000000916ff7212 */ /* 0x000fe4000786fcff */
[----:B------:R-:W-:Y:S02]  /*dfc0*/  PLOP3.LUT P0, PT, PT, PT, PT, 0x8, 0x80 ;  /* 0x000000000080781c */ /* 0x000fe40003f0e170 */
[----:B--2---:R-:W-:-:S13]  /*dfd0*/  ISETP.GE.AND P1, PT, R3, UR4, PT ;  /* 0x0000000403007c0c */ /* 0x004fda000bf26270 */
[----:B------:R-:W-:Y:S05]  /*dfe0*/  @P1 BRA `(.L_x_388) ;  /* 0x00000000004c1947 */ /* 0x000fea0003800000 */
[----:B------:R-:W2:Y:S01]  /*dff0*/  LDC R2, c[0x0][0x39c] ;  /* 0x0000e700ff027b82 */ /* 0x000ea20000000800 */
[----:B------:R-:W3:Y:S02]  /*e000*/  LDCU UR4, c[0x0][0x3a0] ;  /* 0x00007400ff0477ac */ /* 0x000ee40008000800 */
[----:B---3--:R-:W-:-:S04]  /*e010*/  ISETP.NE.AND P2, PT, RZ, UR4, PT ;  /* 0x00000004ff007c0c */ /* 0x008fc8000bf45270 */
[----:B------:R-:W-:Y:S02]  /*e020*/  ISETP.NE.AND P2, PT, R9, RZ, P2 ;  /* 0x000000ff0900720c */ /* 0x000fe40001745270 */
[----:B--2---:R-:W-:-:S04]  /*e030*/  ISETP.NE.AND P1, PT, R2, RZ, PT ;  /* 0x000000ff0200720c */ /* 0x004fc80003f25270 */
[----:B------:R-:W-:-:S04]  /*e040*/  ISETP.NE.AND P1, PT, R22, RZ, P1 ;  /* 0x000000ff1600720c */ /* 0x000fc80000f25270 */
[----:B------:R-:W-:-:S13]  /*e050*/  PLOP3.LUT P1, PT, P1, P2, PT, 0xf8, 0x8f ;  /* 0x00000000008f781c */ /* 0x000fda0000f25f70 */
[----:B------:R-:W-:Y:S05]  /*e060*/  @P1 BRA `(.L_x_388) ;  /* 0x00000000002c1947 */ /* 0x000fea0003800000 */
[----:B------:R-:W2:Y:S01]  /*e070*/  S2R R3, SR_CTAID.Y ;  /* 0x0000000000037919 */ /* 0x000ea20000002600 */
[----:B------:R-:W2:Y:S01]  /*e080*/  LDCU UR4, c[0x0][0x374] ;  /* 0x00006e80ff0477ac */ /* 0x000ea20008000800 */
[----:B------:R-:W-:Y:S01]  /*e090*/  ISETP.NE.AND P0, PT, R2, RZ, PT ;  /* 0x000000ff0200720c */ /* 0x000fe20003f05270 */
[----:B------:R-:W3:Y:S01]  /*e0a0*/  LDCU UR5, c[0x0][0x360] ;  /* 0x00006c00ff0577ac */ /* 0x000ee20008000800 */
[----:B------:R-:W4:Y:S01]  /*e0b0*/  LDCU.64 UR6, c[0x0][0x770] ;  /* 0x0000ee00ff0677ac */ /* 0x000f220008000a00 */
[----:B--2---:R-:W-:-:S10]  /*e0c0*/  IMAD R3, R0, UR4, R3 ;  /* 0x0000000400037c24 */ /* 0x004fd4000f8e0203 */
[----:B---3--:R-:W-:-:S05]  /*e0d0*/  @!P0 IMAD R3, R3, UR5, R22 ;  /* 0x0000000503038c24 */ /* 0x008fca000f8e0216 */
[----:B----4-:R-:W-:-:S04]  /*e0e0*/  IADD3 R2, P0, PT, R3, UR6, RZ ;  /* 0x0000000603027c10 */ /* 0x010fc8000ff1e0ff */
[----:B------:R-:W-:Y:S02]  /*e0f0*/  IADD3.X R3, PT, PT, RZ, UR7, RZ, P0, !PT ;  /* 0x00000007ff037c10 */ /* 0x000fe400087fe4ff */
[----:B------:R-:W-:-:S03]  /*e100*/  PLOP3.LUT P0, PT, PT, PT, PT, 0x80, 0x8 ;  /* 0x000000000008781c */ /* 0x000fc60003f0f070 */
[----:B------:R2:W-:Y:S10]  /*e110*/  STG.E.U8 desc[UR36][R2.64], R17 ;  /* 0x0000001102007986 */ /* 0x0005f4000c101124 */
.L_x_388:
[----:B------:R-:W-:Y:S05]  /*e120*/  BSYNC.RECONVERGENT B0 ;  /* 0x0000000000007941 */ /* 0x000fea0003800200 */
.L_x_387:
        /* <DEDUP_REMOVED lines=13> */
[----:B0-----:R-:W0:Y:S01]  /*e200*/  S2R R11, SR_LANEID ;  /* 0x00000000000b7919 */ /* 0x001e220000000000 */
[----:B------:R-:W-:Y:S01]  /*e210*/  VOTEU.ANY UR5, UPT, PT ;  /* 0x0000000000057886 */ /* 0x000fe200038e0100 */
[----:B--2---:R-:W2:Y:S01]  /*e220*/  LDC.64 R2, c[0x0][0x778] ;  /* 0x0001de00ff027b82 */ /* 0x004ea20000000a00 */
[----:B------:R-:W0:Y:S08]  /*e230*/  FLO.U32 R8, UR5 ;  /* 0x0000000500087d00 */ /* 0x000e3000080e0000 */
[----:B------:R-:W3:Y:S01]  /*e240*/  POPC R7, UR5 ;  /* 0x0000000500077d09 */ /* 0x000ee20008000000 */
[----:B--2---:R-:W-:Y:S01]  /*e250*/  IMAD.WIDE.U32 R2, R0, 0x4, R2 ;  /* 0x0000000400027825 */ /* 0x004fe200078e0002 */
[----:B0-----:R-:W-:-:S13]  /*e260*/  ISETP.EQ.U32.AND P1, PT, R8, R11, PT ;  /* 0x0000000b0800720c */ /* 0x001fda0003f22070 */
[----:B---3--:R-:W2:Y:S01]  /*e270*/  @P1 ATOMG.E.ADD.STRONG.GPU PT, R3, desc[UR36][R2.64], R7 ;  /* 0x80000007020319a8 */ /* 0x008ea200081ef124 */
[----:B------:R-:W0:Y:S01]  /*e280*/  S2UR UR6, SR_CgaCtaId ;  /* 0x00000000000679c3 */ /* 0x000e220000008800 */
[----:B------:R-:W3:Y:S01]  /*e290*/  LDCU UR4, c[0x0][0x374] ;  /* 0x00006e80ff0477ac */ /* 0x000ee20008000800 */
[----:B------:R-:W4:Y:S01]  /*e2a0*/  S2R R10, SR_LTMASK ;  /* 0x00000000000a7919 */ /* 0x000f220000003900 */
[----:B---3--:R-:W-:Y:S01]  /*e2b0*/  UIADD3 UR4, UPT, UPT, UR4, -0x1, URZ ;  /* 0xffffffff04047890 */ /* 0x008fe2000fffe0ff */
[----:B----4-:R-:W-:Y:S01]  /*e2c0*/  LOP3.LUT R10, R10, UR5, RZ, 0xc0, !PT ;  /* 0x000000050a0a7c12 */ /* 0x010fe2000f8ec0ff */
[----:B------:R-:W-:Y:S02]  /*e2d0*/  UMOV UR5, 0x400 ;  /* 0x0000040000057882 */ /* 0x000fe40000000000 */
[----:B0-----:R-:W-:Y:S01]  /*e2e0*/  ULEA UR5, UR6, UR5, 0x18 ;  /* 0x0000000506057291 */ /* 0x001fe2000f8ec0ff */
[----:B------:R-:W0:Y:S01]  /*e2f0*/  POPC R11, R10 ;  /* 0x0000000a000b7309 */ /* 0x000e220000000000 */
[----:B--2---:R-:W0:Y:S02]  /*e300*/  SHFL.IDX PT, R6, R3, R8, 0x1f ;  /* 0x00001f0803067589 */ /* 0x004e2400000e0000 */
[----:B0-----:R-:W-:-:S05]  /*e310*/  IMAD.IADD R6, R6, 0x1, R11 ;  /* 0x0000000106067824 */ /* 0x001fca00078e020b */
[----:B------:R-:W-:-:S04]  /*e320*/  ISETP.NE.AND P1, PT, R6, UR4, PT ;  /* 0x0000000406007c0c */ /* 0x000fc8000bf25270 */
[----:B------:R-:W-:-:S05]  /*e330*/  SEL R2, RZ, 0x1, P1 ;  /* 0x00000001ff027807 */ /* 0x000fca0000800000 */
[----:B------:R3:W-:Y:S04]  /*e340*/  STS.U8 [UR5], R2 ;  /* 0x00000002ff007988 */ /* 0x0007e80008000005 */
.L_x_390:
[----:B------:R-:W-:Y:S05]  /*e350*/  BSYNC.RECONVERGENT B0 ;  /* 0x0000000000007941 */ /* 0x000fea0003800200 */
.L_x_389:
[----:B------:R-:W4:Y:S08]  /*e360*/  S2UR UR5, SR_CgaCtaId ;  /* 0x00000000000579c3 */ /* 0x000f300000008800 */
[----:B------:R-:W-:Y:S06]  /*e370*/  BAR.SYNC.DEFER_BLOCKING 0x0 ;  /* 0x0000000000007b1d */ /* 0x000fec0000010000 */
[----:B------:R-:W-:-:S02]  /*e380*/  UMOV UR4, 0x400 ;  /* 0x0000040000047882 */ /* 0x000fc40000000000 */
[----:B----4-:R-:W-:-:S09]  /*e390*/  ULEA UR4, UR5, UR4, 0x18 ;  /* 0x0000000405047291 */ /* 0x010fd2000f8ec0ff */
[----:B--23--:R-:W2:Y:S02]  /*e3a0*/  LDS.U8 R2, [UR4] ;  /* 0x00000004ff027984 */ /* 0x00cea40008000000 */
[----:B--2---:R-:W-:-:S13]  /*e3b0*/  ISETP.NE.AND P1, PT, R2, RZ, PT ;  /* 0x000000ff0200720c */ /* 0x004fda0003f25270 */
        /* <DEDUP_REMOVED lines=10> */
[----:B------:R-:W2:Y:S01]  /*e460*/  LDCU UR5, c[0x0][0x39c] ;  /* 0x00007380ff0577ac */ /* 0x000ea20008000800 */
[----:B------:R-:W-:Y:S01]  /*e470*/  BSSY.RECONVERGENT B0, `(.L_x_391) ;  /* 0x0000039000007945 */ /* 0x000fe20003800200 */
[----:B------:R-:W3:Y:S01]  /*e480*/  LDCU.U8 UR4, c[0x0][0x381] ;  /* 0x00007020ff0477ac */ /* 0x000ee20008000000 */
[----:B--2---:R-:W-:Y:S01]  /*e490*/  UISETP.NE.AND UP0, UPT, UR5, URZ, UPT ;  /* 0x000000ff0500728c */ /* 0x004fe2000bf05270 */
[----:B---3--:R-:W-:-:S08]  /*e4a0*/  MOV R17, UR4 ;  /* 0x0000000400117c02 */ /* 0x008fd00008000f00 */
[----:B------:R-:W-:Y:S05]  /*e4b0*/  BRA.U !UP0, `(.L_x_392) ;  /* 0x0000000108707547 */ /* 0x000fea000b800000 */
[----:B------:R-:W2:Y:S01]  /*e4c0*/  LDCU UR4, c[0x0][0x360] ;  /* 0x00006c00ff0477ac */ /* 0x000ea20008000800 */
[----:B------:R-:W3:Y:S01]  /*e4d0*/  LDCU UR5, c[0x0][0x398] ;  /* 0x00007300ff0577ac */ /* 0x000ee20008000800 */
[----:B------:R-:W4:Y:S01]  /*e4e0*/  LDCU UR8, c[0x0][0x398] ;  /* 0x00007300ff0877ac */ /* 0x000f220008000800 */
[----:B------:R-:W0:Y:S01]  /*e4f0*/  LDCU.64 UR6, c[0x0][0x770] ;  /* 0x0000ee00ff0677ac */ /* 0x000e220008000a00 */
[----:B--2---:R-:W-:-:S05]  /*e500*/  IMAD R2, R9, UR4, R22 ;  /* 0x0000000409027c24 */ /* 0x004fca000f8e0216 */
[----:B---3--:R-:W-:-:S13]  /*e510*/  ISETP.GE.U32.AND P1, PT, R2, UR5, PT ;  /* 0x0000000502007c0c */ /* 0x008fda000bf26070 */
[----:B0---4-:R-:W-:Y:S05]  /*e520*/  @P1 BRA `(.L_x_393) ;  /* 0x0000000000b41947 */ /* 0x011fea0003800000 */
[----:B------:R-:W0:Y:S01]  /*e530*/  LDCU UR5, c[0x0][0x374] ;  /* 0x00006e80ff0577ac */ /* 0x000e220008000800 */
[----:B------:R-:W2:Y:S01]  /*e540*/  LDC R11, c[0x0][0x364] ;  /* 0x0000d900ff0b7b82 */ /* 0x000ea20000000800 */
[----:B------:R-:W-:Y:S01]  /*e550*/  BSSY.RECONVERGENT B1, `(.L_x_394) ;  /* 0x0000011000017945 */ /* 0x000fe20003800200 */
[----:B------:R-:W-:Y:S01]  /*e560*/  MOV R6, R2 ;  /* 0x0000000200067202 */ /* 0x000fe20000000f00 */
[----:B0-----:R-:W-:Y:S02]  /*e570*/  IMAD R7, R0, UR5, RZ ;  /* 0x0000000500077c24 */ /* 0x001fe4000f8e02ff */
[----:B--2---:R-:W-:-:S07]  /*e580*/  IMAD R11, R11, UR4, RZ ;  /* 0x000000040b0b7c24 */ /* 0x004fce000f8e02ff */
.L_x_395:
[----:B------:R-:W-:-:S05]  /*e590*/  IMAD.IADD R2, R7, 0x1, R6 ;  /* 0x0000000107027824 */ /* 0x000fca00078e0206 */
[----:B------:R-:W-:-:S04]  /*e5a0*/  IADD3 R2, P1, PT, R2, UR6, RZ ;  /* 0x0000000602027c10 */ /* 0x000fc8000ff3e0ff */
[----:B------:R-:W-:-:S05]  /*e5b0*/  IADD3.X R3, PT, PT, RZ, UR7, RZ, P1, !PT ;  /* 0x00000007ff037c10 */ /* 0x000fca0008ffe4ff */
[----:B------:R-:W2:Y:S01]  /*e5c0*/  LDG.E.S8 R2, desc[UR36][R2.64] ;  /* 0x0000002402027981 */ /* 0x000ea2000c1e1300 */
[----:B------:R-:W-:Y:S01]  /*e5d0*/  LOP3.LUT P1, RZ, R17, 0xff, RZ, 0xc0, !PT ;  /* 0x000000ff11ff7812 */ /* 0x000fe2000782c0ff */
[----:B------:R-:W-:-:S05]  /*e5e0*/  IMAD.IADD R6, R11, 0x1, R6 ;  /* 0x000000010b067824 */ /* 0x000fca00078e0206 */
[----:B------:R-:W-:Y:S01]  /*e5f0*/  ISETP.GE.U32.AND P2, PT, R6, UR8, PT ;  /* 0x0000000806007c0c */ /* 0x000fe2000bf46070 */
[----:B--2---:R-:W0:Y:S08]  /*e600*/  I2F.S16 R0, R2 ;  /* 0x0000000200007306 */ /* 0x004e300000101400 */
[----:B0-----:R-:W0:Y:S02]  /*e610*/  F2F.BF16.F32 R0, R0 ;  /* 0x0000000000007304 */ /* 0x001e240000202000 */
[----:B0-----:R-:W-:-:S04]  /*e620*/  @!P1 SHF.L.U32 R8, R0, 0x10, RZ ;  /* 0x0000001000089819 */ /* 0x001fc800000006ff */
[----:B------:R-:W-:-:S04]  /*e630*/  FSETP.NEU.OR P1, PT, R8, RZ, P1 ;  /* 0x000000ff0800720b */ /* 0x000fc80000f2d400 */
[----:B------:R-:W-:Y:S01]  /*e640*/  SEL R17, RZ, 0x1, !P1 ;  /* 0x00000001ff117807 */ /* 0x000fe20004800000 */
[----:B------:R-:W-:Y:S08]  /*e650*/  @!P2 BRA `(.L_x_395) ;  /* 0xfffffffc00cca947 */ /* 0x000ff0000383ffff */
[----:B------:R-:W-:Y:S05]  /*e660*/  BSYNC.RECONVERGENT B1 ;  /* 0x0000000000017941 */ /* 0x000fea0003800200 */
.L_x_394:
[----:B------:R-:W-:Y:S05]  /*e670*/  BRA `(.L_x_393) ;  /* 0x0000000000607947 */ /* 0x000fea0003800000 */
.L_x_392:
[----:B------:R-:W2:Y:S01]  /*e680*/  LDCU UR4, c[0x0][0x398] ;  /* 0x00007300ff0477ac */ /* 0x000ea20008000800 */
[----:B------:R-:W3:Y:S01]  /*e690*/  LDCU UR5, c[0x0][0x398] ;  /* 0x00007300ff0577ac */ /* 0x000ee20008000800 */
[----:B------:R-:W4:Y:S01]  /*e6a0*/  LDCU.64 UR6, c[0x0][0x770] ;  /* 0x0000ee00ff0677ac */ /* 0x000f220008000a00 */
[----:B--2---:R-:W-:-:S13]  /*e6b0*/  ISETP.GE.U32.AND P1, PT, R9, UR4, PT ;  /* 0x0000000409007c0c */ /* 0x004fda000bf26070 */
[----:B---34-:R-:W-:Y:S05]  /*e6c0*/  @P1 BRA `(.L_x_393) ;  /* 0x00000000004c1947 */ /* 0x018fea0003800000 */
[----:B------:R-:W2:Y:S01]  /*e6d0*/  LDCU UR4, c[0x0][0x374] ;  /* 0x00006e80ff0477ac */ /* 0x000ea20008000800 */
[----:B0-----:R-:W0:Y:S01]  /*e6e0*/  LDC R10, c[0x0][0x360] ;  /* 0x0000d800ff0a7b82 */ /* 0x001e220000000800 */
[----:B------:R-:W-:-:S07]  /*e6f0*/  MOV R7, R9 ;  /* 0x0000000900077202 */ /* 0x000fce0000000f00 */
[----:B------:R-:W3:Y:S01]  /*e700*/  LDC R12, c[0x0][0x364] ;  /* 0x0000d900ff0c7b82 */ /* 0x000ee20000000800 */
[----:B--2---:R-:W-:-:S07]  /*e710*/  IMAD R0, R0, UR4, RZ ;  /* 0x0000000400007c24 */ /* 0x004fce000f8e02ff */
.L_x_396:
[----:B------:R-:W-:-:S05]  /*e720*/  IADD3 R3, PT, PT, R0, R7, RZ ;  /* 0x0000000700037210 */ /* 0x000fca0007ffe0ff */
[----:B0-----:R-:W-:-:S05]  /*e730*/  IMAD R3, R3, R10, R22 ;  /* 0x0000000a03037224 */ /* 0x001fca00078e0216 */
[----:B------:R-:W-:-:S05]  /*e740*/  IADD3 R2, P1, PT, R3, UR6, RZ ;  /* 0x0000000603027c10 */ /* 0x000fca000ff3e0ff */
[----:B------:R-:W-:-:S05]  /*e750*/  IMAD.X R3, RZ, RZ, UR7, P1 ;  /* 0x00000007ff037e24 */ /* 0x000fca00088e06ff */
[----:B------:R-:W2:Y:S01]  /*e760*/  LDG.E.S8 R2, desc[UR36][R2.64] ;  /* 0x0000002402027981 */ /* 0x000ea2000c1e1300 */
[----:B------:R-:W-:Y:S02]  /*e770*/  LOP3.LUT P1, RZ, R17, 0xff, RZ, 0xc0, !PT ;  /* 0x000000ff11ff7812 */ /* 0x000fe4000782c0ff */
[----:B---3--:R-:W-:-:S04]  /*e780*/  IADD3 R7, PT, PT, R12, R7, RZ ;  /* 0x000000070c077210 */ /* 0x008fc80007ffe0ff */
[----:B------:R-:W-:Y:S01]  /*e790*/  ISETP.GE.U32.AND P2, PT, R7, UR5, PT ;  /* 0x0000000507007c0c */ /* 0x000fe2000bf46070 */
[----:B--2---:R-:W0:Y:S08]  /*e7a0*/  I2F.S16 R6, R2 ;  /* 0x0000000200067306 */ /* 0x004e300000101400 */
[----:B0-----:R-:W0:Y:S02]  /*e7b0*/  F2F.BF16.F32 R6, R6 ;  /* 0x0000000600067304 */ /* 0x001e240000202000 */
[----:B0-----:R-:W-:-:S04]  /*e7c0*/  @!P1 SHF.L.U32 R8, R6, 0x10, RZ ;  /* 0x0000001006089819 */ /* 0x001fc800000006ff */
[----:B------:R-:W-:-:S04]  /*e7d0*/  FSETP.NEU.OR P1, PT, R8, RZ, P1 ;  /* 0x000000ff0800720b */ /* 0x000fc80000f2d400 */
[----:B------:R-:W-:Y:S01]  /*e7e0*/  SEL R17, RZ, 0x1, !P1 ;  /* 0x00000001ff117807 */ /* 0x000fe20004800000 */
[----:B------:R-:W-:Y:S08]  /*e7f0*/  @!P2 BRA `(.L_x_396) ;  /* 0xfffffffc00c8a947 */ /* 0x000ff0000383ffff */
.L_x_393:
[----:B------:R-:W-:Y:S05]  /*e800*/  BSYNC.RECONVERGENT B0 ;  /* 0x0000000000007941 */ /* 0x000fea0003800200 */
.L_x_391:
[----:B------:R-:W2:Y:S01]  /*e810*/  S2UR UR5, SR_CgaCtaId ;  /* 0x00000000000579c3 */ /* 0x000ea20000008800 */
[----:B------:R-:W3:Y:S01]  /*e820*/  LDCU UR6, c[0x0][0x360] ;  /* 0x00006c00ff0677ac */ /* 0x000ee20008000800 */
[----:B------:R-:W-:Y:S02]  /*e830*/  UMOV UR4, 0x400 ;  /* 0x0000040000047882 */ /* 0x000fe40000000000 */
[----:B------:R-:W-:Y:S01]  /*e840*/  UIADD3 UR4, UPT, UPT, UR4, 0x10, URZ ;  /* 0x0000001004047890 */ /* 0x000fe2000fffe0ff */
[----:B---3--:R-:W-:-:S03]  /*e850*/  IMAD R0, R9, UR6, R22 ;  /* 0x0000000609007c24 */ /* 0x008fc6000f8e0216 */
[----:B--2---:R-:W-:Y:S01]  /*e860*/  ULEA UR8, UR5, UR4, 0x18 ;  /* 0x0000000405087291 */ /* 0x004fe2000f8ec0ff */
[----:B------:R-:W2:Y:S05]  /*e870*/  LDCU UR5, c[0x0][0x364] ;  /* 0x00006c80ff0577ac */ /* 0x000eaa0008000800 */
[----:B------:R-:W-:-:S03]  /*e880*/  VIADD R2, R0, UR8 ;  /* 0x0000000800027c36 */ /* 0x000fc60008000000 */
[----:B------:R3:W-:Y:S01]  /*e890*/  STS.U8 [R0+UR8], R17 ;  /* 0x0000001100007988 */ /* 0x0007e20008000008 */
[----:B--2---:R-:W-:-:S09]  /*e8a0*/  UISETP.GE.U32.AND UP0, UPT, UR5, 0x2, UPT ;  /* 0x000000020500788c */ /* 0x004fd2000bf06070 */
[----:B---3--:R-:W-:Y:S05]  /*e8b0*/  BRA.U !UP0, `(.L_x_397) ;  /* 0x0000000108587547 */ /* 0x008fea000b800000 */
[----:B------:R-:W-:-:S05]  /*e8c0*/  UMOV UR4, UR5 ;  /* 0x0000000500047c82 */ /* 0x000fca0008000000 */
.L_x_400:
[----:B------:R-:W-:Y:S01]  /*e8d0*/  USHF.R.U32.HI UR7, URZ, 0x1, UR4 ;  /* 0x00000001ff077899 */ /* 0x000fe20008011604 */
[----:B------:R-:W-:Y:S05]  /*e8e0*/  BAR.SYNC.DEFER_BLOCKING 0x0 ;  /* 0x0000000000007b1d */ /* 0x000fea0000010000 */
[----:B------:R-:W-:Y:S01]  /*e8f0*/  IADD3 R3, PT, PT, R9, UR7, RZ ;  /* 0x0000000709037c10 */ /* 0x000fe2000fffe0ff */
[----:B------:R-:W-:Y:S03]  /*e900*/  BSSY.RECONVERGENT B0, `(.L_x_398) ;  /* 0x000000e000007945 */ /* 0x000fe60003800200 */
[----:B------:R-:W-:-:S04]  /*e910*/  ISETP.GE.U32.AND P1, PT, R3, UR5, PT ;  /* 0x0000000503007c0c */ /* 0x000fc8000bf26070 */
[----:B------:R-:W-:-:S13]  /*e920*/  ISETP.GE.U32.OR P1, PT, R9, UR7, P1 ;  /* 0x0000000709007c0c */ /* 0x000fda0008f26470 */
[----:B--2---:R-:W-:Y:S05]  /*e930*/  @P1 BRA `(.L_x_399) ;  /* 0x0000000000281947 */ /* 0x004fea0003800000 */
[----:B------:R-:W-:Y:S01]  /*e940*/  IMAD R3, R3, UR6, R22 ;  /* 0x0000000603037c24 */ /* 0x000fe2000f8e0216 */
[----:B------:R-:W-:-:S05]  /*e950*/  LOP3.LUT P1, RZ, R17, 0xff, RZ, 0xc0, !PT ;  /* 0x000000ff11ff7812 */ /* 0x000fca000782c0ff */
[----:B------:R-:W2:Y:S02]  /*e960*/  LDS.S8 R3, [R3+UR8] ;  /* 0x0000000803037984 */ /* 0x000ea40008000200 */
[----:B--2---:R-:W2:Y:S08]  /*e970*/  I2F.S16 R6, R3 ;  /* 0x0000000300067306 */ /* 0x004eb00000101400 */
[----:B--2---:R-:W2:Y:S02]  /*e980*/  F2F.BF16.F32 R6, R6 ;  /* 0x0000000600067304 */ /* 0x004ea40000202000 */
[----:B--2---:R-:W-:-:S04]  /*e990*/  @!P1 SHF.L.U32 R7, R6, 0x10, RZ ;  /* 0x0000001006079819 */ /* 0x004fc800000006ff */
[----:B------:R-:W-:-:S04]  /*e9a0*/  FSETP.NEU.OR P1, PT, R7, RZ, P1 ;  /* 0x000000ff0700720b */ /* 0x000fc80000f2d400 */
[----:B------:R-:W-:-:S04]  /*e9b0*/  SEL R7, RZ, 0x1, !P1 ;  /* 0x00000001ff077807 */ /* 0x000fc80004800000 */
[----:B------:R-:W-:Y:S01]  /*e9c0*/  PRMT R17, R7, 0x7610, R17 ;  /* 0x0000761007117816 */ /* 0x000fe20000000011 */
[----:B------:R2:W-:Y:S06]  /*e9d0*/  STS.U8 [R0+UR8], R7 ;  /* 0x0000000700007988 */ /* 0x0005ec0008000008 */
.L_x_399:
[----:B------:R-:W-:Y:S05]  /*e9e0*/  BSYNC.RECONVERGENT B0 ;  /* 0x0000000000007941 */ /* 0x000fea0003800200 */
.L_x_398:
[----:B------:R-:W-:-:S03]  /*e9f0*/  UISETP.GT.U32.AND UP0, UPT, UR4, 0x3, UPT ;  /* 0x000000030400788c */ /* 0x000fc6000bf04070 */
[----:B------:R-:W-:-:S06]  /*ea00*/  UMOV UR4, UR7 ;  /* 0x0000000700047c82 */ /* 0x000fcc0008000000 */
[----:B------:R-:W-:Y:S05]  /*ea10*/  BRA.U UP0, `(.L_x_400) ;  /* 0xfffffffd00ac7547 */ /* 0x000fea000b83ffff */
.L_x_397:
[----:B------:R-:W3:Y:S02]  /*ea20*/  LDCU UR4, c[0x0][0x39c] ;  /* 0x00007380ff0477ac */ /* 0x000ee40008000800 */
[----:B---3--:R-:W-:-:S09]  /*ea30*/  UISETP.NE.AND UP0, UPT, UR4, URZ, UPT ;  /* 0x000000ff0400728c */ /* 0x008fd2000bf05270 */
[----:B------:R-:W-:Y:S05]  /*ea40*/  BRA.U !UP0, `(.L_x_401) ;  /* 0x0000000108b47547 */ /* 0x000fea000b800000 */
[----:B------:R-:W-:Y:S02]  /*ea50*/  UISETP.GE.U32.AND UP0, UPT, UR6, 0x21, UPT ;  /* 0x000000210600788c */ /* 0x000fe4000bf06070 */
[----:B------:R-:W-:-:S07]  /*ea60*/  UMOV UR4, UR6 ;  /* 0x0000000600047c82 */ /* 0x000fce0008000000 */
[----:B------:R-:W-:Y:S05]  /*ea70*/  BRA.U !UP0, `(.L_x_402) ;  /* 0x0000000108647547 */ /* 0x000fea000b800000 */
[----:B------:R3:W-:Y:S01]  /*ea80*/  STS.U8 [R0+UR8], R17 ;  /* 0x0000001100007988 */ /* 0x0007e20008000008 */
[----:B------:R-:W-:Y:S01]  /*ea90*/  UISETP.GE.U32.AND UP0, UPT, UR6, 0x40, UPT ;  /* 0x000000400600788c */ /* 0x000fe2000bf06070 */
[----:B------:R-:W-:-:S08]  /*eaa0*/  UMOV UR4, 0x20 ;  /* 0x0000002000047882 */ /* 0x000fd00000000000 */
[----:B---3--:R-:W-:Y:S05]  /*eab0*/  BRA.U !UP0, `(.L_x_402) ;  /* 0x0000000108547547 */ /* 0x008fea000b800000 */
[----:B------:R-:W-:-:S05]  /*eac0*/  UMOV UR5, UR6 ;  /* 0x0000000600057c82 */ /* 0x000fca0008000000 */
.L_x_405:
[----:B------:R-:W-:Y:S01]  /*ead0*/  USHF.R.U32.HI UR7, URZ, 0x1, UR5 ;  /* 0x00000001ff077899 */ /* 0x000fe20008011605 */
[----:B------:R-:W-:Y:S05]  /*eae0*/  BAR.SYNC.DEFER_BLOCKING 0x0 ;  /* 0x0000000000007b1d */ /* 0x000fea0000010000 */
[----:B------:R-:W-:Y:S01]  /*eaf0*/  VIADD R3, R22, UR7 ;  /* 0x0000000716037c36 */ /* 0x000fe20008000000 */
[----:B------:R-:W-:Y:S04]  /*eb00*/  BSSY.RECONVERGENT B0, `(.L_x_403) ;  /* 0x000000d000007945 */ /* 0x000fe80003800200 */
[----:B------:R-:W-:-:S04]  /*eb10*/  ISETP.GE.U32.AND P1, PT, R3, UR6, PT ;  /* 0x0000000603007c0c */ /* 0x000fc8000bf26070 */
[----:B------:R-:W-:-:S13]  /*eb20*/  ISETP.GE.U32.OR P1, PT, R22, UR7, P1 ;  /* 0x0000000716007c0c */ /* 0x000fda0008f26470 */
[----:B---3--:R-:W-:Y:S05]  /*eb30*/  @P1 BRA `(.L_x_404) ;  /* 0x0000000000241947 */ /* 0x008fea0003800000 */
[----:B------:R-:W3:Y:S01]  /*eb40*/  LDS.S8 R3, [R2+UR7] ;  /* 0x0000000702037984 */ /* 0x000ee20008000200 */
[----:B------:R-:W-:Y:S01]  /*eb50*/  LOP3.LUT P1, RZ, R17, 0xff, RZ, 0xc0, !PT ;  /* 0x000000ff11ff7812 */ /* 0x000fe2000782c0ff */
[----:B---3--:R-:W3:Y:S08]  /*eb60*/  I2F.S16 R3, R3 ;  /* 0x0000000300037306 */ /* 0x008ef00000101400 */
[----:B---3--:R-:W3:Y:S04]  /*eb70*/  F2F.BF16.F32 R6, R3 ;  /* 0x0000000300067304 */ /* 0x008ee80000202000 */
[----:B---3--:R-:W-:-:S04]  /*eb80*/  @!P1 SHF.L.U32 R6, R6, 0x10, RZ ;  /* 0x0000001006069819 */ /* 0x008fc800000006ff */
[----:B------:R-:W-:-:S04]  /*eb90*/  FSETP.NEU.OR P1, PT, R6, RZ, P1 ;  /* 0x000000ff0600720b */ /* 0x000fc80000f2d400 */
[----:B--2---:R-:W-:-:S04]  /*eba0*/  SEL R7, RZ, 0x1, !P1 ;  /* 0x00000001ff077807 */ /* 0x004fc80004800000 */
[----:B------:R-:W-:Y:S01]  /*ebb0*/  PRMT R17, R7, 0x7610, R17 ;  /* 0x0000761007117816 */ /* 0x000fe20000000011 */
[----:B------:R3:W-:Y:S06]  /*ebc0*/  STS.U8 [R0+UR8], R7 ;  /* 0x0000000700007988 */ /* 0x0007ec0008000008 */
.L_x_404:
[----:B------:R-:W-:Y:S05]  /*ebd0*/  BSYNC.RECONVERGENT B0 ;  /* 0x0000000000007941 */ /* 0x000fea0003800200 */
.L_x_403:
[----:B------:R-:W-:-:S03]  /*ebe0*/  UISETP.GT.U32.AND UP0, UPT, UR5, 0x7f, UPT ;  /* 0x0000007f0500788c */ /* 0x000fc6000bf04070 */
[----:B------:R-:W-:-:S06]  /*ebf0*/  UMOV UR5, UR7 ;  /* 0x0000000700057c82 */ /* 0x000fcc0008000000 */
[----:B------:R-:W-:Y:S05]  /*ec00*/  BRA.U UP0, `(.L_x_405) ;  /* 0xfffffffd00b07547 */ /* 0x000fea000b83ffff */
.L_x_402:
[----:B------:R-:W-:Y:S01]  /*ec10*/  BAR.SYNC.DEFER_BLOCKING 0x0 ;  /* 0x0000000000007b1d */ /* 0x000fe20000010000 */
[----:B------:R-:W-:-:S09]  /*ec20*/  UISETP.GE.U32.AND UP0, UPT, UR4, 0x2, UPT ;  /* 0x000000020400788c */ /* 0x000fd2000bf06070 */
[----:B------:R-:W-:Y:S05]  /*ec30*/  BRA.U !UP0, `(.L_x_401) ;  /* 0x0000000108387547 */ /* 0x000fea000b800000 */
[----:B--23--:R-:W-:-:S07]  /*ec40*/  HFMA2 R0, -RZ, RZ, 0, 5.9604644775390625e-08 ;  /* 0x00000001ff007431 */ /* 0x00cfce00000001ff */
.L_x_406:
        /* <DEDUP_REMOVED lines=9> */
[----:B--2---:R-:W-:-:S05]  /*ece0*/  @!P1 IMAD.U32 R6, R2, 0x10000, RZ ;  /* 0x0001000002069824 */ /* 0x004fca00078e00ff */
[----:B------:R-:W-:-:S04]  /*ecf0*/  FSETP.NEU.OR P1, PT, R6, RZ, P1 ;  /* 0x000000ff0600720b */ /* 0x000fc80000f2d400 */
[----:B------:R-:W-:Y:S01]  /*ed00*/  SEL R17, RZ, 0x1, !P1 ;  /* 0x00000001ff117807 */ /* 0x000fe20004800000 */
[----:B------:R-:W-:Y:S08]  /*ed10*/  @!P2 BRA `(.L_x_406) ;  /* 0xfffffffc00cca947 */ /* 0x000ff0000383ffff */
.L_x_401:
[----:B------:R-:W-:Y:S05]  /*ed20*/  @!P0 EXIT ;  /* 0x000000000000894d */ /* 0x000fea0003800000 */
[----:B------:R-:W4:Y:S02]  /*ed30*/  LDCU.64 UR4, c[0x0][0x768] ;  /* 0x0000ed00ff0477ac */ /* 0x000f240008000a00 */
[----:B----4-:R-:W-:-:S04]  /*ed40*/  UISETP.NE.U32.AND UP0, UPT, UR4, URZ, UPT ;  /* 0x000000ff0400728c */ /* 0x010fc8000bf05070 */
[----:B------:R-:W-:-:S09]  /*ed50*/  UISETP.NE.AND.EX UP0, UPT, UR5, URZ, UPT, UP0 ;  /* 0x000000ff0500728c */ /* 0x000fd2000bf05300 */
[----:B------:R-:W-:Y:S05]  /*ed60*/  BRA.U UP0, `(.L_x_407) ;  /* 0x0000000100bc7547 */ /* 0x000fea000b800000 */
[----:B------:R-:W4:Y:S01]  /*ed70*/  LDCU.U8 UR6, c[0x0][0x788] ;  /* 0x0000f100ff0677ac */ /* 0x000f220008000000 */
[----:B------:R-:W5:Y:S01]  /*ed80*/  LDCU.64 UR4, c[0x0][0x758] ;  /* 0x0000eb00ff0477ac */ /* 0x000f620008000a00 */
[----:B------:R-:W0:Y:S01]  /*ed90*/  LDCU.U8 UR7, c[0x0][0x789] ;  /* 0x0000f120ff0777ac */ /* 0x000e220008000000 */
[----:B----4-:R-:W-:Y:S01]  /*eda0*/  UISETP.NE.AND UP0, UPT, UR6, URZ, UPT ;  /* 0x000000ff0600728c */ /* 0x010fe2000bf05270 */
[----:B-----5:R-:W-:-:S04]  /*edb0*/  IADD3 R2, P0, PT, R16, UR4, RZ ;  /* 0x0000000410027c10 */ /* 0x020fc8000ff1e0ff */
[----:B------:R-:W-:Y:S01]  /*edc0*/  IADD3.X R3, PT, PT, RZ, UR5, RZ, P0, !PT ;  /* 0x00000005ff037c10 */ /* 0x000fe200087fe4ff */
[----:B0-----:R-:W-:-:S03]  /*edd0*/  UISETP.NE.AND UP1, UPT, UR7, URZ, UPT ;  /* 0x000000ff0700728c */ /* 0x001fc6000bf25270 */
[----:B------:R-:W-:Y:S08]  /*ede0*/  BRA.U !UP0, `(.L_x_408) ;  /* 0x0000000108207547 */ /* 0x000ff0000b800000 */
[----:B------:R-:W4:Y:S01]  /*edf0*/  LDG.E.U8 R4, desc[UR36][R2.64] ;  /* 0x0000002402047981 */ /* 0x000f22000c1e1100 */
[----:B--23--:R-:W0:Y:S08]  /*ee00*/  I2F.S8 R0, R17 ;  /* 0x0000001100007306 */ /* 0x00ce300000001400 */
[----:B0-----:R-:W0:Y:S01]  /*ee10*/  F2F.BF16.F32 R0, R0 ;  /* 0x0000000000007304 */ /* 0x001e220000202000 */
[----:B----4-:R-:W-:-:S13]  /*ee20*/  ISETP.NE.AND P0, PT, R4, RZ, PT ;  /* 0x000000ff0400720c */ /* 0x010fda0003f05270 */
[----:B0-----:R-:W-:-:S05]  /*ee30*/  @!P0 IMAD.U32 R4, R0, 0x10000, RZ ;  /* 0x0001000000048824 */ /* 0x001fca00078e00ff */
[----:B------:R-:W-:-:S04]  /*ee40*/  FSETP.NEU.OR P0, PT, R4, RZ, P0 ;  /* 0x000000ff0400720b */ /* 0x000fc8000070d400 */
[----:B------:R-:W-:-:S04]  /*ee50*/  SEL R4, RZ, 0x1, !P0 ;  /* 0x00000001ff047807 */ /* 0x000fc80004000000 */
[----:B------:R-:W-:-:S07]  /*ee60*/  PRMT R17, R4, 0x7610, R17 ;  /* 0x0000761004117816 */ /* 0x000fce0000000011 */
.L_x_408:
        /* <DEDUP_REMOVED lines=9> */
[----:B------:R-:W4:Y:S01]  /*ef00*/  LDCU.64 UR6, c[0x4][0x630] ;  /* 0x0100c600ff0677ac */ /* 0x000f220008000a00 */
[----:B------:R-:W1:Y:S01]  /*ef10*/  LDC.64 R2, c[0x4][R2] ;  /* 0x0100000002027b82 */ /* 0x000e620000000a00 */
[----:B------:R-:W5:Y:S01]  /*ef20*/  LDCU.64 UR8, c[0x4][0x4e8] ;  /* 0x01009d00ff0877ac */ /* 0x000f620008000a00 */
[----:B0-----:R-:W-:Y:S02]  /*ef30*/  MOV R4, UR4 ;  /* 0x0000000400047c02 */ /* 0x001fe40008000f00 */
[----:B------:R-:W-:Y:S01]  /*ef40*/  MOV R5, UR5 ;  /* 0x0000000500057c02 */ /* 0x000fe20008000f00 */
[----:B----4-:R-:W-:Y:S01]  /*ef50*/  IMAD.U32 R6, RZ, RZ, UR6 ;  /* 0x00000006ff067e24 */ /* 0x010fe2000f8e00ff */
[----:B--23--:R-:W-:-:S02]  /*ef60*/  MOV R7, UR7 ;  /* 0x0000000700077c02 */ /* 0x00cfc40008000f00 */
[----:B-----5:R-:W-:Y:S01]  /*ef70*/  MOV R10, UR8 ;  /* 0x00000008000a7c02 */ /* 0x020fe20008000f00 */
[----:B------:R-:W-:-:S07]  /*ef80*/  IMAD.U32 R11, RZ, RZ, UR9 ;  /* 0x00000009ff0b7e24 */ /* 0x000fce000f8e00ff */
[----:B------:R-:W-:-:S07]  /*ef90*/  LEPC R20, `(.L_x_410) ;  /* 0x000000001014794e */ /* 0x000fce0000000000 */
[----:B-1----:R-:W-:Y:S05]  /*efa0*/  CALL.ABS.NOINC R2 ;  /* 0x0000000002007343 */ /* 0x002fea0003c00000 */
.L_x_410:
[----:B------:R-:W0:Y:S01]  /*efb0*/  LDCU.64 UR4, c[0x0][0x758] ;  /* 0x0000eb00ff0477ac */ /* 0x000e220008000a00 */
[----:B------:R-:W-:-:S04]  /*efc0*/  LOP3.LUT P0, RZ, R17, 0xff, RZ, 0xc0, !PT ;  /* 0x000000ff11ff7812 */ /* 0x000fc8000780c0ff */
[----:B------:R-:W-:Y:S02]  /*efd0*/  SEL R3, RZ, 0x1, !P0 ;  /* 0x00000001ff037807 */ /* 0x000fe40004000000 */
[----:B0-----:R-:W-:-:S04]  /*efe0*/  IADD3 R16, P1, PT, R16, UR4, RZ ;  /* 0x0000000410107c10 */ /* 0x001fc8000ff3e0ff */
[----:B------:R-:W-:-:S05]  /*eff0*/  IADD3.X R17, PT, PT, RZ, UR5, RZ, P1, !PT ;  /* 0x00000005ff117c10 */ /* 0x000fca0008ffe4ff */
[----:B------:R-:W-:Y:S01]  /*f000*/  STG.E.U8 desc[UR36][R16.64], R3 ;  /* 0x0000000310007986 */ /* 0x000fe2000c101124 */
[----:B------:R-:W-:Y:S05]  /*f010*/  EXIT ;  /* 0x000000000000794d */ /* 0x000fea0003800000 */
.L_x_409:
[----:B------:R-:W-:-:S04]  /*f020*/  LOP3.LUT P0, RZ, R17, 0xff, RZ, 0xc0, !PT ;  /* 0x000000ff11ff7812 */ /* 0x000fc8000780c0ff */
[----:B------:R-:W-:-:S05]  /*f030*/  SEL R5, RZ, 0x1, !P0 ;  /* 0x00000001ff057807 */ /* 0x000fca0004000000 */
[----:B------:R-:W-:Y:S01]  /*f040*/  STG.E.U8 desc[UR36][R2.64], R5 ;  /* 0x0000000502007986 */ /* 0x000fe2000c101124 */
[----:B------:R-:W-:Y:S05]  /*f050*/  EXIT ;  /* 0x000000000000794d */ /* 0x000fea0003800000 */
.L_x_407:
[----:B------:R-:W4:Y:S01]  /*f060*/  LDCU.U8 UR4, c[0x0][0x788] ;  /* 0x0000f100ff0477ac */ /* 0x000f220008000000 */
[----:B------:R-:W5:Y:S01]  /*f070*/  LDCU.U8 UR5, c[0x0][0x789] ;  /* 0x0000f120ff0577ac */ /* 0x000f620008000000 */
[----:B----4-:R-:W-:Y:S02]  /*f080*/  UISETP.NE.AND UP0, UPT, UR4, URZ, UPT ;  /* 0x000000ff0400728c */ /* 0x010fe4000bf05270 */
[----:B-----5:R-:W-:-:S07]  /*f090*/  UISETP.NE.AND UP1, UPT, UR5, URZ, UPT ;  /* 0x000000ff0500728c */ /* 0x020fce000bf25270 */
[----:B------:R-:W-:Y:S05]  /*f0a0*/  BRA.U !UP0, `(.L_x_411) ;  /* 0x0000000108207547 */ /* 0x000fea000b800000 */
[----:B------:R-:W4:Y:S01]  /*f0b0*/  LDG.E.U8 R3, desc[UR36][R4.64] ;  /* 0x0000002404037981 */ /* 0x000f22000c1e1100 */
[----:B------:R-:W2:Y:S08]  /*f0c0*/  I2F.S8 R2, R17 ;  /* 0x0000001100027306 */ /* 0x000eb00000001400 */
[----:B--23--:R-:W2:Y:S01]  /*f0d0*/  F2F.BF16.F32 R0, R2 ;  /* 0x0000000200007304 */ /* 0x00cea20000202000 */
[----:B----4-:R-:W-:-:S13]  /*f0e0*/  ISETP.NE.AND P0, PT, R3, RZ, PT ;  /* 0x000000ff0300720c */ /* 0x010fda0003f05270 */
[----:B--2---:R-:W-:-:S04]  /*f0f0*/  @!P0 SHF.L.U32 R0, R0, 0x10, RZ ;  /* 0x0000001000008819 */ /* 0x004fc800000006ff */
[----:B------:R-:W-:-:S04]  /*f100*/  FSETP.NEU.OR P0, PT, R0, RZ, P0 ;  /* 0x000000ff0000720b */ /* 0x000fc8000070d400 */
[----:B------:R-:W-:-:S04]  /*f110*/  SEL R0, RZ, 0x1, !P0 ;  /* 0x00000001ff007807 */ /* 0x000fc80004000000 */
[----:B------:R-:W-:-:S07]  /*f120*/  PRMT R17, R0, 0x7610, R17 ;  /* 0x0000761000117816 */ /* 0x000fce0000000011 */
.L_x_411:
[----:B------:R-:W-:Y:S05]  /*f130*/  BRA.U !UP1, `(.L_x_412) ;  /* 0x0000000109687547 */ /* 0x000fea000b800000 */
[----:B------:R-:W4:Y:S02]  /*f140*/  LDCU UR4, c[0x0][0x78c] ;  /* 0x0000f180ff0477ac */ /* 0x000f240008000800 */
[----:B----4-:R-:W-:-:S09]  /*f150*/  UISETP.NE.AND UP0, UPT, UR4, 0x1, UPT ;  /* 0x000000010400788c */ /* 0x010fd2000bf05270 */
[----:B------:R-:W-:Y:S05]  /*f160*/  BRA.U !UP0, `(.L_x_413) ;  /* 0x0000000108407547 */ /* 0x000fea000b800000 */
[----:B------:R-:W-:Y:S01]  /*f170*/  MOV R2, 0x0 ;  /* 0x0000000000027802 */ /* 0x000fe20000000f00 */
[----:B------:R-:W4:Y:S01]  /*f180*/  LDCU.64 UR4, c[0x4][0x640] ;  /* 0x0100c800ff0477ac */ /* 0x000f220008000a00 */
[----:B------:R-:W-:Y:S02]  /*f190*/  HFMA2 R12, -RZ, RZ, 0, 5.9604644775390625e-08 ;  /* 0x00000001ff0c7431 */ /* 0x000fe400000001ff */
[----:B------:R-:W-:Y:S01]  /*f1a0*/  IMAD.MOV.U32 R8, RZ, RZ, 0x2ef ;  /* 0x000002efff087424 */ /* 0x000fe200078e00ff */
[----:B------:R-:W-:Y:S01]  /*f1b0*/  MOV R13, RZ ;  /* 0x000000ff000d7202 */ /* 0x000fe20000000f00 */
[----:B------:R-:W5:Y:S01]  /*f1c0*/  LDCU.64 UR6, c[0x4][0x630] ;  /* 0x0100c600ff0677ac */ /* 0x000f620008000a00 */
[----:B------:R-:W1:Y:S01]  /*f1d0*/  LDC.64 R2, c[0x4][R2] ;  /* 0x0100000002027b82 */ /* 0x000e620000000a00 */
[----:B------:R-:W0:Y:S01]  /*f1e0*/  LDCU.64 UR8, c[0x4][0x4e8] ;  /* 0x01009d00ff0877ac */ /* 0x000e220008000a00 */
[----:B----4-:R-:W-:Y:S01]  /*f1f0*/  IMAD.U32 R4, RZ, RZ, UR4 ;  /* 0x00000004ff047e24 */ /* 0x010fe2000f8e00ff */
[----:B------:R-:W-:-:S02]  /*f200*/  MOV R5, UR5 ;  /* 0x0000000500057c02 */ /* 0x000fc40008000f00 */
[----:B-----5:R-:W-:Y:S01]  /*f210*/  MOV R6, UR6 ;  /* 0x0000000600067c02 */ /* 0x020fe20008000f00 */
[----:B--23--:R-:W-:Y:S01]  /*f220*/  IMAD.U32 R7, RZ, RZ, UR7 ;  /* 0x00000007ff077e24 */ /* 0x00cfe2000f8e00ff */
[----:B0-----:R-:W-:Y:S02]  /*f230*/  MOV R10, UR8 ;  /* 0x00000008000a7c02 */ /* 0x001fe40008000f00 */
[----:B------:R-:W-:-:S07]  /*f240*/  MOV R11, UR9 ;  /* 0x00000009000b7c02 */ /* 0x000fce0008000f00 */
[----:B------:R-:W-:-:S07]  /*f250*/  LEPC R20, `(.L_x_413) ;  /* 0x000000001014794e */ /* 0x000fce0000000000 */
[----:B-1----:R-:W-:Y:S05]  /*f260*/  CALL.ABS.NOINC R2 ;  /* 0x0000000002007343 */ /* 0x002fea0003c00000 */
.L_x_413:
[----:B------:R-:W4:Y:S01]  /*f270*/  LDCU.64 UR4, c[0x0][0x758] ;  /* 0x0000eb00ff0477ac */ /* 0x000f220008000a00 */
[----:B------:R-:W-:-:S04]  /*f280*/  LOP3.LUT P0, RZ, R17, 0xff, RZ, 0xc0, !PT ;  /* 0x000000ff11ff7812 */ /* 0x000fc8000780c0ff */
[----:B------:R-:W-:Y:S02]  /*f290*/  SEL R3, RZ, 0x1, !P0 ;  /* 0x00000001ff037807 */ /* 0x000fe40004000000 */
[----:B----4-:R-:W-:-:S05]  /*f2a0*/  IADD3 R16, P1, PT, R16, UR4, RZ ;  /* 0x0000000410107c10 */ /* 0x010fca000ff3e0ff */
[----:B------:R-:W-:-:S05]  /*f2b0*/  IMAD.X R17, RZ, RZ, UR5, P1 ;  /* 0x00000005ff117e24 */ /* 0x000fca00088e06ff */
[----:B------:R-:W-:Y:S01]  /*f2c0*/  STG.E.U8 desc[UR36][R16.64], R3 ;  /* 0x0000000310007986 */ /* 0x000fe2000c101124 */
[----:B------:R-:W-:Y:S05]  /*f2d0*/  EXIT ;  /* 0x000000000000794d */ /* 0x000fea0003800000 */
.L_x_412:
[----:B------:R-:W-:Y:S01]  /*f2e0*/  STG.E.U8 desc[UR36][R4.64], R17 ;  /* 0x0000001104007986 */ /* 0x000fe2000c101124 */
[----:B------:R-:W-:Y:S05]  /*f2f0*/  EXIT ;  /* 0x000000000000794d */ /* 0x000fea0003800000 */
.L_x_385:
[----:B------:R-:W2:Y:S02]  /*f300*/  LDCU UR4, c[0x0][0x38c] ;  /* 0x00007180ff0477ac */ /* 0x000ea40008000800 */
[----:B--2---:R-:W-:-:S13]  /*f310*/  ISETP.GE.AND P0, PT, R3, UR4, PT ;  /* 0x0000000403007c0c */ /* 0x004fda000bf06270 */
[----:B------:R-:W-:Y:S05]  /*f320*/  @P0 EXIT ;  /* 0x000000000000094d */ /* 0x000fea0003800000 */
[----:B------:R-:W2:Y:S01]  /*f330*/  LDCU UR4, c[0x0][0x39c] ;  /* 0x00007380ff0477ac */ /* 0x000ea20008000800 */
[----:B------:R-:W-:Y:S02]  /*f340*/  ISETP.NE.AND P1, PT, R22, RZ, PT ;  /* 0x000000ff1600720c */ /* 0x000fe40003f25270 */
[----:B--2---:R-:W-:-:S13]  /*f350*/  ISETP.NE.AND P0, PT, RZ, UR4, PT ;  /* 0x00000004ff007c0c */ /* 0x004fda000bf05270 */
[----:B------:R-:W-:Y:S05]  /*f360*/  @P0 EXIT P1 ;  /* 0x000000000000094d */ /* 0x000fea0000800000 */
[----:B------:R-:W2:Y:S01]  /*f370*/  LDCU UR4, c[0x0][0x3a0] ;  /* 0x00007400ff0477ac */ /* 0x000ea20008000800 */
[----:B------:R-:W-:Y:S02]  /*f380*/  ISETP.NE.AND P1, PT, R9, RZ, PT ;  /* 0x000000ff0900720c */ /* 0x000fe40003f25270 */
[----:B--2---:R-:W-:-:S13]  /*f390*/  ISETP.NE.AND P0, PT, RZ, UR4, PT ;  /* 0x00000004ff007c0c */ /* 0x004fda000bf05270 */
[----:B------:R-:W-:Y:S05]  /*f3a0*/  @P0 EXIT P1 ;  /* 0x000000000000094d */ /* 0x000fea0000800000 */
[----:B------:R-:W-:-:S04]  /*f3b0*/  UISETP.NE.U32.AND UP0, UPT, UR6, URZ, UPT ;  /* 0x000000ff0600728c */ /* 0x000fc8000bf05070 */
[----:B------:R-:W-:-:S09]  /*f3c0*/  UISETP.NE.AND.EX UP0, UPT, UR7, URZ, UPT, UP0 ;  /* 0x000000ff0700728c */ /* 0x000fd2000bf05300 */
[----:B------:R-:W-:Y:S05]  /*f3d0*/  BRA.U UP0, `(.L_x_414) ;  /* 0x0000000100bc7547 */ /* 0x000fea000b800000 */
[----:B------:R-:W2:Y:S01]  /*f3e0*/  LDCU.U8 UR6, c[0x0][0x788] ;  /* 0x0000f100ff0677ac */ /* 0x000ea20008000000 */
[----:B------:R-:W3:Y:S01]  /*f3f0*/  LDCU.64 UR4, c[0x0][0x758] ;  /* 0x0000eb00ff0477ac */ /* 0x000ee20008000a00 */
[----:B------:R-:W4:Y:S01]  /*f400*/  LDCU.U8 UR7, c[0x0][0x789] ;  /* 0x0000f120ff0777ac */ /* 0x000f220008000000 */
[----:B--2---:R-:W-:Y:S01]  /*f410*/  UISETP.NE.AND UP0, UPT, UR6, URZ, UPT ;  /* 0x000000ff0600728c */ /* 0x004fe2000bf05270 */
[----:B---3--:R-:W-:-:S04]  /*f420*/  IADD3 R2, P0, PT, R16, UR4, RZ ;  /* 0x0000000410027c10 */ /* 0x008fc8000ff1e0ff */
[----:B------:R-:W-:Y:S01]  /*f430*/  IADD3.X R3, PT, PT, RZ, UR5, RZ, P0, !PT ;  /* 0x00000005ff037c10 */ /* 0x000fe200087fe4ff */
[----:B----4-:R-:W-:-:S03]  /*f440*/  UISETP.NE.AND UP1, UPT, UR7, URZ, UPT ;  /* 0x000000ff0700728c */ /* 0x010fc6000bf25270 */
[----:B------:R-:W-:Y:S08]  /*f450*/  BRA.U !UP0, `(.L_x_415) ;  /* 0x0000000108207547 */ /* 0x000ff0000b800000 */
[----:B------:R-:W2:Y:S01]  /*f460*/  LDG.E.U8 R4, desc[UR36][R2.64] ;  /* 0x0000002402047981 */ /* 0x000ea2000c1e1100 */
[----:B------:R-:W3:Y:S08]  /*f470*/  I2F.S8 R0, R17 ;  /* 0x0000001100007306 */ /* 0x000ef00000001400 */
[----:B---3--:R-:W3:Y:S01]  /*f480*/  F2F.BF16.F32 R0, R0 ;  /* 0x0000000000007304 */ /* 0x008ee20000202000 */
[----:B--2---:R-:W-:-:S13]  /*f490*/  ISETP.NE.AND P0, PT, R4, RZ, PT ;  /* 0x000000ff0400720c */ /* 0x004fda0003f05270 */
[----:B---3--:R-:W-:-:S04]  /*f4a0*/  @!P0 SHF.L.U32 R4, R0, 0x10, RZ ;  /* 0x0000001000048819 */ /* 0x008fc800000006ff */
[----:B------:R-:W-:-:S04]  /*f4b0*/  FSETP.NEU.OR P0, PT, R4, RZ, P0 ;  /* 0x000000ff0400720b */ /* 0x000fc8000070d400 */
[----:B------:R-:W-:-:S04]  /*f4c0*/  SEL R4, RZ, 0x1, !P0 ;  /* 0x00000001ff047807 */ /* 0x000fc80004000000 */
[----:B------:R-:W-:-:S07]  /*f4d0*/  PRMT R17, R4, 0x7610, R17 ;  /* 0x0000761004117816 */ /* 0x000fce0000000011 */
.L_x_415:
        /* <DEDUP_REMOVED lines=8> */
[----:B------:R-:W-:Y:S01]  /*f560*/  MOV R13, RZ ;  /* 0x000000ff000d7202 */ /* 0x000fe20000000f00 */
[----:B------:R-:W3:Y:S01]  /*f570*/  LDCU.64 UR6, c[0x4][0x630] ;  /* 0x0100c600ff0677ac */ /* 0x000ee20008000a00 */
[----:B------:R-:W4:Y:S01]  /*f580*/  LDC.64 R2, c[0x4][R2] ;  /* 0x0100000002027b82 */ /* 0x000f220000000a00 */
[----:B------:R-:W0:Y:S01]  /*f590*/  LDCU.64 UR8, c[0x4][0x4e8] ;  /* 0x01009d00ff0877ac */ /* 0x000e220008000a00 */
[----:B--2---:R-:W-:Y:S01]  /*f5a0*/  IMAD.U32 R4, RZ, RZ, UR4 ;  /* 0x00000004ff047e24 */ /* 0x004fe2000f8e00ff */
[----:B------:R-:W-:-:S02]  /*f5b0*/  MOV R5, UR5 ;  /* 0x0000000500057c02 */ /* 0x000fc40008000f00 */
[----:B---3--:R-:W-:Y:S01]  /*f5c0*/  MOV R6, UR6 ;  /* 0x0000000600067c02 */ /* 0x008fe20008000f00 */
[----:B------:R-:W-:Y:S01]  /*f5d0*/  IMAD.U32 R7, RZ, RZ, UR7 ;  /* 0x00000007ff077e24 */ /* 0x000fe2000f8e00ff */
[----:B0-----:R-:W-:Y:S02]  /*f5e0*/  MOV R10, UR8 ;  /* 0x00000008000a7c02 */ /* 0x001fe40008000f00 */
[----:B------:R-:W-:-:S07]  /*f5f0*/  MOV R11, UR9 ;  /* 0x00000009000b7c02 */ /* 0x000fce0008000f00 */
[----:B------:R-:W-:-:S07]  /*f600*/  LEPC R20, `(.L_x_417) ;  /* 0x000000001014794e */ /* 0x000fce0000000000 */
[----:B-1--4-:R-:W-:Y:S05]  /*f610*/  CALL.ABS.NOINC R2 ;  /* 0x0000000002007343 */ /* 0x012fea0003c00000 */
.L_x_417:
[----:B------:R-:W2:Y:S01]  /*f620*/  LDCU.64 UR4, c[0x0][0x758] ;  /* 0x0000eb00ff0477ac */ /* 0x000ea20008000a00 */
[----:B------:R-:W-:-:S04]  /*f630*/  LOP3.LUT P0, RZ, R17, 0xff, RZ, 0xc0, !PT ;  /* 0x000000ff11ff7812 */ /* 0x000fc8000780c0ff */
[----:B------:R-:W-:Y:S02]  /*f640*/  SEL R3, RZ, 0x1, !P0 ;  /* 0x00000001ff037807 */ /* 0x000fe40004000000 */
[----:B--2---:R-:W-:-:S05]  /*f650*/  IADD3 R16, P1, PT, R16, UR4, RZ ;  /* 0x0000000410107c10 */ /* 0x004fca000ff3e0ff */
[----:B------:R-:W-:-:S05]  /*f660*/  IMAD.X R17, RZ, RZ, UR5, P1 ;  /* 0x00000005ff117e24 */ /* 0x000fca00088e06ff */
[----:B------:R-:W-:Y:S01]  /*f670*/  STG.E.U8 desc[UR36][R16.64], R3 ;  /* 0x0000000310007986 */ /* 0x000fe2000c101124 */
[----:B------:R-:W-:Y:S05]  /*f680*/  EXIT ;  /* 0x000000000000794d */ /* 0x000fea0003800000 */
.L_x_416:
[----:B------:R-:W-:-:S04]  /*f690*/  LOP3.LUT P0, RZ, R17, 0xff, RZ, 0xc0, !PT ;  /* 0x000000ff11ff7812 */ /* 0x000fc8000780c0ff */
[----:B------:R-:W-:-:S05]  /*f6a0*/  SEL R5, RZ, 0x1, !P0 ;  /* 0x00000001ff057807 */ /* 0x000fca0004000000 */
[----:B------:R-:W-:Y:S01]  /*f6b0*/  STG.E.U8 desc[UR36][R2.64], R5 ;  /* 0x0000000502007986 */ /* 0x000fe2000c101124 */
[----:B------:R-:W-:Y:S05]  /*f6c0*/  EXIT ;  /* 0x000000000000794d */ /* 0x000fea0003800000 */
.L_x_414:
[----:B------:R-:W2:Y:S01]  /*f6d0*/  LDCU.U8 UR4, c[0x0][0x788] ;  /* 0x0000f100ff0477ac */ /* 0x000ea20008000000 */
[----:B------:R-:W3:Y:S01]  /*f6e0*/  LDCU.U8 UR5, c[0x0][0x789] ;  /* 0x0000f120ff0577ac */ /* 0x000ee20008000000 */
[----:B--2---:R-:W-:Y:S02]  /*f6f0*/  UISETP.NE.AND UP0, UPT, UR4, URZ, UPT ;  /* 0x000000ff0400728c */ /* 0x004fe4000bf05270 */
[----:B---3--:R-:W-:-:S07]  /*f700*/  UISETP.NE.AND UP1, UPT, UR5, URZ, UPT ;  /* 0x000000ff0500728c */ /* 0x008fce000bf25270 */
[----:B------:R-:W-:Y:S05]  /*f710*/  BRA.U !UP0, `(.L_x_418) ;  /* 0x0000000108207547 */ /* 0x000fea000b800000 */
        /* <DEDUP_REMOVED lines=8> */
.L_x_418:
[----:B------:R-:W-:Y:S05]  /*f7a0*/  BRA.U !UP1, `(.L_x_419) ;  /* 0x0000000109687547 */ /* 0x000fea000b800000 */
[----:B------:R-:W2:Y:S02]  /*f7b0*/  LDCU UR4, c[0x0][0x78c] ;  /* 0x0000f180ff0477ac */ /* 0x000ea40008000800 */
[----:B--2---:R-:W-:-:S09]  /*f7c0*/  UISETP.NE.AND UP0, UPT, UR4, 0x1, UPT ;  /* 0x000000010400788c */ /* 0x004fd2000bf05270 */
[----:B------:R-:W-:Y:S05]  /*f7d0*/  BRA.U !UP0, `(.L_x_420) ;  /* 0x0000000108407547 */ /* 0x000fea000b800000 */
[----:B------:R-:W-:Y:S01]  /*f7e0*/  MOV R2, 0x0 ;  /* 0x0000000000027802 */ /* 0x000fe20000000f00 */
[----:B------:R-:W2:Y:S01]  /*f7f0*/  LDCU.64 UR4, c[0x4][0x640] ;  /* 0x0100c800ff0477ac */ /* 0x000ea20008000a00 */
[----:B------:R-:W-:Y:S02]  /*f800*/  HFMA2 R8, -RZ, RZ, 0, 4.4763088226318359375e-05 ;  /* 0x000002efff087431 */ /* 0x000fe400000001ff */
[----:B------:R-:W-:Y:S01]  /*f810*/  IMAD.MOV.U32 R12, RZ, RZ, 0x1 ;  /* 0x00000001ff0c7424 */ /* 0x000fe200078e00ff */
[----:B------:R-:W-:Y:S01]  /*f820*/  MOV R13, RZ ;  /* 0x000000ff000d7202 */ /* 0x000fe20000000f00 */
[----:B------:R-:W3:Y:S01]  /*f830*/  LDCU.64 UR6, c[0x4][0x630] ;  /* 0x0100c600ff0677ac */ /* 0x000ee20008000a00 */
[----:B------:R-:W4:Y:S01]  /*f840*/  LDC.64 R2, c[0x4][R2] ;  /* 0x0100000002027b82 */ /* 0x000f220000000a00 */
[----:B------:R-:W0:Y:S01]  /*f850*/  LDCU.64 UR8, c[0x4][0x4e8] ;  /* 0x01009d00ff0877ac */ /* 0x000e220008000a00 */
[----:B--2---:R-:W-:Y:S01]  /*f860*/  MOV R4, UR4 ;  /* 0x0000000400047c02 */ /* 0x004fe20008000f00 */
[----:B------:R-:W-:Y:S01]  /*f870*/  IMAD.U32 R5, RZ, RZ, UR5 ;  /* 0x00000005ff057e24 */ /* 0x000fe2000f8e00ff */
[----:B---3--:R-:W-:-:S02]  /*f880*/  MOV R6, UR6 ;  /* 0x0000000600067c02 */ /* 0x008fc40008000f00 */
[----:B------:R-:W-:Y:S01]  /*f890*/  MOV R7, UR7 ;  /* 0x0000000700077c02 */ /* 0x000fe20008000f00 */
[----:B0-----:R-:W-:Y:S01]  /*f8a0*/  IMAD.U32 R10, RZ, RZ, UR8 ;  /* 0x00000008ff0a7e24 */ /* 0x001fe2000f8e00ff */
[----:B------:R-:W-:-:S07]  /*f8b0*/  MOV R11, UR9 ;  /* 0x00000009000b7c02 */ /* 0x000fce0008000f00 */
[----:B------:R-:W-:-:S07]  /*f8c0*/  LEPC R20, `(.L_x_420) ;  /* 0x000000001014794e */ /* 0x000fce0000000000 */
[----:B-1--4-:R-:W-:Y:S05]  /*f8d0*/  CALL.ABS.NOINC R2 ;  /* 0x0000000002007343 */ /* 0x012fea0003c00000 */
.L_x_420:
[----:B------:R-:W2:Y:S01]  /*f8e0*/  LDCU.64 UR4, c[0x0][0x758] ;  /* 0x0000eb00ff0477ac */ /* 0x000ea20008000a00 */
[----:B------:R-:W-:-:S04]  /*f8f0*/  LOP3.LUT P0, RZ, R17, 0xff, RZ, 0xc0, !PT ;  /* 0x000000ff11ff7812 */ /* 0x000fc8000780c0ff */
[----:B------:R-:W-:Y:S02]  /*f900*/  SEL R3, RZ, 0x1, !P0 ;  /* 0x00000001ff037807 */ /* 0x000fe40004000000 */
[----:B--2---:R-:W-:-:S04]  /*f910*/  IADD3 R16, P1, PT, R16, UR4, RZ ;  /* 0x0000000410107c10 */ /* 0x004fc8000ff3e0ff */
[----:B------:R-:W-:-:S05]  /*f920*/  IADD3.X R17, PT, PT, RZ, UR5, RZ, P1, !PT ;  /* 0x00000005ff117c10 */ /* 0x000fca0008ffe4ff */
[----:B------:R-:W-:Y:S01]  /*f930*/  STG.E.U8 desc[UR36][R16.64], R3 ;  /* 0x0000000310007986 */ /* 0x000fe2000c101124 */
[----:B------:R-:W-:Y:S05]  /*f940*/  EXIT ;  /* 0x000000000000794d */ /* 0x000fea0003800000 */
.L_x_419:
[----:B------:R-:W-:Y:S01]  /*f950*/  STG.E.U8 desc[UR36][R4.64], R17 ;  /* 0x0000001104007986 */ /* 0x000fe2000c101124 */
[----:B------:R-:W-:Y:S05]  /*f960*/  EXIT ;  /* 0x000000000000794d */ /* 0x000fea0003800000 */
.L_x_421:
        /* <DEDUP_REMOVED lines=9> */
.L_x_7749:


//--------------------- .text._ZN2at6native13reduce_kernelILi256ELi2ENS0_8ReduceOpIN3c108BFloat16ENS0_14func_wrapper_tIbZZZNS0_14or_kernel_cudaERNS_14TensorIteratorEENKUlvE_clEvENKUlvE9_clEvEUlbS4_E_EEjbLi4ELi4EEEEEvT1_ --------------------------
	.section	.text._ZN2at6native13reduce_kernelILi256ELi2ENS0_8ReduceOpIN3c108BFloat16ENS0_14func_wrapper_tIbZZZNS0_14or_kernel_cudaERNS_14TensorIteratorEENKUlvE_clEvENKUlvE9_clEvEUlbS4_E_EEjbLi4ELi4EEEEEvT1_,"ax",@progbits
	.align	128
        .global         _ZN2at6native13reduce_kernelILi256ELi2ENS0_8ReduceOpIN3c108BFloat16ENS0_14func_wrapper_tIbZZZNS0_14or_kernel_cudaERNS_14TensorIteratorEENKUlvE_clEvENKUlvE9_clEvEUlbS4_E_EEjbLi4ELi4EEEEEvT1_
        .type           _ZN2at6native13reduce_kernelILi256ELi2ENS0_8ReduceOpIN3c108BFloat16ENS0_14func_wrapper_tIbZZZNS0_14or_kernel_cudaERNS_14TensorIteratorEENKUlvE_clEvENKUlvE9_clEvEUlbS4_E_EEjbLi4ELi4EEEEEvT1_,@function
        .size           _ZN2at6native13reduce_kernelILi256ELi2ENS0_8ReduceOpIN3c108BFloat16ENS0_14func_wrapper_tIbZZZNS0_14or_kernel_cudaERNS_14TensorIteratorEENKUlvE_clEvENKUlvE9_clEvEUlbS4_E_EEjbLi4ELi4EEEEEvT1_,(.L_x_7750 - _ZN2at6native13reduce_kernelILi256ELi2ENS0_8ReduceOpIN3c108BFloat16ENS0_14func_wrapper_tIbZZZNS0_14or_kernel_cudaERNS_14TensorIteratorEENKUlvE_clEvENKUlvE9_clEvEUlbS4_E_EEjbLi4ELi4EEEEEvT1_)
        .other          _ZN2at6native13reduce_kernelILi256ELi2ENS0_8ReduceOpIN3c108BFloat16ENS0_14func_wrapper_tIbZZZNS0_14or_kernel_cudaERNS_14TensorIteratorEENKUlvE_clEvENKUlvE9_clEvEUlbS4_E_EEjbLi4ELi4EEEEEvT1_,@"STO_CUDA_ENTRY STV_DEFAULT"
_ZN2at6native13reduce_kernelILi256ELi2ENS0_8ReduceOpIN3c108BFloat16ENS0_14func_wrapper_tIbZZZNS0_14or_kernel_cudaERNS_14TensorIteratorEENKUlvE_clEvENKUlvE9_clEvEUlbS4_E_EEjbLi4ELi4EEEEEvT1_:
.text._ZN2at6native13reduce_kernelILi256ELi2ENS0_8ReduceOpIN3c108BFloat16ENS0_14func_wrapper_tIbZZZNS0_14or_kernel_cudaERNS_14TensorIteratorEENKUlvE_clEvENKUlvE9_clEvEUlbS4_E_EEjbLi4ELi4EEEEEvT1_:
[----:B------:R-:W0:Y:S01]  /*0000*/  LDC R1, c[0x0][0x37c] ;  /* 0x0000df00ff017b82 */ /* 0x000e220000000800 */
[----:B------:R-:W1:Y:S01]  /*0010*/  S2R R23, SR_TID.X ;  /* 0x0000000000177919 */ /* 0x000e620000002100 */
[----:B------:R-:W1:Y:S01]  /*0020*/  LDCU.128 UR8, c[0x0][0x3a0] ;  /* 0x00007400ff0877ac */ /* 0x000e620008000c00 */
[----:B------:R-:W-:Y:S01]  /*0030*/  IMAD.MOV.U32 R24, RZ, RZ, RZ ;  /* 0x000000ffff187224 */ /* 0x000fe200078e00ff */
[----:B------:R-:W2:Y:S01]  /*0040*/  S2R R18, SR_TID.Y ;  /* 0x0000000000127919 */ /* 0x000ea20000002200 */
[----:B------:R-:W3:Y:S01]  /*0050*/  LDCU UR4, c[0x0][0x558] ;  /* 0x0000ab00ff0477ac */ /* 0x000ee20008000800 */
[----:B------:R-:W4:Y:S01]  /*0060*/  S2R R19, SR_CTAID.X ;  /* 0x0000000000137919 */ /* 0x000f220000002500 */
[----:B------:R-:W5:Y:S01]  /*0070*/  LDCU UR6, c[0x0][0x39c] ;  /* 0x00007380ff0677ac */ /* 0x000f620008000800 */
[----:B------:R-:W4:Y:S01]  /*0080*/  S2R R2, SR_CTAID.Y ;  /* 0x0000000000027919 */ /* 0x000f220000002600 */
[----:B------:R-:W4:Y:S01]  /*0090*/  LDCU UR5, c[0x0][0x394] ;  /* 0x00007280ff0577ac */ /* 0x000f220008000800 */
[----:B---3--:R-:W-:Y:S01]  /*00a0*/  UISETP.NE.AND UP0, UPT, UR4, URZ, UPT ;  /* 0x000000ff0400728c */ /* 0x008fe2000bf05270 */
[----:B-1----:R-:W-:-:S02]  /*00b0*/  IMAD R3, R23, UR10, RZ ;  /* 0x0000000a17037c24 */ /* 0x002fc4000f8e02ff */
[----:B-----5:R-:W-:Y:S02]  /*00c0*/  IMAD R5, R23, UR6, RZ ;  /* 0x0000000617057c24 */ /* 0x020fe4000f8e02ff */
[C---:B--2---:R-:W-:Y:S02]  /*00d0*/  IMAD R0, R18.reuse, UR11, R3 ;  /* 0x0000000b12007c24 */ /* 0x044fe4000f8e0203 */
[----:B------:R-:W-:Y:S02]  /*00e0*/  IMAD R5, R18, UR8, R5 ;  /* 0x0000000812057c24 */ /* 0x000fe4000f8e0205 */
[----:B----4-:R-:W-:Y:S02]  /*00f0*/  IMAD R0, R19, UR5, R0 ;  /* 0x0000000513007c24 */ /* 0x010fe4000f8e0200 */
[----:B------:R-:W-:Y:S02]  /*0100*/  IMAD R6, R2, UR9, R5 ;  /* 0x0000000902067c24 */ /* 0x000fe4000f8e0205 */
[----:B------:R-:W-:Y:S01]  /*0110*/  IMAD.SHL.U32 R5, R0, 0x2, RZ ;  /* 0x0000000200057824 */ /* 0x000fe200078e00ff */
[----:B------:R-:W-:Y:S06]  /*0120*/  BRA.U !UP0, `(.L_x_422) ;  /* 0x0000001108547547 */ /* 0x000fec000b800000 */
[----:B------:R-:W1:Y:S01]  /*0130*/  LDCU.64 UR6, c[0x0][0x560] ;  /* 0x0000ac00ff0677ac */ /* 0x000e620008000a00 */
[----:B------:R-:W-:Y:S01]  /*0140*/  HFMA2 R4, -RZ, RZ, 0, 0 ;  /* 0x00000000ff047431 */ /* 0x000fe200000001ff */
[----:B------:R-:W2:Y:S01]  /*0150*/  LDCU UR5, c[0x0][0x55c] ;  /* 0x0000ab80ff0577ac */ /* 0x000ea20008000800 */
[----:B------:R-:W3:Y:S01]  /*0160*/  LDCU UR8, c[0x0][0x68c] ;  /* 0x0000d180ff0877ac */ /* 0x000ee20008000800 */
[----:B------:R-:W-:-:S04]  /*0170*/  UIADD3 UR4, UPT, UPT, UR4, -0x1, URZ ;  /* 0xffffffff04047890 */ /* 0x000fc8000fffe0ff */
[----:B------:R-:W-:Y:S01]  /*0180*/  UISETP.NE.AND UP0, UPT, UR4, URZ, UPT ;  /* 0x000000ff0400728c */ /* 0x000fe2000bf05270 */
[----:B-1----:R-:W-:-:S05]  /*0190*/  IMAD.HI.U32 R8, R5, UR6, R4 ;  /* 0x0000000605087c27 */ /* 0x002fca000f8e0004 */
[----:B------:R-:W-:-:S05]  /*01a0*/  SHF.R.U32.HI R9, RZ, UR7, R8 ;  /* 0x00000007ff097c19 */ /* 0x000fca0008011608 */
[----:B------:R-:W-:-:S04]  /*01b0*/  IMAD.MOV R3, RZ, RZ, -R9 ;  /* 0x000000ffff037224 */ /* 0x000fc800078e0a09 */
[----:B--2---:R-:W-:-:S04]  /*01c0*/  IMAD R24, R3, UR5, R5 ;  /* 0x0000000503187c24 */ /* 0x004fc8000f8e0205 */
[----:B---3--:R-:W-:Y:S01]  /*01d0*/  IMAD R24, R24, UR8, RZ ;  /* 0x0000000818187c24 */ /* 0x008fe2000f8e02ff */
[----:B------:R-:W-:Y:S06]  /*01e0*/  BRA.U !UP0, `(.L_x_422) ;  /* 0x0000001108247547 */ /* 0x000fec000b800000 */
[----:B------:R-:W1:Y:S01]  /*01f0*/  LDCU.64 UR6, c[0x0][0x568] ;  /* 0x0000ad00ff0677ac */ /* 0x000e620008000a00 */
[----:B------:R-:W-:Y:S01]  /*0200*/  IMAD.MOV.U32 R8, RZ, RZ, RZ ;  /* 0x000000ffff087224 */ /* 0x000fe200078e00ff */
[----:B------:R-:W2:Y:S01]  /*0210*/  LDCU UR5, c[0x0][0x570] ;  /* 0x0000ae00ff0577ac */ /* 0x000ea20008000800 */
[----:B------:R-:W-:-:S04]  /*0220*/  UISETP.LT.U32.AND UP0, UPT, UR4, 0x18, UPT ;  /* 0x000000180400788c */ /* 0x000fc8000bf01070 */
[----:B------:R-:W-:-:S04]  /*0230*/  USEL UR4, UR4, 0x18, UP0 ;  /* 0x0000001804047887 */ /* 0x000fc80008000000 */
[----:B------:R-:W-:Y:S01]  /*0240*/  UIADD3 UR4, UPT, UPT, UR4, 0x1, URZ ;  /* 0x0000000104047890 */ /* 0x000fe2000fffe0ff */
[----:B-1----:R-:W-:Y:S01]  /*0250*/  IMAD.HI.U32 R10, R9, UR7, R8 ;  /* 0x00000007090a7c27 */ /* 0x002fe2000f8e0008 */
[----:B------:R-:W1:Y:S04]  /*0260*/  LDCU UR7, c[0x0][0x694] ;  /* 0x0000d280ff0777ac */ /* 0x000e680008000800 */
[----:B--2---:R-:W-:Y:S01]  /*0270*/  SHF.R.U32.HI R11, RZ, UR5, R10 ;  /* 0x00000005ff0b7c19 */ /* 0x004fe2000801160a */
[----:B------:R-:W-:-:S03]  /*0280*/  UISETP.NE.AND UP0, UPT, UR4, 0x2, UPT ;  /* 0x000000020400788c */ /* 0x000fc6000bf05270 */
[----:B------:R-:W-:-:S05]  /*0290*/  IADD3 R3, PT, PT, -R11, RZ, RZ ;  /* 0x000000ff0b037210 */ /* 0x000fca0007ffe1ff */
[----:B------:R-:W-:-:S04]  /*02a0*/  IMAD R9, R3, UR6, R9 ;  /* 0x0000000603097c24 */ /* 0x000fc8000f8e0209 */
[----:B-1----:R-:W-:Y:S01]  /*02b0*/  IMAD R24, R9, UR7, R24 ;  /* 0x0000000709187c24 */ /* 0x002fe2000f8e0218 */
[----:B------:R-:W-:Y:S06]  /*02c0*/  BRA.U !UP0, `(.L_x_422) ;  /* 0x0000000d08ec7547 */ /* 0x000fec000b800000 */
[----:B------:R-:W1:Y:S01]  /*02d0*/  LDCU.64 UR6, c[0x0][0x578] ;  /* 0x0000af00ff0677ac */ /* 0x000e620008000a00 */
[----:B------:R-:W-:Y:S01]  /*02e0*/  IMAD.MOV.U32 R10, RZ, RZ, RZ ;  /* 0x000000ffff0a7224 */ /* 0x000fe200078e00ff */
[----:B------:R-:W2:Y:S01]  /*02f0*/  LDCU UR5, c[0x0][0x574] ;  /* 0x0000ae80ff0577ac */ /* 0x000ea20008000800 */
[----:B------:R-:W3:Y:S01]  /*0300*/  LDCU UR8, c[0x0][0x69c] ;  /* 0x0000d380ff0877ac */ /* 0x000ee20008000800 */
[----:B------:R-:W-:Y:S01]  /*0310*/  UISETP.NE.AND UP0, UPT, UR4, 0x3, UPT ;  /* 0x000000030400788c */ /* 0x000fe2000bf05270 */
[----:B-1----:R-:W-:-:S05]  /*0320*/  IMAD.HI.U32 R8, R11, UR6, R10 ;  /* 0x000000060b087c27 */ /* 0x002fca000f8e000a */
[----:B------:R-:W-:-:S05]  /*0330*/  SHF.R.U32.HI R9, RZ, UR7, R8 ;  /* 0x00000007ff097c19 */ /* 0x000fca0008011608 */
[----:B------:R-:W-:-:S04]  /*0340*/  IMAD.MOV R3, RZ, RZ, -R9 ;  /* 0x000000ffff037224 */ /* 0x000fc800078e0a09 */
[----:B--2---:R-:W-:-:S04]  /*0350*/  IMAD R11, R3, UR5, R11 ;  /* 0x00000005030b7c24 */ /* 0x004fc8000f8e020b */
[----:B---3--:R-:W-:Y:S01]  /*0360*/  IMAD R24, R11, UR8, R24 ;  /* 0x000000080b187c24 */ /* 0x008fe2000f8e0218 */
[----:B------:R-:W-:Y:S06]  /*0370*/  BRA.U !UP0, `(.L_x_422) ;  /* 0x0000000d08c07547 */ /* 0x000fec000b800000 */
[----:B------:R-:W1:Y:S01]  /*0380*/  LDCU.64 UR6, c[0x0][0x580] ;  /* 0x0000b000ff0677ac */ /* 0x000e620008000a00 */
[----:B------:R-:W-:Y:S01]  /*0390*/  MOV R8, RZ ;  /* 0x000000ff00087202 */ /* 0x000fe20000000f00 */
[----:B------:R-:W2:Y:S01]  /*03a0*/  LDCU UR5, c[0x0][0x588] ;  /* 0x0000b100ff0577ac */ /* 0x000ea20008000800 */
[----:B------:R-:W3:Y:S01]  /*03b0*/  LDCU UR8, c[0x0][0x6a4] ;  /* 0x0000d480ff0877ac */ /* 0x000ee20008000800 */
[----:B------:R-:W-:Y:S02]  /*03c0*/  UISETP.NE.AND UP0, UPT, UR4, 0x4, UPT ;  /* 0x000000040400788c */ /* 0x000fe4000bf05270 */
[----:B-1----:R-:W-:-:S05]  /*03d0*/  IMAD.HI.U32 R10, R9, UR7, R8 ;  /* 0x00000007090a7c27 */ /* 0x002fca000f8e0008 */
[----:B--2---:R-:W-:-:S05]  /*03e0*/  SHF.R.U32.HI R11, RZ, UR5, R10 ;  /* 0x00000005ff0b7c19 */ /* 0x004fca000801160a */
[----:B------:R-:W-:-:S04]  /*03f0*/  IMAD.MOV R3, RZ, RZ, -R11 ;  /* 0x000000ffff037224 */ /* 0x000fc800078e0a0b */
[----:B------:R-:W-:-:S04]  /*0400*/  IMAD R9, R3, UR6, R9 ;  /* 0x0000000603097c24 */ /* 0x000fc8000f8e0209 */
[----:B---3--:R-:W-:Y:S01]  /*0410*/  IMAD R24, R9, UR8, R24 ;  /* 0x0000000809187c24 */ /* 0x008fe2000f8e0218 */
[----:B------:R-:W-:Y:S06]  /*0420*/  BRA.U !UP0, `(.L_x_422) ;  /* 0x0000000d08947547 */ /* 0x000fec000b800000 */
[----:B------:R-:W1:Y:S01]  /*0430*/  LDCU.64 UR6, c[0x0][0x590] ;  /* 0x0000b200ff0677ac */ /* 0x000e620008000a00 */
[----:B------:R-:W-:Y:S01]  /*0440*/  IMAD.MOV.U32 R10, RZ, RZ, RZ ;  /* 0x000000ffff0a7224 */ /* 0x000fe200078e00ff */
[----:B------:R-:W2:Y:S01]  /*0450*/  LDCU UR5, c[0x0][0x58c] ;  /* 0x0000b180ff0577ac */ /* 0x000ea20008000800 */
[----:B------:R-:W3:Y:S01]  /*0460*/  LDCU UR8, c[0x0][0x6ac] ;  /* 0x0000d580ff0877ac */ /* 0x000ee20008000800 */
[----:B------:R-:W-:Y:S01]  /*0470*/  UISETP.NE.AND UP0, UPT, UR4, 0x5, UPT ;  /* 0x000000050400788c */ /* 0x000fe2000bf05270 */
[----:B-1----:R-:W-:-:S05]  /*0480*/  IMAD.HI.U32 R8, R11, UR6, R10 ;  /* 0x000000060b087c27 */ /* 0x002fca000f8e000a */
[----:B------:R-:W-:-:S04]  /*0490*/  SHF.R.U32.HI R9, RZ, UR7, R8 ;  /* 0x00000007ff097c19 */ /* 0x000fc80008011608 */
[----:B------:R-:W-:-:S05]  /*04a0*/  IADD3 R3, PT, PT, -R9, RZ, RZ ;  /* 0x000000ff09037210 */ /* 0x000fca0007ffe1ff */
[----:B--2---:R-:W-:-:S04]  /*04b0*/  IMAD R11, R3, UR5, R11 ;  /* 0x00000005030b7c24 */ /* 0x004fc8000f8e020b */
        /* <DEDUP_REMOVED lines=8> */
[----:B--2---:R-:W-:-:S05]  /*0540*/  SHF.R.U32.HI R11, RZ, UR5, R10 ;  /* 0x00000005ff0b7c19 */ /* 0x004fca000801160a */
[----:B------:R-:W-:-:S04]  /*0550*/  IMAD.MOV R3, RZ, RZ, -R11 ;  /* 0x000000ffff037224 */ /* 0x000fc800078e0a0b */
[----:B------:R-:W-:-:S04]  /*0560*/  IMAD R9, R3, UR6, R9 ;  /* 0x0000000603097c24 */ /* 0x000fc8000f8e0209 */
[----:B---3--:R-:W-:Y:S01]  /*0570*/  IMAD R24, R9, UR8, R24 ;  /* 0x0000000809187c24 */ /* 0x008fe2000f8e0218 */
[----:B------:R-:W-:Y:S06]  /*0580*/  BRA.U !UP0, `(.L_x_422) ;  /* 0x0000000d083c7547 */ /* 0x000fec000b800000 */
[----:B------:R-:W1:Y:S01]  /*0590*/  LDCU.64 UR6, c[0x0][0x5a8] ;  /* 0x0000b500ff0677ac */ /* 0x000e620008000a00 */
[----:B------:R-:W-:Y:S01]  /*05a0*/  HFMA2 R10, -RZ, RZ, 0, 0 ;  /* 0x00000000ff0a7431 */ /* 0x000fe200000001ff */
[----:B------:R-:W2:Y:S01]  /*05b0*/  LDCU UR5, c[0x0][0x5a4] ;  /* 0x0000b480ff0577ac */ /* 0x000ea20008000800 */
[----:B------:R-:W3:Y:S01]  /*05c0*/  LDCU UR8, c[0x0][0x6bc] ;  /* 0x0000d780ff0877ac */ /* 0x000ee20008000800 */
[----:B------:R-:W-:Y:S02]  /*05d0*/  UISETP.NE.AND UP0, UPT, UR4, 0x7, UPT ;  /* 0x000000070400788c */ /* 0x000fe4000bf05270 */
[----:B-1----:R-:W-:-:S05]  /*05e0*/  IMAD.HI.U32 R8, R11, UR6, R10 ;  /* 0x000000060b087c27 */ /* 0x002fca000f8e000a */
[----:B------:R-:W-:-:S05]  /*05f0*/  SHF.R.U32.HI R9, RZ, UR7, R8 ;  /* 0x00000007ff097c19 */ /* 0x000fca0008011608 */
[----:B------:R-:W-:-:S04]  /*0600*/  IMAD.MOV R3, RZ, RZ, -R9 ;  /* 0x000000ffff037224 */ /* 0x000fc800078e0a09 */
        /* <DEDUP_REMOVED lines=9> */
[----:B--2---:R-:W-:-:S04]  /*06a0*/  SHF.R.U32.HI R11, RZ, UR5, R10 ;  /* 0x00000005ff0b7c19 */ /* 0x004fc8000801160a */
[----:B------:R-:W-:-:S05]  /*06b0*/  IADD3 R3, PT, PT, -R11, RZ, RZ ;  /* 0x000000ff0b037210 */ /* 0x000fca0007ffe1ff */
        /* <DEDUP_REMOVED lines=182> */
[----:B------:R-:W3:Y:S03]  /*1220*/  LDCU UR7, c[0x0][0x74c] ;  /* 0x0000e980ff0777ac */ /* 0x000ee60008000800 */
[----:B-1----:R-:W-:-:S05]  /*1230*/  IMAD.HI.U32 R0, R11, UR4, R10 ;  /* 0x000000040b007c27 */ /* 0x002fca000f8e000a */
[----:B------:R-:W-:-:S05]  /*1240*/  SHF.R.U32.HI R0, RZ, UR5, R0 ;  /* 0x00000005ff007c19 */ /* 0x000fca0008011600 */
[----:B------:R-:W-:-:S04]  /*1250*/  IMAD.MOV R3, RZ, RZ, -R0 ;  /* 0x000000ffff037224 */ /* 0x000fc800078e0a00 */
[----:B--2---:R-:W-:-:S04]  /*1260*/  IMAD R11, R3, UR6, R11 ;  /* 0x00000006030b7c24 */ /* 0x004fc8000f8e020b */
[----:B---3--:R-:W-:-:S07]  /*1270*/  IMAD R24, R11, UR7, R24 ;  /* 0x000000070b187c24 */ /* 0x008fce000f8e0218 */
.L_x_422:
[----:B------:R-:W1:Y:S01]  /*1280*/  LDCU.64 UR4, c[0x0][0x388] ;  /* 0x00007100ff0477ac */ /* 0x000e620008000a00 */
[----:B------:R-:W-:Y:S01]  /*1290*/  BSSY.RECONVERGENT B7, `(.L_x_423) ;  /* 0x0000b24000077945 */ /* 0x000fe20003800200 */
[----:B------:R-:W2:Y:S01]  /*12a0*/  LDCU.64 UR36, c[0x0][0x358] ;  /* 0x00006b00ff2477ac */ /* 0x000ea20008000a00 */
[----:B-1----:R-:W-:-:S05]  /*12b0*/  IMAD.U32 R8, RZ, RZ, UR4 ;  /* 0x00000004ff087e24 */ /* 0x002fca000f8e00ff */
[----:B------:R-:W-:-:S04]  /*12c0*/  ISETP.GE.U32.AND P0, PT, R6, R8, PT ;  /* 0x000000080600720c */ /* 0x000fc80003f06070 */
[----:B------:R-:W-:-:S13]  /*12d0*/  ISETP.GE.U32.OR P0, PT, R5, UR5, P0 ;  /* 0x0000000505007c0c */ /* 0x000fda0008706470 */
[----:B--2---:R-:W-:Y:S05]  /*12e0*/  @P0 BRA `(.L_x_424) ;  /* 0x000000b000780947 */ /* 0x004fea0003800000 */
[----:B------:R-:W1:Y:S01]  /*12f0*/  LDCU.U8 UR6, c[0x0][0x3bc] ;  /* 0x00007780ff0677ac */ /* 0x000e620008000000 */
[----:B------:R-:W-:Y:S01]  /*1300*/  BSSY.RECONVERGENT B6, `(.L_x_425) ;  /* 0x0000b1a000067945 */ /* 0x000fe20003800200 */
[----:B------:R-:W2:Y:S01]  /*1310*/  LDCU.64 UR4, c[0x0][0x750] ;  /* 0x0000ea00ff0477ac */ /* 0x000ea20008000a00 */
[----:B-1----:R-:W-:Y:S01]  /*1320*/  UISETP.NE.AND UP0, UPT, UR6, URZ, UPT ;  /* 0x000000ff0600728c */ /* 0x002fe2000bf05270 */
[----:B--2---:R-:W-:-:S04]  /*1330*/  IADD3 R16, P0, PT, R24, UR4, RZ ;  /* 0x0000000418107c10 */ /* 0x004fc8000ff1e0ff */
[----:B------:R-:W-:-:S04]  /*1340*/  IADD3.X R17, PT, PT, RZ, UR5, RZ, P0, !PT ;  /* 0x00000005ff117c10 */ /* 0x000fc800087fe4ff */
[----:B------:R-:W-:Y:S05]  /*1350*/  BRA.U !UP0, `(.L_x_426) ;  /* 0x0000000908247547 */ /* 0x000fea000b800000 */
[----:B------:R-:W-:Y:S01]  /*1360*/  MOV R14, 0x0 ;  /* 0x00000000000e7802 */ /* 0x000fe20000000f00 */
[----:B------:R-:W1:Y:S01]  /*1370*/  LDCU.64 UR4, c[0x4][0x628] ;  /* 0x0100c500ff0477ac */ /* 0x000e620008000a00 */
[----:B------:R-:W-:Y:S02]  /*1380*/  HFMA2 R13, -RZ, RZ, 0, 0 ;  /* 0x00000000ff0d7431 */ /* 0x000fe400000001ff */
[----:B------:R-:W-:Y:S01]  /*1390*/  IMAD.MOV.U32 R8, RZ, RZ, 0x1e3 ;  /* 0x000001e3ff087424 */ /* 0x000fe200078e00ff */
[----:B------:R-:W2:Y:S01]  /*13a0*/  LDCU.64 UR6, c[0x4][0x630] ;  /* 0x0100c600ff0677ac */ /* 0x000ea20008000a00 */
[----:B------:R-:W3:Y:S01]  /*13b0*/  LDC.64 R14, c[0x4][R14] ;  /* 0x010000000e0e7b82 */ /* 0x000ee20000000a00 */
[----:B------:R-:W-:Y:S01]  /*13c0*/  IMAD.MOV.U32 R12, RZ, RZ, 0x1 ;  /* 0x00000001ff0c7424 */ /* 0x000fe200078e00ff */
[----:B------:R-:W4:Y:S01]  /*13d0*/  LDCU.64 UR8, c[0x4][0x4f8] ;  /* 0x01009f00ff0877ac */ /* 0x000f220008000a00 */
[----:B-1----:R-:W-:Y:S02]  /*13e0*/  IMAD.U32 R4, RZ, RZ, UR4 ;  /* 0x00000004ff047e24 */ /* 0x002fe4000f8e00ff */
[----:B------:R-:W-:Y:S01]  /*13f0*/  IMAD.U32 R5, RZ, RZ, UR5 ;  /* 0x00000005ff057e24 */ /* 0x000fe2000f8e00ff */
[----:B--2---:R-:W-:Y:S01]  /*1400*/  MOV R6, UR6 ;  /* 0x0000000600067c02 */ /* 0x004fe20008000f00 */
[----:B------:R-:W-:-:S02]  /*1410*/  IMAD.U32 R7, RZ, RZ, UR7 ;  /* 0x00000007ff077e24 */ /* 0x000fc4000f8e00ff */
[----:B----4-:R-:W-:Y:S01]  /*1420*/  IMAD.U32 R10, RZ, RZ, UR8 ;  /* 0x00000008ff0a7e24 */ /* 0x010fe2000f8e00ff */
[----:B------:R-:W-:-:S07]  /*1430*/  MOV R11, UR9 ;  /* 0x00000009000b7c02 */ /* 0x000fce0008000f00 */
[----:B------:R-:W-:-:S07]  /*1440*/  LEPC R20, `(.L_x_427) ;  /* 0x000000001014794e */ /* 0x000fce0000000000 */
[----:B0--3--:R-:W-:Y:S05]  /*1450*/  CALL.ABS.NOINC R14 ;  /* 0x000000000e007343 */ /* 0x009fea0003c00000 */
.L_x_427:
[----:B------:R-:W0:Y:S01]  /*1460*/  LDCU.U8 UR4, c[0x0][0x381] ;  /* 0x00007020ff0477ac */ /* 0x000e220008000000 */
[----:B------:R-:W-:Y:S01]  /*1470*/  SHF.R.U32.HI R0, RZ, 0x1, R16 ;  /* 0x00000001ff007819 */ /* 0x000fe20000011610 */
[----:B------:R-:W-:Y:S01]  /*1480*/  BSSY.RECONVERGENT B0, `(.L_x_428) ;  /* 0x0000026000007945 */ /* 0x000fe20003800200 */
[----:B------:R-:W1:Y:S02]  /*1490*/  LDCU UR5, c[0x0][0x388] ;  /* 0x00007100ff0577ac */ /* 0x000e640008000800 */
[----:B------:R-:W-:Y:S01]  /*14a0*/  LOP3.LUT P0, R6, R0, 0x3, RZ, 0xc0, !PT ;  /* 0x0000000300067812 */ /* 0x000fe2000780c0ff */
[----:B0-----:R-:W-:Y:S02]  /*14b0*/  IMAD.U32 R0, RZ, RZ, UR4 ;  /* 0x00000004ff007e24 */ /* 0x001fe4000f8e00ff */
[----:B------:R-:W-:Y:S01]  /*14c0*/  IMAD.U32 R4, RZ, RZ, UR4 ;  /* 0x00000004ff047e24 */ /* 0x000fe2000f8e00ff */
[----:B-1----:R-:W-:-:S09]  /*14d0*/  MOV R3, UR5 ;  /* 0x0000000500037c02 */ /* 0x002fd20008000f00 */
[----:B------:R-:W-:Y:S05]  /*14e0*/  @!P0 BRA `(.L_x_429) ;  /* 0x00000000007c8947 */ /* 0x000fea0003800000 */
[C---:B------:R-:W-:Y:S01]  /*14f0*/  ISETP.GT.U32.AND P0, PT, R23.reuse, 0x3, PT ;  /* 0x000000031700780c */ /* 0x040fe20003f04070 */
[----:B------:R-:W-:Y:S01]  /*1500*/  IMAD.MOV R3, RZ, RZ, -R6 ;  /* 0x000000ffff037224 */ /* 0x000fe200078e0a06 */
[----:B------:R-:W-:Y:S01]  /*1510*/  BSSY.RECONVERGENT B1, `(.L_x_430) ;  /* 0x0000018000017945 */ /* 0x000fe20003800200 */
[----:B------:R-:W-:Y:S02]  /*1520*/  PRMT R4, R0, 0x7610, R4 ;  /* 0x0000761000047816 */ /* 0x000fe40000000004 */
[----:B------:R-:W-:Y:S01]  /*1530*/  ISETP.LT.U32.OR P0, PT, R23, R6, P0 ;  /* 0x000000061700720c */ /* 0x000fe20000701470 */
[----:B------:R-:W-:-:S12]  /*1540*/  IMAD.WIDE R16, R3, 0x2, R16 ;  /* 0x0000000203107825 */ /* 0x000fd800078e0210 */
        /* <DEDUP_REMOVED lines=19> */
.L_x_432:
[----:B------:R-:W-:-:S07]  /*1680*/  SEL R4, RZ, 0x1, !P0 ;  /* 0x00000001ff047807 */ /* 0x000fce0004000000 */
.L_x_431:
[----:B------:R-:W-:Y:S05]  /*1690*/  BSYNC.RECONVERGENT B1 ;  /* 0x0000000000017941 */ /* 0x000fea0003800200 */
.L_x_430:
[----:B------:R-:W0:Y:S01]  /*16a0*/  LDC R3, c[0x0][0x388] ;  /* 0x0000e200ff037b82 */ /* 0x000e220000000800 */
[----:B------:R-:W-:-:S04]  /*16b0*/  IADD3 R16, P0, PT, R16, 0x8, RZ ;  /* 0x0000000810107810 */ /* 0x000fc80007f1e0ff */
[----:B------:R-:W-:Y:S02]  /*16c0*/  IADD3.X R17, PT, PT, RZ, R17, RZ, P0, !PT ;  /* 0x00000011ff117210 */ /* 0x000fe400007fe4ff */
[----:B0-----:R-:W-:-:S07]  /*16d0*/  IADD3 R3, PT, PT, R6, -0x4, R3 ;  /* 0xfffffffc06037810 */ /* 0x001fce0007ffe003 */
.L_x_429:
[----:B------:R-:W-:Y:S05]  /*16e0*/  BSYNC.RECONVERGENT B0 ;  /* 0x0000000000007941 */ /* 0x000fea0003800200 */
.L_x_428:
[----:B------:R-:W0:Y:S01]  /*16f0*/  LDCU UR4, c[0x0][0x39c] ;  /* 0x00007380ff0477ac */ /* 0x000e220008000800 */
[----:B------:R-:W-:Y:S01]  /*1700*/  BSSY.RECONVERGENT B0, `(.L_x_433) ;  /* 0x0000026000007945 */ /* 0x000fe20003800200 */
[----:B------:R-:W-:Y:S01]  /*1710*/  PRMT R8, R0, 0x7610, R8 ;  /* 0x0000761000087816 */ /* 0x000fe20000000008 */
[----:B------:R-:W1:Y:S01]  /*1720*/  LDCU.64 UR6, c[0x0][0x3a0] ;  /* 0x00007400ff0677ac */ /* 0x000e620008000a00 */
[----:B0-----:R-:W-:-:S04]  /*1730*/  IMAD R5, R23, UR4, RZ ;  /* 0x0000000417057c24 */ /* 0x001fc8000f8e02ff */
[----:B-1----:R-:W-:-:S04]  /*1740*/  IMAD R5, R18, UR6, R5 ;  /* 0x0000000612057c24 */ /* 0x002fc8000f8e0205 */
[----:B------:R-:W-:-:S05]  /*1750*/  IMAD R7, R2, UR7, R5 ;  /* 0x0000000702077c24 */ /* 0x000fca000f8e0205 */
[----:B------:R-:W-:-:S04]  /*1760*/  LEA R6, R7, 0x3, 0x2 ;  /* 0x0000000307067811 */ /* 0x000fc800078e10ff */
[----:B------:R-:W-:Y:S02]  /*1770*/  ISETP.GE.U32.AND P0, PT, R6, R3, PT ;  /* 0x000000030600720c */ /* 0x000fe40003f06070 */
[----:B------:R-:W-:-:S11]  /*1780*/  PRMT R6, R0, 0x7610, R6 ;  /* 0x0000761000067816 */ /* 0x000fd60000000006 */
[----:B------:R-:W-:Y:S05]  /*1790*/  @P0 BRA `(.L_x_434) ;  /* 0x0000000000700947 */ /* 0x000fea0003800000 */
[C---:B------:R-:W-:Y:S02]  /*17a0*/  PRMT R6, R0.reuse, 0x7610, R6 ;  /* 0x0000761000067816 */ /* 0x040fe40000000006 */
[----:B------:R-:W-:-:S07]  /*17b0*/  PRMT R8, R0, 0x7610, R8 ;  /* 0x0000761000087816 */ /* 0x000fce0000000008 */
.L_x_435:
        /* <DEDUP_REMOVED lines=8> */
[----:B------:R-:W-:Y:S01]  /*1840*/  LOP3.LUT P3, RZ, R6, 0xff, RZ, 0xc0, !PT ;  /* 0x000000ff06ff7812 */ /* 0x000fe2000786c0ff */
[----:B0-----:R-:W-:-:S05]  /*1850*/  VIADD R7, R7, UR4 ;  /* 0x0000000407077c36 */ /* 0x001fca0008000000 */
[----:B------:R-:W-:-:S04]  /*1860*/  LEA R0, R7, 0x3, 0x2 ;  /* 0x0000000307007811 */ /* 0x000fc800078e10ff */
[----:B------:R-:W-:Y:S02]  /*1870*/  ISETP.GE.U32.AND P4, PT, R0, R3, PT ;  /* 0x000000030000720c */ /* 0x000fe40003f86070 */
[C---:B--2---:R-:W-:Y:S02]  /*1880*/  PRMT R0, R11.reuse, 0x7632, R0 ;  /* 0x000076320b007816 */ /* 0x044fe40000000000 */
[----:B------:R-:W-:Y:S01]  /*1890*/  @!P3 SHF.L.U32 R8, R11, 0x10, RZ ;  /* 0x000000100b08b819 */ /* 0x000fe200000006ff */
[----:B---3--:R-:W-:Y:S02]  /*18a0*/  @!P1 IMAD.U32 R6, R10, 0x10000, RZ ;  /* 0x000100000a069824 */ /* 0x008fe400078e00ff */
[----:B------:R-:W-:Y:S01]  /*18b0*/  @!P0 IMAD.U32 R0, R0, 0x10000, RZ ;  /* 0x0001000000008824 */ /* 0x000fe200078e00ff */
        /* <DEDUP_REMOVED lines=10> */
.L_x_434:
[----:B------:R-:W-:Y:S05]  /*1960*/  BSYNC.RECONVERGENT B0 ;  /* 0x0000000000007941 */ /* 0x000fea0003800200 */
.L_x_433:
        /* <DEDUP_REMOVED lines=18> */
[----:B--2---:R-:W-:-:S05]  /*1a90*/  IMAD.U32 R3, R16, 0x10000, RZ ;  /* 0x0001000010037824 */ /* 0x004fca00078e00ff */
[----:B------:R-:W-:-:S13]  /*1aa0*/  FSETP.NEU.FTZ.AND P0, PT, R3, RZ, PT ;  /* 0x000000ff0300720b */ /* 0x000fda0003f1d000 */
.L_x_439:
[----:B------:R-:W-:Y:S05]  /*1ab0*/  BSYNC.RECONVERGENT B1 ;  /* 0x0000000000017941 */ /* 0x000fea0003800200 */
.L_x_438:
[----:B------:R-:W-:-:S07]  /*1ac0*/  SEL R4, RZ, 0x1, !P0 ;  /* 0x00000001ff047807 */ /* 0x000fce0004000000 */
.L_x_437:
[----:B------:R-:W-:Y:S05]  /*1ad0*/  BSYNC.RECONVERGENT B0 ;  /* 0x0000000000007941 */ /* 0x000fea0003800200 */
.L_x_436:
[----:B------:R-:W0:Y:S01]  /*1ae0*/  I2F.S8 R8, R8 ;  /* 0x0000000800087306 */ /* 0x000e220000001400 */
[----:B------:R-:W-:Y:S02]  /*1af0*/  LOP3.LUT P2, RZ, R4, 0xff, RZ, 0xc0, !PT ;  /* 0x000000ff04ff7812 */ /* 0x000fe4000784c0ff */
[----:B------:R-:W-:Y:S02]  /*1b00*/  PLOP3.LUT P0, PT, PT, PT, PT, 0x8, 0x80 ;  /* 0x000000000080781c */ /* 0x000fe40003f0e170 */
[----:B------:R-:W-:-:S03]  /*1b10*/  PLOP3.LUT P1, PT, PT, PT, PT, 0x80, 0x8 ;  /* 0x000000000008781c */ /* 0x000fc60003f2f070 */
[----:B------:R-:W1:Y:S08]  /*1b20*/  I2F.S8 R6, R6 ;  /* 0x0000000600067306 */ /* 0x000e700000001400 */
[----:B0-----:R-:W0:Y:S08]  /*1b30*/  F2F.BF16.F32 R3, R8 ;  /* 0x0000000800037304 */ /* 0x001e300000202000 */
[----:B-1----:R-:W1:Y:S01]  /*1b40*/  F2F.BF16.F32 R4, R6 ;  /* 0x0000000600047304 */ /* 0x002e620000202000 */
[----:B0-----:R-:W-:-:S05]  /*1b50*/  @!P2 IMAD.U32 R3, R3, 0x10000, RZ ;  /* 0x000100000303a824 */ /* 0x001fca00078e00ff */
[----:B------:R-:W-:-:S13]  /*1b60*/  FSETP.EQ.AND P2, PT, R3, RZ, !P2 ;  /* 0x000000ff0300720b */ /* 0x000fda0005742000 */
[----:B-1----:R-:W-:-:S04]  /*1b70*/  @P2 SHF.L.U32 R3, R4, 0x10, RZ ;  /* 0x0000001004032819 */ /* 0x002fc800000006ff */
[----:B------:R-:W-:-:S13]  /*1b80*/  FSETP.EQ.AND P2, PT, R3, RZ, P2 ;  /* 0x000000ff0300720b */ /* 0x000fda0001742000 */
[----:B------:R-:W-:Y:S05]  /*1b90*/  @!P2 BRA `(.L_x_440) ;  /* 0x000000a80040a947 */ /* 0x000fea0003800000 */
[----:B------:R-:W0:Y:S08]  /*1ba0*/  I2F.S8 R0, R0 ;  /* 0x0000000000007306 */ /* 0x000e300000001400 */
[----:B0-----:R-:W0:Y:S02]  /*1bb0*/  F2F.BF16.F32 R3, R0 ;  /* 0x0000000000037304 */ /* 0x001e240000202000 */
[----:B0-----:R-:W-:-:S05]  /*1bc0*/  IMAD.U32 R3, R3, 0x10000, RZ ;  /* 0x0001000003037824 */ /* 0x001fca00078e00ff */
[----:B------:R-:W-:Y:S01]  /*1bd0*/  FSETP.NEU.FTZ.AND P1, PT, R3, RZ, PT ;  /* 0x000000ff0300720b */ /* 0x000fe20003f3d000 */
[----:B------:R-:W-:-:S12]  /*1be0*/  BRA `(.L_x_440) ;  /* 0x000000a8002c7947 */ /* 0x000fd80003800000 */
.L_x_426:
[----:B------:R-:W1:Y:S08]  /*1bf0*/  LDC R0, c[0x0][0x4f4] ;  /* 0x00013d00ff007b82 */ /* 0x000e700000000800 */
[----:B------:R-:W2:Y:S01]  /*1c00*/  LDC R14, c[0x0][0x3c4] ;  /* 0x0000f100ff0e7b82 */ /* 0x000ea20000000800 */
[----:B-1----:R-:W-:-:S04]  /*1c10*/  SHF.R.U32.HI R0, RZ, 0x1, R0 ;  /* 0x00000001ff007819 */ /* 0x002fc80000011600 */
[----:B------:R-:W-:-:S04]  /*1c20*/  ISETP.NE.AND P0, PT, R0, 0x1, PT ;  /* 0x000000010000780c */ /* 0x000fc80003f05270 */
[----:B--2---:R-:W-:-:S13]  /*1c30*/  ISETP.NE.OR P0, PT, R14, 0x1, P0 ;  /* 0x000000010e00780c */ /* 0x004fda0000705670 */
[----:B------:R-:W-:Y:S05]  /*1c40*/  @P0 BRA `(.L_x_441) ;  /* 0x0000000c00080947 */ /* 0x000fea0003800000 */
[----:B------:R-:W1:Y:S01]  /*1c50*/  LDCU UR5, c[0x0][0x390] ;  /* 0x00007200ff0577ac */ /* 0x000e620008000800 */
[----:B------:R-:W-:Y:S01]  /*1c60*/  MOV R14, R6 ;  /* 0x00000006000e7202 */ /* 0x000fe20000000f00 */
[----:B------:R-:W-:Y:S01]  /*1c70*/  BSSY.RECONVERGENT B0, `(.L_x_442) ;  /* 0x0000056000007945 */ /* 0x000fe20003800200 */
[----:B------:R-:W2:Y:S01]  /*1c80*/  LDCU.U8 UR4, c[0x0][0x381] ;  /* 0x00007020ff0477ac */ /* 0x000ea20008000000 */
[----:B-1----:R-:W-:-:S04]  /*1c90*/  IMAD.U32 R11, RZ, RZ, UR5 ;  /* 0x00000005ff0b7e24 */ /* 0x002fc8000f8e00ff */
[----:B------:R-:W-:Y:S01]  /*1ca0*/  IMAD R3, R11, 0x3, R6 ;  /* 0x000000030b037824 */ /* 0x000fe200078e0206 */
[----:B--2---:R-:W-:Y:S01]  /*1cb0*/  MOV R0, UR4 ;  /* 0x0000000400007c02 */ /* 0x004fe20008000f00 */
[----:B------:R-:W-:Y:S01]  /*1cc0*/  IMAD.U32 R12, RZ, RZ, UR4 ;  /* 0x00000004ff0c7e24 */ /* 0x000fe2000f8e00ff */
[----:B------:R-:W-:Y:S01]  /*1cd0*/  MOV R7, UR4 ;  /* 0x0000000400077c02 */ /* 0x000fe20008000f00 */
[----:B------:R-:W-:Y:S01]  /*1ce0*/  IMAD.U32 R13, RZ, RZ, UR4 ;  /* 0x00000004ff0d7e24 */ /* 0x000fe2000f8e00ff */
[----:B------:R-:W-:Y:S01]  /*1cf0*/  ISETP.GE.U32.AND P0, PT, R3, R8, PT ;  /* 0x000000080300720c */ /* 0x000fe20003f06070 */
[----:B------:R-:W-:Y:S02]  /*1d00*/  IMAD.U32 R3, RZ, RZ, UR4 ;  /* 0x00000004ff037e24 */ /* 0x000fe4000f8e00ff */
[----:B------:R-:W-:Y:S02]  /*1d10*/  IMAD.U32 R6, RZ, RZ, UR4 ;  /* 0x00000004ff067e24 */ /* 0x000fe4000f8e00ff */
[----:B------:R-:W-:-:S02]  /*1d20*/  IMAD.U32 R9, RZ, RZ, UR4 ;  /* 0x00000004ff097e24 */ /* 0x000fc4000f8e00ff */
[----:B------:R-:W-:-:S06]  /*1d30*/  IMAD.U32 R10, RZ, RZ, UR4 ;  /* 0x00000004ff0a7e24 */ /* 0x000fcc000f8e00ff */
[----:B------:R-:W-:Y:S05]  /*1d40*/  @P0 BRA `(.L_x_443) ;  /* 0x0000000400200947 */ /* 0x000fea0003800000 */
[----:B------:R-:W1:Y:S01]  /*1d50*/  LDC R11, c[0x0][0x390] ;  /* 0x0000e400ff0b7b82 */ /* 0x000e620000000800 */
[C---:B------:R-:W-:Y:S02]  /*1d60*/  PRMT R13, R12.reuse, 0x7610, R13 ;  /* 0x000076100c0d7816 */ /* 0x040fe4000000000d */
[C---:B------:R-:W-:Y:S02]  /*1d70*/  PRMT R0, R12.reuse, 0x7610, R0 ;  /* 0x000076100c007816 */ /* 0x040fe40000000000 */
[C---:B------:R-:W-:Y:S02]  /*1d80*/  PRMT R3, R12.reuse, 0x7610, R3 ;  /* 0x000076100c037816 */ /* 0x040fe40000000003 */
[C---:B------:R-:W-:Y:S01]  /*1d90*/  PRMT R6, R12.reuse, 0x7610, R6 ;  /* 0x000076100c067816 */ /* 0x040fe20000000006 */
[----:B------:R-:W2:Y:S01]  /*1da0*/  LDC R8, c[0x0][0x388] ;  /* 0x0000e200ff087b82 */ /* 0x000ea20000000800 */
[C---:B------:R-:W-:Y:S02]  /*1db0*/  PRMT R7, R12.reuse, 0x7610, R7 ;  /* 0x000076100c077816 */ /* 0x040fe40000000007 */
[----:B------:R-:W-:-:S02]  /*1dc0*/  PRMT R9, R12, 0x7610, R9 ;  /* 0x000076100c097816 */ /* 0x000fc40000000009 */
[----:B------:R-:W-:-:S07]  /*1dd0*/  PRMT R10, R12, 0x7610, R10 ;  /* 0x000076100c0a7816 */ /* 0x000fce000000000a */
.L_x_444:
[----:B------:R-:W-:-:S04]  /*1de0*/  SHF.R.U32.HI R20, RZ, 0x1, R14 ;  /* 0x00000001ff147819 */ /* 0x000fc8000001160e */
[C---:B-1----:R-:W-:Y:S01]  /*1df0*/  IADD3 R4, PT, PT, R20.reuse, R11, RZ ;  /* 0x0000000b14047210 */ /* 0x042fe20007ffe0ff */
[----:B------:R-:W-:-:S04]  /*1e00*/  IMAD.WIDE.U32 R20, R20, 0x4, R16 ;  /* 0x0000000414147825 */ /* 0x000fc800078e0010 */
[----:B------:R-:W-:Y:S01]  /*1e10*/  IMAD.SHL.U32 R5, R4, 0x4, RZ ;  /* 0x0000000404057824 */ /* 0x000fe200078e00ff */
[----:B------:R1:W3:Y:S01]  /*1e20*/  LDG.E R24, desc[UR36][R20.64] ;  /* 0x0000002414187981 */ /* 0x0002e2000c1e1900 */
[----:B------:R-:W-:Y:S01]  /*1e30*/  SHF.R.U32.HI R4, RZ, 0x1e, R4 ;  /* 0x0000001eff047819 */ /* 0x000fe20000011604 */
[----:B------:R-:W-:Y:S02]  /*1e40*/  IMAD.IADD R14, R14, 0x1, R11 ;  /* 0x000000010e0e7824 */ /* 0x000fe400078e020b */
[----:B------:R-:W-:Y:S02]  /*1e50*/  LOP3.LUT R5, R5, 0xfffffffc, RZ, 0xc0, !PT ;  /* 0xfffffffc05057812 */ /* 0x000fe400078ec0ff */
[----:B------:R-:W-:Y:S01]  /*1e60*/  LOP3.LUT R15, R4, 0x1, RZ, 0xc0, !PT ;  /* 0x00000001040f7812 */ /* 0x000fe200078ec0ff */
[----:B------:R-:W-:Y:S01]  /*1e70*/  IMAD R26, R11, 0x2, R14 ;  /* 0x000000020b1a7824 */ /* 0x000fe200078e020e */
[----:B------:R-:W-:-:S04]  /*1e80*/  IADD3 R4, P0, PT, R16, R5, RZ ;  /* 0x0000000510047210 */ /* 0x000fc80007f1e0ff */
[----:B------:R-:W-:Y:S02]  /*1e90*/  IADD3.X R5, PT, PT, R17, R15, RZ, P0, !PT ;  /* 0x0000000f11057210 */ /* 0x000fe400007fe4ff */
[----:B------:R-:W-:Y:S02]  /*1ea0*/  SHF.R.U32.HI R15, RZ, 0x1, R14 ;  /* 0x00000001ff0f7819 */ /* 0x000fe4000001160e */
[----:B------:R-:W-:Y:S01]  /*1eb0*/  SHF.R.U32.HI R25, RZ, 0x1, R26 ;  /* 0x00000001ff197819 */ /* 0x000fe2000001161a */
[----:B------:R-:W4:Y:S02]  /*1ec0*/  LDG.E R4, desc[UR36][R4.64] ;  /* 0x0000002404047981 */ /* 0x000f24000c1e1900 */
[----:B------:R-:W-:-:S04]  /*1ed0*/  IMAD.WIDE.U32 R14, R15, 0x4, R16 ;  /* 0x000000040f0e7825 */ /* 0x000fc800078e0010 */
[----:B-1----:R-:W-:Y:S02]  /*1ee0*/  IMAD.WIDE.U32 R20, R25, 0x4, R16 ;  /* 0x0000000419147825 */ /* 0x002fe400078e0010 */
[----:B------:R1:W5:Y:S04]  /*1ef0*/  LDG.E R15, desc[UR36][R14.64] ;  /* 0x000000240e0f7981 */ /* 0x000368000c1e1900 */
[----:B------:R0:W5:Y:S01]  /*1f00*/  LDG.E R20, desc[UR36][R20.64] ;  /* 0x0000002414147981 */ /* 0x000162000c1e1900 */
[----:B------:R-:W-:Y:S02]  /*1f10*/  LOP3.LUT P3, RZ, R10, 0xff, RZ, 0xc0, !PT ;  /* 0x000000ff0aff7812 */ /* 0x000fe4000786c0ff */
[----:B------:R-:W-:Y:S02]  /*1f20*/  LOP3.LUT P6, RZ, R9, 0xff, RZ, 0xc0, !PT ;  /* 0x000000ff09ff7812 */ /* 0x000fe400078cc0ff */
[----:B------:R-:W-:Y:S01]  /*1f30*/  LOP3.LUT P4, RZ, R3, 0xff, RZ, 0xc0, !PT ;  /* 0x000000ff03ff7812 */ /* 0x000fe2000788c0ff */
[----:B-1----:R-:W-:Y:S01]  /*1f40*/  IMAD.IADD R14, R26, 0x1, R11 ;  /* 0x000000011a0e7824 */ /* 0x002fe200078e020b */
[----:B------:R-:W-:-:S02]  /*1f50*/  LOP3.LUT P5, RZ, R0, 0xff, RZ, 0xc0, !PT ;  /* 0x000000ff00ff7812 */ /* 0x000fc400078ac0ff */
[----:B------:R-:W-:Y:S01]  /*1f60*/  LOP3.LUT P0, RZ, R7, 0xff, RZ, 0xc0, !PT ;  /* 0x000000ff07ff7812 */ /* 0x000fe2000780c0ff */
[----:B------:R-:W-:Y:S01]  /*1f70*/  IMAD R3, R11, 0x3, R14 ;  /* 0x000000030b037824 */ /* 0x000fe200078e020e */
[----:B------:R-:W-:Y:S02]  /*1f80*/  LOP3.LUT P1, RZ, R6, 0xff, RZ, 0xc0, !PT ;  /* 0x000000ff06ff7812 */ /* 0x000fe4000782c0ff */
[----:B------:R-:W-:Y:S02]  /*1f90*/  LOP3.LUT P2, RZ, R13, 0xff, RZ, 0xc0, !PT ;  /* 0x000000ff0dff7812 */ /* 0x000fe4000784c0ff */
[C---:B---3--:R-:W-:Y:S02]  /*1fa0*/  PRMT R22, R24.reuse, 0x7610, R22 ;  /* 0x0000761018167816 */ /* 0x048fe40000000016 */
[----:B------:R-:W-:-:S03]  /*1fb0*/  PRMT R24, R24, 0x7632, R24 ;  /* 0x0000763218187816 */ /* 0x000fc60000000018 */
[----:B------:R-:W-:Y:S01]  /*1fc0*/  @!P3 IMAD.U32 R5, R22, 0x10000, RZ ;  /* 0x000100001605b824 */ /* 0x000fe200078e00ff */
[----:B------:R-:W-:-:S04]  /*1fd0*/  @!P6 SHF.L.U32 R0, R24, 0x10, RZ ;  /* 0x000000101800e819 */ /* 0x000fc800000006ff */
[----:B------:R-:W-:Y:S02]  /*1fe0*/  FSETP.NEU.OR P3, PT, R5, RZ, P3 ;  /* 0x000000ff0500720b */ /* 0x000fe40001f6d400 */
[----:B------:R-:W-:Y:S02]  /*1ff0*/  FSETP.NEU.OR P6, PT, R0, RZ, P6 ;  /* 0x000000ff0000720b */ /* 0x000fe400037cd400 */
[----:B------:R-:W-:Y:S02]  /*2000*/  SEL R10, RZ, 0x1, !P3 ;  /* 0x00000001ff0a7807 */ /* 0x000fe40005800000 */
[----:B------:R-:W-:Y:S02]  /*2010*/  LOP3.LUT P3, RZ, R12, 0xff, RZ, 0xc0, !PT ;  /* 0x000000ff0cff7812 */ /* 0x000fe4000786c0ff */
[C---:B----4-:R-:W-:Y:S02]  /*2020*/  PRMT R26, R4.reuse, 0x7610, R26 ;  /* 0x00007610041a7816 */ /* 0x050fe4000000001a */
[----:B------:R-:W-:-:S02]  /*2030*/  PRMT R27, R4, 0x7632, R27 ;  /* 0x00007632041b7816 */ /* 0x000fc4000000001b */
[----:B------:R-:W-:Y:S01]  /*2040*/  SEL R9, RZ, 0x1, !P6 ;  /* 0x00000001ff097807 */ /* 0x000fe20007000000 */
[----:B------:R-:W-:Y:S01]  /*2050*/  @!P4 IMAD.U32 R0, R26, 0x10000, RZ ;  /* 0x000100001a00c824 */ /* 0x000fe200078e00ff */
[----:B--2---:R-:W-:Y:S02]  /*2060*/  ISETP.GE.U32.AND P6, PT, R3, R8, PT ;  /* 0x000000080300720c */ /* 0x004fe40003fc6070 */
[C---:B-----5:R-:W-:Y:S02]  /*2070*/  PRMT R25, R15.reuse, 0x7610, R25 ;  /* 0x000076100f197816 */ /* 0x060fe40000000019 */
[----:B0-----:R-:W-:Y:S02]  /*2080*/  PRMT R21, R15, 0x7632, R21 ;  /* 0x000076320f157816 */ /* 0x001fe40000000015 */
[C---:B------:R-:W-:Y:S02]  /*2090*/  PRMT R15, R20.reuse, 0x7610, R15 ;  /* 0x00007610140f7816 */ /* 0x040fe4000000000f */
[----:B------:R-:W-:Y:S01]  /*20a0*/  PRMT R20, R20, 0x7632, R20 ;  /* 0x0000763214147816 */ /* 0x000fe20000000014 */
[----:B------:R-:W-:Y:S01]  /*20b0*/  @!P1 IMAD.U32 R3, R21, 0x10000, RZ ;  /* 0x0001000015039824 */ /* 0x000fe200078e00ff */
[----:B------:R-:W-:-:S02]  /*20c0*/  @!P5 SHF.L.U32 R4, R27, 0x10, RZ ;  /* 0x000000101b04d819 */ /* 0x000fc400000006ff */
[----:B------:R-:W-:Y:S01]  /*20d0*/  FSETP.NEU.OR P4, PT, R0, RZ, P4 ;  /* 0x000000ff0000720b */ /* 0x000fe2000278d400 */
[----:B------:R-:W-:Y:S01]  /*20e0*/  @!P0 IMAD.U32 R0, R25, 0x10000, RZ ;  /* 0x0001000019008824 */ /* 0x000fe200078e00ff */
[----:B------:R-:W-:Y:S01]  /*20f0*/  FSETP.NEU.OR P5, PT, R4, RZ, P5 ;  /* 0x000000ff0400720b */ /* 0x000fe20002fad400 */
[----:B------:R-:W-:Y:S01]  /*2100*/  @!P3 IMAD.U32 R5, R20, 0x10000, RZ ;  /* 0x000100001405b824 */ /* 0x000fe200078e00ff */
[----:B------:R-:W-:Y:S02]  /*2110*/  @!P2 SHF.L.U32 R4, R15, 0x10, RZ ;  /* 0x000000100f04a819 */ /* 0x000fe400000006ff */
[----:B------:R-:W-:Y:S02]  /*2120*/  FSETP.NEU.OR P0, PT, R0, RZ, P0 ;  /* 0x000000ff0000720b */ /* 0x000fe4000070d400 */
[----:B------:R-:W-:Y:S02]  /*2130*/  FSETP.NEU.OR P1, PT, R3, RZ, P1 ;  /* 0x000000ff0300720b */ /* 0x000fe40000f2d400 */
[----:B------:R-:W-:-:S02]  /*2140*/  FSETP.NEU.OR P2, PT, R4, RZ, P2 ;  /* 0x000000ff0400720b */ /* 0x000fc4000174d400 */
[----:B------:R-:W-:Y:S02]  /*2150*/  FSETP.NEU.OR P3, PT, R5, RZ, P3 ;  /* 0x000000ff0500720b */ /* 0x000fe40001f6d400 */
[----:B------:R-:W-:Y:S02]  /*2160*/  SEL R7, RZ, 0x1, !P0 ;  /* 0x00000001ff077807 */ /* 0x000fe40004000000 */
[----:B------:R-:W-:Y:S02]  /*2170*/  SEL R6, RZ, 0x1, !P1 ;  /* 0x00000001ff067807 */ /* 0x000fe40004800000 */
[----:B------:R-:W-:Y:S02]  /*2180*/  SEL R13, RZ, 0x1, !P2 ;  /* 0x00000001ff0d7807 */ /* 0x000fe40005000000 */
[----:B------:R-:W-:Y:S02]  /*2190*/  SEL R12, RZ, 0x1, !P3 ;  /* 0x00000001ff0c7807 */ /* 0x000fe40005800000 */
[----:B------:R-:W-:-:S02]  /*21a0*/  SEL R3, RZ, 0x1, !P4 ;  /* 0x00000001ff037807 */ /* 0x000fc40006000000 */
[----:B------:R-:W-:Y:S01]  /*21b0*/  SEL R0, RZ, 0x1, !P5 ;  /* 0x00000001ff007807 */ /* 0x000fe20006800000 */
[----:B------:R-:W-:Y:S06]  /*21c0*/  @!P6 BRA `(.L_x_444) ;  /* 0xfffffffc0004e947 */ /* 0x000fec000383ffff */
.L_x_443:
[----:B------:R-:W-:Y:S05]  /*21d0*/  BSYNC.RECONVERGENT B0 ;  /* 0x0000000000007941 */ /* 0x000fea0003800200 */
.L_x_442:
[----:B------:R-:W-:Y:S01]  /*21e0*/  ISETP.GE.U32.AND P0, PT, R14, R8, PT ;  /* 0x000000080e00720c */ /* 0x000fe20003f06070 */
[----:B------:R-:W-:-:S12]  /*21f0*/  BSSY.RECONVERGENT B0, `(.L_x_445) ;  /* 0x000001e000007945 */ /* 0x000fd80003800200 */
[----:B------:R-:W-:Y:S05]  /*2200*/  @P0 BRA `(.L_x_446) ;  /* 0x0000000000700947 */ /* 0x000fea0003800000 */
[----:B------:R-:W-:-:S05]  /*2210*/  SHF.R.U32.HI R5, RZ, 0x1, R14 ;  /* 0x00000001ff057819 */ /* 0x000fca000001160e */
[----:B------:R-:W-:-:S06]  /*2220*/  IMAD.WIDE.U32 R4, R5, 0x4, R16 ;  /* 0x0000000405047825 */ /* 0x000fcc00078e0010 */
[----:B------:R-:W2:Y:S01]  /*2230*/  LDG.E R4, desc[UR36][R4.64] ;  /* 0x0000002404047981 */ /* 0x000ea2000c1e1900 */
[----:B------:R-:W-:-:S05]  /*2240*/  IMAD.IADD R28, R14, 0x1, R11 ;  /* 0x000000010e1c7824 */ /* 0x000fca00078e020b */
[----:B------:R-:W-:Y:S02]  /*2250*/  ISETP.GE.U32.AND P1, PT, R28, R8, PT ;  /* 0x000000081c00720c */ /* 0x000fe40003f26070 */
[C---:B--2---:R-:W-:Y:S02]  /*2260*/  PRMT R22, R4.reuse, 0x7610, R22 ;  /* 0x0000761004167816 */ /* 0x044fe40000000016 */
[----:B------:R-:W-:-:S09]  /*2270*/  PRMT R24, R4, 0x7632, R24 ;  /* 0x0000763204187816 */ /* 0x000fd20000000018 */
[----:B------:R-:W-:Y:S05]  /*2280*/  @P1 BRA `(.L_x_446) ;  /* 0x0000000000501947 */ /* 0x000fea0003800000 */
[----:B------:R-:W-:-:S05]  /*2290*/  SHF.R.U32.HI R5, RZ, 0x1, R28 ;  /* 0x00000001ff057819 */ /* 0x000fca000001161c */
[----:B------:R-:W-:-:S06]  /*22a0*/  IMAD.WIDE.U32 R4, R5, 0x4, R16 ;  /* 0x0000000405047825 */ /* 0x000fcc00078e0010 */
[----:B------:R-:W2:Y:S01]  /*22b0*/  LDG.E R4, desc[UR36][R4.64] ;  /* 0x0000002404047981 */ /* 0x000ea2000c1e1900 */
[----:B------:R-:W-:-:S04]  /*22c0*/  IADD3 R28, PT, PT, R28, R11, RZ ;  /* 0x0000000b1c1c7210 */ /* 0x000fc80007ffe0ff */
[----:B------:R-:W-:Y:S02]  /*22d0*/  ISETP.GE.U32.AND P1, PT, R28, R8, PT ;  /* 0x000000081c00720c */ /* 0x000fe40003f26070 */
[C---:B--2---:R-:W-:Y:S02]  /*22e0*/  PRMT R25, R4.reuse, 0x7610, R25 ;  /* 0x0000761004197816 */ /* 0x044fe40000000019 */
[----:B------:R-:W-:-:S09]  /*22f0*/  PRMT R21, R4, 0x7632, R21 ;  /* 0x0000763204157816 */ /* 0x000fd20000000015 */
[----:B------:R-:W-:Y:S05]  /*2300*/  @P1 BRA `(.L_x_446) ;  /* 0x0000000000301947 */ /* 0x000fea0003800000 */
[----:B------:R-:W-:Y:S01]  /*2310*/  IMAD.IADD R27, R28, 0x1, R11 ;  /* 0x000000011c1b7824 */ /* 0x000fe200078e020b */
[----:B------:R-:W-:-:S04]  /*2320*/  SHF.R.U32.HI R5, RZ, 0x1, R28 ;  /* 0x00000001ff057819 */ /* 0x000fc8000001161c */
[----:B------:R-:W-:Y:S01]  /*2330*/  ISETP.GE.U32.AND P1, PT, R27, R8, PT ;  /* 0x000000081b00720c */ /* 0x000fe20003f26070 */
[----:B------:R-:W-:-:S06]  /*2340*/  IMAD.WIDE.U32 R4, R5, 0x4, R16 ;  /* 0x0000000405047825 */ /* 0x000fcc00078e0010 */
[----:B------:R-:W2:Y:S06]  /*2350*/  LDG.E R4, desc[UR36][R4.64] ;  /* 0x0000002404047981 */ /* 0x000eac000c1e1900 */
[----:B------:R-:W-:-:S05]  /*2360*/  @!P1 SHF.R.U32.HI R27, RZ, 0x1, R27 ;  /* 0x00000001ff1b9819 */ /* 0x000fca000001161b */
[----:B------:R-:W-:-:S06]  /*2370*/  @!P1 IMAD.WIDE.U32 R16, R27, 0x4, R16 ;  /* 0x000000041b109825 */ /* 0x000fcc00078e0010 */
[----:B------:R-:W3:Y:S01]  /*2380*/  @!P1 LDG.E R16, desc[UR36][R16.64] ;  /* 0x0000002410109981 */ /* 0x000ee2000c1e1900 */
[C---:B--2---:R-:W-:Y:S02]  /*2390*/  PRMT R26, R4.reuse, 0x7610, R26 ;  /* 0x00007610041a7816 */ /* 0x044fe4000000001a */
[----:B------:R-:W-:Y:S02]  /*23a0*/  PRMT R27, R4, 0x7632, R27 ;  /* 0x00007632041b7816 */ /* 0x000fe4000000001b */
[C---:B---3--:R-:W-:Y:S02]  /*23b0*/  @!P1 PRMT R15, R16.reuse, 0x7610, R15 ;  /* 0x00007610100f9816 */ /* 0x048fe4000000000f */
[----:B------:R-:W-:-:S07]  /*23c0*/  @!P1 PRMT R20, R16, 0x7632, R20 ;  /* 0x0000763210149816 */ /* 0x000fce0000000014 */
.L_x_446:
[----:B------:R-:W-:Y:S05]  /*23d0*/  BSYNC.RECONVERGENT B0 ;  /* 0x0000000000007941 */ /* 0x000fea0003800200 */
.L_x_445:
[----:B------:R-:W-:Y:S04]  /*23e0*/  BSSY.RECONVERGENT B0, `(.L_x_447) ;  /* 0x000002b000007945 */ /* 0x000fe80003800200 */
[----:B------:R-:W-:Y:S05]  /*23f0*/  @P0 BRA `(.L_x_448) ;  /* 0x0000000000a40947 */ /* 0x000fea0003800000 */
[----:B------:R-:W-:Y:S01]  /*2400*/  LOP3.LUT P0, RZ, R10, 0xff, RZ, 0xc0, !PT ;  /* 0x000000ff0aff7812 */ /* 0x000fe2000780c0ff */
[----:B------:R-:W-:Y:S01]  /*2410*/  IMAD.IADD R4, R14, 0x1, R11 ;  /* 0x000000010e047824 */ /* 0x000fe200078e020b */
[----:B------:R-:W-:-:S04]  /*2420*/  LOP3.LUT P1, RZ, R9, 0xff, RZ, 0xc0, !PT ;  /* 0x000000ff09ff7812 */ /* 0x000fc8000782c0ff */
[----:B------:R-:W-:-:S07]  /*2430*/  ISETP.GE.U32.AND P2, PT, R4, R8, PT ;  /* 0x000000080400720c */ /* 0x000fce0003f46070 */
[----:B------:R-:W-:Y:S02]  /*2440*/  @!P0 IMAD.U32 R22, R22, 0x10000, RZ ;  /* 0x0001000016168824 */ /* 0x000fe400078e00ff */
[----:B------:R-:W-:-:S03]  /*2450*/  @!P1 SHF.L.U32 R24, R24, 0x10, RZ ;  /* 0x0000001018189819 */ /* 0x000fc600000006ff */
[----:B------:R-:W-:Y:S02]  /*2460*/  FSETP.NEU.OR P0, PT, R22, RZ, P0 ;  /* 0x000000ff1600720b */ /* 0x000fe4000070d400 */
[----:B------:R-:W-:Y:S02]  /*2470*/  FSETP.NEU.OR P1, PT, R24, RZ, P1 ;  /* 0x000000ff1800720b */ /* 0x000fe40000f2d400 */
[----:B------:R-:W-:Y:S02]  /*2480*/  SEL R10, RZ, 0x1, !P0 ;  /* 0x00000001ff0a7807 */ /* 0x000fe40004000000 */
[----:B------:R-:W-:Y:S01]  /*2490*/  SEL R9, RZ, 0x1, !P1 ;  /* 0x00000001ff097807 */ /* 0x000fe20004800000 */
[----:B------:R-:W-:Y:S08]  /*24a0*/  @P2 BRA `(.L_x_448) ;  /* 0x0000000000782947 */ /* 0x000ff00003800000 */
        /* <DEDUP_REMOVED lines=22> */
[----:B------:R-:W-:Y:S02]  /*2610*/  LOP3.LUT P0, RZ, R13, 0xff, RZ, 0xc0, !PT ;  /* 0x000000ff0dff7812 */ /* 0x000fe4000780c0ff */
[----:B------:R-:W-:-:S11]  /*2620*/  LOP3.LUT P1, RZ, R12, 0xff, RZ, 0xc0, !PT ;  /* 0x000000ff0cff7812 */ /* 0x000fd6000782c0ff */
[----:B------:R-:W-:Y:S02]  /*2630*/  @!P0 IMAD.U32 R15, R15, 0x10000, RZ ;  /* 0x000100000f0f8824 */ /* 0x000fe400078e00ff */
[----:B------:R-:W-:-:S03]  /*2640*/  @!P1 SHF.L.U32 R20, R20, 0x10, RZ ;  /* 0x0000001014149819 */ /* 0x000fc600000006ff */
[----:B------:R-:W-:Y:S02]  /*2650*/  FSETP.NEU.OR P0, PT, R15, RZ, P0 ;  /* 0x000000ff0f00720b */ /* 0x000fe4000070d400 */
[----:B------:R-:W-:Y:S02]  /*2660*/  FSETP.NEU.OR P1, PT, R20, RZ, P1 ;  /* 0x000000ff1400720b */ /* 0x000fe40000f2d400 */
[----:B------:R-:W-:Y:S02]  /*2670*/  SEL R13, RZ, 0x1, !P0 ;  /* 0x00000001ff0d7807 */ /* 0x000fe40004000000 */
[----:B------:R-:W-:-:S09]  /*2680*/  SEL R12, RZ, 0x1, !P1 ;  /* 0x00000001ff0c7807 */ /* 0x000fd20004800000 */
.L_x_448:
[----:B------:R-:W-:Y:S05]  /*2690*/  BSYNC.RECONVERGENT B0 ;  /* 0x0000000000007941 */ /* 0x000fea0003800200 */
.L_x_447:
[----:B------:R-:W1:Y:S01]  /*26a0*/  I2F.S8 R7, R7 ;  /* 0x0000000700077306 */ /* 0x000e620000001400 */
[----:B------:R-:W-:Y:S02]  /*26b0*/  LOP3.LUT P0, RZ, R10, 0xff, RZ, 0xc0, !PT ;  /* 0x000000ff0aff7812 */ /* 0x000fe4000780c0ff */
[----:B------:R-:W-:-:S05]  /*26c0*/  LOP3.LUT P1, RZ, R9, 0xff, RZ, 0xc0, !PT ;  /* 0x000000ff09ff7812 */ /* 0x000fca000782c0ff */
[----:B------:R-:W2:Y:S08]  /*26d0*/  I2F.S8 R6, R6 ;  /* 0x0000000600067306 */ /* 0x000eb00000001400 */
[----:B-1----:R-:W1:Y:S08]  /*26e0*/  F2F.BF16.F32 R4, R7 ;  /* 0x0000000700047304 */ /* 0x002e700000202000 */
[----:B--2---:R-:W2:Y:S01]  /*26f0*/  F2F.BF16.F32 R8, R6 ;  /* 0x0000000600087304 */ /* 0x004ea20000202000 */
[----:B-1----:R-:W-:-:S07]  /*2700*/  @!P0 IMAD.U32 R4, R4, 0x10000, RZ ;  /* 0x0001000004048824 */ /* 0x002fce00078e00ff */
[----:B------:R2:W1:Y:S01]  /*2710*/  I2F.S8 R5, R3 ;  /* 0x0000000300057306 */ /* 0x0004620000001400 */
[----:B------:R-:W-:-:S07]  /*2720*/  FSETP.EQ.AND P0, PT, R4, RZ, !P0 ;  /* 0x000000ff0400720b */ /* 0x000fce0004702000 */
[----:B------:R-:W-:Y:S01]  /*2730*/  I2F.S8 R0, R0 ;  /* 0x0000000000007306 */ /* 0x000fe20000001400 */
[----:B--2---:R-:W-:-:S05]  /*2740*/  @!P1 IMAD.U32 R3, R8, 0x10000, RZ ;  /* 0x0001000008039824 */ /* 0x004fca00078e00ff */
[----:B------:R-:W-:Y:S02]  /*2750*/  FSETP.EQ.AND P1, PT, R3, RZ, !P1 ;  /* 0x000000ff0300720b */ /* 0x000fe40004f22000 */
[----:B-1----:R-:W1:Y:S08]  /*2760*/  F2F.BF16.F32 R5, R5 ;  /* 0x0000000500057304 */ /* 0x002e700000202000 */
[----:B------:R-:W2:Y:S01]  /*2770*/  I2F.S8 R13, R13 ;  /* 0x0000000d000d7306 */ /* 0x000ea20000001400 */
[----:B-1----:R-:W-:-:S07]  /*2780*/  @P0 SHF.L.U32 R4, R5, 0x10, RZ ;  /* 0x0000001005040819 */ /* 0x002fce00000006ff */
[----:B------:R-:W1:Y:S01]  /*2790*/  F2F.BF16.F32 R9, R0 ;  /* 0x0000000000097304 */ /* 0x000e620000202000 */
[----:B------:R-:W-:Y:S02]  /*27a0*/  FSETP.EQ.AND P2, PT, R4, RZ, P0 ;  /* 0x000000ff0400720b */ /* 0x000fe40000742000 */
[----:B------:R-:W-:-:S05]  /*27b0*/  PLOP3.LUT P0, PT, PT, PT, PT, 0x80, 0x8 ;  /* 0x000000000008781c */ /* 0x000fca0003f0f070 */
[----:B--2---:R-:W2:Y:S01]  /*27c0*/  F2F.BF16.F32 R7, R13 ;  /* 0x0000000d00077304 */ /* 0x004ea20000202000 */
[----:B-1----:R-:W-:-:S05]  /*27d0*/  @P1 IMAD.U32 R3, R9, 0x10000, RZ ;  /* 0x0001000009031824 */ /* 0x002fca00078e00ff */
[----:B------:R-:W-:Y:S01]  /*27e0*/  FSETP.EQ.AND P3, PT, R3, RZ, P1 ;  /* 0x000000ff0300720b */ /* 0x000fe20000f62000 */
[----:B--2---:R-:W-:-:S05]  /*27f0*/  @P2 IMAD.U32 R4, R7, 0x10000, RZ ;  /* 0x0001000007042824 */ /* 0x004fca00078e00ff */
[----:B------:R-:W-:-:S07]  /*2800*/  FSETP.NEU.OR P1, PT, R4, RZ, !P2 ;  /* 0x000000ff0400720b */ /* 0x000fce000572d400 */
[----:B------:R-:W-:Y:S06]  /*2810*/  @!P3 BRA `(.L_x_440) ;  /* 0x0000009c0020b947 */ /* 0x000fec0003800000 */
[----:B------:R-:W1:Y:S08]  /*2820*/  I2F.S8 R12, R12 ;  /* 0x0000000c000c7306 */ /* 0x000e700000001400 */
[----:B-1----:R-:W1:Y:S02]  /*2830*/  F2F.BF16.F32 R0, R12 ;  /* 0x0000000c00007304 */ /* 0x002e640000202000 */
[----:B-1----:R-:W-:-:S04]  /*2840*/  SHF.L.U32 R0, R0, 0x10, RZ ;  /* 0x0000001000007819 */ /* 0x002fc800000006ff */
[----:B------:R-:W-:Y:S01]  /*2850*/  FSETP.NEU.FTZ.AND P0, PT, R0, RZ, PT ;  /* 0x000000ff0000720b */ /* 0x000fe20003f1d000 */
[----:B------:R-:W-:-:S12]  /*2860*/  BRA `(.L_x_440) ;  /* 0x0000009c000c7947 */ /* 0x000fd80003800000 */
.L_x_441:
[----:B------:R-:W-:-:S13]  /*2870*/  ISETP.NE.AND P0, PT, R14, 0x1, PT ;  /* 0x000000010e00780c */ /* 0x000fda0003f05270 */
[----:B------:R-:W-:Y:S05]  /*2880*/  @P0 BRA `(.L_x_449) ;  /* 0x0000000c00140947 */ /* 0x000fea0003800000 */
[----:B------:R-:W1:Y:S01]  /*2890*/  LDCU UR5, c[0x0][0x390] ;  /* 0x00007200ff0577ac */ /* 0x000e620008000800 */
        /* <DEDUP_REMOVED lines=9> */
[----:B------:R-:W-:Y:S01]  /*2930*/  IMAD.U32 R12, RZ, RZ, UR4 ;  /* 0x00000004ff0c7e24 */ /* 0x000fe2000f8e00ff */
[----:B------:R-:W-:Y:S01]  /*2940*/  MOV R20, UR4 ;  /* 0x0000000400147c02 */ /* 0x000fe20008000f00 */
[----:B------:R-:W-:Y:S02]  /*2950*/  IMAD.U32 R14, RZ, RZ, UR4 ;  /* 0x00000004ff0e7e24 */ /* 0x000fe4000f8e00ff */
[----:B------:R-:W-:-:S08]  /*2960*/  IMAD.U32 R15, RZ, RZ, UR4 ;  /* 0x00000004ff0f7e24 */ /* 0x000fd0000f8e00ff */
        /* <DEDUP_REMOVED lines=10> */
.L_x_452:
[----:B------:R-:W-:-:S05]  /*2a10*/  IMAD R4, R0, R6, RZ ;  /* 0x0000000600047224 */ /* 0x000fca00078e02ff */
[----:B------:R-:W-:Y:S01]  /*2a20*/  SHF.R.U32.HI R7, RZ, 0x1, R4 ;  /* 0x00000001ff077819 */ /* 0x000fe20000011604 */
[----:B-1----:R-:W-:-:S04]  /*2a30*/  IMAD.IADD R4, R6, 0x1, R3 ;  /* 0x0000000106047824 */ /* 0x002fc800078e0203 */
[----:B------:R-:W-:-:S04]  /*2a40*/  IMAD.WIDE.U32 R6, R7, 0x4, R16 ;  /* 0x0000000407067825 */ /* 0x000fc800078e0010 */
[----:B------:R-:W-:Y:S01]  /*2a50*/  IMAD R5, R0, R4, RZ ;  /* 0x0000000400057224 */ /* 0x000fe200078e02ff */
[----:B------:R1:W3:Y:S01]  /*2a60*/  LDG.E R21, desc[UR36][R6.64] ;  /* 0x0000002406157981 */ /* 0x0002e2000c1e1900 */
[----:B------:R-:W-:-:S03]  /*2a70*/  IMAD.IADD R4, R4, 0x1, R3 ;  /* 0x0000000104047824 */ /* 0x000fc600078e0203 */
[----:B------:R-:W-:Y:S02]  /*2a80*/  SHF.R.U32.HI R5, RZ, 0x1, R5 ;  /* 0x00000001ff057819 */ /* 0x000fe40000011605 */
[----:B------:R-:W-:Y:S01]  /*2a90*/  IADD3 R26, PT, PT, R4, R3, RZ ;  /* 0x00000003041a7210 */ /* 0x000fe20007ffe0ff */
[----:B------:R-:W-:Y:S02]  /*2aa0*/  IMAD R4, R0, R4, RZ ;  /* 0x0000000400047224 */ /* 0x000fe400078e02ff */
[----:B------:R-:W-:-:S04]  /*2ab0*/  IMAD.WIDE.U32 R24, R5, 0x4, R16 ;  /* 0x0000000405187825 */ /* 0x000fc800078e0010 */
[----:B------:R-:W-:Y:S01]  /*2ac0*/  IMAD R22, R0, R26, RZ ;  /* 0x0000001a00167224 */ /* 0x000fe200078e02ff */
[----:B------:R-:W-:Y:S01]  /*2ad0*/  SHF.R.U32.HI R5, RZ, 0x1, R4 ;  /* 0x00000001ff057819 */ /* 0x000fe20000011604 */
[----:B------:R-:W4:Y:S03]  /*2ae0*/  LDG.E R25, desc[UR36][R24.64] ;  /* 0x0000002418197981 */ /* 0x000f26000c1e1900 */
[----:B------:R-:W-:Y:S01]  /*2af0*/  SHF.R.U32.HI R27, RZ, 0x1, R22 ;  /* 0x00000001ff1b7819 */ /* 0x000fe20000011616 */
[----:B------:R-:W-:-:S04]  /*2b00*/  IMAD.WIDE.U32 R4, R5, 0x4, R16 ;  /* 0x0000000405047825 */ /* 0x000fc800078e0010 */
[----:B-1----:R-:W-:Y:S02]  /*2b10*/  IMAD.WIDE.U32 R6, R27, 0x4, R16 ;  /* 0x000000041b067825 */ /* 0x002fe400078e0010 */
[----:B------:R-:W5:Y:S04]  /*2b20*/  LDG.E R4, desc[UR36][R4.64] ;  /* 0x0000002404047981 */ /* 0x000f68000c1e1900 */
[----:B------:R1:W5:Y:S01]  /*2b30*/  LDG.E R7, desc[UR36][R6.64] ;  /* 0x0000002406077981 */ /* 0x000362000c1e1900 */
[----:B------:R-:W-:Y:S02]  /*2b40*/  LOP3.LUT P3, RZ, R20, 0xff, RZ, 0xc0, !PT ;  /* 0x000000ff14ff7812 */ /* 0x000fe4000786c0ff */
[----:B------:R-:W-:Y:S02]  /*2b50*/  LOP3.LUT P6, RZ, R15, 0xff, RZ, 0xc0, !PT ;  /* 0x000000ff0fff7812 */ /* 0x000fe400078cc0ff */
[----:B------:R-:W-:-:S02]  /*2b60*/  LOP3.LUT P5, RZ, R13, 0xff, RZ, 0xc0, !PT ;  /* 0x000000ff0dff7812 */ /* 0x000fc400078ac0ff */
[----:B------:R-:W-:Y:S02]  /*2b70*/  LOP3.LUT P4, RZ, R14, 0xff, RZ, 0xc0, !PT ;  /* 0x000000ff0eff7812 */ /* 0x000fe4000788c0ff */
[----:B------:R-:W-:Y:S02]  /*2b80*/  LOP3.LUT P1, RZ, R11, 0xff, RZ, 0xc0, !PT ;  /* 0x000000ff0bff7812 */ /* 0x000fe4000782c0ff */
[----:B-1----:R-:W-:Y:S02]  /*2b90*/  IADD3 R6, PT, PT, R26, R3, RZ ;  /* 0x000000031a067210 */ /* 0x002fe40007ffe0ff */
[----:B------:R-:W-:Y:S02]  /*2ba0*/  LOP3.LUT P2, RZ, R10, 0xff, RZ, 0xc0, !PT ;  /* 0x000000ff0aff7812 */ /* 0x000fe4000784c0ff */
[----:B------:R-:W-:Y:S02]  /*2bb0*/  LOP3.LUT P0, RZ, R12, 0xff, RZ, 0xc0, !PT ;  /* 0x000000ff0cff7812 */ /* 0x000fe4000780c0ff */
[----:B---3--:R-:W-:-:S02]  /*2bc0*/  PRMT R22, R21, 0x7610, R22 ;  /* 0x0000761015167816 */ /* 0x008fc40000000016 */
[----:B------:R-:W-:-:S03]  /*2bd0*/  PRMT R21, R21, 0x7632, R21 ;  /* 0x0000763215157816 */ /* 0x000fc60000000015 */
[----:B------:R-:W-:Y:S02]  /*2be0*/  @!P3 IMAD.U32 R13, R22, 0x10000, RZ ;  /* 0x00010000160db824 */ /* 0x000fe400078e00ff */
[----:B------:R-:W-:-:S03]  /*2bf0*/  @!P6 IMAD.U32 R5, R21, 0x10000, RZ ;  /* 0x000100001505e824 */ /* 0x000fc600078e00ff */
[----:B------:R-:W-:Y:S02]  /*2c00*/  FSETP.NEU.OR P3, PT, R13, RZ, P3 ;  /* 0x000000ff0d00720b */ /* 0x000fe40001f6d400 */
[----:B------:R-:W-:Y:S01]  /*2c10*/  FSETP.NEU.OR P6, PT, R5, RZ, P6 ;  /* 0x000000ff0500720b */ /* 0x000fe200037cd400 */
[----:B------:R-:W-:Y:S01]  /*2c20*/  IMAD R5, R3, 0x3, R6 ;  /* 0x0000000303057824 */ /* 0x000fe200078e0206 */
[----:B------:R-:W-:Y:S02]  /*2c30*/  SEL R20, RZ, 0x1, !P3 ;  /* 0x00000001ff147807 */ /* 0x000fe40005800000 */
[----:B------:R-:W-:Y:S02]  /*2c40*/  LOP3.LUT P3, RZ, R9, 0xff, RZ, 0xc0, !PT ;  /* 0x000000ff09ff7812 */ /* 0x000fe4000786c0ff */
[C---:B----4-:R-:W-:Y:S02]  /*2c50*/  PRMT R26, R25.reuse, 0x7610, R26 ;  /* 0x00007610191a7816 */ /* 0x050fe4000000001a */
[----:B------:R-:W-:-:S02]  /*2c60*/  PRMT R25, R25, 0x7632, R25 ;  /* 0x0000763219197816 */ /* 0x000fc40000000019 */
[----:B------:R-:W-:Y:S01]  /*2c70*/  SEL R15, RZ, 0x1, !P6 ;  /* 0x00000001ff0f7807 */ /* 0x000fe20007000000 */
[----:B------:R-:W-:Y:S01]  /*2c80*/  @!P4 IMAD.U32 R9, R26, 0x10000, RZ ;  /* 0x000100001a09c824 */ /* 0x000fe200078e00ff */
[----:B--2---:R-:W-:Y:S01]  /*2c90*/  ISETP.GE.U32.AND P6, PT, R5, R8, PT ;  /* 0x000000080500720c */ /* 0x004fe20003fc6070 */
[----:B------:R-:W-:Y:S01]  /*2ca0*/  @!P5 IMAD.U32 R10, R25, 0x10000, RZ ;  /* 0x00010000190ad824 */ /* 0x000fe200078e00ff */
[C---:B-----5:R-:W-:Y:S02]  /*2cb0*/  PRMT R27, R4.reuse, 0x7632, R27 ;  /* 0x00007632041b7816 */ /* 0x060fe4000000001b */
[----:B------:R-:W-:Y:S02]  /*2cc0*/  PRMT R28, R4, 0x7610, R28 ;  /* 0x00007610041c7816 */ /* 0x000fe4000000001c */
[----:B------:R-:W-:Y:S01]  /*2cd0*/  PRMT R24, R7, 0x7610, R24 ;  /* 0x0000761007187816 */ /* 0x000fe20000000018 */
[----:B------:R-:W-:Y:S01]  /*2ce0*/  @!P1 IMAD.U32 R5, R27, 0x10000, RZ ;  /* 0x000100001b059824 */ /* 0x000fe200078e00ff */
[----:B------:R-:W-:-:S02]  /*2cf0*/  PRMT R7, R7, 0x7632, R7 ;  /* 0x0000763207077816 */ /* 0x000fc40000000007 */
[----:B------:R-:W-:Y:S01]  /*2d00*/  FSETP.NEU.OR P4, PT, R9, RZ, P4 ;  /* 0x000000ff0900720b */ /* 0x000fe2000278d400 */
[----:B------:R-:W-:Y:S01]  /*2d10*/  @!P2 IMAD.U32 R9, R24, 0x10000, RZ ;  /* 0x000100001809a824 */ /* 0x000fe200078e00ff */
[----:B------:R-:W-:Y:S02]  /*2d20*/  FSETP.NEU.OR P5, PT, R10, RZ, P5 ;  /* 0x000000ff0a00720b */ /* 0x000fe40002fad400 */
[----:B------:R-:W-:Y:S02]  /*2d30*/  @!P0 SHF.L.U32 R4, R28, 0x10, RZ ;  /* 0x000000101c048819 */ /* 0x000fe400000006ff */
[----:B------:R-:W-:Y:S02]  /*2d40*/  @!P3 SHF.L.U32 R10, R7, 0x10, RZ ;  /* 0x00000010070ab819 */ /* 0x000fe400000006ff */
[----:B------:R-:W-:Y:S02]  /*2d50*/  FSETP.NEU.OR P0, PT, R4, RZ, P0 ;  /* 0x000000ff0400720b */ /* 0x000fe4000070d400 */
[----:B------:R-:W-:-:S02]  /*2d60*/  FSETP.NEU.OR P1, PT, R5, RZ, P1 ;  /* 0x000000ff0500720b */ /* 0x000fc40000f2d400 */
[----:B------:R-:W-:Y:S02]  /*2d70*/  FSETP.NEU.OR P2, PT, R9, RZ, P2 ;  /* 0x000000ff0900720b */ /* 0x000fe4000174d400 */
[----:B------:R-:W-:Y:S02]  /*2d80*/  FSETP.NEU.OR P3, PT, R10, RZ, P3 ;  /* 0x000000ff0a00720b */ /* 0x000fe40001f6d400 */
[----:B------:R-:W-:Y:S02]  /*2d90*/  SEL R14, RZ, 0x1, !P4 ;  /* 0x00000001ff0e7807 */ /* 0x000fe40006000000 */
[----:B------:R-:W-:Y:S02]  /*2da0*/  SEL R13, RZ, 0x1, !P5 ;  /* 0x00000001ff0d7807 */ /* 0x000fe40006800000 */
[----:B------:R-:W-:Y:S02]  /*2db0*/  SEL R12, RZ, 0x1, !P0 ;  /* 0x00000001ff0c7807 */ /* 0x000fe40004000000 */
[----:B------:R-:W-:-:S02]  /*2dc0*/  SEL R11, RZ, 0x1, !P1 ;  /* 0x00000001ff0b7807 */ /* 0x000fc40004800000 */
[----:B------:R-:W-:Y:S02]  /*2dd0*/  SEL R10, RZ, 0x1, !P2 ;  /* 0x00000001ff0a7807 */ /* 0x000fe40005000000 */
[----:B------:R-:W-:Y:S01]  /*2de0*/  SEL R9, RZ, 0x1, !P3 ;  /* 0x00000001ff097807 */ /* 0x000fe20005800000 */
[----:B------:R-:W-:Y:S06]  /*2df0*/  @!P6 BRA `(.L_x_452) ;  /* 0xfffffffc0004e947 */ /* 0x000fec000383ffff */
.L_x_451:
[----:B------:R-:W-:Y:S05]  /*2e00*/  BSYNC.RECONVERGENT B0 ;  /* 0x0000000000007941 */ /* 0x000fea0003800200 */
.L_x_450:
[----:B------:R-:W-:Y:S01]  /*2e10*/  ISETP.GE.U32.AND P0, PT, R6, R8, PT ;  /* 0x000000080600720c */ /* 0x000fe20003f06070 */
[----:B------:R-:W-:-:S12]  /*2e20*/  BSSY.RECONVERGENT B0, `(.L_x_453) ;  /* 0x0000022000007945 */ /* 0x000fd80003800200 */
[----:B------:R-:W-:Y:S05]  /*2e30*/  @P0 BRA `(.L_x_454) ;  /* 0x0000000000800947 */ /* 0x000fea0003800000 */
[----:B------:R-:W-:-:S05]  /*2e40*/  IMAD R4, R0, R6, RZ ;  /* 0x0000000600047224 */ /* 0x000fca00078e02ff */
        /* <DEDUP_REMOVED lines=17> */
[----:B------:R-:W-:Y:S01]  /*2f60*/  IADD3 R5, PT, PT, R29, R3, RZ ;  /* 0x000000031d057210 */ /* 0x000fe20007ffe0ff */
[----:B------:R-:W-:-:S03]  /*2f70*/  IMAD R4, R0, R29, RZ ;  /* 0x0000001d00047224 */ /* 0x000fc600078e02ff */
[----:B------:R-:W-:-:S13]  /*2f80*/  ISETP.GE.U32.AND P1, PT, R5, R8, PT ;  /* 0x000000080500720c */ /* 0x000fda0003f26070 */
[----:B------:R-:W-:Y:S01]  /*2f90*/  @!P1 IMAD R0, R0, R5, RZ ;  /* 0x0000000500009224 */ /* 0x000fe200078e02ff */
[----:B------:R-:W-:-:S04]  /*2fa0*/  SHF.R.U32.HI R5, RZ, 0x1, R4 ;  /* 0x00000001ff057819 */ /* 0x000fc80000011604 */
[----:B------:R-:W-:Y:S01]  /*2fb0*/  @!P1 SHF.R.U32.HI R27, RZ, 0x1, R0 ;  /* 0x00000001ff1b9819 */ /* 0x000fe20000011600 */
[----:B------:R-:W-:-:S04]  /*2fc0*/  IMAD.WIDE.U32 R4, R5, 0x4, R16 ;  /* 0x0000000405047825 */ /* 0x000fc800078e0010 */
[----:B------:R-:W-:Y:S02]  /*2fd0*/  @!P1 IMAD.WIDE.U32 R16, R27, 0x4, R16 ;  /* 0x000000041b109825 */ /* 0x000fe400078e0010 */
[----:B------:R-:W2:Y:S04]  /*2fe0*/  LDG.E R4, desc[UR36][R4.64] ;  /* 0x0000002404047981 */ /* 0x000ea8000c1e1900 */
[----:B------:R-:W3:Y:S01]  /*2ff0*/  @!P1 LDG.E R16, desc[UR36][R16.64] ;  /* 0x0000002410109981 */ /* 0x000ee2000c1e1900 */
[C---:B--2---:R-:W-:Y:S02]  /*3000*/  PRMT R28, R4.reuse, 0x7610, R28 ;  /* 0x00007610041c7816 */ /* 0x044fe4000000001c */
[----:B------:R-:W-:Y:S02]  /*3010*/  PRMT R27, R4, 0x7632, R27 ;  /* 0x00007632041b7816 */ /* 0x000fe4000000001b */
[----:B---3--:R-:W-:-:S02]  /*3020*/  @!P1 PRMT R24, R16, 0x7610, R24 ;  /* 0x0000761010189816 */ /* 0x008fc40000000018 */
[----:B------:R-:W-:-:S07]  /*3030*/  @!P1 PRMT R7, R16, 0x7632, R7 ;  /* 0x0000763210079816 */ /* 0x000fce0000000007 */
.L_x_454:
[----:B------:R-:W-:Y:S05]  /*3040*/  BSYNC.RECONVERGENT B0 ;  /* 0x0000000000007941 */ /* 0x000fea0003800200 */
.L_x_453:
[----:B------:R-:W-:Y:S04]  /*3050*/  BSSY.RECONVERGENT B0, `(.L_x_455) ;  /* 0x000002b000007945 */ /* 0x000fe80003800200 */
[----:B------:R-:W-:Y:S05]  /*3060*/  @P0 BRA `(.L_x_456) ;  /* 0x0000000000a40947 */ /* 0x000fea0003800000 */
[----:B------:R-:W-:Y:S02]  /*3070*/  LOP3.LUT P0, RZ, R20, 0xff, RZ, 0xc0, !PT ;  /* 0x000000ff14ff7812 */ /* 0x000fe4000780c0ff */
[----:B------:R-:W-:Y:S02]  /*3080*/  LOP3.LUT P1, RZ, R15, 0xff, RZ, 0xc0, !PT ;  /* 0x000000ff0fff7812 */ /* 0x000fe4000782c0ff */
[----:B------:R-:W-:-:S04]  /*3090*/  IADD3 R0, PT, PT, R6, R3, RZ ;  /* 0x0000000306007210 */ /* 0x000fc80007ffe0ff */
[----:B------:R-:W-:-:S05]  /*30a0*/  ISETP.GE.U32.AND P2, PT, R0, R8, PT ;  /* 0x000000080000720c */ /* 0x000fca0003f46070 */
[----:B------:R-:W-:Y:S02]  /*30b0*/  @!P0 IMAD.U32 R22, R22, 0x10000, RZ ;  /* 0x0001000016168824 */ /* 0x000fe400078e00ff */
[----:B------:R-:W-:-:S03]  /*30c0*/  @!P1 IMAD.U32 R21, R21, 0x10000, RZ ;  /* 0x0001000015159824 */ /* 0x000fc600078e00ff */
[----:B------:R-:W-:Y:S02]  /*30d0*/  FSETP.NEU.OR P0, PT, R22, RZ, P0 ;  /* 0x000000ff1600720b */ /* 0x000fe4000070d400 */
[----:B------:R-:W-:Y:S02]  /*30e0*/  FSETP.NEU.OR P1, PT, R21, RZ, P1 ;  /* 0x000000ff1500720b */ /* 0x000fe40000f2d400 */
[----:B------:R-:W-:Y:S02]  /*30f0*/  SEL R20, RZ, 0x1, !P0 ;  /* 0x00000001ff147807 */ /* 0x000fe40004000000 */
[----:B------:R-:W-:Y:S01]  /*3100*/  SEL R15, RZ, 0x1, !P1 ;  /* 0x00000001ff0f7807 */ /* 0x000fe20004800000 */
[----:B------:R-:W-:Y:S08]  /*3110*/  @P2 BRA `(.L_x_456) ;  /* 0x0000000000782947 */ /* 0x000ff00003800000 */
        /* <DEDUP_REMOVED lines=25> */
[----:B------:R-:W-:-:S03]  /*32b0*/  @!P1 IMAD.U32 R7, R7, 0x10000, RZ ;  /* 0x0001000007079824 */ /* 0x000fc600078e00ff */
[----:B------:R-:W-:Y:S02]  /*32c0*/  FSETP.NEU.OR P0, PT, R24, RZ, P0 ;  /* 0x000000ff1800720b */ /* 0x000fe4000070d400 */
[----:B------:R-:W-:Y:S02]  /*32d0*/  FSETP.NEU.OR P1, PT, R7, RZ, P1 ;  /* 0x000000ff0700720b */ /* 0x000fe40000f2d400 */
[----:B------:R-:W-:Y:S02]  /*32e0*/  SEL R10, RZ, 0x1, !P0 ;  /* 0x00000001ff0a7807 */ /* 0x000fe40004000000 */
[----:B------:R-:W-:-:S09]  /*32f0*/  SEL R9, RZ, 0x1, !P1 ;  /* 0x00000001ff097807 */ /* 0x000fd20004800000 */
.L_x_456:
[----:B------:R-:W-:Y:S05]  /*3300*/  BSYNC.RECONVERGENT B0 ;  /* 0x0000000000007941 */ /* 0x000fea0003800200 */
.L_x_455:
[----:B------:R-:W1:Y:S01]  /*3310*/  I2F.S8 R14, R14 ;  /* 0x0000000e000e7306 */ /* 0x000e620000001400 */
[----:B------:R-:W-:Y:S02]  /*3320*/  LOP3.LUT P0, RZ, R20, 0xff, RZ, 0xc0, !PT ;  /* 0x000000ff14ff7812 */ /* 0x000fe4000780c0ff */
[----:B------:R-:W-:-:S05]  /*3330*/  LOP3.LUT P1, RZ, R15, 0xff, RZ, 0xc0, !PT ;  /* 0x000000ff0fff7812 */ /* 0x000fca000782c0ff */
[----:B------:R-:W-:Y:S08]  /*3340*/  I2F.S8 R13, R13 ;  /* 0x0000000d000d7306 */ /* 0x000ff00000001400 */
[----:B-1----:R-:W1:Y:S08]  /*3350*/  F2F.BF16.F32 R0, R14 ;  /* 0x0000000e00007304 */ /* 0x002e700000202000 */
[----:B------:R-:W-:Y:S01]  /*3360*/  I2F.S8 R12, R12 ;  /* 0x0000000c000c7306 */ /* 0x000fe20000001400 */
[----:B-1----:R-:W-:-:S07]  /*3370*/  @!P0 SHF.L.U32 R0, R0, 0x10, RZ ;  /* 0x0000001000008819 */ /* 0x002fce00000006ff */
[----:B------:R-:W1:Y:S01]  /*3380*/  F2F.BF16.F32 R3, R13 ;  /* 0x0000000d00037304 */ /* 0x000e620000202000 */
[----:B------:R-:W-:-:S07]  /*3390*/  FSETP.EQ.AND P0, PT, R0, RZ, !P0 ;  /* 0x000000ff0000720b */ /* 0x000fce0004702000 */
[----:B------:R-:W-:Y:S01]  /*33a0*/  I2F.S8 R11, R11 ;  /* 0x0000000b000b7306 */ /* 0x000fe20000001400 */
[----:B-1----:R-:W-:-:S07]  /*33b0*/  @!P1 IMAD.U32 R0, R3, 0x10000, RZ ;  /* 0x0001000003009824 */ /* 0x002fce00078e00ff */
[----:B------:R-:W1:Y:S01]  /*33c0*/  F2F.BF16.F32 R4, R12 ;  /* 0x0000000c00047304 */ /* 0x000e620000202000 */
[----:B------:R-:W-:-:S07]  /*33d0*/  FSETP.EQ.AND P1, PT, R0, RZ, !P1 ;  /* 0x000000ff0000720b */ /* 0x000fce0004f22000 */
[----:B------:R-:W2:Y:S01]  /*33e0*/  I2F.S8 R10, R10 ;  /* 0x0000000a000a7306 */ /* 0x000ea20000001400 */
[----:B-1----:R-:W-:-:S07]  /*33f0*/  @P0 IMAD.U32 R3, R4, 0x10000, RZ ;  /* 0x0001000004030824 */ /* 0x002fce00078e00ff */
[----:B------:R-:W1:Y:S01]  /*3400*/  F2F.BF16.F32 R5, R11 ;  /* 0x0000000b00057304 */ /* 0x000e620000202000 */
[----:B------:R-:W-:Y:S02]  /*3410*/  FSETP.EQ.AND P2, PT, R3, RZ, P0 ;  /* 0x000000ff0300720b */ /* 0x000fe40000742000 */
[----:B------:R-:W-:-:S05]  /*3420*/  PLOP3.LUT P0, PT, PT, PT, PT, 0x80, 0x8 ;  /* 0x000000000008781c */ /* 0x000fca0003f0f070 */
[----:B--2---:R-:W2:Y:S01]  /*3430*/  F2F.BF16.F32 R4, R10 ;  /* 0x0000000a00047304 */ /* 0x004ea20000202000 */
[----:B-1----:R-:W-:-:S04]  /*3440*/  @P1 SHF.L.U32 R0, R5, 0x10, RZ ;  /* 0x0000001005001819 */ /* 0x002fc800000006ff */
[----:B------:R-:W-:Y:S01]  /*3450*/  FSETP.EQ.AND P3, PT, R0, RZ, P1 ;  /* 0x000000ff0000720b */ /* 0x000fe20000f62000 */
[----:B--2---:R-:W-:-:S05]  /*3460*/  @P2 IMAD.U32 R3, R4, 0x10000, RZ ;  /* 0x0001000004032824 */ /* 0x004fca00078e00ff */
[----:B------:R-:W-:-:S07]  /*3470*/  FSETP.NEU.OR P1, PT, R3, RZ, !P2 ;  /* 0x000000ff0300720b */ /* 0x000fce000572d400 */
[----:B------:R-:W-:Y:S06]  /*3480*/  @!P3 BRA `(.L_x_440) ;  /* 0x000000900004b947 */ /* 0x000fec0003800000 */
[----:B------:R-:W1:Y:S08]  /*3490*/  I2F.S8 R9, R9 ;  /* 0x0000000900097306 */ /* 0x000e700000001400 */
[----:B-1----:R-:W1:Y:S02]  /*34a0*/  F2F.BF16.F32 R0, R9 ;  /* 0x0000000900007304 */ /* 0x002e640000202000 */
[----:B-1----:R-:W-:-:S05]  /*34b0*/  IMAD.U32 R0, R0, 0x10000, RZ ;  /* 0x0001000000007824 */ /* 0x002fca00078e00ff */
[----:B------:R-:W-:Y:S01]  /*34c0*/  FSETP.NEU.FTZ.AND P0, PT, R0, RZ, PT ;  /* 0x000000ff0000720b */ /* 0x000fe20003f1d000 */
[----:B------:R-:W-:-:S12]  /*34d0*/  BRA `(.L_x_440) ;  /* 0x0000008c00f07947 */ /* 0x000fd80003800000 */
.L_x_449:
[----:B------:R-:W1:Y:S01]  /*34e0*/  LDCU UR4, c[0x0][0x390] ;  /* 0x00007200ff0477ac */ /* 0x000e620008000800 */
[----:B------:R-:W2:Y:S01]  /*34f0*/  LDC.U8 R15, c[0x0][0x381] ;  /* 0x0000e040ff0f7b82 */ /* 0x000ea20000000000 */
[----:B------:R-:W-:Y:S01]  /*3500*/  BSSY.RECONVERGENT B0, `(.L_x_457) ;  /* 0x0000433000007945 */ /* 0x000fe20003800200 */
[----:B------:R-:W-:Y:S01]  /*3510*/  IMAD.MOV.U32 R10, RZ, RZ, R6 ;  /* 0x000000ffff0a7224 */ /* 0x000fe200078e0006 */
[----:B-1----:R-:W-:-:S05]  /*3520*/  MOV R9, UR4 ;  /* 0x0000000400097c02 */ /* 0x002fca0008000f00 */
[----:B------:R-:W-:Y:S01]  /*3530*/  IMAD R3, R9, 0x3, R6 ;  /* 0x0000000309037824 */ /* 0x000fe200078e0206 */
[C---:B--2---:R-:W-:Y:S02]  /*3540*/  PRMT R11, R15.reuse, 0x7610, R11 ;  /* 0x000076100f0b7816 */ /* 0x044fe4000000000b */
[----:B------:R-:W-:Y:S02]  /*3550*/  PRMT R12, R15, 0x7610, R12 ;  /* 0x000076100f0c7816 */ /* 0x000fe4000000000c */
[----:B------:R-:W-:Y:S02]  /*3560*/  ISETP.GE.U32.AND P0, PT, R3, R8, PT ;  /* 0x000000080300720c */ /* 0x000fe40003f06070 */
[C---:B------:R-:W-:Y:S02]  /*3570*/  PRMT R0, R15.reuse, 0x7610, R0 ;  /* 0x000076100f007816 */ /* 0x040fe40000000000 */
[C---:B------:R-:W-:Y:S02]  /*3580*/  PRMT R3, R15.reuse, 0x7610, R3 ;  /* 0x000076100f037816 */ /* 0x040fe40000000003 */
[----:B------:R-:W-:-:S02]  /*3590*/  PRMT R4, R15, 0x7610, R4 ;  /* 0x000076100f047816 */ /* 0x000fc40000000004 */
[C---:B------:R-:W-:Y:S02]  /*35a0*/  PRMT R5, R15.reuse, 0x7610, R5 ;  /* 0x000076100f057816 */ /* 0x040fe40000000005 */
[C---:B------:R-:W-:Y:S02]  /*35b0*/  PRMT R6, R15.reuse, 0x7610, R6 ;  /* 0x000076100f067816 */ /* 0x040fe40000000006 */
[----:B------:R-:W-:Y:S01]  /*35c0*/  PRMT R7, R15, 0x7610, R7 ;  /* 0x000076100f077816 */ /* 0x000fe20000000007 */
[----:B------:R-:W-:Y:S06]  /*35d0*/  @P0 BRA `(.L_x_458) ;  /* 0x0000004000940947 */ /* 0x000fec0003800000 */
[----:B------:R-:W-:-:S13]  /*35e0*/  ISETP.NE.AND P6, PT, R14, RZ, PT ;  /* 0x000000ff0e00720c */ /* 0x000fda0003fc5270 */
[----:B------:R1:W5:Y:S01]  /*35f0*/  @!P6 LDG.E R13, desc[UR36][R16.64] ;  /* 0x00000024100de981 */ /* 0x000362000c1e1900 */
[----:B------:R-:W-:Y:S01]  /*3600*/  VIADD R5, R14, 0xffffffff ;  /* 0xffffffff0e057836 */ /* 0x000fe20000000000 */
[C---:B------:R-:W-:Y:S02]  /*3610*/  PRMT R11, R15.reuse, 0x7610, R11 ;  /* 0x000076100f0b7816 */ /* 0x040fe4000000000b */
[----:B------:R-:W-:Y:S02]  /*3620*/  PRMT R12, R15, 0x7610, R12 ;  /* 0x000076100f0c7816 */ /* 0x000fe4000000000c */
[----:B------:R-:W-:Y:S02]  /*3630*/  VIMNMX.U32 R20, PT, PT, R5, 0x18, PT ;  /* 0x0000001805147848 */ /* 0x000fe40003fe0000 */
[C---:B------:R-:W-:Y:S02]  /*3640*/  PRMT R0, R15.reuse, 0x7610, R0 ;  /* 0x000076100f007816 */ /* 0x040fe40000000000 */
[----:B------:R-:W-:-:S02]  /*3650*/  PRMT R3, R15, 0x7610, R3 ;  /* 0x000076100f037816 */ /* 0x000fc40000000003 */
[C---:B------:R-:W-:Y:S02]  /*3660*/  PRMT R4, R15.reuse, 0x7610, R4 ;  /* 0x000076100f047816 */ /* 0x040fe40000000004 */
[C---:B------:R-:W-:Y:S02]  /*3670*/  PRMT R5, R15.reuse, 0x7610, R5 ;  /* 0x000076100f057816 */ /* 0x040fe40000000005 */
[C---:B------:R-:W-:Y:S02]  /*3680*/  PRMT R6, R15.reuse, 0x7610, R6 ;  /* 0x000076100f067816 */ /* 0x040fe40000000006 */
[----:B------:R-:W-:Y:S02]  /*3690*/  PRMT R7, R15, 0x7610, R7 ;  /* 0x000076100f077816 */ /* 0x000fe40000000007 */
[----:B-1----:R-:W-:-:S07]  /*36a0*/  IADD3 R20, PT, PT, R20, 0x1, RZ ;  /* 0x0000000114147810 */ /* 0x002fce0007ffe0ff */
.L_x_464:
[----:B------:R-:W1:Y:S01]  /*36b0*/  LDCU UR4, c[0x0][0x390] ;  /* 0x00007200ff0477ac */ /* 0x000e620008000800 */
[C---:B-----5:R-:W-:Y:S02]  /*36c0*/  @!P6 PRMT R32, R13.reuse, 0x7610, R32 ;  /* 0x000076100d20e816 */ /* 0x060fe40000000020 */
[C---:B------:R-:W-:Y:S02]  /*36d0*/  @!P6 PRMT R31, R13.reuse, 0x7632, R31 ;  /* 0x000076320d1fe816 */ /* 0x040fe4000000001f */
[C---:B------:R-:W-:Y:S02]  /*36e0*/  @!P6 PRMT R33, R13.reuse, 0x7632, R33 ;  /* 0x000076320d21e816 */ /* 0x040fe40000000021 */
[C---:B------:R-:W-:Y:S02]  /*36f0*/  @!P6 PRMT R21, R13.reuse, 0x7610, R21 ;  /* 0x000076100d15e816 */ /* 0x040fe40000000015 */
[C---:B------:R-:W-:Y:S02]  /*3700*/  @!P6 PRMT R30, R13.reuse, 0x7632, R30 ;  /* 0x000076320d1ee816 */ /* 0x040fe4000000001e */
[----:B------:R-:W-:-:S02]  /*3710*/  @!P6 PRMT R29, R13, 0x7610, R29 ;  /* 0x000076100d1de816 */ /* 0x000fc4000000001d */
[C---:B------:R-:W-:Y:S02]  /*3720*/  @!P6 PRMT R28, R13.reuse, 0x7632, R28 ;  /* 0x000076320d1ce816 */ /* 0x040fe4000000001c */
[----:B------:R-:W-:Y:S01]  /*3730*/  @!P6 PRMT R27, R13, 0x7610, R27 ;  /* 0x000076100d1be816 */ /* 0x000fe2000000001b */
[----:B0-----:R-:W-:Y:S06]  /*3740*/  @!P6 BRA `(.L_x_459) ;  /* 0x0000003c009ce947 */ /* 0x001fec0003800000 */
[----:B------:R-:W2:Y:S01]  /*3750*/  LDCU.64 UR30, c[0x0][0x3c8] ;  /* 0x00007900ff1e77ac */ /* 0x000ea20008000a00 */
[----:B------:R-:W-:Y:S02]  /*3760*/  IMAD.MOV.U32 R8, RZ, RZ, RZ ;  /* 0x000000ffff087224 */ /* 0x000fe400078e00ff */
[----:B------:R-:W-:Y:S01]  /*3770*/  IMAD.MOV.U32 R9, RZ, RZ, R10 ;  /* 0x000000ffff097224 */ /* 0x000fe200078e000a */
[----:B------:R-:W3:Y:S01]  /*3780*/  LDCU UR76, c[0x0][0x3d0] ;  /* 0x00007a00ff4c77ac */ /* 0x000ee20008000800 */
[----:B------:R-:W4:Y:S01]  /*3790*/  LDCU UR52, c[0x0][0x3c4] ;  /* 0x00007880ff3477ac */ /* 0x000f220008000800 */
[----:B------:R-:W5:Y:S01]  /*37a0*/  LDCU UR5, c[0x0][0x4f4] ;  /* 0x00009e80ff0577ac */ /* 0x000f620008000800 */
[----:B------:R-:W0:Y:S01]  /*37b0*/  LDCU UR75, c[0x0][0x3d4] ;  /* 0x00007a80ff4b77ac */ /* 0x000e220008000800 */
[----:B--2---:R-:W-:Y:S01]  /*37c0*/  IMAD.HI.U32 R8, R10, UR31, R8 ;  /* 0x0000001f0a087c27 */ /* 0x004fe2000f8e0008 */
[----:B------:R-:W2:Y:S04]  /*37d0*/  LDCU UR74, c[0x0][0x4f8] ;  /* 0x00009f00ff4a77ac */ /* 0x000ea80008000800 */
[----:B---3--:R-:W-:Y:S01]  /*37e0*/  SHF.R.U32.HI R9, RZ, UR76, R8 ;  /* 0x0000004cff097c19 */ /* 0x008fe20008011608 */
[----:B------:R-:W3:Y:S03]  /*37f0*/  LDCU UR73, c[0x0][0x3e8] ;  /* 0x00007d00ff4977ac */ /* 0x000ee60008000800 */
[----:B------:R-:W-:Y:S01]  /*3800*/  IADD3 R21, PT, PT, -R9, RZ, RZ ;  /* 0x000000ff09157210 */ /* 0x000fe20007ffe1ff */
[----:B----4-:R-:W-:Y:S01]  /*3810*/  UISETP.NE.AND UP0, UPT, UR52, 0x1, UPT ;  /* 0x000000013400788c */ /* 0x010fe2000bf05270 */
[----:B------:R-:W4:Y:S03]  /*3820*/  LDCU UR72, c[0x0][0x4fc] ;  /* 0x00009f80ff4877ac */ /* 0x000f260008000800 */
[----:B------:R-:W-:Y:S01]  /*3830*/  IMAD R21, R21, UR30, R10 ;  /* 0x0000001e15157c24 */ /* 0x000fe2000f8e020a */
[----:B------:R-:W0:Y:S03]  /*3840*/  LDCU UR71, c[0x0][0x3ec] ;  /* 0x00007d80ff4777ac */ /* 0x000e260008000800 */
[----:B-----5:R-:W-:Y:S01]  /*3850*/  IMAD R21, R21, UR5, RZ ;  /* 0x0000000515157c24 */ /* 0x020fe2000f8e02ff */
        /* <DEDUP_REMOVED lines=50> */
[----:B--234-:R-:W-:Y:S05]  /*3b80*/  BRA.U !UP0, `(.L_x_460) ;  /* 0x0000000d08687547 */ /* 0x01cfea000b800000 */
        /* <DEDUP_REMOVED lines=204> */
[----:B------:R-:W2:Y:S01]  /*4850*/  @P0 LDC.64 R8, c[0x0][0x4e8] ;  /* 0x00013a00ff080b82 */ /* 0x000ea20000000a00 */
[----:B0-----:R-:W-:-:S07]  /*4860*/  IMAD.HI.U32 R14, R27, UR52, R14 ;  /* 0x000000341b0e7c27 */ /* 0x001fce000f8e000e */
[----:B------:R-:W0:Y:S01]  /*4870*/  @P0 LDC R22, c[0x0][0x4f0] ;  /* 0x00013c00ff160b82 */ /* 0x000e220000000800 */
[----:B------:R-:W-:Y:S01]  /*4880*/  SHF.R.U32.HI R15, RZ, UR53, R14 ;  /* 0x00000035ff0f7c19 */ /* 0x000fe2000801160e */
[----:B------:R-:W-:-:S06]  /*4890*/  @P0 IMAD.MOV.U32 R14, RZ, RZ, RZ ;  /* 0x000000ffff0e0224 */ /* 0x000fcc00078e00ff */
[----:B------:R-:W3:Y:S01]  /*48a0*/  @P0 LDC R25, c[0x0][0x554] ;  /* 0x00015500ff190b82 */ /* 0x000ee20000000800 */
[----:B--2---:R-:W-:-:S04]  /*48b0*/  @P0 IMAD.HI.U32 R9, R15, R9, R14 ;  /* 0x000000090f090227 */ /* 0x004fc800078e000e */
[----:B------:R-:W-:Y:S01]  /*48c0*/  IMAD.MOV R14, RZ, RZ, -R15 ;  /* 0x000000ffff0e7224 */ /* 0x000fe200078e0a0f */
[----:B0-----:R-:W-:-:S03]  /*48d0*/  @P0 SHF.R.U32.HI R9, RZ, R22, R9 ;  /* 0x00000016ff090219 */ /* 0x001fc60000011609 */
[----:B------:R-:W-:Y:S01]  /*48e0*/  IMAD R14, R14, UR27, R27 ;  /* 0x0000001b0e0e7c24 */ /* 0x000fe2000f8e021b */
[----:B------:R-:W-:-:S03]  /*48f0*/  @P0 IADD3 R9, PT, PT, -R9, RZ, RZ ;  /* 0x000000ff09090210 */ /* 0x000fc60007ffe1ff */
[----:B------:R-:W-:Y:S02]  /*4900*/  IMAD R21, R14, UR28, R21 ;  /* 0x0000001c0e157c24 */ /* 0x000fe4000f8e0215 */
[----:B------:R-:W-:-:S04]  /*4910*/  @P0 IMAD R8, R9, R8, R15 ;  /* 0x0000000809080224 */ /* 0x000fc800078e020f */
[----:B---3--:R-:W-:-:S07]  /*4920*/  @P0 IMAD R21, R8, R25, R21 ;  /* 0x0000001908150224 */ /* 0x008fce00078e0215 */
.L_x_460:
[----:B------:R-:W-:-:S04]  /*4930*/  LOP3.LUT R9, R21, 0xfffffffc, RZ, 0xc0, !PT ;  /* 0xfffffffc15097812 */ /* 0x000fc800078ec0ff */
[----:B------:R-:W-:-:S05]  /*4940*/  IADD3 R8, P0, PT, R9, R16, RZ ;  /* 0x0000001009087210 */ /* 0x000fca0007f1e0ff */
[----:B------:R-:W-:-:S05]  /*4950*/  IMAD.X R9, RZ, RZ, R17, P0 ;  /* 0x000000ffff097224 */ /* 0x000fca00000e0611 */
[----:B------:R2:W3:Y:S01]  /*4960*/  LDG.E R8, desc[UR36][R8.64] ;  /* 0x0000002408087981 */ /* 0x0004e2000c1e1900 */
[----:B------:R-:W-:Y:S01]  /*4970*/  MOV R32, RZ ;  /* 0x000000ff00207202 */ /* 0x000fe20000000f00 */
[----:B-1----:R-:W-:-:S04]  /*4980*/  VIADD R33, R10, UR4 ;  /* 0x000000040a217c36 */ /* 0x002fc80008000000 */
[----:B------:R-:W-:-:S05]  /*4990*/  IMAD.HI.U32 R14, R33, UR31, R32 ;  /* 0x0000001f210e7c27 */ /* 0x000fca000f8e0020 */
[----:B--2---:R-:W-:-:S05]  /*49a0*/  SHF.R.U32.HI R9, RZ, UR76, R14 ;  /* 0x0000004cff097c19 */ /* 0x004fca000801160e */
[----:B------:R-:W-:-:S04]  /*49b0*/  IMAD.MOV R21, RZ, RZ, -R9 ;  /* 0x000000ffff157224 */ /* 0x000fc800078e0a09 */
[----:B------:R-:W-:-:S04]  /*49c0*/  IMAD R21, R21, UR30, R33 ;  /* 0x0000001e15157c24 */ /* 0x000fc8000f8e0221 */
[----:B------:R-:W-:Y:S01]  /*49d0*/  IMAD R21, R21, UR5, RZ ;  /* 0x0000000515157c24 */ /* 0x000fe2000f8e02ff */
[C---:B---3--:R-:W-:Y:S02]  /*49e0*/  PRMT R27, R8.reuse, 0x7610, R27 ;  /* 0x00007610081b7816 */ /* 0x048fe4000000001b */
[----:B------:R-:W-:Y:S01]  /*49f0*/  PRMT R28, R8, 0x7632, R28 ;  /* 0x00007632081c7816 */ /* 0x000fe2000000001c */
[----:B------:R-:W-:Y:S06]  /*4a00*/  BRA.U !UP0, `(.L_x_461) ;  /* 0x0000000d08687547 */ /* 0x000fec000b800000 */
        /* <DEDUP_REMOVED lines=213> */
[----:B------:R-:W-:Y:S01]  /*5760*/  IMAD R14, R14, UR27, R25 ;  /* 0x0000001b0e0e7c24 */ /* 0x000fe2000f8e0219 */
[----:B------:R-:W-:-:S03]  /*5770*/  @P0 IADD3 R9, PT, PT, -R9, RZ, RZ ;  /* 0x000000ff09090210 */ /* 0x000fc60007ffe1ff */
[----:B------:R-:W-:Y:S02]  /*5780*/  IMAD R21, R14, UR28, R21 ;  /* 0x0000001c0e157c24 */ /* 0x000fe4000f8e0215 */
[----:B------:R-:W-:-:S04]  /*5790*/  @P0 IMAD R8, R8, R9, R15 ;  /* 0x0000000908080224 */ /* 0x000fc800078e020f */
[----:B--2---:R-:W-:-:S07]  /*57a0*/  @P0 IMAD R21, R8, R26, R21 ;  /* 0x0000001a08150224 */ /* 0x004fce00078e0215 */
.L_x_461:
[----:B------:R-:W-:-:S04]  /*57b0*/  LOP3.LUT R9, R21, 0xfffffffc, RZ, 0xc0, !PT ;  /* 0xfffffffc15097812 */ /* 0x000fc800078ec0ff */
[----:B------:R-:W-:-:S05]  /*57c0*/  IADD3 R8, P0, PT, R9, R16, RZ ;  /* 0x0000001009087210 */ /* 0x000fca0007f1e0ff */
[----:B------:R-:W-:-:S05]  /*57d0*/  IMAD.X R9, RZ, RZ, R17, P0 ;  /* 0x000000ffff097224 */ /* 0x000fca00000e0611 */
[----:B------:R1:W2:Y:S01]  /*57e0*/  LDG.E R8, desc[UR36][R8.64] ;  /* 0x0000002408087981 */ /* 0x0002a2000c1e1900 */
[----:B------:R-:W-:Y:S01]  /*57f0*/  IADD3 R33, PT, PT, R33, UR4, RZ ;  /* 0x0000000421217c10 */ /* 0x000fe2000fffe0ff */
[----:B------:R-:W-:-:S04]  /*5800*/  IMAD.MOV.U32 R32, RZ, RZ, RZ ;  /* 0x000000ffff207224 */ /* 0x000fc800078e00ff */
[----:B------:R-:W-:-:S05]  /*5810*/  IMAD.HI.U32 R14, R33, UR31, R32 ;  /* 0x0000001f210e7c27 */ /* 0x000fca000f8e0020 */
[----:B-1----:R-:W-:-:S04]  /*5820*/  SHF.R.U32.HI R9, RZ, UR76, R14 ;  /* 0x0000004cff097c19 */ /* 0x002fc8000801160e */
[----:B------:R-:W-:-:S05]  /*5830*/  IADD3 R21, PT, PT, -R9, RZ, RZ ;  /* 0x000000ff09157210 */ /* 0x000fca0007ffe1ff */
[----:B------:R-:W-:-:S04]  /*5840*/  IMAD R21, R21, UR30, R33 ;  /* 0x0000001e15157c24 */ /* 0x000fc8000f8e0221 */
[----:B------:R-:W-:Y:S01]  /*5850*/  IMAD R21, R21, UR5, RZ ;  /* 0x0000000515157c24 */ /* 0x000fe2000f8e02ff */
[C---:B--2---:R-:W-:Y:S02]  /*5860*/  PRMT R29, R8.reuse, 0x7610, R29 ;  /* 0x00007610081d7816 */ /* 0x044fe4000000001d */
        /* <DEDUP_REMOVED lines=220> */
.L_x_462:
[----:B------:R-:W-:-:S04]  /*6630*/  LOP3.LUT R9, R21, 0xfffffffc, RZ, 0xc0, !PT ;  /* 0xfffffffc15097812 */ /* 0x000fc800078ec0ff */
[----:B------:R-:W-:-:S05]  /*6640*/  IADD3 R8, P0, PT, R9, R16, RZ ;  /* 0x0000001009087210 */ /* 0x000fca0007f1e0ff */
[----:B------:R-:W-:-:S05]  /*6650*/  IMAD.X R9, RZ, RZ, R17, P0 ;  /* 0x000000ffff097224 */ /* 0x000fca00000e0611 */
[----:B------:R-:W2:Y:S01]  /*6660*/  LDG.E R8, desc[UR36][R8.64] ;  /* 0x0000002408087981 */ /* 0x000ea2000c1e1900 */
[----:B------:R-:W-:Y:S01]  /*6670*/  IADD3 R33, PT, PT, R33, UR4, RZ ;  /* 0x0000000421217c10 */ /* 0x000fe2000fffe0ff */
[----:B------:R-:W-:-:S04]  /*6680*/  IMAD.MOV.U32 R32, RZ, RZ, RZ ;  /* 0x000000ffff207224 */ /* 0x000fc800078e00ff */
[----:B------:R-:W-:-:S05]  /*6690*/  IMAD.HI.U32 R14, R33, UR31, R32 ;  /* 0x0000001f210e7c27 */ /* 0x000fca000f8e0020 */
[----:B------:R-:W-:-:S04]  /*66a0*/  SHF.R.U32.HI R14, RZ, UR76, R14 ;  /* 0x0000004cff0e7c19 */ /* 0x000fc8000801160e */
[----:B------:R-:W-:-:S05]  /*66b0*/  IADD3 R15, PT, PT, -R14, RZ, RZ ;  /* 0x000000ff0e0f7210 */ /* 0x000fca0007ffe1ff */
[----:B------:R-:W-:-:S04]  /*66c0*/  IMAD R22, R15, UR30, R33 ;  /* 0x0000001e0f167c24 */ /* 0x000fc8000f8e0221 */
[----:B------:R-:W-:Y:S01]  /*66d0*/  IMAD R22, R22, UR5, RZ ;  /* 0x0000000516167c24 */ /* 0x000fe2000f8e02ff */
[C---:B--2---:R-:W-:Y:S02]  /*66e0*/  PRMT R21, R8.reuse, 0x7610, R21 ;  /* 0x0000761008157816 */ /* 0x044fe40000000015 */
[----:B------:R-:W-:Y:S01]  /*66f0*/  PRMT R33, R8, 0x7632, R33 ;  /* 0x0000763208217816 */ /* 0x000fe20000000021 */
[----:B------:R-:W-:Y:S06]  /*6700*/  BRA.U !UP0, `(.L_x_463) ;  /* 0x0000000d08947547 */ /* 0x000fec000b800000 */
        /* <DEDUP_REMOVED lines=229> */
.L_x_463:
[----:B------:R-:W-:-:S04]  /*7560*/  LOP3.LUT R9, R22, 0xfffffffc, RZ, 0xc0, !PT ;  /* 0xfffffffc16097812 */ /* 0x000fc800078ec0ff */
[----:B------:R-:W-:-:S04]  /*7570*/  IADD3 R8, P0, PT, R9, R16, RZ ;  /* 0x0000001009087210 */ /* 0x000fc80007f1e0ff */
[----:B------:R-:W-:-:S05]  /*7580*/  IADD3.X R9, PT, PT, RZ, R17, RZ, P0, !PT ;  /* 0x00000011ff097210 */ /* 0x000fca00007fe4ff */
[----:B------:R-:W2:Y:S02]  /*7590*/  LDG.E R8, desc[UR36][R8.64] ;  /* 0x0000002408087981 */ /* 0x000ea4000c1e1900 */
[C---:B--2---:R-:W-:Y:S02]  /*75a0*/  PRMT R32, R8.reuse, 0x7610, R32 ;  /* 0x0000761008207816 */ /* 0x044fe40000000020 */
[----:B------:R-:W-:-:S07]  /*75b0*/  PRMT R31, R8, 0x7632, R31 ;  /* 0x00007632081f7816 */ /* 0x000fce000000001f */
.L_x_459:
[----:B------:R-:W-:Y:S01]  /*75c0*/  LOP3.LUT P2, RZ, R7, 0xff, RZ, 0xc0, !PT ;  /* 0x000000ff07ff7812 */ /* 0x000fe2000784c0ff */
[----:B------:R-:W2:Y:S01]  /*75d0*/  LDCU UR5, c[0x0][0x388] ;  /* 0x00007100ff0577ac */ /* 0x000ea20008000800 */
[----:B------:R-:W-:Y:S01]  /*75e0*/  LOP3.LUT P1, RZ, R6, 0xff, RZ, 0xc0, !PT ;  /* 0x000000ff06ff7812 */ /* 0x000fe2000782c0ff */
[----:B-1----:R-:W-:Y:S01]  /*75f0*/  IMAD.U32 R9, RZ, RZ, UR4 ;  /* 0x00000004ff097e24 */ /* 0x002fe2000f8e00ff */
[----:B------:R-:W-:Y:S02]  /*7600*/  LOP3.LUT P0, RZ, R5, 0xff, RZ, 0xc0, !PT ;  /* 0x000000ff05ff7812 */ /* 0x000fe4000780c0ff */
[----:B------:R-:W-:Y:S02]  /*7610*/  LOP3.LUT P4, RZ, R3, 0xff, RZ, 0xc0, !PT ;  /* 0x000000ff03ff7812 */ /* 0x000fe4000788c0ff */
[----:B------:R-:W-:Y:S02]  /*7620*/  LOP3.LUT P5, RZ, R4, 0xff, RZ, 0xc0, !PT ;  /* 0x000000ff04ff7812 */ /* 0x000fe400078ac0ff */
[----:B------:R-:W-:-:S02]  /*7630*/  LOP3.LUT P3, RZ, R0, 0xff, RZ, 0xc0, !PT ;  /* 0x000000ff00ff7812 */ /* 0x000fc4000786c0ff */
[----:B------:R-:W-:Y:S01]  /*7640*/  LEA R10, R9, R10, 0x2 ;  /* 0x0000000a090a7211 */ /* 0x000fe200078e10ff */
[----:B------:R-:W-:Y:S02]  /*7650*/  @!P2 IMAD.U32 R5, R27, 0x10000, RZ ;  /* 0x000100001b05a824 */ /* 0x000fe400078e00ff */
[----:B------:R-:W-:Y:S02]  /*7660*/  @!P1 SHF.L.U32 R4, R28, 0x10, RZ ;  /* 0x000000101c049819 */ /* 0x000fe400000006ff */
[----:B------:R-:W-:Y:S01]  /*7670*/  @!P0 IMAD.U32 R0, R29, 0x10000, RZ ;  /* 0x000100001d008824 */ /* 0x000fe200078e00ff */
[----:B------:R-:W-:Y:S01]  /*7680*/  FSETP.NEU.OR P2, PT, R5, RZ, P2 ;  /* 0x000000ff0500720b */ /* 0x000fe2000174d400 */
[----:B--2---:R-:W-:Y:S01]  /*7690*/  IMAD.U32 R8, RZ, RZ, UR5 ;  /* 0x00000005ff087e24 */ /* 0x004fe2000f8e00ff */
[----:B------:R-:W-:Y:S02]  /*76a0*/  FSETP.NEU.OR P1, PT, R4, RZ, P1 ;  /* 0x000000ff0400720b */ /* 0x000fe40000f2d400 */
[----:B------:R-:W-:Y:S01]  /*76b0*/  @!P4 SHF.L.U32 R3, R21, 0x10, RZ ;  /* 0x000000101503c819 */ /* 0x000fe200000006ff */
[----:B------:R-:W-:Y:S01]  /*76c0*/  @!P3 IMAD.U32 R4, R33, 0x10000, RZ ;  /* 0x000100002104b824 */ /* 0x000fe200078e00ff */
[----:B------:R-:W-:-:S02]  /*76d0*/  SEL R7, RZ, 0x1, !P2 ;  /* 0x00000001ff077807 */ /* 0x000fc40005000000 */
[----:B------:R-:W-:Y:S02]  /*76e0*/  LOP3.LUT P2, RZ, R12, 0xff, RZ, 0xc0, !PT ;  /* 0x000000ff0cff7812 */ /* 0x000fe4000784c0ff */
[----:B------:R-:W-:Y:S02]  /*76f0*/  SEL R6, RZ, 0x1, !P1 ;  /* 0x00000001ff067807 */ /* 0x000fe40004800000 */
[----:B------:R-:W-:Y:S02]  /*7700*/  LOP3.LUT P1, RZ, R11, 0xff, RZ, 0xc0, !PT ;  /* 0x000000ff0bff7812 */ /* 0x000fe4000782c0ff */
[----:B------:R-:W-:Y:S01]  /*7710*/  FSETP.NEU.OR P4, PT, R3, RZ, P4 ;  /* 0x000000ff0300720b */ /* 0x000fe2000278d400 */
[----:B------:R-:W-:Y:S01]  /*7720*/  IMAD R3, R9, 0x3, R10 ;  /* 0x0000000309037824 */ /* 0x000fe200078e020a */
[----:B------:R-:W-:Y:S02]  /*7730*/  FSETP.NEU.OR P0, PT, R0, RZ, P0 ;  /* 0x000000ff0000720b */ /* 0x000fe4000070d400 */
[----:B------:R-:W-:-:S02]  /*7740*/  @!P5 SHF.L.U32 R0, R30, 0x10, RZ ;  /* 0x000000101e00d819 */ /* 0x000fc400000006ff */
[----:B------:R-:W-:Y:S02]  /*7750*/  SEL R5, RZ, 0x1, !P0 ;  /* 0x00000001ff057807 */ /* 0x000fe40004000000 */
[----:B------:R-:W-:Y:S02]  /*7760*/  ISETP.GE.U32.AND P0, PT, R3, R8, PT ;  /* 0x000000080300720c */ /* 0x000fe40003f06070 */
[----:B------:R-:W-:Y:S01]  /*7770*/  FSETP.NEU.OR P5, PT, R0, RZ, P5 ;  /* 0x000000ff0000720b */ /* 0x000fe20002fad400 */
[----:B------:R-:W-:Y:S01]  /*7780*/  @!P2 IMAD.U32 R0, R32, 0x10000, RZ ;  /* 0x000100002000a824 */ /* 0x000fe200078e00ff */
[----:B------:R-:W-:Y:S02]  /*7790*/  FSETP.NEU.OR P3, PT, R4, RZ, P3 ;  /* 0x000000ff0400720b */ /* 0x000fe40001f6d400 */
[----:B------:R-:W-:Y:S02]  /*77a0*/  @!P1 SHF.L.U32 R4, R31, 0x10, RZ ;  /* 0x000000101f049819 */ /* 0x000fe400000006ff */
[----:B------:R-:W-:-:S02]  /*77b0*/  FSETP.NEU.OR P2, PT, R0, RZ, P2 ;  /* 0x000000ff0000720b */ /* 0x000fc4000174d400 */
[----:B------:R-:W-:Y:S02]  /*77c0*/  FSETP.NEU.OR P1, PT, R4, RZ, P1 ;  /* 0x000000ff0400720b */ /* 0x000fe40000f2d400 */
[----:B------:R-:W-:Y:S02]  /*77d0*/  SEL R4, RZ, 0x1, !P5 ;  /* 0x00000001ff047807 */ /* 0x000fe40006800000 */
[----:B------:R-:W-:Y:S02]  /*77e0*/  SEL R3, RZ, 0x1, !P4 ;  /* 0x00000001ff037807 */ /* 0x000fe40006000000 */
[----:B------:R-:W-:Y:S02]  /*77f0*/  SEL R0, RZ, 0x1, !P3 ;  /* 0x00000001ff007807 */ /* 0x000fe40005800000 */
[----:B------:R-:W-:Y:S02]  /*7800*/  SEL R12, RZ, 0x1, !P2 ;  /* 0x00000001ff0c7807 */ /* 0x000fe40005000000 */
[----:B------:R-:W-:Y:S01]  /*7810*/  SEL R11, RZ, 0x1, !P1 ;  /* 0x00000001ff0b7807 */ /* 0x000fe20004800000 */
[----:B------:R-:W-:Y:S06]  /*7820*/  @!P0 BRA `(.L_x_464) ;  /* 0xffffffbc00a08947 */ /* 0x000fec000383ffff */
.L_x_458:
[----:B0-----:R-:W-:Y:S05]  /*7830*/  BSYNC.RECONVERGENT B0 ;  /* 0x0000000000007941 */ /* 0x001fea0003800200 */
.L_x_457:
[----:B------:R-:W-:Y:S01]  /*7840*/  ISETP.GE.U32.AND P0, PT, R10, R8, PT ;  /* 0x000000080a00720c */ /* 0x000fe20003f06070 */
[----:B------:R-:W-:Y:S01]  /*7850*/  BSSY.RECONVERGENT B0, `(.L_x_465) ;  /* 0x000047d000007945 */ /* 0x000fe20003800200 */
[----:B------:R-:W-:-:S11]  /*7860*/  PRMT R13, R21, 0x7610, R13 ;  /* 0x00007610150d7816 */ /* 0x000fd6000000000d */
        /* <DEDUP_REMOVED lines=9> */
[----:B------:R-:W-:Y:S01]  /*7900*/  MOV R14, RZ ;  /* 0x000000ff000e7202 */ /* 0x000fe20000000f00 */
        /* <DEDUP_REMOVED lines=272> */
.L_x_468:
[----:B------:R-:W-:Y:S01]  /*8a10*/  SHF.R.U32.HI R20, RZ, 0x2, R20 ;  /* 0x00000002ff147819 */ /* 0x000fe20000011614 */
[----:B------:R-:W-:-:S07]  /*8a20*/  IMAD.MOV.U32 R21, RZ, RZ, RZ ;  /* 0x000000ffff157224 */ /* 0x000fce00078e00ff */
.L_x_467:
[----:B------:R-:W0:Y:S02]  /*8a30*/  LDCU.64 UR4, c[0x0][0x750] ;  /* 0x0000ea00ff0477ac */ /* 0x000e240008000a00 */
[----:B0-----:R-:W-:-:S04]  /*8a40*/  IADD3 R24, P1, PT, R24, UR4, RZ ;  /* 0x0000000418187c10 */ /* 0x001fc8000ff3e0ff */
[----:B------:R-:W-:Y:S02]  /*8a50*/  IADD3.X R22, PT, PT, RZ, UR5, RZ, P1, !PT ;  /* 0x00000005ff167c10 */ /* 0x000fe40008ffe4ff */
[----:B------:R-:W-:-:S04]  /*8a60*/  LEA R16, P1, R20, R24, 0x2 ;  /* 0x0000001814107211 */ /* 0x000fc800078210ff */
[----:B------:R-:W-:-:S05]  /*8a70*/  LEA.HI.X R17, R20, R22, R21, 0x2, P1 ;  /* 0x0000001614117211 */ /* 0x000fca00008f1415 */
[----:B------:R-:W2:Y:S01]  /*8a80*/  LDG.E R16, desc[UR36][R16.64] ;  /* 0x0000002410107981 */ /* 0x000ea2000c1e1900 */
[----:B------:R-:W-:-:S05]  /*8a90*/  IMAD.IADD R15, R10, 0x1, R9 ;  /* 0x000000010a0f7824 */ /* 0x000fca00078e0209 */
[----:B------:R-:W-:Y:S02]  /*8aa0*/  ISETP.GE.U32.AND P1, PT, R15, R8, PT ;  /* 0x000000080f00720c */ /* 0x000fe40003f26070 */
[C---:B--2---:R-:W-:Y:S02]  /*8ab0*/  PRMT R27, R16.reuse, 0x7610, R27 ;  /* 0x00007610101b7816 */ /* 0x044fe4000000001b */
[----:B------:R-:W-:-:S09]  /*8ac0*/  PRMT R28, R16, 0x7632, R28 ;  /* 0x00007632101c7816 */ /* 0x000fd2000000001c */
        /* <DEDUP_REMOVED lines=276> */
.L_x_470:
[----:B------:R-:W-:Y:S02]  /*9c10*/  SHF.R.U32.HI R20, RZ, 0x2, R29 ;  /* 0x00000002ff147819 */ /* 0x000fe4000001161d */
[----:B------:R-:W-:-:S07]  /*9c20*/  MOV R21, RZ ;  /* 0x000000ff00157202 */ /* 0x000fce0000000f00 */
.L_x_469:
        /* <DEDUP_REMOVED lines=283> */
.L_x_472:
[----:B------:R-:W-:Y:S02]  /*ade0*/  SHF.R.U32.HI R20, RZ, 0x2, R13 ;  /* 0x00000002ff147819 */ /* 0x000fe4000001160d */
[----:B------:R-:W-:-:S07]  /*adf0*/  MOV R21, RZ ;  /* 0x000000ff00157202 */ /* 0x000fce0000000f00 */
.L_x_471:
        /* <DEDUP_REMOVED lines=283> */
.L_x_474:
[----:B------:R-:W-:Y:S02]  /*bfb0*/  SHF.R.U32.HI R20, RZ, 0x2, R20 ;  /* 0x00000002ff147819 */ /* 0x000fe40000011614 */
[----:B------:R-:W-:-:S07]  /*bfc0*/  MOV R21, RZ ;  /* 0x000000ff00157202 */ /* 0x000fce0000000f00 */
.L_x_473:
[----:B------:R-:W-:-:S04]  /*bfd0*/  LEA R24, P0, R20, R24, 0x2 ;  /* 0x0000001814187211 */ /* 0x000fc800078010ff */
[----:B------:R-:W-:-:S05]  /*bfe0*/  LEA.HI.X R25, R20, R22, R21, 0x2, P0 ;  /* 0x0000001614197211 */ /* 0x000fca00000f1415 */
[----:B------:R-:W2:Y:S02]  /*bff0*/  LDG.E R24, desc[UR36][R24.64] ;  /* 0x0000002418187981 */ /* 0x000ea4000c1e1900 */
[C---:B--2---:R-:W-:Y:S02]  /*c000*/  PRMT R32, R24.reuse, 0x7610, R32 ;  /* 0x0000761018207816 */ /* 0x044fe40000000020 */
[----:B------:R-:W-:-:S07]  /*c010*/  PRMT R31, R24, 0x7632, R31 ;  /* 0x00007632181f7816 */ /* 0x000fce000000001f */
.L_x_466:
[----:B------:R-:W-:Y:S05]  /*c020*/  BSYNC.RECONVERGENT B0 ;  /* 0x0000000000007941 */ /* 0x000fea0003800200 */
.L_x_465:
[----:B------:R-:W-:Y:S01]  /*c030*/  ISETP.GE.U32.AND P0, PT, R10, R8, PT ;  /* 0x000000080a00720c */ /* 0x000fe20003f06070 */
[----:B------:R-:W-:-:S12]  /*c040*/  BSSY.RECONVERGENT B0, `(.L_x_475) ;  /* 0x000002b000007945 */ /* 0x000fd80003800200 */
        /* <DEDUP_REMOVED lines=42> */
.L_x_476:
[----:B------:R-:W-:Y:S05]  /*c2f0*/  BSYNC.RECONVERGENT B0 ;  /* 0x0000000000007941 */ /* 0x000fea0003800200 */
.L_x_475:
[----:B------:R-:W0:Y:S01]  /*c300*/  I2F.S8 R4, R4 ;  /* 0x0000000400047306 */ /* 0x000e220000001400 */
[----:B------:R-:W-:Y:S02]  /*c310*/  LOP3.LUT P1, RZ, R6, 0xff, RZ, 0xc0, !PT ;  /* 0x000000ff06ff7812 */ /* 0x000fe4000782c0ff */
[----:B------:R-:W-:-:S05]  /*c320*/  LOP3.LUT P0, RZ, R7, 0xff, RZ, 0xc0, !PT ;  /* 0x000000ff07ff7812 */ /* 0x000fca000780c0ff */
[----:B------:R-:W1:Y:S08]  /*c330*/  I2F.S8 R5, R5 ;  /* 0x0000000500057306 */ /* 0x000e700000001400 */
[----:B0-----:R-:W0:Y:S08]  /*c340*/  F2F.BF16.F32 R10, R4 ;  /* 0x00000004000a7304 */ /* 0x001e300000202000 */
[----:B-1----:R-:W1:Y:S01]  /*c350*/  F2F.BF16.F32 R9, R5 ;  /* 0x0000000500097304 */ /* 0x002e620000202000 */
[----:B0-----:R-:W-:-:S07]  /*c360*/  @!P1 IMAD.U32 R7, R10, 0x10000, RZ ;  /* 0x000100000a079824 */ /* 0x001fce00078e00ff */
[----:B------:R-:W0:Y:S01]  /*c370*/  I2F.S8 R8, R0 ;  /* 0x0000000000087306 */ /* 0x000e220000001400 */
[----:B------:R-:W-:Y:S02]  /*c380*/  FSETP.EQ.AND P1, PT, R7, RZ, !P1 ;  /* 0x000000ff0700720b */ /* 0x000fe40004f22000 */
[----:B-1----:R-:W-:-:S05]  /*c390*/  @!P0 SHF.L.U32 R6, R9, 0x10, RZ ;  /* 0x0000001009068819 */ /* 0x002fca00000006ff */
[----:B------:R-:W1:Y:S01]  /*c3a0*/  I2F.S8 R3, R3 ;  /* 0x0000000300037306 */ /* 0x000e620000001400 */
[----:B------:R-:W-:-:S07]  /*c3b0*/  FSETP.EQ.AND P0, PT, R6, RZ, !P0 ;  /* 0x000000ff0600720b */ /* 0x000fce0004702000 */
[----:B0-----:R-:W0:Y:S08]  /*c3c0*/  F2F.BF16.F32 R8, R8 ;  /* 0x0000000800087304 */ /* 0x001e300000202000 */
[----:B-1----:R-:W1:Y:S01]  /*c3d0*/  F2F.BF16.F32 R13, R3 ;  /* 0x00000003000d7304 */ /* 0x002e620000202000 */
[----:B0-----:R-:W-:-:S07]  /*c3e0*/  @P1 IMAD.U32 R4, R8, 0x10000, RZ ;  /* 0x0001000008041824 */ /* 0x001fce00078e00ff */
[----:B------:R-:W0:Y:S01]  /*c3f0*/  I2F.S8 R12, R12 ;  /* 0x0000000c000c7306 */ /* 0x000e220000001400 */
[----:B------:R-:W-:Y:S02]  /*c400*/  FSETP.EQ.AND P2, PT, R4, RZ, P1 ;  /* 0x000000ff0400720b */ /* 0x000fe40000f42000 */
[----:B-1----:R-:W-:-:S05]  /*c410*/  @P0 SHF.L.U32 R0, R13, 0x10, RZ ;  /* 0x000000100d000819 */ /* 0x002fca00000006ff */
[----:B------:R-:W1:Y:S01]  /*c420*/  I2F.S8 R11, R11 ;  /* 0x0000000b000b7306 */ /* 0x000e620000001400 */
[----:B------:R-:W-:-:S07]  /*c430*/  FSETP.EQ.AND P0, PT, R0, RZ, P0 ;  /* 0x000000ff0000720b */ /* 0x000fce0000702000 */
[----:B0-----:R-:W0:Y:S08]  /*c440*/  F2F.BF16.F32 R5, R12 ;  /* 0x0000000c00057304 */ /* 0x001e300000202000 */
[----:B-1----:R-:W1:Y:S01]  /*c450*/  F2F.BF16.F32 R6, R11 ;  /* 0x0000000b00067304 */ /* 0x002e620000202000 */
[----:B0-----:R-:W-:-:S04]  /*c460*/  @P0 SHF.L.U32 R0, R5, 0x10, RZ ;  /* 0x0000001005000819 */ /* 0x001fc800000006ff */
[----:B------:R-:W-:Y:S01]  /*c470*/  FSETP.NEU.OR P1, PT, R0, RZ, !P0 ;  /* 0x000000ff0000720b */ /* 0x000fe2000472d400 */
[----:B-1----:R-:W-:-:S05]  /*c480*/  @P2 IMAD.U32 R3, R6, 0x10000, RZ ;  /* 0x0001000006032824 */ /* 0x002fca00078e00ff */
[----:B------:R-:W-:-:S13]  /*c490*/  FSETP.NEU.OR P0, PT, R3, RZ, !P2 ;  /* 0x000000ff0300720b */ /* 0x000fda000570d400 */
.L_x_440:
[----:B------:R-:W-:Y:S05]  /*c4a0*/  BSYNC.RECONVERGENT B6 ;  /* 0x0000000000067941 */ /* 0x000fea0003800200 */
.L_x_425:
[----:B------:R-:W-:Y:S02]  /*c4b0*/  SEL R16, RZ, 0x1, !P0 ;  /* 0x00000001ff107807 */ /* 0x000fe40004000000 */
[----:B------:R-:W-:-:S07]  /*c4c0*/  SEL R25, RZ, 0x1, !P1 ;  /* 0x00000001ff197807 */ /* 0x000fce0004800000 */
.L_x_424:
[----:B------:R-:W-:Y:S05]  /*c4d0*/  BSYNC.RECONVERGENT B7 ;  /* 0x0000000000077941 */ /* 0x000fea0003800200 */
.L_x_423:
[----:B------:R-:W1:Y:S02]  /*c4e0*/  LDCU UR4, c[0x0][0x3a0] ;  /* 0x00007400ff0477ac */ /* 0x000e640008000800 */
[----:B-1----:R-:W-:-:S09]  /*c4f0*/  UISETP.NE.AND UP0, UPT, UR4, URZ, UPT ;  /* 0x000000ff0400728c */ /* 0x002fd2000bf05270 */
[----:B------:R-:W-:Y:S05]  /*c500*/  BRA.U !UP0, `(.L_x_477) ;  /* 0x0000000108ac7547 */ /* 0x000fea000b800000 */
[----:B------:R-:W1:Y:S01]  /*c510*/  S2R R4, SR_CgaCtaId ;  /* 0x0000000000047919 */ /* 0x000e620000008800 */
[----:B------:R-:W2:Y:S01]  /*c520*/  LDC R8, c[0x0][0x360] ;  /* 0x0000d800ff087b82 */ /* 0x000ea20000000800 */
[----:B------:R-:W-:Y:S02]  /*c530*/  MOV R0, 0x400 ;  /* 0x0000040000007802 */ /* 0x000fe40000000f00 */
[----:B------:R-:W-:Y:S02]  /*c540*/  PRMT R5, R16, 0x7604, R25 ;  /* 0x0000760410057816 */ /* 0x000fe40000000019 */
[----:B------:R-:W-:-:S03]  /*c550*/  IADD3 R3, PT, PT, R0, 0x10, RZ ;  /* 0x0000001000037810 */ /* 0x000fc60007ffe0ff */
[----:B------:R-:W3:Y:S01]  /*c560*/  LDC R9, c[0x0][0x364] ;  /* 0x0000d900ff097b82 */ /* 0x000ee20000000800 */
[----:B--2---:R-:W-:Y:S01]  /*c570*/  IMAD R0, R18, R8, R23 ;  /* 0x0000000812007224 */ /* 0x004fe200078e0217 */
[----:B-1----:R-:W-:Y:S02]  /*c580*/  LEA R3, R4, R3, 0x18 ;  /* 0x0000000304037211 */ /* 0x002fe400078ec0ff */
[----:B---3--:R-:W-:-:S03]  /*c590*/  ISETP.GE.U32.AND P0, PT, R9, 0x2, PT ;  /* 0x000000020900780c */ /* 0x008fc60003f06070 */
[----:B------:R-:W-:-:S05]  /*c5a0*/  IMAD R0, R0, 0x2, R3 ;  /* 0x0000000200007824 */ /* 0x000fca00078e0203 */
[----:B------:R1:W-:Y:S05]  /*c5b0*/  STS.U16 [R0], R5 ;  /* 0x0000000500007388 */ /* 0x0003ea0000000400 */
[----:B------:R-:W-:Y:S05]  /*c5c0*/  @!P0 BRA `(.L_x_477) ;  /* 0x00000000007c8947 */ /* 0x000fea0003800000 */
[----:B------:R-:W-:-:S07]  /*c5d0*/  MOV R4, R9 ;  /* 0x0000000900047202 */ /* 0x000fce0000000f00 */
.L_x_480:
        /* <DEDUP_REMOVED lines=8> */
[----:B--2---:R-:W-:Y:S05]  /*c660*/  @P0 BRA `(.L_x_479) ;  /* 0x0000000000480947 */ /* 0x004fea0003800000 */
[----:B------:R-:W-:Y:S01]  /*c670*/  IMAD R4, R6, R8, R23 ;  /* 0x0000000806047224 */ /* 0x000fe200078e0217 */
[----:B------:R-:W-:Y:S02]  /*c680*/  LOP3.LUT P0, RZ, R25, 0xff, RZ, 0xc0, !PT ;  /* 0x000000ff19ff7812 */ /* 0x000fe4000780c0ff */
[----:B------:R-:W-:Y:S02]  /*c690*/  LOP3.LUT P1, RZ, R16, 0xff, RZ, 0xc0, !PT ;  /* 0x000000ff10ff7812 */ /* 0x000fe4000782c0ff */
[----:B------:R-:W-:-:S06]  /*c6a0*/  LEA R4, R4, R3, 0x1 ;  /* 0x0000000304047211 */ /* 0x000fcc00078e08ff */
[----:B------:R-:W1:Y:S02]  /*c6b0*/  LDS.U16 R4, [R4] ;  /* 0x0000000004047984 */ /* 0x000e640000000400 */
[----:B-1----:R-:W1:Y:S01]  /*c6c0*/  I2F.S8 R5, R4 ;  /* 0x0000000400057306 */ /* 0x002e620000001400 */
[----:B------:R-:W-:-:S07]  /*c6d0*/  PRMT R7, R4, 0x7771, RZ ;  /* 0x0000777104077816 */ /* 0x000fce00000000ff */
[----:B------:R-:W2:Y:S08]  /*c6e0*/  I2F.S8 R7, R7 ;  /* 0x0000000700077306 */ /* 0x000eb00000001400 */
[----:B-1----:R-:W1:Y:S08]  /*c6f0*/  F2F.BF16.F32 R5, R5 ;  /* 0x0000000500057304 */ /* 0x002e700000202000 */
[----:B--2---:R-:W2:Y:S01]  /*c700*/  F2F.BF16.F32 R10, R7 ;  /* 0x00000007000a7304 */ /* 0x004ea20000202000 */
[----:B-1----:R-:W-:-:S05]  /*c710*/  @!P0 IMAD.U32 R6, R5, 0x10000, RZ ;  /* 0x0001000005068824 */ /* 0x002fca00078e00ff */
[----:B------:R-:W-:Y:S02]  /*c720*/  FSETP.NEU.OR P0, PT, R6, RZ, P0 ;  /* 0x000000ff0600720b */ /* 0x000fe4000070d400 */
[----:B--2---:R-:W-:Y:S02]  /*c730*/  @!P1 SHF.L.U32 R6, R10, 0x10, RZ ;  /* 0x000000100a069819 */ /* 0x004fe400000006ff */
[----:B------:R-:W-:Y:S02]  /*c740*/  SEL R25, RZ, 0x1, !P0 ;  /* 0x00000001ff197807 */ /* 0x000fe40004000000 */
[----:B------:R-:W-:-:S04]  /*c750*/  FSETP.NEU.OR P1, PT, R6, RZ, P1 ;  /* 0x000000ff0600720b */ /* 0x000fc80000f2d400 */
[----:B------:R-:W-:-:S04]  /*c760*/  SEL R16, RZ, 0x1, !P1 ;  /* 0x00000001ff107807 */ /* 0x000fc80004800000 */
[----:B------:R-:W-:-:S05]  /*c770*/  PRMT R5, R16, 0x7604, R25 ;  /* 0x0000760410057816 */ /* 0x000fca0000000019 */
[----:B------:R2:W-:Y:S02]  /*c780*/  STS.U16 [R0], R5 ;  /* 0x0000000500007388 */ /* 0x0005e40000000400 */
.L_x_479:
[----:B------:R-:W-:Y:S05]  /*c790*/  BSYNC.RECONVERGENT B0 ;  /* 0x0000000000007941 */ /* 0x000fea0003800200 */
.L_x_478:
[----:B------:R-:W-:Y:S01]  /*c7a0*/  IMAD.MOV.U32 R4, RZ, RZ, R11 ;  /* 0x000000ffff047224 */ /* 0x000fe200078e000b */
[----:B------:R-:W-:Y:S06]  /*c7b0*/  @P2 BRA `(.L_x_480) ;  /* 0xfffffffc00882947 */ /* 0x000fec000383ffff */
.L_x_477:
[----:B------:R-:W3:Y:S02]  /*c7c0*/  LDCU UR4, c[0x0][0x39c] ;  /* 0x00007380ff0477ac */ /* 0x000ee40008000800 */
[----:B---3--:R-:W-:-:S09]  /*c7d0*/  UISETP.NE.AND UP0, UPT, UR4, URZ, UPT ;  /* 0x000000ff0400728c */ /* 0x008fd2000bf05270 */
[----:B------:R-:W-:Y:S05]  /*c7e0*/  BRA.U !UP0, `(.L_x_481) ;  /* 0x0000000508287547 */ /* 0x000fea000b800000 */
[----:B------:R-:W3:Y:S02]  /*c7f0*/  LDC R8, c[0x0][0x360] ;  /* 0x0000d800ff087b82 */ /* 0x000ee40000000800 */
[----:B---3--:R-:W-:Y:S02]  /*c800*/  ISETP.GE.U32.AND P0, PT, R8, 0x21, PT ;  /* 0x000000210800780c */ /* 0x008fe40003f06070 */
[----:B-12---:R-:W-:-:S11]  /*c810*/  MOV R0, R8 ;  /* 0x0000000800007202 */ /* 0x006fd60000000f00 */
[----:B------:R-:W-:Y:S05]  /*c820*/  @!P0 BRA `(.L_x_482) ;  /* 0x0000000000a88947 */ /* 0x000fea0003800000 */
[----:B------:R-:W1:Y:S01]  /*c830*/  S2UR UR5, SR_CgaCtaId ;  /* 0x00000000000579c3 */ /* 0x000e620000008800 */
[----:B------:R-:W-:Y:S01]  /*c840*/  UMOV UR4, 0x400 ;  /* 0x0000040000047882 */ /* 0x000fe20000000000 */
[----:B------:R-:W-:Y:S01]  /*c850*/  IMAD R0, R18, R8, R23 ;  /* 0x0000000812007224 */ /* 0x000fe200078e0217 */
[----:B------:R-:W-:Y:S01]  /*c860*/  UIADD3 UR4, UPT, UPT, UR4, 0x10, URZ ;  /* 0x0000001004047890 */ /* 0x000fe2000fffe0ff */
[----:B------:R-:W-:Y:S02]  /*c870*/  PRMT R4, R16, 0x7604, R25 ;  /* 0x0000760410047816 */ /* 0x000fe40000000019 */
[----:B------:R-:W-:Y:S01]  /*c880*/  ISETP.GE.U32.AND P0, PT, R8, 0x40, PT ;  /* 0x000000400800780c */ /* 0x000fe20003f06070 */
[----:B-1----:R-:W-:-:S06]  /*c890*/  ULEA UR4, UR5, UR4, 0x18 ;  /* 0x0000000405047291 */ /* 0x002fcc000f8ec0ff */
[----:B------:R-:W-:Y:S01]  /*c8a0*/  LEA R3, R0, UR4, 0x1 ;  /* 0x0000000400037c11 */ /* 0x000fe2000f8e08ff */
[----:B------:R-:W-:-:S04]  /*c8b0*/  IMAD.MOV.U32 R0, RZ, RZ, 0x20 ;  /* 0x00000020ff007424 */ /* 0x000fc800078e00ff */
[----:B------:R1:W-:Y:S01]  /*c8c0*/  STS.U16 [R3], R4 ;  /* 0x0000000403007388 */ /* 0x0003e20000000400 */
[----:B------:R-:W-:Y:S05]  /*c8d0*/  @!P0 BRA `(.L_x_482) ;  /* 0x00000000007c8947 */ /* 0x000fea0003800000 */
[----:B-1----:R-:W-:-:S07]  /*c8e0*/  MOV R4, R8 ;  /* 0x0000000800047202 */ /* 0x002fce0000000f00 */
.L_x_485:
        /* <DEDUP_REMOVED lines=9> */
[----:B------:R-:W-:Y:S02]  /*c980*/  LOP3.LUT R4, R4, 0x7fe, RZ, 0xc0, !PT ;  /* 0x000007fe04047812 */ /* 0x000fe400078ec0ff */
[----:B------:R-:W-:Y:S02]  /*c990*/  LOP3.LUT P0, RZ, R25, 0xff, RZ, 0xc0, !PT ;  /* 0x000000ff19ff7812 */ /* 0x000fe4000780c0ff */
[----:B------:R-:W-:Y:S02]  /*c9a0*/  IADD3 R4, PT, PT, R3, R4, RZ ;  /* 0x0000000403047210 */ /* 0x000fe40007ffe0ff */
[----:B------:R-:W-:-:S04]  /*c9b0*/  LOP3.LUT P1, RZ, R16, 0xff, RZ, 0xc0, !PT ;  /* 0x000000ff10ff7812 */ /* 0x000fc8000782c0ff */
        /* <DEDUP_REMOVED lines=14> */
.L_x_484:
[----:B------:R-:W-:Y:S05]  /*caa0*/  BSYNC.RECONVERGENT B0 ;  /* 0x0000000000007941 */ /* 0x000fea0003800200 */
.L_x_483:
[----:B-1----:R-:W-:Y:S01]  /*cab0*/  IMAD.MOV.U32 R4, RZ, RZ, R10 ;  /* 0x000000ffff047224 */ /* 0x002fe200078e000a */
[----:B------:R-:W-:Y:S06]  /*cac0*/  @P2 BRA `(.L_x_485) ;  /* 0xfffffffc00882947 */ /* 0x000fec000383ffff */
.L_x_482:
[----:B------:R-:W-:Y:S01]  /*cad0*/  ISETP.GE.U32.AND P0, PT, R0, 0x2, PT ;  /* 0x000000020000780c */ /* 0x000fe20003f06070 */
[----:B------:R-:W-:Y:S05]  /*cae0*/  WARPSYNC.ALL ;  /* 0x0000000000007948 */ /* 0x000fea0003800000 */
[----:B------:R-:W-:Y:S07]  /*caf0*/  BAR.SYNC.DEFER_BLOCKING 0x0 ;  /* 0x0000000000007b1d */ /* 0x000fee0000010000 */
[----:B------:R-:W-:Y:S05]  /*cb00*/  @!P0 BRA `(.L_x_481) ;  /* 0x0000000000608947 */ /* 0x000fea0003800000 */
[----:B-1----:R-:W-:-:S07]  /*cb10*/  HFMA2 R3, -RZ, RZ, 0, 5.9604644775390625e-08 ;  /* 0x00000001ff037431 */ /* 0x002fce00000001ff */
.L_x_486:
[----:B------:R-:W-:Y:S02]  /*cb20*/  LOP3.LUT R4, R25, 0xffff, RZ, 0xc0, !PT ;  /* 0x0000ffff19047812 */ /* 0x000fe400078ec0ff */
[----:B------:R-:W-:Y:S02]  /*cb30*/  LOP3.LUT R5, R16, 0xffff, RZ, 0xc0, !PT ;  /* 0x0000ffff10057812 */ /* 0x000fe400078ec0ff */
[----:B------:R-:W-:Y:S02]  /*cb40*/  PRMT R4, R4, 0x8880, RZ ;  /* 0x0000888004047816 */ /* 0x000fe400000000ff */
[----:B------:R-:W-:Y:S02]  /*cb50*/  PRMT R8, R5, 0x8880, RZ ;  /* 0x0000888005087816 */ /* 0x000fe400000000ff */
[----:B------:R-:W-:Y:S02]  /*cb60*/  LOP3.LUT P1, RZ, R16, 0xff, RZ, 0xc0, !PT ;  /* 0x000000ff10ff7812 */ /* 0x000fe4000782c0ff */
[----:B------:R-:W1:Y:S04]  /*cb70*/  SHFL.DOWN PT, R4, R4, R3, 0x1f ;  /* 0x08001f0304047589 */ /* 0x000e6800000e0000 */
[----:B------:R2:W3:Y:S02]  /*cb80*/  SHFL.DOWN PT, R8, R8, R3, 0x1f ;  /* 0x08001f0308087589 */ /* 0x0004e400000e0000 */
[----:B--2---:R-:W-:-:S05]  /*cb90*/  IMAD.SHL.U32 R3, R3, 0x2, RZ ;  /* 0x0000000203037824 */ /* 0x004fca00078e00ff */
[----:B------:R-:W-:Y:S02]  /*cba0*/  ISETP.GE.AND P2, PT, R3, R0, PT ;  /* 0x000000000300720c */ /* 0x000fe40003f46270 */
[----:B-1----:R-:W-:-:S04]  /*cbb0*/  ISETP.NE.AND P0, PT, R4, RZ, PT ;  /* 0x000000ff0400720c */ /* 0x002fc80003f05270 */
[----:B------:R-:W-:Y:S02]  /*cbc0*/  FSEL R5, RZ, 1, !P0 ;  /* 0x3f800000ff057808 */ /* 0x000fe40004000000 */
[----:B---3--:R-:W-:-:S04]  /*cbd0*/  ISETP.NE.AND P0, PT, R8, RZ, PT ;  /* 0x000000ff0800720c */ /* 0x008fc80003f05270 */
[----:B------:R-:W-:Y:S01]  /*cbe0*/  FSEL R7, RZ, 1, !P0 ;  /* 0x3f800000ff077808 */ /* 0x000fe20004000000 */
[----:B------:R-:W1:Y:S01]  /*cbf0*/  F2F.BF16.F32 R5, R5 ;  /* 0x0000000500057304 */ /* 0x000e620000202000 */
[----:B------:R-:W-:-:S07]  /*cc00*/  LOP3.LUT P0, RZ, R25, 0xff, RZ, 0xc0, !PT ;  /* 0x000000ff19ff7812 */ /* 0x000fce000780c0ff */
[----:B------:R-:W2:Y:S06]  /*cc10*/  F2F.BF16.F32 R7, R7 ;  /* 0x0000000700077304 */ /* 0x000eac0000202000 */
[----:B-1----:R-:W-:-:S05]  /*cc20*/  @!P0 IMAD.U32 R6, R5, 0x10000, RZ ;  /* 0x0001000005068824 */ /* 0x002fca00078e00ff */
[----:B------:R-:W-:Y:S02]  /*cc30*/  FSETP.NEU.OR P0, PT, R6, RZ, P0 ;  /* 0x000000ff0600720b */ /* 0x000fe4000070d400 */
[----:B--2---:R-:W-:Y:S02]  /*cc40*/  @!P1 SHF.L.U32 R4, R7, 0x10, RZ ;  /* 0x0000001007049819 */ /* 0x004fe400000006ff */
[----:B------:R-:W-:Y:S02]  /*cc50*/  SEL R25, RZ, 0x1, !P0 ;  /* 0x00000001ff197807 */ /* 0x000fe40004000000 */
[----:B------:R-:W-:-:S04]  /*cc60*/  FSETP.NEU.OR P1, PT, R4, RZ, P1 ;  /* 0x000000ff0400720b */ /* 0x000fc80000f2d400 */
[----:B------:R-:W-:Y:S01]  /*cc70*/  SEL R16, RZ, 0x1, !P1 ;  /* 0x00000001ff107807 */ /* 0x000fe20004800000 */
[----:B------:R-:W-:Y:S08]  /*cc80*/  @!P2 BRA `(.L_x_486) ;  /* 0xfffffffc00a4a947 */ /* 0x000ff0000383ffff */
.L_x_481:
[----:B------:R-:W3:Y:S01]  /*cc90*/  LDCU UR9, c[0x0][0x558] ;  /* 0x0000ab00ff0977ac */ /* 0x000ee20008000800 */
[----:B------:R-:W-:Y:S01]  /*cca0*/  MOV R27, RZ ;  /* 0x000000ff001b7202 */ /* 0x000fe20000000f00 */
[----:B------:R-:W1:Y:S01]  /*ccb0*/  LDCU.64 UR6, c[0x0][0x3a8] ;  /* 0x00007500ff0677ac */ /* 0x000e620008000a00 */
[----:B------:R-:W4:Y:S01]  /*ccc0*/  LDCU UR8, c[0x0][0x394] ;  /* 0x00007280ff0877ac */ /* 0x000f220008000800 */
[----:B---3--:R-:W-:-:S04]  /*ccd0*/  UIADD3 UR5, UPT, UPT, UR9, -0x1, URZ ;  /* 0xffffffff09057890 */ /* 0x008fc8000fffe0ff */
[----:B------:R-:W-:Y:S01]  /*cce0*/  UISETP.LT.U32.AND UP0, UPT, UR5, 0x18, UPT ;  /* 0x000000180500788c */ /* 0x000fe2000bf01070 */
[----:B-1----:R-:W-:-:S03]  /*ccf0*/  IMAD R3, R23, UR6, RZ ;  /* 0x0000000617037c24 */ /* 0x002fc6000f8e02ff */
[----:B------:R-:W-:Y:S01]  /*cd00*/  USEL UR4, UR5, 0x18, UP0 ;  /* 0x0000001805047887 */ /* 0x000fe20008000000 */
[----:B--2---:R-:W-:Y:S01]  /*cd10*/  IMAD R0, R18, UR7, R3 ;  /* 0x0000000712007c24 */ /* 0x004fe2000f8e0203 */
[----:B------:R-:W-:Y:S02]  /*cd20*/  UISETP.NE.AND UP0, UPT, UR9, URZ, UPT ;  /* 0x000000ff0900728c */ /* 0x000fe4000bf05270 */
[----:B------:R-:W-:Y:S01]  /*cd30*/  UIADD3 UR4, UPT, UPT, UR4, 0x1, URZ ;  /* 0x0000000104047890 */ /* 0x000fe2000fffe0ff */
[----:B----4-:R-:W-:-:S04]  /*cd40*/  IMAD R0, R19, UR8, R0 ;  /* 0x0000000813007c24 */ /* 0x010fc8000f8e0200 */
[----:B------:R-:W-:Y:S02]  /*cd50*/  IMAD.SHL.U32 R7, R0, 0x2, RZ ;  /* 0x0000000200077824 */ /* 0x000fe400078e00ff */
[----:B------:R-:W-:Y:S05]  /*cd60*/  BRA.U !UP0, `(.L_x_487) ;  /* 0x0000001108447547 */ /* 0x000fea000b800000 */
[----:B------:R-:W1:Y:S01]  /*cd70*/  LDCU.64 UR8, c[0x0][0x560] ;  /* 0x0000ac00ff0877ac */ /* 0x000e620008000a00 */
[----:B------:R-:W-:Y:S01]  /*cd80*/  HFMA2 R6, -RZ, RZ, 0, 0 ;  /* 0x00000000ff067431 */ /* 0x000fe200000001ff */
[----:B------:R-:W2:Y:S01]  /*cd90*/  LDCU UR7, c[0x0][0x55c] ;  /* 0x0000ab80ff0777ac */ /* 0x000ea20008000800 */
[----:B------:R-:W3:Y:S01]  /*cda0*/  LDCU UR6, c[0x0][0x688] ;  /* 0x0000d100ff0677ac */ /* 0x000ee20008000800 */
[----:B------:R-:W-:Y:S02]  /*cdb0*/  UISETP.NE.AND UP1, UPT, UR5, URZ, UPT ;  /* 0x000000ff0500728c */ /* 0x000fe4000bf25270 */
[----:B-1----:R-:W-:-:S05]  /*cdc0*/  IMAD.HI.U32 R4, R7, UR8, R6 ;  /* 0x0000000807047c27 */ /* 0x002fca000f8e0006 */
[----:B------:R-:W-:-:S05]  /*cdd0*/  SHF.R.U32.HI R5, RZ, UR9, R4 ;  /* 0x00000009ff057c19 */ /* 0x000fca0008011604 */
[----:B------:R-:W-:-:S04]  /*cde0*/  IMAD.MOV R3, RZ, RZ, -R5 ;  /* 0x000000ffff037224 */ /* 0x000fc800078e0a05 */
[----:B--2---:R-:W-:-:S04]  /*cdf0*/  IMAD R3, R3, UR7, R7 ;  /* 0x0000000703037c24 */ /* 0x004fc8000f8e0207 */
[----:B---3--:R-:W-:Y:S01]  /*ce00*/  IMAD R27, R3, UR6, RZ ;  /* 0x00000006031b7c24 */ /* 0x008fe2000f8e02ff */
        /* <DEDUP_REMOVED lines=263> */
.L_x_487:
[----:B------:R-:W-:Y:S01]  /*de80*/  MOV R17, RZ ;  /* 0x000000ff00117202 */ /* 0x000fe20000000f00 */
[----:B------:R-:W-:Y:S06]  /*de90*/  BRA.U !UP0, `(.L_x_488) ;  /* 0x0000001108487547 */ /* 0x000fec000b800000 */
[----:B------:R-:W1:Y:S01]  /*dea0*/  LDCU.64 UR6, c[0x0][0x560] ;  /* 0x0000ac00ff0677ac */ /* 0x000e620008000a00 */
[----:B------:R-:W-:Y:S01]  /*deb0*/  MOV R4, RZ ;  /* 0x000000ff00047202 */ /* 0x000fe20000000f00 */
[----:B------:R-:W-:Y:S01]  /*dec0*/  VIADD R5, R7, 0x1 ;  /* 0x0000000107057836 */ /* 0x000fe20000000000 */
[----:B------:R-:W2:Y:S01]  /*ded0*/  LDCU UR8, c[0x0][0x55c] ;  /* 0x0000ab80ff0877ac */ /* 0x000ea20008000800 */
[----:B------:R-:W3:Y:S01]  /*dee0*/  LDCU UR9, c[0x0][0x688] ;  /* 0x0000d100ff0977ac */ /* 0x000ee20008000800 */
        /* <DEDUP_REMOVED lines=263> */
[----:B------:R-:W3:Y:S03]  /*ef60*/  LDCU UR9, c[0x0][0x748] ;  /* 0x0000e900ff0977ac */ /* 0x000ee60008000800 */
[----:B-1----:R-:W-:-:S05]  /*ef70*/  IMAD.HI.U32 R0, R5, UR6, R4 ;  /* 0x0000000605007c27 */ /* 0x002fca000f8e0004 */
[----:B------:R-:W-:-:S05]  /*ef80*/  SHF.R.U32.HI R0, RZ, UR7, R0 ;  /* 0x00000007ff007c19 */ /* 0x000fca0008011600 */
[----:B------:R-:W-:-:S04]  /*ef90*/  IMAD.MOV R4, RZ, RZ, -R0 ;  /* 0x000000ffff047224 */ /* 0x000fc800078e0a00 */
[----:B--2---:R-:W-:-:S04]  /*efa0*/  IMAD R4, R4, UR8, R5 ;  /* 0x0000000804047c24 */ /* 0x004fc8000f8e0205 */
[----:B---3--:R-:W-:-:S07]  /*efb0*/  IMAD R17, R4, UR9, R17 ;  /* 0x0000000904117c24 */ /* 0x008fce000f8e0211 */
.L_x_488:
[----:B------:R-:W1:Y:S01]  /*efc0*/  LDC.64 R8, c[0x0][0x768] ;  /* 0x0001da00ff087b82 */ /* 0x000e620000000a00 */
[----:B------:R-:W2:Y:S02]  /*efd0*/  LDCU UR6, c[0x0][0x3a4] ;  /* 0x00007480ff0677ac */ /* 0x000ea40008000800 */
[----:B--2---:R-:W-:Y:S01]  /*efe0*/  UISETP.NE.AND UP1, UPT, UR6, URZ, UPT ;  /* 0x000000ff0600728c */ /* 0x004fe2000bf25270 */
[----:B-1----:R-:W-:Y:S02]  /*eff0*/  ISETP.NE.U32.AND P0, PT, R8, RZ, PT ;  /* 0x000000ff0800720c */ /* 0x002fe40003f05070 */
[----:B------:R-:W-:Y:S02]  /*f000*/  IADD3 R4, P1, PT, R27, R8, RZ ;  /* 0x000000081b047210 */ /* 0x000fe40007f3e0ff */
[----:B------:R-:W-:Y:S02]  /*f010*/  ISETP.NE.AND.EX P0, PT, R9, RZ, PT, P0 ;  /* 0x000000ff0900720c */ /* 0x000fe40003f05300 */
[----:B------:R-:W-:-:S02]  /*f020*/  IADD3.X R0, PT, PT, RZ, R9, RZ, P1, !PT ;  /* 0x00000009ff007210 */ /* 0x000fc40000ffe4ff */
[----:B------:R-:W-:Y:S02]  /*f030*/  SEL R4, R4, RZ, P0 ;  /* 0x000000ff04047207 */ /* 0x000fe40000000000 */
[----:B------:R-:W-:Y:S01]  /*f040*/  SEL R5, R0, RZ, P0 ;  /* 0x000000ff00057207 */ /* 0x000fe20000000000 */
[----:B------:R-:W-:Y:S06]  /*f050*/  BRA.U !UP1, `(.L_x_489) ;  /* 0x0000003d094c7547 */ /* 0x000fec000b800000 */
[----:B------:R-:W-:Y:S01]  /*f060*/  IMAD.MOV.U32 R22, RZ, RZ, RZ ;  /* 0x000000ffff167224 */ /* 0x000fe200078e00ff */
[----:B------:R-:W-:Y:S06]  /*f070*/  BRA.U !UP0, `(.L_x_490) ;  /* 0x0000001108487547 */ /* 0x000fec000b800000 */
[----:B------:R-:W1:Y:S01]  /*f080*/  LDCU.64 UR6, c[0x0][0x560] ;  /* 0x0000ac00ff0677ac */ /* 0x000e620008000a00 */
[----:B------:R-:W-:Y:S02]  /*f090*/  HFMA2 R8, -RZ, RZ, 0, 0 ;  /* 0x00000000ff087431 */ /* 0x000fe400000001ff */
[----:B------:R-:W-:Y:S01]  /*f0a0*/  IMAD.MOV.U32 R9, RZ, RZ, R7 ;  /* 0x000000ffff097224 */ /* 0x000fe200078e0007 */
[----:B------:R-:W2:Y:S01]  /*f0b0*/  LDCU UR8, c[0x0][0x55c] ;  /* 0x0000ab80ff0877ac */ /* 0x000ea20008000800 */
[----:B------:R-:W3:Y:S01]  /*f0c0*/  LDCU UR9, c[0x0][0x688] ;  /* 0x0000d100ff0977ac */ /* 0x000ee20008000800 */
[----:B------:R-:W-:Y:S01]  /*f0d0*/  UISETP.NE.AND UP1, UPT, UR5, URZ, UPT ;  /* 0x000000ff0500728c */ /* 0x000fe2000bf25270 */
[----:B-1----:R-:W-:-:S05]  /*f0e0*/  IMAD.HI.U32 R8, R7, UR6, R8 ;  /* 0x0000000607087c27 */ /* 0x002fca000f8e0008 */
[----:B------:R-:W-:-:S04]  /*f0f0*/  SHF.R.U32.HI R9, RZ, UR7, R8 ;  /* 0x00000007ff097c19 */ /* 0x000fc80008011608 */
[----:B------:R-:W-:-:S05]  /*f100*/  IADD3 R3, PT, PT, -R9, RZ, RZ ;  /* 0x000000ff09037210 */ /* 0x000fca0007ffe1ff */
[----:B--2---:R-:W-:-:S04]  /*f110*/  IMAD R3, R3, UR8, R7 ;  /* 0x0000000803037c24 */ /* 0x004fc8000f8e0207 */
[----:B---3--:R-:W-:Y:S01]  /*f120*/  IMAD R22, R3, UR9, RZ ;  /* 0x0000000903167c24 */ /* 0x008fe2000f8e02ff */
        /* <DEDUP_REMOVED lines=257> */
[----:B------:R-:W3:Y:S02]  /*10140*/  LDCU UR9, c[0x0][0x748] ;  /* 0x0000e900ff0977ac */ /* 0x000ee40008000800 */
[----:B-1----:R-:W-:-:S05]  /*10150*/  IMAD.HI.U32 R0, R11, UR6, R10 ;  /* 0x000000060b007c27 */ /* 0x002fca000f8e000a */
[----:B------:R-:W-:-:S04]  /*10160*/  SHF.R.U32.HI R0, RZ, UR7, R0 ;  /* 0x00000007ff007c19 */ /* 0x000fc80008011600 */
[----:B------:R-:W-:-:S05]  /*10170*/  IADD3 R3, PT, PT, -R0, RZ, RZ ;  /* 0x000000ff00037210 */ /* 0x000fca0007ffe1ff */
[----:B--2---:R-:W-:-:S04]  /*10180*/  IMAD R3, R3, UR8, R11 ;  /* 0x0000000803037c24 */ /* 0x004fc8000f8e020b */
[----:B---3--:R-:W-:-:S07]  /*10190*/  IMAD R22, R3, UR9, R22 ;  /* 0x0000000903167c24 */ /* 0x008fce000f8e0216 */
.L_x_490:
[----:B------:R-:W-:Y:S01]  /*101a0*/  IMAD.MOV.U32 R17, RZ, RZ, RZ ;  /* 0x000000ffff117224 */ /* 0x000fe200078e00ff */
[----:B------:R-:W-:Y:S06]  /*101b0*/  BRA.U !UP0, `(.L_x_491) ;  /* 0x0000001108487547 */ /* 0x000fec000b800000 */
[----:B------:R-:W1:Y:S01]  /*101c0*/  LDCU.64 UR6, c[0x0][0x560] ;  /* 0x0000ac00ff0677ac */ /* 0x000e620008000a00 */
[----:B------:R-:W-:Y:S01]  /*101d0*/  IADD3 R9, PT, PT, R7, 0x1, RZ ;  /* 0x0000000107097810 */ /* 0x000fe20007ffe0ff */
[----:B------:R-:W-:Y:S01]  /*101e0*/  IMAD.MOV.U32 R8, RZ, RZ, RZ ;  /* 0x000000ffff087224 */ /* 0x000fe200078e00ff */
        /* <DEDUP_REMOVED lines=271> */
.L_x_491:
[----:B------:R-:W1:Y:S01]  /*112e0*/  LDCU UR4, c[0x0][0x38c] ;  /* 0x00007180ff0477ac */ /* 0x000e620008000800 */
[----:B------:R-:W-:Y:S01]  /*112f0*/  BSSY.RECONVERGENT B0, `(.L_x_492) ;  /* 0x0000017000007945 */ /* 0x000fe20003800200 */
[----:B------:R-:W-:Y:S02]  /*11300*/  LOP3.LUT P3, RZ, R23, R18, RZ, 0xfc, !PT ;  /* 0x0000001217ff7212 */ /* 0x000fe4000786fcff */
[----:B------:R-:W-:Y:S02]  /*11310*/  PLOP3.LUT P0, PT, PT, PT, PT, 0x8, 0x80 ;  /* 0x000000000080781c */ /* 0x000fe40003f0e170 */
[----:B-1----:R-:W-:-:S13]  /*11320*/  ISETP.GE.AND P1, PT, R7, UR4, PT ;  /* 0x0000000407007c0c */ /* 0x002fda000bf26270 */
[----:B------:R-:W-:Y:S05]  /*11330*/  @P1 BRA `(.L_x_493) ;  /* 0x0000000000481947 */ /* 0x000fea0003800000 */
[----:B------:R-:W1:Y:S01]  /*11340*/  LDC R0, c[0x0][0x39c] ;  /* 0x0000e700ff007b82 */ /* 0x000e620000000800 */
[----:B------:R-:W2:Y:S02]  /*11350*/  LDCU UR4, c[0x0][0x3a0] ;  /* 0x00007400ff0477ac */ /* 0x000ea40008000800 */
[----:B--2---:R-:W-:-:S04]  /*11360*/  ISETP.NE.AND P2, PT, RZ, UR4, PT ;  /* 0x00000004ff007c0c */ /* 0x004fc8000bf45270 */
[----:B------:R-:W-:Y:S02]  /*11370*/  ISETP.NE.AND P2, PT, R18, RZ, P2 ;  /* 0x000000ff1200720c */ /* 0x000fe40001745270 */
[----:B-1----:R-:W-:-:S04]  /*11380*/  ISETP.NE.AND P1, PT, R0, RZ, PT ;  /* 0x000000ff0000720c */ /* 0x002fc80003f25270 */
[----:B------:R-:W-:-:S04]  /*11390*/  ISETP.NE.AND P1, PT, R23, RZ, P1 ;  /* 0x000000ff1700720c */ /* 0x000fc80000f25270 */
[----:B------:R-:W-:-:S13]  /*113a0*/  PLOP3.LUT P1, PT, P1, P2, PT, 0xf8, 0x8f ;  /* 0x00000000008f781c */ /* 0x000fda0000f25f70 */
[----:B------:R-:W-:Y:S05]  /*113b0*/  @P1 BRA `(.L_x_493) ;  /* 0x0000000000281947 */ /* 0x000fea0003800000 */
[----:B------:R-:W1:Y:S01]  /*113c0*/  LDCU UR4, c[0x0][0x374] ;  /* 0x00006e80ff0477ac */ /* 0x000e620008000800 */
[----:B------:R-:W2:Y:S01]  /*113d0*/  LDC.64 R6, c[0x0][0x770] ;  /* 0x0001dc00ff067b82 */ /* 0x000ea20000000a00 */
[----:B------:R-:W-:Y:S01]  /*113e0*/  ISETP.NE.AND P0, PT, R0, RZ, PT ;  /* 0x000000ff0000720c */ /* 0x000fe20003f05270 */
[----:B------:R-:W3:Y:S01]  /*113f0*/  LDCU UR5, c[0x0][0x360] ;  /* 0x00006c00ff0577ac */ /* 0x000ee20008000800 */
[----:B-1----:R-:W-:-:S11]  /*11400*/  IMAD R2, R19, UR4, R2 ;  /* 0x0000000413027c24 */ /* 0x002fd6000f8e0202 */
[----:B---3--:R-:W-:Y:S01]  /*11410*/  @!P0 IMAD R2, R2, UR5, R23 ;  /* 0x0000000502028c24 */ /* 0x008fe2000f8e0217 */
[----:B------:R-:W-:-:S03]  /*11420*/  PLOP3.LUT P0, PT, PT, PT, PT, 0x80, 0x8 ;  /* 0x000000000008781c */ /* 0x000fc60003f0f070 */
[----:B--2---:R-:W-:-:S05]  /*11430*/  IMAD.WIDE.U32 R2, R2, 0x2, R6 ;  /* 0x0000000202027825 */ /* 0x004fca00078e0006 */
[----:B------:R1:W-:Y:S04]  /*11440*/  STG.E.U8 desc[UR36][R2.64], R25 ;  /* 0x0000001902007986 */ /* 0x0003e8000c101124 */
[----:B------:R1:W-:Y:S02]  /*11450*/  STG.E.U8 desc[UR36][R2.64+0x1], R16 ;  /* 0x0000011002007986 */ /* 0x0003e4000c101124 */
.L_x_493:
[----:B------:R-:W-:Y:S05]  /*11460*/  BSYNC.RECONVERGENT B0 ;  /* 0x0000000000007941 */ /* 0x000fea0003800200 */
.L_x_492:
        /* <DEDUP_REMOVED lines=14> */
[----:B------:R-:W2:Y:S01]  /*11550*/  S2R R9, SR_LANEID ;  /* 0x0000000000097919 */ /* 0x000ea20000000000 */
[----:B------:R-:W-:Y:S01]  /*11560*/  VOTEU.ANY UR5, UPT, PT ;  /* 0x0000000000057886 */ /* 0x000fe200038e0100 */
[----:B-1----:R-:W1:Y:S01]  /*11570*/  LDC.64 R2, c[0x0][0x778] ;  /* 0x0001de00ff027b82 */ /* 0x002e620000000a00 */
[----:B------:R-:W2:Y:S08]  /*11580*/  FLO.U32 R6, UR5 ;  /* 0x0000000500067d00 */ /* 0x000eb000080e0000 */
[----:B------:R-:W3:Y:S01]  /*11590*/  POPC R7, UR5 ;  /* 0x0000000500077d09 */ /* 0x000ee20008000000 */
[----:B-1----:R-:W-:Y:S01]  /*115a0*/  IMAD.WIDE.U32 R2, R19, 0x4, R2 ;  /* 0x0000000413027825 */ /* 0x002fe200078e0002 */
[----:B--2---:R-:W-:-:S13]  /*115b0*/  ISETP.EQ.U32.AND P1, PT, R6, R9, PT ;  /* 0x000000090600720c */ /* 0x004fda0003f22070 */
[----:B---3--:R-:W2:Y:S01]  /*115c0*/  @P1 ATOMG.E.ADD.STRONG.GPU PT, R3, desc[UR36][R2.64], R7 ;  /* 0x80000007020319a8 */ /* 0x008ea200081ef124 */
[----:B------:R-:W1:Y:S01]  /*115d0*/  S2UR UR6, SR_CgaCtaId ;  /* 0x00000000000679c3 */ /* 0x000e620000008800 */
[----:B------:R-:W3:Y:S01]  /*115e0*/  LDCU UR4, c[0x0][0x374] ;  /* 0x00006e80ff0477ac */ /* 0x000ee20008000800 */
[----:B------:R-:W4:Y:S01]  /*115f0*/  S2R R8, SR_LTMASK ;  /* 0x0000000000087919 */ /* 0x000f220000003900 */
[----:B---3--:R-:W-:Y:S01]  /*11600*/  UIADD3 UR4, UPT, UPT, UR4, -0x1, URZ ;  /* 0xffffffff04047890 */ /* 0x008fe2000fffe0ff */
[----:B----4-:R-:W-:Y:S01]  /*11610*/  LOP3.LUT R8, R8, UR5, RZ, 0xc0, !PT ;  /* 0x0000000508087c12 */ /* 0x010fe2000f8ec0ff */
[----:B------:R-:W-:Y:S02]  /*11620*/  UMOV UR5, 0x400 ;  /* 0x0000040000057882 */ /* 0x000fe40000000000 */
[----:B-1----:R-:W-:Y:S01]  /*11630*/  ULEA UR5, UR6, UR5, 0x18 ;  /* 0x0000000506057291 */ /* 0x002fe2000f8ec0ff */
[----:B------:R-:W1:Y:S01]  /*11640*/  POPC R9, R8 ;  /* 0x0000000800097309 */ /* 0x000e620000000000 */
[----:B--2---:R-:W1:Y:S02]  /*11650*/  SHFL.IDX PT, R0, R3, R6, 0x1f ;  /* 0x00001f0603007589 */ /* 0x004e6400000e0000 */
[----:B-1----:R-:W-:-:S05]  /*11660*/  IMAD.IADD R0, R0, 0x1, R9 ;  /* 0x0000000100007824 */ /* 0x002fca00078e0209 */
[----:B------:R-:W-:-:S04]  /*11670*/  ISETP.NE.AND P1, PT, R0, UR4, PT ;  /* 0x0000000400007c0c */ /* 0x000fc8000bf25270 */
[----:B------:R-:W-:-:S05]  /*11680*/  SEL R0, RZ, 0x1, P1 ;  /* 0x00000001ff007807 */ /* 0x000fca0000800000 */
[----:B------:R2:W-:Y:S04]  /*11690*/  STS.U8 [UR5], R0 ;  /* 0x00000000ff007988 */ /* 0x0005e80008000005 */
.L_x_495:
[----:B------:R-:W-:Y:S05]  /*116a0*/  BSYNC.RECONVERGENT B0 ;  /* 0x0000000000007941 */ /* 0x000fea0003800200 */
.L_x_494:
[----:B------:R-:W3:Y:S08]  /*116b0*/  S2UR UR5, SR_CgaCtaId ;  /* 0x00000000000579c3 */ /* 0x000ef00000008800 */
[----:B------:R-:W-:Y:S06]  /*116c0*/  BAR.SYNC.DEFER_BLOCKING 0x0 ;  /* 0x0000000000007b1d */ /* 0x000fec0000010000 */
[----:B------:R-:W-:-:S02]  /*116d0*/  UMOV UR4, 0x400 ;  /* 0x0000040000047882 */ /* 0x000fc40000000000 */
[----:B---3--:R-:W-:-:S09]  /*116e0*/  ULEA UR4, UR5, UR4, 0x18 ;  /* 0x0000000405047291 */ /* 0x008fd2000f8ec0ff */
[----:B--2---:R-:W2:Y:S02]  /*116f0*/  LDS.U8 R0, [UR4] ;  /* 0x00000004ff007984 */ /* 0x004ea40008000000 */
        /* <DEDUP_REMOVED lines=13> */
[----:B------:R-:W1:Y:S01]  /*117d0*/  LDCU.U8 UR4, c[0x0][0x381] ;  /* 0x00007020ff0477ac */ /* 0x000e620008000000 */
[----:B--2---:R-:W-:Y:S01]  /*117e0*/  UISETP.NE.AND UP0, UPT, UR5, URZ, UPT ;  /* 0x000000ff0500728c */ /* 0x004fe2000bf05270 */
[----:B-1----:R-:W-:-:S08]  /*117f0*/  MOV R25, UR4 ;  /* 0x0000000400197c02 */ /* 0x002fd00008000f00 */
[----:B------:R-:W-:Y:S05]  /*11800*/  BRA.U !UP0, `(.L_x_497) ;  /* 0x00000001088c7547 */ /* 0x000fea000b800000 */
[----:B------:R-:W1:Y:S01]  /*11810*/  LDCU UR4, c[0x0][0x360] ;  /* 0x00006c00ff0477ac */ /* 0x000e620008000800 */
[----:B------:R-:W-:Y:S01]  /*11820*/  PRMT R16, R25, 0x7610, R16 ;  /* 0x0000761019107816 */ /* 0x000fe20000000010 */
[----:B------:R-:W2:Y:S01]  /*11830*/  LDCU UR5, c[0x0][0x398] ;  /* 0x00007300ff0577ac */ /* 0x000ea20008000800 */
[----:B------:R-:W3:Y:S01]  /*11840*/  LDCU UR6, c[0x0][0x398] ;  /* 0x00007300ff0677ac */ /* 0x000ee20008000800 */
[----:B-1----:R-:W-:-:S05]  /*11850*/  IMAD R0, R18, UR4, R23 ;  /* 0x0000000412007c24 */ /* 0x002fca000f8e0217 */
[----:B--2---:R-:W-:-:S13]  /*11860*/  ISETP.GE.U32.AND P1, PT, R0, UR5, PT ;  /* 0x0000000500007c0c */ /* 0x004fda000bf26070 */
[----:B---3--:R-:W-:Y:S05]  /*11870*/  @P1 BRA `(.L_x_498) ;  /* 0x0000000000f01947 */ /* 0x008fea0003800000 */
[----:B------:R-:W1:Y:S01]  /*11880*/  LDCU UR5, c[0x0][0x374] ;  /* 0x00006e80ff0577ac */ /* 0x000e620008000800 */
[----:B------:R-:W2:Y:S01]  /*11890*/  LDC R9, c[0x0][0x364] ;  /* 0x0000d900ff097b82 */ /* 0x000ea20000000800 */
[----:B------:R-:W-:Y:S01]  /*118a0*/  BSSY.RECONVERGENT B1, `(.L_x_499) ;  /* 0x0000018000017945 */ /* 0x000fe20003800200 */
[----:B------:R-:W-:-:S06]  /*118b0*/  PRMT R16, R25, 0x7610, R16 ;  /* 0x0000761019107816 */ /* 0x000fcc0000000010 */
[----:B------:R-:W3:Y:S01]  /*118c0*/  LDC.64 R2, c[0x0][0x770] ;  /* 0x0001dc00ff027b82 */ /* 0x000ee20000000a00 */
[----:B-1----:R-:W-:Y:S02]  /*118d0*/  IMAD R19, R19, UR5, RZ ;  /* 0x0000000513137c24 */ /* 0x002fe4000f8e02ff */
[----:B--2---:R-:W-:-:S07]  /*118e0*/  IMAD R9, R9, UR4, RZ ;  /* 0x0000000409097c24 */ /* 0x004fce000f8e02ff */
.L_x_500:
[----:B------:R-:W-:-:S04]  /*118f0*/  IMAD.IADD R7, R19, 0x1, R0 ;  /* 0x0000000113077824 */ /* 0x000fc800078e0200 */
[----:B---3--:R-:W-:-:S05]  /*11900*/  IMAD.WIDE.U32 R6, R7, 0x2, R2 ;  /* 0x0000000207067825 */ /* 0x008fca00078e0002 */
[----:B------:R-:W2:Y:S04]  /*11910*/  LDG.E.U8 R11, desc[UR36][R6.64+0x1] ;  /* 0x00000124060b7981 */ /* 0x000ea8000c1e1100 */
[----:B------:R-:W3:Y:S01]  /*11920*/  LDG.E.S8 R8, desc[UR36][R6.64] ;  /* 0x0000002406087981 */ /* 0x000ee2000c1e1300 */
[----:B------:R-:W-:Y:S02]  /*11930*/  LOP3.LUT P2, RZ, R16, 0xff, RZ, 0xc0, !PT ;  /* 0x000000ff10ff7812 */ /* 0x000fe4000784c0ff */
[----:B------:R-:W-:Y:S02]  /*11940*/  LOP3.LUT P1, RZ, R25, 0xff, RZ, 0xc0, !PT ;  /* 0x000000ff19ff7812 */ /* 0x000fe4000782c0ff */
[----:B------:R-:W-:-:S04]  /*11950*/  IADD3 R0, PT, PT, R9, R0, RZ ;  /* 0x0000000009007210 */ /* 0x000fc80007ffe0ff */
[----:B------:R-:W-:Y:S01]  /*11960*/  ISETP.GE.U32.AND P3, PT, R0, UR6, PT ;  /* 0x0000000600007c0c */ /* 0x000fe2000bf66070 */
[----:B--2---:R-:W1:Y:S08]  /*11970*/  I2F.S8 R11, R11 ;  /* 0x0000000b000b7306 */ /* 0x004e700000001400 */
[----:B---3--:R-:W2:Y:S08]  /*11980*/  I2F.S16 R8, R8 ;  /* 0x0000000800087306 */ /* 0x008eb00000101400 */
[----:B-1----:R-:W1:Y:S08]  /*11990*/  F2F.BF16.F32 R12, R11 ;  /* 0x0000000b000c7304 */ /* 0x002e700000202000 */
[----:B--2---:R-:W2:Y:S01]  /*119a0*/  F2F.BF16.F32 R10, R8 ;  /* 0x00000008000a7304 */ /* 0x004ea20000202000 */
[----:B-1----:R-:W-:Y:S01]  /*119b0*/  @!P2 IMAD.U32 R12, R12, 0x10000, RZ ;  /* 0x000100000c0ca824 */ /* 0x002fe200078e00ff */
[----:B--2---:R-:W-:-:S04]  /*119c0*/  @!P1 SHF.L.U32 R10, R10, 0x10, RZ ;  /* 0x000000100a0a9819 */ /* 0x004fc800000006ff */
[----:B------:R-:W-:Y:S02]  /*119d0*/  FSETP.NEU.OR P2, PT, R12, RZ, P2 ;  /* 0x000000ff0c00720b */ /* 0x000fe4000174d400 */
[----:B------:R-:W-:Y:S02]  /*119e0*/  FSETP.NEU.OR P1, PT, R10, RZ, P1 ;  /* 0x000000ff0a00720b */ /* 0x000fe40000f2d400 */
[----:B------:R-:W-:Y:S02]  /*119f0*/  SEL R16, RZ, 0x1, !P2 ;  /* 0x00000001ff107807 */ /* 0x000fe40005000000 */
[----:B------:R-:W-:Y:S01]  /*11a00*/  SEL R25, RZ, 0x1, !P1 ;  /* 0x00000001ff197807 */ /* 0x000fe20004800000 */
[----:B------:R-:W-:Y:S08]  /*11a10*/  @!P3 BRA `(.L_x_500) ;  /* 0xfffffffc00b4b947 */ /* 0x000ff0000383ffff */
[----:B------:R-:W-:Y:S05]  /*11a20*/  BSYNC.RECONVERGENT B1 ;  /* 0x0000000000017941 */ /* 0x000fea0003800200 */
.L_x_499:
[----:B------:R-:W-:Y:S05]  /*11a30*/  BRA `(.L_x_498) ;  /* 0x0000000000807947 */ /* 0x000fea0003800000 */
.L_x_497:
[----:B------:R-:W1:Y:S01]  /*11a40*/  LDCU UR4, c[0x0][0x398] ;  /* 0x00007300ff0477ac */ /* 0x000e620008000800 */
[----:B------:R-:W-:Y:S01]  /*11a50*/  PRMT R16, R25, 0x7610, R16 ;  /* 0x0000761019107816 */ /* 0x000fe20000000010 */
[----:B------:R-:W2:Y:S01]  /*11a60*/  LDCU UR5, c[0x0][0x398] ;  /* 0x00007300ff0577ac */ /* 0x000ea20008000800 */
[----:B-1----:R-:W-:-:S13]  /*11a70*/  ISETP.GE.U32.AND P1, PT, R18, UR4, PT ;  /* 0x0000000412007c0c */ /* 0x002fda000bf26070 */
[----:B--2---:R-:W-:Y:S05]  /*11a80*/  @P1 BRA `(.L_x_498) ;  /* 0x00000000006c1947 */ /* 0x004fea0003800000 */
[----:B------:R-:W1:Y:S01]  /*11a90*/  LDCU UR4, c[0x0][0x374] ;  /* 0x00006e80ff0477ac */ /* 0x000e620008000800 */
[----:B------:R-:W2:Y:S01]  /*11aa0*/  LDC R12, c[0x0][0x360] ;  /* 0x0000d800ff0c7b82 */ /* 0x000ea20000000800 */
[----:B------:R-:W-:Y:S01]  /*11ab0*/  PRMT R16, R25, 0x7610, R16 ;  /* 0x0000761019107816 */ /* 0x000fe20000000010 */
[----:B------:R-:W-:-:S06]  /*11ac0*/  IMAD.MOV.U32 R0, RZ, RZ, R18 ;  /* 0x000000ffff007224 */ /* 0x000fcc00078e0012 */
[----:B------:R-:W3:Y:S08]  /*11ad0*/  LDC.64 R2, c[0x0][0x770] ;  /* 0x0001dc00ff027b82 */ /* 0x000ef00000000a00 */
[----:B------:R-:W4:Y:S01]  /*11ae0*/  LDC R13, c[0x0][0x364] ;  /* 0x0000d900ff0d7b82 */ /* 0x000f220000000800 */
[----:B-1----:R-:W-:-:S07]  /*11af0*/  IMAD R19, R19, UR4, RZ ;  /* 0x0000000413137c24 */ /* 0x002fce000f8e02ff */
.L_x_501:
[----:B------:R-:W-:-:S05]  /*11b00*/  IADD3 R6, PT, PT, R19, R0, RZ ;  /* 0x0000000013067210 */ /* 0x000fca0007ffe0ff */
[----:B--2---:R-:W-:-:S04]  /*11b10*/  IMAD R6, R6, R12, R23 ;  /* 0x0000000c06067224 */ /* 0x004fc800078e0217 */
[----:B---3--:R-:W-:-:S05]  /*11b20*/  IMAD.WIDE.U32 R6, R6, 0x2, R2 ;  /* 0x0000000206067825 */ /* 0x008fca00078e0002 */
[----:B------:R-:W2:Y:S04]  /*11b30*/  LDG.E.S8 R8, desc[UR36][R6.64] ;  /* 0x0000002406087981 */ /* 0x000ea8000c1e1300 */
[----:B------:R-:W3:Y:S01]  /*11b40*/  LDG.E.U8 R10, desc[UR36][R6.64+0x1] ;  /* 0x00000124060a7981 */ /* 0x000ee2000c1e1100 */
[----:B------:R-:W-:Y:S01]  /*11b50*/  LOP3.LUT P1, RZ, R25, 0xff, RZ, 0xc0, !PT ;  /* 0x000000ff19ff7812 */ /* 0x000fe2000782c0ff */
[----:B----4-:R-:W-:Y:S01]  /*11b60*/  IMAD.IADD R0, R13, 0x1, R0 ;  /* 0x000000010d007824 */ /* 0x010fe200078e0200 */
[----:B------:R-:W-:-:S04]  /*11b70*/  LOP3.LUT P2, RZ, R16, 0xff, RZ, 0xc0, !PT ;  /* 0x000000ff10ff7812 */ /* 0x000fc8000784c0ff */
[----:B------:R-:W-:Y:S01]  /*11b80*/  ISETP.GE.U32.AND P3, PT, R0, UR5, PT ;  /* 0x0000000500007c0c */ /* 0x000fe2000bf66070 */
[----:B--2---:R-:W1:Y:S08]  /*11b90*/  I2F.S16 R8, R8 ;  /* 0x0000000800087306 */ /* 0x004e700000101400 */
[----:B---3--:R-:W2:Y:S08]  /*11ba0*/  I2F.S8 R10, R10 ;  /* 0x0000000a000a7306 */ /* 0x008eb00000001400 */
[----:B-1----:R-:W1:Y:S08]  /*11bb0*/  F2F.BF16.F32 R9, R8 ;  /* 0x0000000800097304 */ /* 0x002e700000202000 */
[----:B--2---:R-:W2:Y:S01]  /*11bc0*/  F2F.BF16.F32 R11, R10 ;  /* 0x0000000a000b7304 */ /* 0x004ea20000202000 */
[----:B-1----:R-:W-:-:S05]  /*11bd0*/  @!P1 IMAD.U32 R9, R9, 0x10000, RZ ;  /* 0x0001000009099824 */ /* 0x002fca00078e00ff */
[----:B------:R-:W-:Y:S02]  /*11be0*/  FSETP.NEU.OR P1, PT, R9, RZ, P1 ;  /* 0x000000ff0900720b */ /* 0x000fe40000f2d400 */
[----:B--2---:R-:W-:Y:S02]  /*11bf0*/  @!P2 SHF.L.U32 R11, R11, 0x10, RZ ;  /* 0x000000100b0ba819 */ /* 0x004fe400000006ff */
[----:B------:R-:W-:Y:S02]  /*11c00*/  SEL R25, RZ, 0x1, !P1 ;  /* 0x00000001ff197807 */ /* 0x000fe40004800000 */
[----:B------:R-:W-:-:S04]  /*11c10*/  FSETP.NEU.OR P2, PT, R11, RZ, P2 ;  /* 0x000000ff0b00720b */ /* 0x000fc8000174d400 */
[----:B------:R-:W-:Y:S01]  /*11c20*/  SEL R16, RZ, 0x1, !P2 ;  /* 0x00000001ff107807 */ /* 0x000fe20005000000 */
[----:B------:R-:W-:Y:S08]  /*11c30*/  @!P3 BRA `(.L_x_501) ;  /* 0xfffffffc00b0b947 */ /* 0x000ff0000383ffff */
.L_x_498:
[----:B------:R-:W-:Y:S05]  /*11c40*/  BSYNC.RECONVERGENT B0 ;  /* 0x0000000000007941 */ /* 0x000fea0003800200 */
.L_x_496:
[----:B------:R-:W1:Y:S01]  /*11c50*/  S2UR UR5, SR_CgaCtaId ;  /* 0x00000000000579c3 */ /* 0x000e620000008800 */
[----:B------:R-:W2:Y:S01]  /*11c60*/  LDCU UR6, c[0x0][0x360] ;  /* 0x00006c00ff0677ac */ /* 0x000ea20008000800 */
[----:B------:R-:W-:Y:S01]  /*11c70*/  PRMT R3, R16, 0x7604, R25 ;  /* 0x0000760410037816 */ /* 0x000fe20000000019 */
[----:B------:R-:W-:Y:S02]  /*11c80*/  UMOV UR4, 0x400 ;  /* 0x0000040000047882 */ /* 0x000fe40000000000 */
[----:B------:R-:W-:Y:S01]  /*11c90*/  UIADD3 UR4, UPT, UPT, UR4, 0x10, URZ ;  /* 0x0000001004047890 */ /* 0x000fe2000fffe0ff */
[----:B--2---:R-:W-:-:S03]  /*11ca0*/  IMAD R0, R18, UR6, R23 ;  /* 0x0000000612007c24 */ /* 0x004fc6000f8e0217 */
[----:B-1----:R-:W-:Y:S01]  /*11cb0*/  ULEA UR8, UR5, UR4, 0x18 ;  /* 0x0000000405087291 */ /* 0x002fe2000f8ec0ff */
[----:B------:R-:W1:Y:S05]  /*11cc0*/  LDCU UR5, c[0x0][0x364] ;  /* 0x00006c80ff0577ac */ /* 0x000e6a0008000800 */
[----:B------:R-:W-:-:S05]  /*11cd0*/  LEA R0, R0, UR8, 0x1 ;  /* 0x0000000800007c11 */ /* 0x000fca000f8e08ff */
[----:B------:R2:W-:Y:S01]  /*11ce0*/  STS.U16 [R0], R3 ;  /* 0x0000000300007388 */ /* 0x0005e20000000400 */
[----:B-1----:R-:W-:-:S09]  /*11cf0*/  UISETP.GE.U32.AND UP0, UPT, UR5, 0x2, UPT ;  /* 0x000000020500788c */ /* 0x002fd2000bf06070 */
[----:B--2---:R-:W-:Y:S05]  /*11d00*/  BRA.U !UP0, `(.L_x_502) ;  /* 0x0000000108787547 */ /* 0x004fea000b800000 */
[----:B------:R-:W-:-:S05]  /*11d10*/  UMOV UR4, UR5 ;  /* 0x0000000500047c82 */ /* 0x000fca0008000000 */
.L_x_505:
[----:B------:R-:W-:Y:S01]  /*11d20*/  USHF.R.U32.HI UR7, URZ, 0x1, UR4 ;  /* 0x00000001ff077899 */ /* 0x000fe20008011604 */
[----:B------:R-:W-:Y:S05]  /*11d30*/  BAR.SYNC.DEFER_BLOCKING 0x0 ;  /* 0x0000000000007b1d */ /* 0x000fea0000010000 */
[----:B------:R-:W-:Y:S01]  /*11d40*/  IADD3 R2, PT, PT, R18, UR7, RZ ;  /* 0x0000000712027c10 */ /* 0x000fe2000fffe0ff */
[----:B------:R-:W-:Y:S03]  /*11d50*/  BSSY.RECONVERGENT B0, `(.L_x_503) ;  /* 0x0000016000007945 */ /* 0x000fe60003800200 */
[----:B------:R-:W-:-:S04]  /*11d60*/  ISETP.GE.U32.AND P1, PT, R2, UR5, PT ;  /* 0x0000000502007c0c */ /* 0x000fc8000bf26070 */
[----:B------:R-:W-:-:S13]  /*11d70*/  ISETP.GE.U32.OR P1, PT, R18, UR7, P1 ;  /* 0x0000000712007c0c */ /* 0x000fda0008f26470 */
[----:B-1----:R-:W-:Y:S05]  /*11d80*/  @P1 BRA `(.L_x_504) ;  /* 0x0000000000481947 */ /* 0x002fea0003800000 */
[----:B------:R-:W-:Y:S01]  /*11d90*/  IMAD R2, R2, UR6, R23 ;  /* 0x0000000602027c24 */ /* 0x000fe2000f8e0217 */
[----:B------:R-:W-:Y:S02]  /*11da0*/  LOP3.LUT P1, RZ, R25, 0xff, RZ, 0xc0, !PT ;  /* 0x000000ff19ff7812 */ /* 0x000fe4000782c0ff */
[----:B------:R-:W-:Y:S02]  /*11db0*/  LOP3.LUT P2, RZ, R16, 0xff, RZ, 0xc0, !PT ;  /* 0x000000ff10ff7812 */ /* 0x000fe4000784c0ff */
[----:B------:R-:W-:-:S06]  /*11dc0*/  LEA R2, R2, UR8, 0x1 ;  /* 0x0000000802027c11 */ /* 0x000fcc000f8e08ff */
        /* <DEDUP_REMOVED lines=14> */
.L_x_504:
[----:B------:R-:W-:Y:S05]  /*11eb0*/  BSYNC.RECONVERGENT B0 ;  /* 0x0000000000007941 */ /* 0x000fea0003800200 */
.L_x_503:
[----:B------:R-:W-:-:S03]  /*11ec0*/  UISETP.GT.U32.AND UP0, UPT, UR4, 0x3, UPT ;  /* 0x000000030400788c */ /* 0x000fc6000bf04070 */
[----:B------:R-:W-:-:S06]  /*11ed0*/  UMOV UR4, UR7 ;  /* 0x0000000700047c82 */ /* 0x000fcc0008000000 */
[----:B------:R-:W-:Y:S05]  /*11ee0*/  BRA.U UP0, `(.L_x_505) ;  /* 0xfffffffd008c7547 */ /* 0x000fea000b83ffff */
.L_x_502:
[----:B------:R-:W2:Y:S02]  /*11ef0*/  LDCU UR4, c[0x0][0x39c] ;  /* 0x00007380ff0477ac */ /* 0x000ea40008000800 */
[----:B--2---:R-:W-:-:S09]  /*11f00*/  UISETP.NE.AND UP0, UPT, UR4, URZ, UPT ;  /* 0x000000ff0400728c */ /* 0x004fd2000bf05270 */
[----:B------:R-:W-:Y:S05]  /*11f10*/  BRA.U !UP0, `(.L_x_506) ;  /* 0x0000000508047547 */ /* 0x000fea000b800000 */
[----:B------:R-:W-:Y:S02]  /*11f20*/  UISETP.GE.U32.AND UP0, UPT, UR6, 0x21, UPT ;  /* 0x000000210600788c */ /* 0x000fe4000bf06070 */
[----:B------:R-:W-:-:S07]  /*11f30*/  UMOV UR4, UR6 ;  /* 0x0000000600047c82 */ /* 0x000fce0008000000 */
[----:B------:R-:W-:Y:S05]  /*11f40*/  BRA.U !UP0, `(.L_x_507) ;  /* 0x0000000108887547 */ /* 0x000fea000b800000 */
[----:B-1----:R-:W-:Y:S01]  /*11f50*/  PRMT R3, R16, 0x7604, R25 ;  /* 0x0000760410037816 */ /* 0x002fe20000000019 */
[----:B------:R-:W-:Y:S01]  /*11f60*/  UISETP.GE.U32.AND UP0, UPT, UR6, 0x40, UPT ;  /* 0x000000400600788c */ /* 0x000fe2000bf06070 */
[----:B------:R-:W-:-:S03]  /*11f70*/  UMOV UR4, 0x20 ;  /* 0x0000002000047882 */ /* 0x000fc60000000000 */
[----:B------:R2:W-:Y:S05]  /*11f80*/  STS.U16 [R0], R3 ;  /* 0x0000000300007388 */ /* 0x0005ea0000000400 */
[----:B------:R-:W-:Y:S05]  /*11f90*/  BRA.U !UP0, `(.L_x_507) ;  /* 0x0000000108747547 */ /* 0x000fea000b800000 */
[----:B------:R-:W-:-:S05]  /*11fa0*/  UMOV UR5, UR6 ;  /* 0x0000000600057c82 */ /* 0x000fca0008000000 */
.L_x_510:
[----:B------:R-:W-:Y:S01]  /*11fb0*/  USHF.R.U32.HI UR7, URZ, 0x1, UR5 ;  /* 0x00000001ff077899 */ /* 0x000fe20008011605 */
[----:B------:R-:W-:Y:S05]  /*11fc0*/  BAR.SYNC.DEFER_BLOCKING 0x0 ;  /* 0x0000000000007b1d */ /* 0x000fea0000010000 */
[----:B------:R-:W-:Y:S01]  /*11fd0*/  VIADD R2, R23, UR7 ;  /* 0x0000000717027c36 */ /* 0x000fe20008000000 */
[----:B------:R-:W-:Y:S04]  /*11fe0*/  BSSY.RECONVERGENT B0, `(.L_x_508) ;  /* 0x0000015000007945 */ /* 0x000fe80003800200 */
[----:B------:R-:W-:-:S04]  /*11ff0*/  ISETP.GE.U32.AND P1, PT, R2, UR6, PT ;  /* 0x0000000602007c0c */ /* 0x000fc8000bf26070 */
[----:B------:R-:W-:-:S13]  /*12000*/  ISETP.GE.U32.OR P1, PT, R23, UR7, P1 ;  /* 0x0000000717007c0c */ /* 0x000fda0008f26470 */
[----:B-1----:R-:W-:Y:S05]  /*12010*/  @P1 BRA `(.L_x_509) ;  /* 0x0000000000441947 */ /* 0x002fea0003800000 */
[----:B------:R-:W-:Y:S01]  /*12020*/  ULOP3.LUT UR8, UR5, 0x7fe, URZ, 0xc0, !UPT ;  /* 0x000007fe05087892 */ /* 0x000fe2000f8ec0ff */
[----:B------:R-:W-:Y:S02]  /*12030*/  LOP3.LUT P1, RZ, R25, 0xff, RZ, 0xc0, !PT ;  /* 0x000000ff19ff7812 */ /* 0x000fe4000782c0ff */
[----:B------:R-:W-:-:S06]  /*12040*/  LOP3.LUT P2, RZ, R16, 0xff, RZ, 0xc0, !PT ;  /* 0x000000ff10ff7812 */ /* 0x000fcc000784c0ff */
[----:B------:R-:W1:Y:S02]  /*12050*/  LDS.U16 R7, [R0+UR8] ;  /* 0x0000000800077984 */ /* 0x000e640008000400 */
[----:B-1----:R-:W-:Y:S01]  /*12060*/  PRMT R6, R7, 0x7771, RZ ;  /* 0x0000777107067816 */ /* 0x002fe200000000ff */
[----:B------:R-:W1:Y:S08]  /*12070*/  I2F.S8 R2, R7 ;  /* 0x0000000700027306 */ /* 0x000e700000001400 */
[----:B------:R-:W3:Y:S08]  /*12080*/  I2F.S8 R6, R6 ;  /* 0x0000000600067306 */ /* 0x000ef00000001400 */
[----:B-1----:R-:W2:Y:S08]  /*12090*/  F2F.BF16.F32 R2, R2 ;  /* 0x0000000200027304 */ /* 0x002eb00000202000 */
[----:B---3--:R-:W1:Y:S01]  /*120a0*/  F2F.BF16.F32 R8, R6 ;  /* 0x0000000600087304 */ /* 0x008e620000202000 */
[----:B--2---:R-:W-:-:S04]  /*120b0*/  @!P1 SHF.L.U32 R3, R2, 0x10, RZ ;  /* 0x0000001002039819 */ /* 0x004fc800000006ff */
[----:B------:R-:W-:Y:S01]  /*120c0*/  FSETP.NEU.OR P1, PT, R3, RZ, P1 ;  /* 0x000000ff0300720b */ /* 0x000fe20000f2d400 */
[----:B-1----:R-:W-:-:S03]  /*120d0*/  @!P2 IMAD.U32 R3, R8, 0x10000, RZ ;  /* 0x000100000803a824 */ /* 0x002fc600078e00ff */
[----:B------:R-:W-:Y:S02]  /*120e0*/  SEL R25, RZ, 0x1, !P1 ;  /* 0x00000001ff197807 */ /* 0x000fe40004800000 */
[----:B------:R-:W-:-:S04]  /*120f0*/  FSETP.NEU.OR P1, PT, R3, RZ, P2 ;  /* 0x000000ff0300720b */ /* 0x000fc8000172d400 */
[----:B------:R-:W-:-:S04]  /*12100*/  SEL R16, RZ, 0x1, !P1 ;  /* 0x00000001ff107807 */ /* 0x000fc80004800000 */
[----:B------:R-:W-:-:S05]  /*12110*/  PRMT R3, R16, 0x7604, R25 ;  /* 0x0000760410037816 */ /* 0x000fca0000000019 */
[----:B------:R1:W-:Y:S02]  /*12120*/  STS.U16 [R0], R3 ;  /* 0x0000000300007388 */ /* 0x0003e40000000400 */
.L_x_509:
[----:B------:R-:W-:Y:S05]  /*12130*/  BSYNC.RECONVERGENT B0 ;  /* 0x0000000000007941 */ /* 0x000fea0003800200 */
.L_x_508:
[----:B------:R-:W-:-:S03]  /*12140*/  UISETP.GT.U32.AND UP0, UPT, UR5, 0x7f, UPT ;  /* 0x0000007f0500788c */ /* 0x000fc6000bf04070 */
[----:B------:R-:W-:-:S06]  /*12150*/  UMOV UR5, UR7 ;  /* 0x0000000700057c82 */ /* 0x000fcc0008000000 */
[----:B------:R-:W-:Y:S05]  /*12160*/  BRA.U UP0, `(.L_x_510) ;  /* 0xfffffffd00907547 */ /* 0x000fea000b83ffff */
.L_x_507:
[----:B------:R-:W-:Y:S01]  /*12170*/  BAR.SYNC.DEFER_BLOCKING 0x0 ;  /* 0x0000000000007b1d */ /* 0x000fe20000010000 */
[----:B------:R-:W-:-:S09]  /*12180*/  UISETP.GE.U32.AND UP0, UPT, UR4, 0x2, UPT ;  /* 0x000000020400788c */ /* 0x000fd2000bf06070 */
[----:B------:R-:W-:Y:S05]  /*12190*/  BRA.U !UP0, `(.L_x_506) ;  /* 0x0000000108647547 */ /* 0x000fea000b800000 */
[----:B-12---:R-:W-:-:S07]  /*121a0*/  HFMA2 R0, -RZ, RZ, 0, 5.9604644775390625e-08 ;  /* 0x00000001ff007431 */ /* 0x006fce00000001ff */
.L_x_511:
[----:B------:R-:W-:Y:S02]  /*121b0*/  LOP3.LUT R2, R25, 0xffff, RZ, 0xc0, !PT ;  /* 0x0000ffff19027812 */ /* 0x000fe400078ec0ff */
[----:B------:R-:W-:Y:S02]  /*121c0*/  LOP3.LUT R3, R16, 0xffff, RZ, 0xc0, !PT ;  /* 0x0000ffff10037812 */ /* 0x000fe400078ec0ff */
[----:B------:R-:W-:Y:S02]  /*121d0*/  PRMT R2, R2, 0x8880, RZ ;  /* 0x0000888002027816 */ /* 0x000fe400000000ff */
[----:B------:R-:W-:Y:S02]  /*121e0*/  PRMT R7, R3, 0x8880, RZ ;  /* 0x0000888003077816 */ /* 0x000fe400000000ff */
[----:B------:R-:W-:Y:S01]  /*121f0*/  LOP3.LUT P2, RZ, R16, 0xff, RZ, 0xc0, !PT ;  /* 0x000000ff10ff7812 */ /* 0x000fe2000784c0ff */
[----:B------:R-:W-:-:S03]  /*12200*/  IMAD.MOV.U32 R3, RZ, RZ, R2 ;  /* 0x000000ffff037224 */ /* 0x000fc600078e0002 */
[----:B------:R-:W-:Y:S04]  /*12210*/  SHFL.DOWN PT, R7, R7, R0, 0x1f ;  /* 0x08001f0007077589 */ /* 0x000fe800000e0000 */
[----:B------:R1:W2:Y:S02]  /*12220*/  SHFL.DOWN PT, R3, R3, R0, 0x1f ;  /* 0x08001f0003037589 */ /* 0x0002a400000e0000 */
[----:B-1----:R-:W-:-:S04]  /*12230*/  SHF.L.U32 R0, R0, 0x1, RZ ;  /* 0x0000000100007819 */ /* 0x002fc800000006ff */
[----:B------:R-:W-:Y:S02]  /*12240*/  ISETP.GE.AND P3, PT, R0, UR4, PT ;  /* 0x0000000400007c0c */ /* 0x000fe4000bf66270 */
[----:B--2---:R-:W-:-:S04]  /*12250*/  ISETP.NE.AND P1, PT, R3, RZ, PT ;  /* 0x000000ff0300720c */ /* 0x004fc80003f25270 */
[----:B------:R-:W-:Y:S02]  /*12260*/  FSEL R2, RZ, 1, !P1 ;  /* 0x3f800000ff027808 */ /* 0x000fe40004800000 */
[----:B------:R-:W-:-:S04]  /*12270*/  ISETP.NE.AND P1, PT, R7, RZ, PT ;  /* 0x000000ff0700720c */ /* 0x000fc80003f25270 */
[----:B------:R-:W-:Y:S01]  /*12280*/  FSEL R8, RZ, 1, !P1 ;  /* 0x3f800000ff087808 */ /* 0x000fe20004800000 */
[----:B------:R-:W1:Y:S01]  /*12290*/  F2F.BF16.F32 R2, R2 ;  /* 0x0000000200027304 */ /* 0x000e620000202000 */
[----:B------:R-:W-:-:S07]  /*122a0*/  LOP3.LUT P1, RZ, R25, 0xff, RZ, 0xc0, !PT ;  /* 0x000000ff19ff7812 */ /* 0x000fce000782c0ff */
[----:B------:R-:W2:Y:S06]  /*122b0*/  F2F.BF16.F32 R8, R8 ;  /* 0x0000000800087304 */ /* 0x000eac0000202000 */
[----:B-1----:R-:W-:-:S04]  /*122c0*/  @!P1 SHF.L.U32 R6, R2, 0x10, RZ ;  /* 0x0000001002069819 */ /* 0x002fc800000006ff */
[----:B------:R-:W-:Y:S01]  /*122d0*/  FSETP.NEU.OR P1, PT, R6, RZ, P1 ;  /* 0x000000ff0600720b */ /* 0x000fe20000f2d400 */
[----:B--2---:R-:W-:-:S03]  /*122e0*/  @!P2 IMAD.U32 R3, R8, 0x10000, RZ ;  /* 0x000100000803a824 */ /* 0x004fc600078e00ff */
[----:B------:R-:W-:Y:S02]  /*122f0*/  SEL R25, RZ, 0x1, !P1 ;  /* 0x00000001ff197807 */ /* 0x000fe40004800000 */
[----:B------:R-:W-:-:S04]  /*12300*/  FSETP.NEU.OR P2, PT, R3, RZ, P2 ;  /* 0x000000ff0300720b */ /* 0x000fc8000174d400 */
[----:B------:R-:W-:Y:S01]  /*12310*/  SEL R16, RZ, 0x1, !P2 ;  /* 0x00000001ff107807 */ /* 0x000fe20005000000 */
[----:B------:R-:W-:Y:S08]  /*12320*/  @!P3 BRA `(.L_x_511) ;  /* 0xfffffffc00a0b947 */ /* 0x000ff0000383ffff */
.L_x_506:
[----:B------:R-:W-:Y:S05]  /*12330*/  @!P0 EXIT ;  /* 0x000000000000894d */ /* 0x000fea0003800000 */
[----:B------:R-:W3:Y:S02]  /*12340*/  LDCU.64 UR4, c[0x0][0x768] ;  /* 0x0000ed00ff0477ac */ /* 0x000ee40008000a00 */
[----:B---3--:R-:W-:-:S04]  /*12350*/  UISETP.NE.U32.AND UP0, UPT, UR4, URZ, UPT ;  /* 0x000000ff0400728c */ /* 0x008fc8000bf05070 */
[----:B------:R-:W-:-:S09]  /*12360*/  UISETP.NE.AND.EX UP0, UPT, UR5, URZ, UPT, UP0 ;  /* 0x000000ff0500728c */ /* 0x000fd2000bf05300 */
[----:B------:R-:W-:Y:S05]  /*12370*/  BRA.U UP0, `(.L_x_512) ;  /* 0x0000000500547547 */ /* 0x000fea000b800000 */
[----:B------:R-:W3:Y:S01]  /*12380*/  LDCU.U8 UR6, c[0x0][0x788] ;  /* 0x0000f100ff0677ac */ /* 0x000ee20008000000 */
[----:B------:R-:W4:Y:S01]  /*12390*/  LDCU.64 UR4, c[0x0][0x758] ;  /* 0x0000eb00ff0477ac */ /* 0x000f220008000a00 */
[----:B---3--:R-:W-:Y:S01]  /*123a0*/  UISETP.NE.AND UP0, UPT, UR6, URZ, UPT ;  /* 0x000000ff0600728c */ /* 0x008fe2000bf05270 */
[----:B----4-:R-:W-:Y:S02]  /*123b0*/  IADD3 R2, P0, PT, R17, UR4, RZ ;  /* 0x0000000411027c10 */ /* 0x010fe4000ff1e0ff */
[----:B------:R-:W-:-:S03]  /*123c0*/  IADD3 R4, P1, PT, R22, UR4, RZ ;  /* 0x0000000416047c10 */ /* 0x000fc6000ff3e0ff */
[----:B-12---:R-:W-:Y:S01]  /*123d0*/  IMAD.X R3, RZ, RZ, UR5, P0 ;  /* 0x00000005ff037e24 */ /* 0x006fe200080e06ff */
[----:B------:R-:W-:Y:S02]  /*123e0*/  IADD3.X R5, PT, PT, RZ, UR5, RZ, P1, !PT ;  /* 0x00000005ff057c10 */ /* 0x000fe40008ffe4ff */
[----:B------:R-:W-:Y:S07]  /*123f0*/  BRA.U !UP0, `(.L_x_513) ;  /* 0x0000000108407547 */ /* 0x000fee000b800000 */
[----:B------:R-:W2:Y:S04]  /*12400*/  LDG.E.U8 R8, desc[UR36][R4.64] ;  /* 0x0000002404087981 */ /* 0x000ea8000c1e1100 */
[----:B------:R-:W3:Y:S01]  /*12410*/  LDG.E.U8 R6, desc[UR36][R2.64] ;  /* 0x0000002402067981 */ /* 0x000ee2000c1e1100 */
[----:B------:R-:W1:Y:S08]  /*12420*/  I2F.S8 R0, R25 ;  /* 0x0000001900007306 */ /* 0x000e700000001400 */
[----:B------:R-:W4:Y:S08]  /*12430*/  I2F.S8 R7, R16 ;  /* 0x0000001000077306 */ /* 0x000f300000001400 */
[----:B-1----:R-:W1:Y:S08]  /*12440*/  F2F.BF16.F32 R0, R0 ;  /* 0x0000000000007304 */ /* 0x002e700000202000 */
[----:B----4-:R-:W4:Y:S01]  /*12450*/  F2F.BF16.F32 R7, R7 ;  /* 0x0000000700077304 */ /* 0x010f220000202000 */
[----:B--2---:R-:W-:-:S02]  /*12460*/  ISETP.NE.AND P0, PT, R8, RZ, PT ;  /* 0x000000ff0800720c */ /* 0x004fc40003f05270 */
[----:B---3--:R-:W-:-:S11]  /*12470*/  ISETP.NE.AND P1, PT, R6, RZ, PT ;  /* 0x000000ff0600720c */ /* 0x008fd60003f25270 */
[----:B-1----:R-:W-:Y:S02]  /*12480*/  @!P0 IMAD.U32 R6, R0, 0x10000, RZ ;  /* 0x0001000000068824 */ /* 0x002fe400078e00ff */
[----:B----4-:R-:W-:-:S03]  /*12490*/  @!P1 SHF.L.U32 R8, R7, 0x10, RZ ;  /* 0x0000001007089819 */ /* 0x010fc600000006ff */
[----:B------:R-:W-:Y:S02]  /*124a0*/  FSETP.NEU.OR P0, PT, R6, RZ, P0 ;  /* 0x000000ff0600720b */ /* 0x000fe4000070d400 */
[----:B------:R-:W-:Y:S02]  /*124b0*/  FSETP.NEU.OR P1, PT, R8, RZ, P1 ;  /* 0x000000ff0800720b */ /* 0x000fe40000f2d400 */
[----:B------:R-:W-:Y:S02]  /*124c0*/  SEL R6, RZ, 0x1, !P0 ;  /* 0x00000001ff067807 */ /* 0x000fe40004000000 */
[----:B------:R-:W-:Y:S02]  /*124d0*/  SEL R8, RZ, 0x1, !P1 ;  /* 0x00000001ff087807 */ /* 0x000fe40004800000 */
[----:B------:R-:W-:Y:S02]  /*124e0*/  PRMT R25, R6, 0x7610, R25 ;  /* 0x0000761006197816 */ /* 0x000fe40000000019 */
[----:B------:R-:W-:-:S07]  /*124f0*/  PRMT R16, R8, 0x7610, R16 ;  /* 0x0000761008107816 */ /* 0x000fce0000000010 */
.L_x_513:
[----:B------:R-:W1:Y:S02]  /*12500*/  LDCU.U8 UR4, c[0x0][0x789] ;  /* 0x0000f120ff0477ac */ /* 0x000e640008000000 */
[----:B-1----:R-:W-:-:S09]  /*12510*/  UISETP.NE.AND UP0, UPT, UR4, URZ, UPT ;  /* 0x000000ff0400728c */ /* 0x002fd2000bf05270 */
[----:B------:R-:W-:Y:S05]  /*12520*/  BRA.U UP0, `(.L_x_514) ;  /* 0x00000001001c7547 */ /* 0x000fea000b800000 */
[----:B------:R-:W-:Y:S02]  /*12530*/  LOP3.LUT P0, RZ, R25, 0xff, RZ, 0xc0, !PT ;  /* 0x000000ff19ff7812 */ /* 0x000fe4000780c0ff */
[----:B------:R-:W-:Y:S02]  /*12540*/  LOP3.LUT P1, RZ, R16, 0xff, RZ, 0xc0, !PT ;  /* 0x000000ff10ff7812 */ /* 0x000fe4000782c0ff */
[----:B------:R-:W-:Y:S02]  /*12550*/  SEL R7, RZ, 0x1, !P0 ;  /* 0x00000001ff077807 */ /* 0x000fe40004000000 */
[----:B------:R-:W-:-:S03]  /*12560*/  SEL R9, RZ, 0x1, !P1 ;  /* 0x00000001ff097807 */ /* 0x000fc60004800000 */
[----:B------:R-:W-:Y:S04]  /*12570*/  STG.E.U8 desc[UR36][R4.64], R7 ;  /* 0x0000000704007986 */ /* 0x000fe8000c101124 */
[----:B------:R-:W-:Y:S01]  /*12580*/  STG.E.U8 desc[UR36][R2.64], R9 ;  /* 0x0000000902007986 */ /* 0x000fe2000c101124 */
[----:B------:R-:W-:Y:S05]  /*12590*/  EXIT ;  /* 0x000000000000794d */ /* 0x000fea0003800000 */
.L_x_514:
[----:B------:R-:W1:Y:S02]  /*125a0*/  LDCU UR4, c[0x0][0x78c] ;  /* 0x0000f180ff0477ac */ /* 0x000e640008000800 */
[----:B-1----:R-:W-:-:S09]  /*125b0*/  UISETP.NE.AND UP0, UPT, UR4, 0x1, UPT ;  /* 0x000000010400788c */ /* 0x002fd2000bf05270 */
[----:B------:R-:W-:Y:S05]  /*125c0*/  BRA.U !UP0, `(.L_x_515) ;  /* 0x0000000108407547 */ /* 0x000fea000b800000 */
[----:B------:R-:W-:Y:S01]  /*125d0*/  MOV R0, 0x0 ;  /* 0x0000000000007802 */ /* 0x000fe20000000f00 */
[----:B------:R-:W1:Y:S01]  /*125e0*/  LDCU.64 UR4, c[0x4][0x640] ;  /* 0x0100c800ff0477ac */ /* 0x000e620008000a00 */
[----:B------:R-:W-:Y:S02]  /*125f0*/  HFMA2 R12, -RZ, RZ, 0, 5.9604644775390625e-08 ;  /* 0x00000001ff0c7431 */ /* 0x000fe400000001ff */
[----:B------:R-:W-:Y:S01]  /*12600*/  IMAD.MOV.U32 R8, RZ, RZ, 0x2ef ;  /* 0x000002efff087424 */ /* 0x000fe200078e00ff */
[----:B------:R2:W3:Y:S01]  /*12610*/  LDC.64 R2, c[0x4][R0] ;  /* 0x0100000000027b82 */ /* 0x0004e20000000a00 */
[----:B------:R-:W4:Y:S01]  /*12620*/  LDCU.64 UR8, c[0x4][0x630] ;  /* 0x0100c600ff0877ac */ /* 0x000f220008000a00 */
[----:B------:R-:W-:Y:S01]  /*12630*/  IMAD.MOV.U32 R13, RZ, RZ, RZ ;  /* 0x000000ffff0d7224 */ /* 0x000fe200078e00ff */
[----:B------:R-:W5:Y:S01]  /*12640*/  LDCU.64 UR6, c[0x4][0x4e8] ;  /* 0x01009d00ff0677ac */ /* 0x000f620008000a00 */
[----:B-1----:R-:W-:Y:S01]  /*12650*/  IMAD.U32 R4, RZ, RZ, UR4 ;  /* 0x00000004ff047e24 */ /* 0x002fe2000f8e00ff */
[----:B------:R-:W-:Y:S01]  /*12660*/  MOV R5, UR5 ;  /* 0x0000000500057c02 */ /* 0x000fe20008000f00 */
[----:B----4-:R-:W-:Y:S01]  /*12670*/  IMAD.U32 R6, RZ, RZ, UR8 ;  /* 0x00000008ff067e24 */ /* 0x010fe2000f8e00ff */
[----:B------:R-:W-:Y:S01]  /*12680*/  MOV R7, UR9 ;  /* 0x0000000900077c02 */ /* 0x000fe20008000f00 */
[----:B-----5:R-:W-:Y:S01]  /*12690*/  IMAD.U32 R10, RZ, RZ, UR6 ;  /* 0x00000006ff0a7e24 */ /* 0x020fe2000f8e00ff */
[----:B--2---:R-:W-:-:S07]  /*126a0*/  MOV R11, UR7 ;  /* 0x00000007000b7c02 */ /* 0x004fce0008000f00 */
[----:B------:R-:W-:-:S07]  /*126b0*/  LEPC R20, `(.L_x_515) ;  /* 0x000000001014794e */ /* 0x000fce0000000000 */
[----:B0--3--:R-:W-:Y:S05]  /*126c0*/  CALL.ABS.NOINC R2 ;  /* 0x0000000002007343 */ /* 0x009fea0003c00000 */
.L_x_515:
[----:B------:R-:W1:Y:S01]  /*126d0*/  LDCU.64 UR4, c[0x0][0x758] ;  /* 0x0000eb00ff0477ac */ /* 0x000e620008000a00 */
[----:B------:R-:W-:-:S04]  /*126e0*/  LOP3.LUT P1, RZ, R25, 0xff, RZ, 0xc0, !PT ;  /* 0x000000ff19ff7812 */ /* 0x000fc8000782c0ff */
[----:B------:R-:W-:Y:S02]  /*126f0*/  SEL R3, RZ, 0x1, !P1 ;  /* 0x00000001ff037807 */ /* 0x000fe40004800000 */
[----:B-1----:R-:W-:Y:S01]  /*12700*/  IADD3 R22, P0, PT, R22, UR4, RZ ;  /* 0x0000000416167c10 */ /* 0x002fe2000ff1e0ff */
[----:B------:R-:W1:Y:S03]  /*12710*/  LDCU UR4, c[0x0][0x78c] ;  /* 0x0000f180ff0477ac */ /* 0x000e660008000800 */
[----:B------:R-:W-:-:S05]  /*12720*/  IADD3.X R23, PT, PT, RZ, UR5, RZ, P0, !PT ;  /* 0x00000005ff177c10 */ /* 0x000fca00087fe4ff */
[----:B------:R2:W-:Y:S01]  /*12730*/  STG.E.U8 desc[UR36][R22.64], R3 ;  /* 0x0000000316007986 */ /* 0x0005e2000c101124 */
[----:B-1----:R-:W-:-:S09]  /*12740*/  UISETP.NE.AND UP0, UPT, UR4, 0x1, UPT ;  /* 0x000000010400788c */ /* 0x002fd2000bf05270 */
[----:B--2---:R-:W-:Y:S05]  /*12750*/  BRA.U !UP0, `(.L_x_516) ;  /* 0x0000000108407547 */ /* 0x004fea000b800000 */
        /* <DEDUP_REMOVED lines=16> */
.L_x_516:
[----:B------:R-:W1:Y:S01]  /*12860*/  LDCU.64 UR4, c[0x0][0x758] ;  /* 0x0000eb00ff0477ac */ /* 0x000e620008000a00 */
[----:B------:R-:W-:-:S04]  /*12870*/  LOP3.LUT P1, RZ, R16, 0xff, RZ, 0xc0, !PT ;  /* 0x000000ff10ff7812 */ /* 0x000fc8000782c0ff */
[----:B------:R-:W-:Y:S02]  /*12880*/  SEL R5, RZ, 0x1, !P1 ;  /* 0x00000001ff057807 */ /* 0x000fe40004800000 */
[----:B-1----:R-:W-:-:S04]  /*12890*/  IADD3 R2, P0, PT, R17, UR4, RZ ;  /* 0x0000000411027c10 */ /* 0x002fc8000ff1e0ff */
[----:B------:R-:W-:-:S05]  /*128a0*/  IADD3.X R3, PT, PT, RZ, UR5, RZ, P0, !PT ;  /* 0x00000005ff037c10 */ /* 0x000fca00087fe4ff */
[----:B------:R-:W-:Y:S01]  /*128b0*/  STG.E.U8 desc[UR36][R2.64], R5 ;  /* 0x0000000502007986 */ /* 0x000fe2000c101124 */
[----:B------:R-:W-:Y:S05]  /*128c0*/  EXIT ;  /* 0x000000000000794d */ /* 0x000fea0003800000 */
.L_x_512:
[----:B------:R-:W3:Y:S01]  /*128d0*/  LDCU.U8 UR4, c[0x0][0x788] ;  /* 0x0000f100ff0477ac */ /* 0x000ee20008000000 */
[----:B------:R-:W4:Y:S01]  /*128e0*/  LDCU.U8 UR5, c[0x0][0x789] ;  /* 0x0000f120ff0577ac */ /* 0x000f220008000000 */
[----:B---3--:R-:W-:Y:S02]  /*128f0*/  UISETP.NE.AND UP1, UPT, UR4, URZ, UPT ;  /* 0x000000ff0400728c */ /* 0x008fe4000bf25270 */
[----:B----4-:R-:W-:-:S07]  /*12900*/  UISETP.NE.AND UP0, UPT, UR5, URZ, UPT ;  /* 0x000000ff0500728c */ /* 0x010fce000bf05270 */
[----:B------:R-:W-:Y:S05]  /*12910*/  BRA.U !UP1, `(.L_x_517) ;  /* 0x0000000109407547 */ /* 0x000fea000b800000 */
[----:B------:R-:W3:Y:S04]  /*12920*/  LDG.E.U8 R7, desc[UR36][R4.64] ;  /* 0x0000002404077981 */ /* 0x000ee8000c1e1100 */
[----:B-12---:R-:W2:Y:S01]  /*12930*/  LDG.E.U8 R0, desc[UR36][R4.64+0x1] ;  /* 0x0000012404007981 */ /* 0x006ea2000c1e1100 */
[----:B------:R-:W1:Y:S08]  /*12940*/  I2F.S8 R3, R25 ;  /* 0x0000001900037306 */ /* 0x000e700000001400 */
[----:B------:R-:W4:Y:S08]  /*12950*/  I2F.S8 R6, R16 ;  /* 0x0000001000067306 */ /* 0x000f300000001400 */
[----:B-1----:R-:W1:Y:S08]  /*12960*/  F2F.BF16.F32 R3, R3 ;  /* 0x0000000300037304 */ /* 0x002e700000202000 */
[----:B----4-:R-:W4:Y:S01]  /*12970*/  F2F.BF16.F32 R2, R6 ;  /* 0x0000000600027304 */ /* 0x010f220000202000 */
[----:B---3--:R-:W-:-:S02]  /*12980*/  ISETP.NE.AND P0, PT, R7, RZ, PT ;  /* 0x000000ff0700720c */ /* 0x008fc40003f05270 */
[----:B--2---:R-:W-:-:S11]  /*12990*/  ISETP.NE.AND P1, PT, R0, RZ, PT ;  /* 0x000000ff0000720c */ /* 0x004fd60003f25270 */
        /* <DEDUP_REMOVED lines=8> */
.L_x_517:
[----:B------:R-:W-:Y:S05]  /*12a20*/  BRA.U !UP0, `(.L_x_518) ;  /* 0x0000000108cc7547 */ /* 0x000fea000b800000 */
[----:B------:R-:W3:Y:S02]  /*12a30*/  LDCU UR4, c[0x0][0x78c] ;  /* 0x0000f180ff0477ac */ /* 0x000ee40008000800 */
[----:B---3--:R-:W-:-:S09]  /*12a40*/  UISETP.NE.AND UP0, UPT, UR4, 0x1, UPT ;  /* 0x000000010400788c */ /* 0x008fd2000bf05270 */
[----:B------:R-:W-:Y:S05]  /*12a50*/  BRA.U !UP0, `(.L_x_519) ;  /* 0x0000000108407547 */ /* 0x000fea000b800000 */
[----:B-12---:R-:W-:Y:S01]  /*12a60*/  MOV R0, 0x0 ;  /* 0x0000000000007802 */ /* 0x006fe20000000f00 */
        /* <DEDUP_REMOVED lines=15> */
.L_x_519:
[----:B------:R-:W3:Y:S01]  /*12b60*/  LDCU.64 UR4, c[0x0][0x758] ;  /* 0x0000eb00ff0477ac */ /* 0x000ee20008000a00 */
[----:B------:R-:W-:-:S04]  /*12b70*/  LOP3.LUT P0, RZ, R25, 0xff, RZ, 0xc0, !PT ;  /* 0x000000ff19ff7812 */ /* 0x000fc8000780c0ff */
[----:B-12---:R-:W-:Y:S02]  /*12b80*/  SEL R3, RZ, 0x1, !P0 ;  /* 0x00000001ff037807 */ /* 0x006fe40004000000 */
[----:B---3--:R-:W-:Y:S01]  /*12b90*/  IADD3 R22, P1, PT, R22, UR4, RZ ;  /* 0x0000000416167c10 */ /* 0x008fe2000ff3e0ff */
        /* <DEDUP_REMOVED lines=21> */
.L_x_520:
[----:B------:R-:W1:Y:S01]  /*12cf0*/  LDCU.64 UR4, c[0x0][0x758] ;  /* 0x0000eb00ff0477ac */ /* 0x000e620008000a00 */
[----:B------:R-:W-:-:S04]  /*12d00*/  LOP3.LUT P0, RZ, R16, 0xff, RZ, 0xc0, !PT ;  /* 0x000000ff10ff7812 */ /* 0x000fc8000780c0ff */
[----:B------:R-:W-:Y:S02]  /*12d10*/  SEL R5, RZ, 0x1, !P0 ;  /* 0x00000001ff057807 */ /* 0x000fe40004000000 */
[----:B-1----:R-:W-:-:S04]  /*12d20*/  IADD3 R2, P1, PT, R17, UR4, RZ ;  /* 0x0000000411027c10 */ /* 0x002fc8000ff3e0ff */
[----:B------:R-:W-:-:S05]  /*12d30*/  IADD3.X R3, PT, PT, RZ, UR5, RZ, P1, !PT ;  /* 0x00000005ff037c10 */ /* 0x000fca0008ffe4ff */
[----:B------:R-:W-:Y:S01]  /*12d40*/  STG.E.U8 desc[UR36][R2.64], R5 ;  /* 0x0000000502007986 */ /* 0x000fe2000c101124 */
[----:B------:R-:W-:Y:S05]  /*12d50*/  EXIT ;  /* 0x000000000000794d */ /* 0x000fea0003800000 */
.L_x_518:
[----:B------:R-:W-:Y:S04]  /*12d60*/  STG.E.U8 desc[UR36][R4.64], R25 ;  /* 0x0000001904007986 */ /* 0x000fe8000c101124 */
[----:B------:R-:W-:Y:S01]  /*12d70*/  STG.E.U8 desc[UR36][R4.64+0x1], R16 ;  /* 0x0000011004007986 */ /* 0x000fe2000c101124 */
[----:B------:R-:W-:Y:S05]  /*12d80*/  EXIT ;  /* 0x000000000000794d */ /* 0x000fea0003800000 */
.L_x_489:
[----:B------:R-:W1:Y:S02]  /*12d90*/  LDCU UR4, c[0x0][0x38c] ;  /* 0x00007180ff0477ac */ /* 0x000e640008000800 */
[----:B-1----:R-:W-:-:S13]  /*12da0*/  ISETP.GE.AND P0, PT, R7, UR4, PT ;  /* 0x0000000407007c0c */ /* 0x002fda000bf06270 */
[----:B------:R-:W-:Y:S05]  /*12db0*/  @P0 EXIT ;  /* 0x000000000000094d */ /* 0x000fea0003800000 */
[----:B------:R-:W1:Y:S01]  /*12dc0*/  LDCU UR4, c[0x0][0x39c] ;  /* 0x00007380ff0477ac */ /* 0x000e620008000800 */
[----:B------:R-:W-:Y:S02]  /*12dd0*/  ISETP.NE.AND P1, PT, R23, RZ, PT ;  /* 0x000000ff1700720c */ /* 0x000fe40003f25270 */
[----:B-1----:R-:W-:-:S13]  /*12de0*/  ISETP.NE.AND P0, PT, RZ, UR4, PT ;  /* 0x00000004ff007c0c */ /* 0x002fda000bf05270 */
[----:B------:R-:W-:Y:S05]  /*12df0*/  @P0 EXIT P1 ;  /* 0x000000000000094d */ /* 0x000fea0000800000 */
[----:B------:R-:W1:Y:S01]  /*12e00*/  LDCU UR4, c[0x0][0x3a0] ;  /* 0x00007400ff0477ac */ /* 0x000e620008000800 */
[----:B------:R-:W-:Y:S02]  /*12e10*/  ISETP.NE.AND P1, PT, R18, RZ, PT ;  /* 0x000000ff1200720c */ /* 0x000fe40003f25270 */
[----:B-1----:R-:W-:-:S13]  /*12e20*/  ISETP.NE.AND P0, PT, RZ, UR4, PT ;  /* 0x00000004ff007c0c */ /* 0x002fda000bf05270 */
[----:B------:R-:W-:Y:S05]  /*12e30*/  @P0 EXIT P1 ;  /* 0x000000000000094d */ /* 0x000fea0000800000 */
[----:B------:R-:W-:-:S04]  /*12e40*/  ISETP.NE.U32.AND P0, PT, R8, RZ, PT ;  /* 0x000000ff0800720c */ /* 0x000fc80003f05070 */
[----:B------:R-:W-:-:S13]  /*12e50*/  ISETP.NE.AND.EX P0, PT, R9, RZ, PT, P0 ;  /* 0x000000ff0900720c */ /* 0x000fda0003f05300 */
[----:B------:R-:W-:Y:S05]  /*12e60*/  @P0 BRA `(.L_x_521) ;  /* 0x0000000400540947 */ /* 0x000fea0003800000 */
[----:B------:R-:W1:Y:S01]  /*12e70*/  LDCU.U8 UR6, c[0x0][0x788] ;  /* 0x0000f100ff0677ac */ /* 0x000e620008000000 */
[----:B------:R-:W2:Y:S01]  /*12e80*/  LDCU.64 UR4, c[0x0][0x758] ;  /* 0x0000eb00ff0477ac */ /* 0x000ea20008000a00 */
[----:B-1----:R-:W-:Y:S01]  /*12e90*/  UISETP.NE.AND UP0, UPT, UR6, URZ, UPT ;  /* 0x000000ff0600728c */ /* 0x002fe2000bf05270 */
[----:B--2---:R-:W-:Y:S02]  /*12ea0*/  IADD3 R2, P0, PT, R17, UR4, RZ ;  /* 0x0000000411027c10 */ /* 0x004fe4000ff1e0ff */
[----:B------:R-:W-:-:S03]  /*12eb0*/  IADD3 R4, P1, PT, R27, UR4, RZ ;  /* 0x000000041b047c10 */ /* 0x000fc6000ff3e0ff */
[----:B------:R-:W-:Y:S01]  /*12ec0*/  IMAD.X R3, RZ, RZ, UR5, P0 ;  /* 0x00000005ff037e24 */ /* 0x000fe200080e06ff */
        /* <DEDUP_REMOVED lines=18> */
.L_x_522:
        /* <DEDUP_REMOVED lines=10> */
.L_x_523:
        /* <DEDUP_REMOVED lines=19> */
.L_x_524:
        /* <DEDUP_REMOVED lines=25> */
.L_x_525:
[----:B------:R-:W1:Y:S01]  /*13350*/  LDCU.64 UR4, c[0x0][0x758] ;  /* 0x0000eb00ff0477ac */ /* 0x000e620008000a00 */
[----:B------:R-:W-:-:S04]  /*13360*/  LOP3.LUT P1, RZ, R16, 0xff, RZ, 0xc0, !PT ;  /* 0x000000ff10ff7812 */ /* 0x000fc8000782c0ff */
[----:B------:R-:W-:Y:S02]  /*13370*/  SEL R5, RZ, 0x1, !P1 ;  /* 0x00000001ff057807 */ /* 0x000fe40004800000 */
[----:B-1----:R-:W-:-:S04]  /*13380*/  IADD3 R2, P0, PT, R17, UR4, RZ ;  /* 0x0000000411027c10 */ /* 0x002fc8000ff1e0ff */
[----:B------:R-:W-:-:S05]  /*13390*/  IADD3.X R3, PT, PT, RZ, UR5, RZ, P0, !PT ;  /* 0x00000005ff037c10 */ /* 0x000fca00087fe4ff */
[----:B------:R-:W-:Y:S01]  /*133a0*/  STG.E.U8 desc[UR36][R2.64], R5 ;  /* 0x0000000502007986 */ /* 0x000fe2000c101124 */
[----:B------:R-:W-:Y:S05]  /*133b0*/  EXIT ;  /* 0x000000000000794d */ /* 0x000fea0003800000 */
.L_x_521:
[----:B------:R-:W1:Y:S01]  /*133c0*/  LDCU.U8 UR4, c[0x0][0x788] ;  /* 0x0000f100ff0477ac */ /* 0x000e620008000000 */
[----:B------:R-:W2:Y:S01]  /*133d0*/  LDCU.U8 UR5, c[0x0][0x789] ;  /* 0x0000f120ff0577ac */ /* 0x000ea20008000000 */
[----:B-1----:R-:W-:Y:S02]  /*133e0*/  UISETP.NE.AND UP0, UPT, UR4, URZ, UPT ;  /* 0x000000ff0400728c */ /* 0x002fe4000bf05270 */
[----:B--2---:R-:W-:-:S07]  /*133f0*/  UISETP.NE.AND UP1, UPT, UR5, URZ, UPT ;  /* 0x000000ff0500728c */ /* 0x004fce000bf25270 */
[----:B------:R-:W-:Y:S05]  /*13400*/  BRA.U !UP0, `(.L_x_526) ;  /* 0x0000000108407547 */ /* 0x000fea000b800000 */
        /* <DEDUP_REMOVED lines=16> */
.L_x_526:
[----:B------:R-:W-:Y:S05]  /*13510*/  BRA.U !UP1, `(.L_x_527) ;  /* 0x0000000109cc7547 */ /* 0x000fea000b800000 */
        /* <DEDUP_REMOVED lines=19> */
.L_x_528:
        /* <DEDUP_REMOVED lines=25> */
.L_x_529:
[----:B------:R-:W1:Y:S01]  /*137e0*/  LDCU.64 UR4, c[0x0][0x758] ;  /* 0x0000eb00ff0477ac */ /* 0x000e620008000a00 */
[----:B------:R-:W-:-:S04]  /*137f0*/  LOP3.LUT P0, RZ, R16, 0xff, RZ, 0xc0, !PT ;  /* 0x000000ff10ff7812 */ /* 0x000fc8000780c0ff */
[----:B------:R-:W-:Y:S02]  /*13800*/  SEL R5, RZ, 0x1, !P0 ;  /* 0x00000001ff057807 */ /* 0x000fe40004000000 */
[----:B-1----:R-:W-:-:S04]  /*13810*/  IADD3 R2, P1, PT, R17, UR4, RZ ;  /* 0x0000000411027c10 */ /* 0x002fc8000ff3e0ff */
[----:B------:R-:W-:-:S05]  /*13820*/  IADD3.X R3, PT, PT, RZ, UR5, RZ, P1, !PT ;  /* 0x00000005ff037c10 */ /* 0x000fca0008ffe4ff */
[----:B------:R-:W-:Y:S01]  /*13830*/  STG.E.U8 desc[UR36][R2.64], R5 ;  /* 0x0000000502007986 */ /* 0x000fe2000c101124 */
[----:B------:R-:W-:Y:S05]  /*13840*/  EXIT ;  /* 0x000000000000794d */ /* 0x000fea0003800000 */
.L_x_527:
[----:B------:R-:W-:Y:S04]  /*13850*/  STG.E.U8 desc[UR36][R4.64], R25 ;  /* 0x0000001904007986 */ /* 0x000fe8000c101124 */
[----:B------:R-:W-:Y:S01]  /*13860*/  STG.E.U8 desc[UR36][R4.64+0x1], R16 ;  /* 0x0000011004007986 */ /* 0x000fe2000c101124 */
[----:B------:R-:W-:Y:S05]  /*13870*/  EXIT ;  /* 0x000000000000794d */ /* 0x000fea0003800000 */
.L_x_530:
        /* <DEDUP_REMOVED lines=16> */
.L_x_7750:


//--------------------- .text._ZN2at6native13reduce_kernelILi128ELi4ENS0_8ReduceOpIN3c108BFloat16ENS0_14func_wrapper_tIbZZZNS0_14or_kernel_cudaERNS_14TensorIteratorEENKUlvE_clEvENKUlvE9_clEvEUlbS4_E_EEjbLi4ELi4EEEEEvT1_ --------------------------
	.section	.text._ZN2at6native13reduce_kernelILi128ELi4ENS0_8ReduceOpIN3c108BFloat16ENS0_14func_wrapper_tIbZZZNS0_14or_kernel_cudaERNS_14TensorIteratorEENKUlvE_clEvENKUlvE9_clEvEUlbS4_E_EEjbLi4ELi4EEEEEvT1_,"ax",@progbits
	.align	128
        .global         _ZN2at6native13reduce_kernelILi128ELi4ENS0_8ReduceOpIN3c108BFloat16ENS0_14func_wrapper_tIbZZZNS0_14or_kernel_cudaERNS_14TensorIteratorEENKUlvE_clEvENKUlvE9_clEvEUlbS4_E_EEjbLi4ELi4EEEEEvT1_
        .type           _ZN2at6native13reduce_kernelILi128ELi4ENS0_8ReduceOpIN3c108BFloat16ENS0_14func_wrapper_tIbZZZNS0_14or_kernel_cudaERNS_14TensorIteratorEENKUlvE_clEvENKUlvE9_clEvEUlbS4_E_EEjbLi4ELi4EEEEEvT1_,@function
        .size           _ZN2at6native13reduce_kernelILi128ELi4ENS0_8ReduceOpIN3c108BFloat16ENS0_14func_wrapper_tIbZZZNS0_14or_kernel_cudaERNS_14TensorIteratorEENKUlvE_clEvENKUlvE9_clEvEUlbS4_E_EEjbLi4ELi4EEEEEvT1_,(.L_x_7751 - _ZN2at6native13reduce_kernelILi128ELi4ENS0_8ReduceOpIN3c108BFloat16ENS0_14func_wrapper_tIbZZZNS0_14or_kernel_cudaERNS_14TensorIteratorEENKUlvE_clEvENKUlvE9_clEvEUlbS4_E_EEjbLi4ELi4EEEEEvT1_)
        .other          _ZN2at6native13reduce_kernelILi128ELi4ENS0_8ReduceOpIN3c108BFloat16ENS0_14func_wrapper_tIbZZZNS0_14or_kernel_cudaERNS_14TensorIteratorEENKUlvE_clEvENKUlvE9_clEvEUlbS4_E_EEjbLi4ELi4EEEEEvT1_,@"STO_CUDA_ENTRY STV_DEFAULT"
_ZN2at6native13reduce_kernelILi128ELi4ENS0_8ReduceOpIN3c108BFloat16ENS0_14func_wrapper_tIbZZZNS0_14or_kernel_cudaERNS_14TensorIteratorEENKUlvE_clEvENKUlvE9_clEvEUlbS4_E_EEjbLi4ELi4EEEEEvT1_:
.text._ZN2at6native13reduce_kernelILi128ELi4ENS0_8ReduceOpIN3c108BFloat16ENS0_14func_wrapper_tIbZZZNS0_14or_kernel_cudaERNS_14TensorIteratorEENKUlvE_clEvENKUlvE9_clEvEUlbS4_E_EEjbLi4ELi4EEEEEvT1_:
        /* <DEDUP_REMOVED lines=296> */
.L_x_531:
        /* <DEDUP_REMOVED lines=18> */
[----:B------:R2:W3:Y:S01]  /*13a0*/  LDC.64 R14, c[0x4][R0] ;  /* 0x01000000000e7b82 */ /* 0x0004e20000000a00 */
[----:B------:R-:W4:Y:S01]  /*13b0*/  LDCU.64 UR6, c[0x4][0x630] ;  /* 0x0100c600ff0677ac */ /* 0x000f220008000a00 */
[----:B------:R-:W-:Y:S01]  /*13c0*/  IMAD.MOV.U32 R12, RZ, RZ, 0x1 ;  /* 0x00000001ff0c7424 */ /* 0x000fe200078e00ff */
[----:B------:R-:W5:Y:S01]  /*13d0*/  LDCU.64 UR8, c[0x4][0x4d8] ;  /* 0x01009b00ff0877ac */ /* 0x000f620008000a00 */
[----:B-1----:R-:W-:Y:S02]  /*13e0*/  IMAD.U32 R4, RZ, RZ, UR4 ;  /* 0x00000004ff047e24 */ /* 0x002fe4000f8e00ff */
[----:B------:R-:W-:Y:S01]  /*13f0*/  IMAD.U32 R5, RZ, RZ, UR5 ;  /* 0x00000005ff057e24 */ /* 0x000fe2000f8e00ff */
[----:B----4-:R-:W-:Y:S01]  /*1400*/  MOV R6, UR6 ;  /* 0x0000000600067c02 */ /* 0x010fe20008000f00 */
[----:B------:R-:W-:-:S02]  /*1410*/  IMAD.U32 R7, RZ, RZ, UR7 ;  /* 0x00000007ff077e24 */ /* 0x000fc4000f8e00ff */
[----:B-----5:R-:W-:Y:S01]  /*1420*/  IMAD.U32 R10, RZ, RZ, UR8 ;  /* 0x00000008ff0a7e24 */ /* 0x020fe2000f8e00ff */
[----:B--2---:R-:W-:-:S07]  /*1430*/  MOV R11, UR9 ;  /* 0x00000009000b7c02 */ /* 0x004fce0008000f00 */
[----:B------:R-:W-:-:S07]  /*1440*/  LEPC R20, `(.L_x_536) ;  /* 0x000000001014794e */ /* 0x000fce0000000000 */
[----:B0--3--:R-:W-:Y:S05]  /*1450*/  CALL.ABS.NOINC R14 ;  /* 0x000000000e007343 */ /* 0x009fea0003c00000 */
.L_x_536:
        /* <DEDUP_REMOVED lines=34> */
.L_x_541:
[----:B------:R-:W-:-:S07]  /*1680*/  SEL R4, RZ, 0x1, !P0 ;  /* 0x00000001ff047807 */ /* 0x000fce0004000000 */
.L_x_540:
[----:B------:R-:W-:Y:S05]  /*1690*/  BSYNC.RECONVERGENT B1 ;  /* 0x0000000000017941 */ /* 0x000fea0003800200 */
.L_x_539:
[----:B------:R-:W0:Y:S01]  /*16a0*/  LDC R0, c[0x0][0x388] ;  /* 0x0000e200ff007b82 */ /* 0x000e220000000800 */
[----:B------:R-:W-:-:S04]  /*16b0*/  IADD3 R22, P0, PT, R22, 0x8, RZ ;  /* 0x0000000816167810 */ /* 0x000fc80007f1e0ff */
[----:B------:R-:W-:Y:S02]  /*16c0*/  IADD3.X R23, PT, PT, RZ, R23, RZ, P0, !PT ;  /* 0x00000017ff177210 */ /* 0x000fe400007fe4ff */
[----:B0-----:R-:W-:-:S07]  /*16d0*/  IADD3 R0, PT, PT, R7, -0x4, R0 ;  /* 0xfffffffc07007810 */ /* 0x001fce0007ffe000 */
.L_x_538:
[----:B------:R-:W-:Y:S05]  /*16e0*/  BSYNC.RECONVERGENT B0 ;  /* 0x0000000000007941 */ /* 0x000fea0003800200 */
.L_x_537:
[----:B------:R-:W0:Y:S01]  /*16f0*/  LDCU UR4, c[0x0][0x39c] ;  /* 0x00007380ff0477ac */ /* 0x000e220008000800 */
[----:B------:R-:W-:Y:S01]  /*1700*/  BSSY.RECONVERGENT B0, `(.L_x_542) ;  /* 0x0000026000007945 */ /* 0x000fe20003800200 */
[----:B------:R-:W-:Y:S01]  /*1710*/  PRMT R8, R3, 0x7610, R8 ;  /* 0x0000761003087816 */ /* 0x000fe20000000008 */
[----:B------:R-:W1:Y:S01]  /*1720*/  LDCU.64 UR6, c[0x0][0x3a0] ;  /* 0x00007400ff0677ac */ /* 0x000e620008000a00 */
[----:B0-----:R-:W-:-:S04]  /*1730*/  IMAD R6, R2, UR4, RZ ;  /* 0x0000000402067c24 */ /* 0x001fc8000f8e02ff */
[----:B-1----:R-:W-:-:S04]  /*1740*/  IMAD R6, R17, UR6, R6 ;  /* 0x0000000611067c24 */ /* 0x002fc8000f8e0206 */
[--C-:B------:R-:W-:Y:S01]  /*1750*/  IMAD R7, R19, UR7, R6.reuse ;  /* 0x0000000713077c24 */ /* 0x100fe2000f8e0206 */
[----:B------:R-:W-:-:S04]  /*1760*/  PRMT R6, R3, 0x7610, R6 ;  /* 0x0000761003067816 */ /* 0x000fc80000000006 */
[----:B------:R-:W-:-:S04]  /*1770*/  LEA R5, R7, 0x3, 0x2 ;  /* 0x0000000307057811 */ /* 0x000fc800078e10ff */
[----:B------:R-:W-:-:S13]  /*1780*/  ISETP.GE.U32.AND P0, PT, R5, R0, PT ;  /* 0x000000000500720c */ /* 0x000fda0003f06070 */
[----:B------:R-:W-:Y:S05]  /*1790*/  @P0 BRA `(.L_x_543) ;  /* 0x0000000000700947 */ /* 0x000fea0003800000 */
[C---:B------:R-:W-:Y:S02]  /*17a0*/  PRMT R6, R3.reuse, 0x7610, R6 ;  /* 0x0000761003067816 */ /* 0x040fe40000000006 */
[----:B------:R-:W-:-:S07]  /*17b0*/  PRMT R8, R3, 0x7610, R8 ;  /* 0x0000761003087816 */ /* 0x000fce0000000008 */
.L_x_544:
        /* <DEDUP_REMOVED lines=26> */
.L_x_543:
[----:B------:R-:W-:Y:S05]  /*1960*/  BSYNC.RECONVERGENT B0 ;  /* 0x0000000000007941 */ /* 0x000fea0003800200 */
.L_x_542:
        /* <DEDUP_REMOVED lines=20> */
.L_x_548:
[----:B------:R-:W-:Y:S05]  /*1ab0*/  BSYNC.RECONVERGENT B1 ;  /* 0x0000000000017941 */ /* 0x000fea0003800200 */
.L_x_547:
[----:B------:R-:W-:-:S07]  /*1ac0*/  SEL R4, RZ, 0x1, !P0 ;  /* 0x00000001ff047807 */ /* 0x000fce0004000000 */
.L_x_546:
[----:B------:R-:W-:Y:S05]  /*1ad0*/  BSYNC.RECONVERGENT B0 ;  /* 0x0000000000007941 */ /* 0x000fea0003800200 */
.L_x_545:
[----:B------:R-:W0:Y:S01]  /*1ae0*/  I2F.S8 R8, R8 ;  /* 0x0000000800087306 */ /* 0x000e220000001400 */
[----:B------:R-:W-:Y:S02]  /*1af0*/  LOP3.LUT P1, RZ, R4, 0xff, RZ, 0xc0, !PT ;  /* 0x000000ff04ff7812 */ /* 0x000fe4000782c0ff */
[----:B------:R-:W-:Y:S02]  /*1b00*/  PLOP3.LUT P2, PT, PT, PT, PT, 0x8, 0x80 ;  /* 0x000000000080781c */ /* 0x000fe40003f4e170 */
[----:B------:R-:W-:Y:S02]  /*1b10*/  PLOP3.LUT P0, PT, PT, PT, PT, 0x80, 0x8 ;  /* 0x000000000008781c */ /* 0x000fe40003f0f070 */
[----:B------:R-:W-:Y:S01]  /*1b20*/  PLOP3.LUT P4, PT, PT, PT, PT, 0x8, 0x80 ;  /* 0x000000000080781c */ /* 0x000fe20003f8e170 */
[----:B------:R-:W1:Y:S08]  /*1b30*/  I2F.S8 R6, R6 ;  /* 0x0000000600067306 */ /* 0x000e700000001400 */
[----:B0-----:R-:W0:Y:S08]  /*1b40*/  F2F.BF16.F32 R0, R8 ;  /* 0x0000000800007304 */ /* 0x001e300000202000 */
[----:B-1----:R-:W1:Y:S01]  /*1b50*/  F2F.BF16.F32 R4, R6 ;  /* 0x0000000600047304 */ /* 0x002e620000202000 */
[----:B0-----:R-:W-:-:S05]  /*1b60*/  @!P1 IMAD.U32 R0, R0, 0x10000, RZ ;  /* 0x0001000000009824 */ /* 0x001fca00078e00ff */
[----:B------:R-:W-:-:S13]  /*1b70*/  FSETP.EQ.AND P1, PT, R0, RZ, !P1 ;  /* 0x000000ff0000720b */ /* 0x000fda0004f22000 */
[----:B-1----:R-:W-:-:S04]  /*1b80*/  @P1 SHF.L.U32 R0, R4, 0x10, RZ ;  /* 0x0000001004001819 */ /* 0x002fc800000006ff */
[----:B------:R-:W-:Y:S02]  /*1b90*/  FSETP.EQ.AND P3, PT, R0, RZ, P1 ;  /* 0x000000ff0000720b */ /* 0x000fe40000f62000 */
[----:B------:R-:W-:-:S11]  /*1ba0*/  PLOP3.LUT P1, PT, PT, PT, PT, 0x8, 0x80 ;  /* 0x000000000080781c */ /* 0x000fd60003f2e170 */
[----:B------:R-:W-:Y:S05]  /*1bb0*/  @!P3 BRA `(.L_x_549) ;  /* 0x000000bc00d8b947 */ /* 0x000fea0003800000 */
[----:B------:R-:W0:Y:S08]  /*1bc0*/  I2F.S8 R3, R3 ;  /* 0x0000000300037306 */ /* 0x000e300000001400 */
[----:B0-----:R-:W0:Y:S02]  /*1bd0*/  F2F.BF16.F32 R0, R3 ;  /* 0x0000000300007304 */ /* 0x001e240000202000 */
[----:B0-----:R-:W-:-:S05]  /*1be0*/  IMAD.U32 R0, R0, 0x10000, RZ ;  /* 0x0001000000007824 */ /* 0x001fca00078e00ff */
[----:B------:R-:W-:Y:S01]  /*1bf0*/  FSETP.NEU.FTZ.AND P0, PT, R0, RZ, PT ;  /* 0x000000ff0000720b */ /* 0x000fe20003f1d000 */
[----:B------:R-:W-:-:S12]  /*1c00*/  BRA `(.L_x_549) ;  /* 0x000000bc00c47947 */ /* 0x000fd80003800000 */
.L_x_535:
[----:B------:R-:W1:Y:S08]  /*1c10*/  LDC R34, c[0x0][0x4f4] ;  /* 0x00013d00ff227b82 */ /* 0x000e700000000800 */
[----:B------:R-:W2:Y:S01]  /*1c20*/  LDC R24, c[0x0][0x3c4] ;  /* 0x0000f100ff187b82 */ /* 0x000ea20000000800 */
[----:B-1----:R-:W-:-:S04]  /*1c30*/  SHF.R.U32.HI R34, RZ, 0x1, R34 ;  /* 0x00000001ff227819 */ /* 0x002fc80000011622 */
[----:B------:R-:W-:-:S04]  /*1c40*/  ISETP.NE.AND P0, PT, R34, 0x1, PT ;  /* 0x000000012200780c */ /* 0x000fc80003f05270 */
[----:B--2---:R-:W-:-:S13]  /*1c50*/  ISETP.NE.OR P0, PT, R24, 0x1, P0 ;  /* 0x000000011800780c */ /* 0x004fda0000705670 */
        /* <DEDUP_REMOVED lines=13> */
[----:B------:R-:W-:Y:S01]  /*1d30*/  IMAD.U32 R25, RZ, RZ, UR4 ;  /* 0x00000004ff197e24 */ /* 0x000fe2000f8e00ff */
[----:B------:R-:W-:Y:S01]  /*1d40*/  MOV R29, UR4 ;  /* 0x00000004001d7c02 */ /* 0x000fe20008000f00 */
[----:B------:R-:W-:Y:S01]  /*1d50*/  IMAD.U32 R27, RZ, RZ, UR4 ;  /* 0x00000004ff1b7e24 */ /* 0x000fe2000f8e00ff */
[----:B------:R-:W-:Y:S01]  /*1d60*/  MOV R0, UR4 ;  /* 0x0000000400007c02 */ /* 0x000fe20008000f00 */
[----:B------:R-:W-:Y:S01]  /*1d70*/  IMAD.U32 R28, RZ, RZ, UR4 ;  /* 0x00000004ff1c7e24 */ /* 0x000fe2000f8e00ff */
[----:B------:R-:W-:Y:S01]  /*1d80*/  MOV R13, UR4 ;  /* 0x00000004000d7c02 */ /* 0x000fe20008000f00 */
[----:B------:R-:W-:-:S02]  /*1d90*/  IMAD.U32 R30, RZ, RZ, UR4 ;  /* 0x00000004ff1e7e24 */ /* 0x000fc4000f8e00ff */
[----:B------:R-:W-:Y:S02]  /*1da0*/  IMAD.U32 R31, RZ, RZ, UR4 ;  /* 0x00000004ff1f7e24 */ /* 0x000fe4000f8e00ff */
[----:B------:R-:W-:Y:S02]  /*1db0*/  IMAD.U32 R3, RZ, RZ, UR4 ;  /* 0x00000004ff037e24 */ /* 0x000fe4000f8e00ff */
[----:B------:R-:W-:Y:S01]  /*1dc0*/  IMAD.U32 R12, RZ, RZ, UR4 ;  /* 0x00000004ff0c7e24 */ /* 0x000fe2000f8e00ff */
[----:B------:R-:W-:Y:S06]  /*1dd0*/  @P0 BRA `(.L_x_552) ;  /* 0x0000000400c40947 */ /* 0x000fec0003800000 */
        /* <DEDUP_REMOVED lines=16> */
[----:B------:R-:W-:-:S07]  /*1ee0*/  PRMT R13, R15, 0x7610, R13 ;  /* 0x000076100f0d7816 */ /* 0x000fce000000000d */
.L_x_553:
[----:B------:R-:W-:Y:S01]  /*1ef0*/  SHF.R.U32.HI R7, RZ, 0x2, R11 ;  /* 0x00000002ff077819 */ /* 0x000fe2000001160b */
[----:B-1----:R-:W-:-:S04]  /*1f00*/  IMAD.IADD R5, R11, 0x1, R14 ;  /* 0x000000010b057824 */ /* 0x002fc800078e020e */
[----:B------:R-:W-:Y:S01]  /*1f10*/  IMAD.WIDE.U32 R6, R7, 0x8, R22 ;  /* 0x0000000807067825 */ /* 0x000fe200078e0016 */
[----:B------:R-:W-:-:S05]  /*1f20*/  SHF.R.U32.HI R11, RZ, 0x2, R5 ;  /* 0x00000002ff0b7819 */ /* 0x000fca0000011605 */
[----:B------:R-:W3:Y:S01]  /*1f30*/  LDG.E.64 R6, desc[UR36][R6.64] ;  /* 0x0000002406067981 */ /* 0x000ee2000c1e1b00 */
[----:B------:R-:W-:-:S04]  /*1f40*/  IMAD.WIDE.U32 R10, R11, 0x8, R22 ;  /* 0x000000080b0a7825 */ /* 0x000fc800078e0016 */
[----:B------:R-:W-:Y:S02]  /*1f50*/  IMAD.IADD R5, R5, 0x1, R14 ;  /* 0x0000000105057824 */ /* 0x000fe400078e020e */
[----:B------:R-:W4:Y:S03]  /*1f60*/  LDG.E.64 R10, desc[UR36][R10.64] ;  /* 0x000000240a0a7981 */ /* 0x000f26000c1e1b00 */
[----:B------:R-:W-:-:S05]  /*1f70*/  SHF.R.U32.HI R9, RZ, 0x2, R5 ;  /* 0x00000002ff097819 */ /* 0x000fca0000011605 */
[----:B------:R-:W-:-:S06]  /*1f80*/  IMAD.WIDE.U32 R8, R9, 0x8, R22 ;  /* 0x0000000809087825 */ /* 0x000fcc00078e0016 */
[----:B------:R-:W5:Y:S01]  /*1f90*/  LDG.E.64 R8, desc[UR36][R8.64] ;  /* 0x0000002408087981 */ /* 0x000f62000c1e1b00 */
[----:B------:R-:W-:-:S04]  /*1fa0*/  IADD3 R37, PT, PT, R5, R14, RZ ;  /* 0x0000000e05257210 */ /* 0x000fc80007ffe0ff */
[----:B------:R-:W-:-:S05]  /*1fb0*/  SHF.R.U32.HI R5, RZ, 0x2, R37 ;  /* 0x00000002ff057819 */ /* 0x000fca0000011625 */
[----:B------:R-:W-:-:S06]  /*1fc0*/  IMAD.WIDE.U32 R4, R5, 0x8, R22 ;  /* 0x0000000805047825 */ /* 0x000fcc00078e0016 */
[----:B------:R-:W2:Y:S01]  /*1fd0*/  LDG.E.64 R4, desc[UR36][R4.64] ;  /* 0x0000002404047981 */ /* 0x000ea2000c1e1b00 */
[----:B------:R-:W-:Y:S02]  /*1fe0*/  LOP3.LUT P4, RZ, R13, 0xff, RZ, 0xc0, !PT ;  /* 0x000000ff0dff7812 */ /* 0x000fe4000788c0ff */
[----:B------:R-:W-:Y:S02]  /*1ff0*/  LOP3.LUT P3, RZ, R12, 0xff, RZ, 0xc0, !PT ;  /* 0x000000ff0cff7812 */ /* 0x000fe4000786c0ff */
[----:B------:R-:W-:Y:S02]  /*2000*/  LOP3.LUT P2, RZ, R3, 0xff, RZ, 0xc0, !PT ;  /* 0x000000ff03ff7812 */ /* 0x000fe4000784c0ff */
[----:B------:R-:W-:Y:S02]  /*2010*/  LOP3.LUT P0, RZ, R0, 0xff, RZ, 0xc0, !PT ;  /* 0x000000ff00ff7812 */ /* 0x000fe4000780c0ff */
[----:B------:R-:W-:Y:S02]  /*2020*/  LOP3.LUT P6, RZ, R30, 0xff, RZ, 0xc0, !PT ;  /* 0x000000ff1eff7812 */ /* 0x000fe400078cc0ff */
[----:B------:R-:W-:-:S02]  /*2030*/  LOP3.LUT P1, RZ, R31, 0xff, RZ, 0xc0, !PT ;  /* 0x000000ff1fff7812 */ /* 0x000fc4000782c0ff */
[----:B------:R-:W-:Y:S01]  /*2040*/  LOP3.LUT P5, RZ, R29, 0xff, RZ, 0xc0, !PT ;  /* 0x000000ff1dff7812 */ /* 0x000fe200078ac0ff */
[C---:B---3--:R-:W-:Y:S01]  /*2050*/  @!P4 IMAD.U32 R0, R6.reuse, 0x10000, RZ ;  /* 0x000100000600c824 */ /* 0x048fe200078e00ff */
[----:B------:R-:W-:Y:S02]  /*2060*/  PRMT R32, R6, 0x7632, R32 ;  /* 0x0000763206207816 */ /* 0x000fe40000000020 */
[C---:B------:R-:W-:Y:S02]  /*2070*/  PRMT R33, R7.reuse, 0x7632, R33 ;  /* 0x0000763207217816 */ /* 0x040fe40000000021 */
[----:B------:R-:W-:Y:S01]  /*2080*/  FSETP.NEU.OR P4, PT, R0, RZ, P4 ;  /* 0x000000ff0000720b */ /* 0x000fe2000278d400 */
[----:B------:R-:W-:Y:S01]  /*2090*/  @!P3 IMAD.U32 R3, R32, 0x10000, RZ ;  /* 0x000100002003b824 */ /* 0x000fe200078e00ff */
[----:B------:R-:W-:Y:S02]  /*20a0*/  @!P2 SHF.L.U32 R0, R7, 0x10, RZ ;  /* 0x000000100700a819 */ /* 0x000fe400000006ff */
[----:B------:R-:W-:-:S02]  /*20b0*/  SEL R13, RZ, 0x1, !P4 ;  /* 0x00000001ff0d7807 */ /* 0x000fc40006000000 */
[----:B------:R-:W-:Y:S02]  /*20c0*/  LOP3.LUT P4, RZ, R28, 0xff, RZ, 0xc0, !PT ;  /* 0x000000ff1cff7812 */ /* 0x000fe4000788c0ff */
[----:B------:R-:W-:Y:S01]  /*20d0*/  FSETP.NEU.OR P3, PT, R3, RZ, P3 ;  /* 0x000000ff0300720b */ /* 0x000fe20001f6d400 */
[----:B------:R-:W-:Y:S01]  /*20e0*/  @!P0 IMAD.U32 R3, R33, 0x10000, RZ ;  /* 0x0001000021038824 */ /* 0x000fe200078e00ff */
[----:B----4-:R-:W-:Y:S02]  /*20f0*/  PRMT R34, R10, 0x7632, R34 ;  /* 0x000076320a227816 */ /* 0x010fe40000000022 */
[----:B------:R-:W-:Y:S02]  /*2100*/  SEL R12, RZ, 0x1, !P3 ;  /* 0x00000001ff0c7807 */ /* 0x000fe40005800000 */
[----:B------:R-:W-:Y:S02]  /*2110*/  FSETP.NEU.OR P2, PT, R0, RZ, P2 ;  /* 0x000000ff0000720b */ /* 0x000fe4000174d400 */
[----:B------:R-:W-:-:S02]  /*2120*/  LOP3.LUT P3, RZ, R27, 0xff, RZ, 0xc0, !PT ;  /* 0x000000ff1bff7812 */ /* 0x000fc4000786c0ff */
[C---:B------:R-:W-:Y:S02]  /*2130*/  PRMT R35, R11.reuse, 0x7610, R35 ;  /* 0x000076100b237816 */ /* 0x040fe40000000023 */
[----:B------:R-:W-:Y:S02]  /*2140*/  PRMT R36, R11, 0x7632, R36 ;  /* 0x000076320b247816 */ /* 0x000fe40000000024 */
[----:B------:R-:W-:Y:S02]  /*2150*/  @!P6 SHF.L.U32 R11, R34, 0x10, RZ ;  /* 0x00000010220be819 */ /* 0x000fe400000006ff */
[----:B------:R-:W-:Y:S02]  /*2160*/  FSETP.NEU.OR P0, PT, R3, RZ, P0 ;  /* 0x000000ff0300720b */ /* 0x000fe4000070d400 */
[----:B------:R-:W-:Y:S02]  /*2170*/  SEL R3, RZ, 0x1, !P2 ;  /* 0x00000001ff037807 */ /* 0x000fe40005000000 */
[----:B------:R-:W-:Y:S01]  /*2180*/  LOP3.LUT P2, RZ, R26, 0xff, RZ, 0xc0, !PT ;  /* 0x000000ff1aff7812 */ /* 0x000fe2000784c0ff */
[----:B------:R-:W-:Y:S01]  /*2190*/  @!P1 IMAD.U32 R26, R10, 0x10000, RZ ;  /* 0x000100000a1a9824 */ /* 0x000fe200078e00ff */
[----:B------:R-:W-:Y:S01]  /*21a0*/  FSETP.NEU.OR P6, PT, R11, RZ, P6 ;  /* 0x000000ff0b00720b */ /* 0x000fe200037cd400 */
[----:B------:R-:W-:Y:S01]  /*21b0*/  @!P4 IMAD.U32 R11, R36, 0x10000, RZ ;  /* 0x00010000240bc824 */ /* 0x000fe200078e00ff */
[----:B-----5:R-:W-:-:S02]  /*21c0*/  PRMT R39, R8, 0x7610, R39 ;  /* 0x0000761008277816 */ /* 0x020fc40000000027 */
[----:B------:R-:W-:Y:S02]  /*21d0*/  SEL R0, RZ, 0x1, !P0 ;  /* 0x00000001ff007807 */ /* 0x000fe40004000000 */
[----:B------:R-:W-:Y:S02]  /*21e0*/  FSETP.NEU.OR P1, PT, R26, RZ, P1 ;  /* 0x000000ff1a00720b */ /* 0x000fe40000f2d400 */
[----:B------:R-:W-:Y:S01]  /*21f0*/  LOP3.LUT P0, RZ, R25, 0xff, RZ, 0xc0, !PT ;  /* 0x000000ff19ff7812 */ /* 0x000fe2000780c0ff */
[----:B------:R-:W-:Y:S01]  /*2200*/  @!P5 IMAD.U32 R25, R35, 0x10000, RZ ;  /* 0x000100002319d824 */ /* 0x000fe200078e00ff */
[----:B------:R-:W-:Y:S02]  /*2210*/  FSETP.NEU.OR P4, PT, R11, RZ, P4 ;  /* 0x000000ff0b00720b */ /* 0x000fe4000278d400 */
[----:B------:R-:W-:Y:S02]  /*2220*/  @!P3 SHF.L.U32 R11, R39, 0x10, RZ ;  /* 0x00000010270bb819 */ /* 0x000fe400000006ff */
[----:B------:R-:W-:-:S02]  /*2230*/  PRMT R40, R8, 0x7632, R40 ;  /* 0x0000763208287816 */ /* 0x000fc40000000028 */
[----:B------:R-:W-:Y:S02]  /*2240*/  SEL R31, RZ, 0x1, !P1 ;  /* 0x00000001ff1f7807 */ /* 0x000fe40004800000 */
[----:B------:R-:W-:Y:S01]  /*2250*/  LOP3.LUT P1, RZ, R24, 0xff, RZ, 0xc0, !PT ;  /* 0x000000ff18ff7812 */ /* 0x000fe2000782c0ff */
[----:B------:R-:W-:Y:S01]  /*2260*/  @!P2 IMAD.U32 R8, R40, 0x10000, RZ ;  /* 0x000100002808a824 */ /* 0x000fe200078e00ff */
[----:B------:R-:W-:Y:S01]  /*2270*/  FSETP.NEU.OR P3, PT, R11, RZ, P3 ;  /* 0x000000ff0b00720b */ /* 0x000fe20001f6d400 */
[----:B------:R-:W-:Y:S01]  /*2280*/  IMAD.IADD R11, R37, 0x1, R14 ;  /* 0x00000001250b7824 */ /* 0x000fe200078e020e */
[----:B------:R-:W-:Y:S02]  /*2290*/  FSETP.NEU.OR P5, PT, R25, RZ, P5 ;  /* 0x000000ff1900720b */ /* 0x000fe40002fad400 */
[----:B------:R-:W-:Y:S02]  /*22a0*/  SEL R30, RZ, 0x1, !P6 ;  /* 0x00000001ff1e7807 */ /* 0x000fe40007000000 */
[----:B------:R-:W-:-:S02]  /*22b0*/  SEL R28, RZ, 0x1, !P4 ;  /* 0x00000001ff1c7807 */ /* 0x000fc40006000000 */
[----:B------:R-:W-:Y:S02]  /*22c0*/  SEL R27, RZ, 0x1, !P3 ;  /* 0x00000001ff1b7807 */ /* 0x000fe40005800000 */
[----:B------:R-:W-:Y:S02]  /*22d0*/  PRMT R42, R9, 0x7610, R42 ;  /* 0x00007610092a7816 */ /* 0x000fe4000000002a */
[----:B------:R-:W-:Y:S02]  /*22e0*/  LOP3.LUT P6, RZ, R21, 0xff, RZ, 0xc0, !PT ;  /* 0x000000ff15ff7812 */ /* 0x000fe400078cc0ff */
[----:B------:R-:W-:Y:S02]  /*22f0*/  SEL R29, RZ, 0x1, !P5 ;  /* 0x00000001ff1d7807 */ /* 0x000fe40006800000 */
[----:B------:R-:W-:Y:S02]  /*2300*/  LOP3.LUT P4, RZ, R18, 0xff, RZ, 0xc0, !PT ;  /* 0x000000ff12ff7812 */ /* 0x000fe4000788c0ff */
[----:B------:R-:W-:-:S02]  /*2310*/  LOP3.LUT P3, RZ, R15, 0xff, RZ, 0xc0, !PT ;  /* 0x000000ff0fff7812 */ /* 0x000fc4000786c0ff */
[----:B------:R-:W-:Y:S02]  /*2320*/  LOP3.LUT P5, RZ, R20, 0xff, RZ, 0xc0, !PT ;  /* 0x000000ff14ff7812 */ /* 0x000fe400078ac0ff */
[----:B------:R-:W-:Y:S01]  /*2330*/  PRMT R41, R9, 0x7632, R41 ;  /* 0x0000763209297816 */ /* 0x000fe20000000029 */
[----:B------:R-:W-:Y:S01]  /*2340*/  IMAD R9, R14, 0x3, R11 ;  /* 0x000000030e097824 */ /* 0x000fe200078e020b */
[----:B------:R-:W-:Y:S02]  /*2350*/  FSETP.NEU.OR P2, PT, R8, RZ, P2 ;  /* 0x000000ff0800720b */ /* 0x000fe4000174d400 */
[----:B------:R-:W-:Y:S01]  /*2360*/  @!P0 SHF.L.U32 R8, R42, 0x10, RZ ;  /* 0x000000102a088819 */ /* 0x000fe200000006ff */
[----:B------:R-:W-:Y:S01]  /*2370*/  @!P1 IMAD.U32 R15, R41, 0x10000, RZ ;  /* 0x00010000290f9824 */ /* 0x000fe200078e00ff */
[----:B------:R-:W-:Y:S02]  /*2380*/  SEL R26, RZ, 0x1, !P2 ;  /* 0x00000001ff1a7807 */ /* 0x000fe40005000000 */
[----:B--2---:R-:W-:-:S02]  /*2390*/  ISETP.GE.U32.AND P2, PT, R9, R44, PT ;  /* 0x0000002c0900720c */ /* 0x004fc40003f46070 */
[----:B------:R-:W-:Y:S02]  /*23a0*/  FSETP.NEU.OR P0, PT, R8, RZ, P0 ;  /* 0x000000ff0800720b */ /* 0x000fe4000070d400 */
[C---:B------:R-:W-:Y:S02]  /*23b0*/  PRMT R8, R4.reuse, 0x7610, R8 ;  /* 0x0000761004087816 */ /* 0x040fe40000000008 */
[C---:B------:R-:W-:Y:S02]  /*23c0*/  PRMT R37, R5.reuse, 0x7610, R37 ;  /* 0x0000761005257816 */ /* 0x040fe40000000025 */
[----:B------:R-:W-:Y:S02]  /*23d0*/  PRMT R38, R5, 0x7632, R38 ;  /* 0x0000763205267816 */ /* 0x000fe40000000026 */
[----:B------:R-:W-:Y:S01]  /*23e0*/  PRMT R9, R4, 0x7632, R9 ;  /* 0x0000763204097816 */ /* 0x000fe20000000009 */
[----:B------:R-:W-:Y:S01]  /*23f0*/  @!P6 IMAD.U32 R4, R8, 0x10000, RZ ;  /* 0x000100000804e824 */ /* 0x000fe200078e00ff */
[----:B------:R-:W-:Y:S01]  /*2400*/  FSETP.NEU.OR P1, PT, R15, RZ, P1 ;  /* 0x000000ff0f00720b */ /* 0x000fe20000f2d400 */
[----:B------:R-:W-:Y:S01]  /*2410*/  @!P4 IMAD.U32 R15, R37, 0x10000, RZ ;  /* 0x00010000250fc824 */ /* 0x000fe200078e00ff */
[----:B------:R-:W-:Y:S01]  /*2420*/  @!P5 SHF.L.U32 R5, R9, 0x10, RZ ;  /* 0x000000100905d819 */ /* 0x000fe200000006ff */
[----:B------:R-:W-:Y:S01]  /*2430*/  @!P3 IMAD.U32 R18, R38, 0x10000, RZ ;  /* 0x000100002612b824 */ /* 0x000fe200078e00ff */
[----:B------:R-:W-:-:S02]  /*2440*/  FSETP.NEU.OR P6, PT, R4, RZ, P6 ;  /* 0x000000ff0400720b */ /* 0x000fc400037cd400 */
[----:B------:R-:W-:Y:S02]  /*2450*/  FSETP.NEU.OR P5, PT, R5, RZ, P5 ;  /* 0x000000ff0500720b */ /* 0x000fe40002fad400 */
[----:B------:R-:W-:Y:S02]  /*2460*/  FSETP.NEU.OR P4, PT, R15, RZ, P4 ;  /* 0x000000ff0f00720b */ /* 0x000fe4000278d400 */
[----:B------:R-:W-:Y:S02]  /*2470*/  FSETP.NEU.OR P3, PT, R18, RZ, P3 ;  /* 0x000000ff1200720b */ /* 0x000fe40001f6d400 */
[----:B------:R-:W-:Y:S02]  /*2480*/  SEL R25, RZ, 0x1, !P0 ;  /* 0x00000001ff197807 */ /* 0x000fe40004000000 */
[----:B------:R-:W-:Y:S02]  /*2490*/  SEL R24, RZ, 0x1, !P1 ;  /* 0x00000001ff187807 */ /* 0x000fe40004800000 */
[----:B------:R-:W-:-:S02]  /*24a0*/  SEL R21, RZ, 0x1, !P6 ;  /* 0x00000001ff157807 */ /* 0x000fc40007000000 */
[----:B------:R-:W-:Y:S02]  /*24b0*/  SEL R20, RZ, 0x1, !P5 ;  /* 0x00000001ff147807 */ /* 0x000fe40006800000 */
[----:B------:R-:W-:Y:S02]  /*24c0*/  SEL R18, RZ, 0x1, !P4 ;  /* 0x00000001ff127807 */ /* 0x000fe40006000000 */
[----:B------:R-:W-:Y:S01]  /*24d0*/  SEL R15, RZ, 0x1, !P3 ;  /* 0x00000001ff0f7807 */ /* 0x000fe20005800000 */
[----:B------:R-:W-:Y:S06]  /*24e0*/  @!P2 BRA `(.L_x_553) ;  /* 0xfffffff80080a947 */ /* 0x000fec000383ffff */
.L_x_552:
[----:B------:R-:W-:Y:S05]  /*24f0*/  BSYNC.RECONVERGENT B0 ;  /* 0x0000000000007941 */ /* 0x000fea0003800200 */
.L_x_551:
[----:B------:R-:W-:Y:S01]  /*2500*/  ISETP.GE.U32.AND P0, PT, R11, R44, PT ;  /* 0x0000002c0b00720c */ /* 0x000fe20003f06070 */
[----:B------:R-:W-:-:S12]  /*2510*/  BSSY.RECONVERGENT B0, `(.L_x_554) ;  /* 0x0000026000007945 */ /* 0x000fd80003800200 */
[----:B------:R-:W-:Y:S05]  /*2520*/  @P0 BRA `(.L_x_555) ;  /* 0x0000000000900947 */ /* 0x000fea0003800000 */
[----:B------:R-:W-:-:S05]  /*2530*/  SHF.R.U32.HI R5, RZ, 0x2, R11 ;  /* 0x00000002ff057819 */ /* 0x000fca000001160b */
[----:B------:R-:W-:-:S06]  /*2540*/  IMAD.WIDE.U32 R4, R5, 0x8, R22 ;  /* 0x0000000805047825 */ /* 0x000fcc00078e0016 */
[----:B------:R-:W2:Y:S01]  /*2550*/  LDG.E.64 R4, desc[UR36][R4.64] ;  /* 0x0000002404047981 */ /* 0x000ea2000c1e1b00 */
[----:B------:R-:W-:-:S04]  /*2560*/  IADD3 R43, PT, PT, R11, R14, RZ ;  /* 0x0000000e0b2b7210 */ /* 0x000fc80007ffe0ff */
[----:B------:R-:W-:Y:S02]  /*2570*/  ISETP.GE.U32.AND P1, PT, R43, R44, PT ;  /* 0x0000002c2b00720c */ /* 0x000fe40003f26070 */
[C---:B--2---:R-:W-:Y:S02]  /*2580*/  PRMT R6, R4.reuse, 0x7610, R6 ;  /* 0x0000761004067816 */ /* 0x044fe40000000006 */
[----:B------:R-:W-:Y:S02]  /*2590*/  PRMT R32, R4, 0x7632, R32 ;  /* 0x0000763204207816 */ /* 0x000fe40000000020 */
[C---:B------:R-:W-:Y:S02]  /*25a0*/  PRMT R7, R5.reuse, 0x7610, R7 ;  /* 0x0000761005077816 */ /* 0x040fe40000000007 */
[----:B------:R-:W-:-:S05]  /*25b0*/  PRMT R33, R5, 0x7632, R33 ;  /* 0x0000763205217816 */ /* 0x000fca0000000021 */
[----:B------:R-:W-:Y:S05]  /*25c0*/  @P1 BRA `(.L_x_555) ;  /* 0x0000000000681947 */ /* 0x000fea0003800000 */
[----:B------:R-:W-:-:S05]  /*25d0*/  SHF.R.U32.HI R5, RZ, 0x2, R43 ;  /* 0x00000002ff057819 */ /* 0x000fca000001162b */
[----:B------:R-:W-:-:S06]  /*25e0*/  IMAD.WIDE.U32 R4, R5, 0x8, R22 ;  /* 0x0000000805047825 */ /* 0x000fcc00078e0016 */
[----:B------:R-:W2:Y:S01]  /*25f0*/  LDG.E.64 R4, desc[UR36][R4.64] ;  /* 0x0000002404047981 */ /* 0x000ea2000c1e1b00 */
[----:B------:R-:W-:-:S05]  /*2600*/  IMAD.IADD R43, R43, 0x1, R14 ;  /* 0x000000012b2b7824 */ /* 0x000fca00078e020e */
[----:B------:R-:W-:Y:S02]  /*2610*/  ISETP.GE.U32.AND P1, PT, R43, R44, PT ;  /* 0x0000002c2b00720c */ /* 0x000fe40003f26070 */
[C---:B--2---:R-:W-:Y:S02]  /*2620*/  PRMT R10, R4.reuse, 0x7610, R10 ;  /* 0x00007610040a7816 */ /* 0x044fe4000000000a */
[----:B------:R-:W-:Y:S02]  /*2630*/  PRMT R34, R4, 0x7632, R34 ;  /* 0x0000763204227816 */ /* 0x000fe40000000022 */
[C---:B------:R-:W-:Y:S02]  /*2640*/  PRMT R35, R5.reuse, 0x7610, R35 ;  /* 0x0000761005237816 */ /* 0x040fe40000000023 */
[----:B------:R-:W-:-:S05]  /*2650*/  PRMT R36, R5, 0x7632, R36 ;  /* 0x0000763205247816 */ /* 0x000fca0000000024 */
[----:B------:R-:W-:Y:S05]  /*2660*/  @P1 BRA `(.L_x_555) ;  /* 0x0000000000401947 */ /* 0x000fea0003800000 */
[----:B------:R-:W-:Y:S01]  /*2670*/  IMAD.IADD R5, R43, 0x1, R14 ;  /* 0x000000012b057824 */ /* 0x000fe200078e020e */
[----:B------:R-:W-:-:S04]  /*2680*/  SHF.R.U32.HI R39, RZ, 0x2, R43 ;  /* 0x00000002ff277819 */ /* 0x000fc8000001162b */
[----:B------:R-:W-:-:S13]  /*2690*/  ISETP.GE.U32.AND P1, PT, R5, R44, PT ;  /* 0x0000002c0500720c */ /* 0x000fda0003f26070 */
[----:B------:R-:W-:-:S05]  /*26a0*/  @!P1 SHF.R.U32.HI R5, RZ, 0x2, R5 ;  /* 0x00000002ff059819 */ /* 0x000fca0000011605 */
[----:B------:R-:W-:-:S04]  /*26b0*/  @!P1 IMAD.WIDE.U32 R4, R5, 0x8, R22 ;  /* 0x0000000805049825 */ /* 0x000fc800078e0016 */
[----:B------:R-:W-:Y:S02]  /*26c0*/  IMAD.WIDE.U32 R22, R39, 0x8, R22 ;  /* 0x0000000827167825 */ /* 0x000fe400078e0016 */
[----:B------:R-:W2:Y:S04]  /*26d0*/  @!P1 LDG.E.64 R4, desc[UR36][R4.64] ;  /* 0x0000002404049981 */ /* 0x000ea8000c1e1b00 */
[----:B------:R-:W3:Y:S01]  /*26e0*/  LDG.E.64 R22, desc[UR36][R22.64] ;  /* 0x0000002416167981 */ /* 0x000ee2000c1e1b00 */
[C---:B--2---:R-:W-:Y:S02]  /*26f0*/  @!P1 PRMT R8, R4.reuse, 0x7610, R8 ;  /* 0x0000761004089816 */ /* 0x044fe40000000008 */
[----:B------:R-:W-:Y:S02]  /*2700*/  @!P1 PRMT R9, R4, 0x7632, R9 ;  /* 0x0000763204099816 */ /* 0x000fe40000000009 */
[----:B------:R-:W-:-:S02]  /*2710*/  @!P1 PRMT R37, R5, 0x7610, R37 ;  /* 0x0000761005259816 */ /* 0x000fc40000000025 */
[----:B------:R-:W-:Y:S02]  /*2720*/  @!P1 PRMT R38, R5, 0x7632, R38 ;  /* 0x0000763205269816 */ /* 0x000fe40000000026 */
[C---:B---3--:R-:W-:Y:S02]  /*2730*/  PRMT R39, R22.reuse, 0x7610, R39 ;  /* 0x0000761016277816 */ /* 0x048fe40000000027 */
[----:B------:R-:W-:Y:S02]  /*2740*/  PRMT R40, R22, 0x7632, R40 ;  /* 0x0000763216287816 */ /* 0x000fe40000000028 */
[C---:B------:R-:W-:Y:S02]  /*2750*/  PRMT R42, R23.reuse, 0x7610, R42 ;  /* 0x00007610172a7816 */ /* 0x040fe4000000002a */
[----:B------:R-:W-:-:S07]  /*2760*/  PRMT R41, R23, 0x7632, R41 ;  /* 0x0000763217297816 */ /* 0x000fce0000000029 */
.L_x_555:
[----:B------:R-:W-:Y:S05]  /*2770*/  BSYNC.RECONVERGENT B0 ;  /* 0x0000000000007941 */ /* 0x000fea0003800200 */
.L_x_554:
[----:B------:R-:W-:Y:S04]  /*2780*/  BSSY.RECONVERGENT B0, `(.L_x_556) ;  /* 0x000004b000007945 */ /* 0x000fe80003800200 */
[----:B------:R-:W-:Y:S05]  /*2790*/  @P0 BRA `(.L_x_557) ;  /* 0x0000000400240947 */ /* 0x000fea0003800000 */
[----:B------:R-:W-:Y:S01]  /*27a0*/  LOP3.LUT P1, RZ, R12, 0xff, RZ, 0xc0, !PT ;  /* 0x000000ff0cff7812 */ /* 0x000fe2000782c0ff */
[----:B------:R-:W-:Y:S01]  /*27b0*/  IMAD.IADD R5, R11, 0x1, R14 ;  /* 0x000000010b057824 */ /* 0x000fe200078e020e */
[----:B------:R-:W-:Y:S02]  /*27c0*/  LOP3.LUT P2, RZ, R3, 0xff, RZ, 0xc0, !PT ;  /* 0x000000ff03ff7812 */ /* 0x000fe4000784c0ff */
[----:B------:R-:W-:Y:S02]  /*27d0*/  LOP3.LUT P0, RZ, R13, 0xff, RZ, 0xc0, !PT ;  /* 0x000000ff0dff7812 */ /* 0x000fe4000780c0ff */
[----:B------:R-:W-:Y:S02]  /*27e0*/  LOP3.LUT P3, RZ, R0, 0xff, RZ, 0xc0, !PT ;  /* 0x000000ff00ff7812 */ /* 0x000fe4000786c0ff */
[----:B------:R-:W-:-:S05]  /*27f0*/  ISETP.GE.U32.AND P4, PT, R5, R44, PT ;  /* 0x0000002c0500720c */ /* 0x000fca0003f86070 */
[----:B------:R-:W-:Y:S02]  /*2800*/  @!P1 IMAD.U32 R32, R32, 0x10000, RZ ;  /* 0x0001000020209824 */ /* 0x000fe400078e00ff */
[----:B------:R-:W-:Y:S02]  /*2810*/  @!P2 IMAD.U32 R7, R7, 0x10000, RZ ;  /* 0x000100000707a824 */ /* 0x000fe400078e00ff */
        /* <DEDUP_REMOVED lines=9> */
[----:B------:R-:W-:Y:S01]  /*28b0*/  SEL R0, RZ, 0x1, !P3 ;  /* 0x00000001ff007807 */ /* 0x000fe20005800000 */
[----:B------:R-:W-:Y:S06]  /*28c0*/  @P4 BRA `(.L_x_557) ;  /* 0x0000000000d84947 */ /* 0x000fec0003800000 */
[----:B------:R-:W-:Y:S02]  /*28d0*/  LOP3.LUT P0, RZ, R31, 0xff, RZ, 0xc0, !PT ;  /* 0x000000ff1fff7812 */ /* 0x000fe4000780c0ff */
[----:B------:R-:W-:Y:S02]  /*28e0*/  LOP3.LUT P2, RZ, R29, 0xff, RZ, 0xc0, !PT ;  /* 0x000000ff1dff7812 */ /* 0x000fe4000784c0ff */
[----:B------:R-:W-:Y:S02]  /*28f0*/  LOP3.LUT P3, RZ, R28, 0xff, RZ, 0xc0, !PT ;  /* 0x000000ff1cff7812 */ /* 0x000fe4000786c0ff */
[----:B------:R-:W-:Y:S02]  /*2900*/  LOP3.LUT P1, RZ, R30, 0xff, RZ, 0xc0, !PT ;  /* 0x000000ff1eff7812 */ /* 0x000fe4000782c0ff */
[----:B------:R-:W-:-:S04]  /*2910*/  IADD3 R5, PT, PT, R5, R14, RZ ;  /* 0x0000000e05057210 */ /* 0x000fc80007ffe0ff */
[----:B------:R-:W-:Y:S01]  /*2920*/  ISETP.GE.U32.AND P4, PT, R5, R44, PT ;  /* 0x0000002c0500720c */ /* 0x000fe20003f86070 */
[----:B------:R-:W-:Y:S02]  /*2930*/  @!P0 IMAD.U32 R10, R10, 0x10000, RZ ;  /* 0x000100000a0a8824 */ /* 0x000fe400078e00ff */
[----:B------:R-:W-:Y:S02]  /*2940*/  @!P2 IMAD.U32 R35, R35, 0x10000, RZ ;  /* 0x000100002323a824 */ /* 0x000fe400078e00ff */
[----:B------:R-:W-:Y:S01]  /*2950*/  @!P3 IMAD.U32 R36, R36, 0x10000, RZ ;  /* 0x000100002424b824 */ /* 0x000fe200078e00ff */
[----:B------:R-:W-:Y:S02]  /*2960*/  FSETP.NEU.OR P0, PT, R10, RZ, P0 ;  /* 0x000000ff0a00720b */ /* 0x000fe4000070d400 */
[----:B------:R-:W-:Y:S02]  /*2970*/  @!P1 SHF.L.U32 R34, R34, 0x10, RZ ;  /* 0x0000001022229819 */ /* 0x000fe400000006ff */
        /* <DEDUP_REMOVED lines=16> */
[----:B------:R-:W-:Y:S01]  /*2a80*/  @!P0 IMAD.U32 R41, R41, 0x10000, RZ ;  /* 0x0001000029298824 */ /* 0x000fe200078e00ff */
[----:B------:R-:W-:Y:S02]  /*2a90*/  FSETP.NEU.OR P1, PT, R39, RZ, P1 ;  /* 0x000000ff2700720b */ /* 0x000fe40000f2d400 */
[----:B------:R-:W-:Y:S02]  /*2aa0*/  @!P2 SHF.L.U32 R40, R40, 0x10, RZ ;  /* 0x000000102828a819 */ /* 0x000fe400000006ff */
[----:B------:R-:W-:Y:S02]  /*2ab0*/  FSETP.NEU.OR P3, PT, R42, RZ, P3 ;  /* 0x000000ff2a00720b */ /* 0x000fe40001f6d400 */
[----:B------:R-:W-:-:S02]  /*2ac0*/  FSETP.NEU.OR P2, PT, R40, RZ, P2 ;  /* 0x000000ff2800720b */ /* 0x000fc4000174d400 */
        /* <DEDUP_REMOVED lines=9> */
[----:B------:R-:W-:-:S07]  /*2b60*/  LOP3.LUT P3, RZ, R15, 0xff, RZ, 0xc0, !PT ;  /* 0x000000ff0fff7812 */ /* 0x000fce000786c0ff */
        /* <DEDUP_REMOVED lines=11> */
[----:B------:R-:W-:-:S07]  /*2c20*/  SEL R15, RZ, 0x1, !P3 ;  /* 0x00000001ff0f7807 */ /* 0x000fce0005800000 */
.L_x_557:
[----:B------:R-:W-:Y:S05]  /*2c30*/  BSYNC.RECONVERGENT B0 ;  /* 0x0000000000007941 */ /* 0x000fea0003800200 */
.L_x_556:
[----:B------:R-:W1:Y:S01]  /*2c40*/  I2F.S8 R30, R30 ;  /* 0x0000001e001e7306 */ /* 0x000e620000001400 */
[----:B------:R-:W-:Y:S02]  /*2c50*/  LOP3.LUT P1, RZ, R12, 0xff, RZ, 0xc0, !PT ;  /* 0x000000ff0cff7812 */ /* 0x000fe4000782c0ff */
[----:B------:R-:W-:Y:S02]  /*2c60*/  LOP3.LUT P0, RZ, R13, 0xff, RZ, 0xc0, !PT ;  /* 0x000000ff0dff7812 */ /* 0x000fe4000780c0ff */
[----:B------:R-:W-:Y:S02]  /*2c70*/  LOP3.LUT P2, RZ, R3, 0xff, RZ, 0xc0, !PT ;  /* 0x000000ff03ff7812 */ /* 0x000fe4000784c0ff */
[----:B------:R-:W-:Y:S01]  /*2c80*/  LOP3.LUT P3, RZ, R0, 0xff, RZ, 0xc0, !PT ;  /* 0x000000ff00ff7812 */ /* 0x000fe2000786c0ff */
[----:B------:R-:W-:Y:S08]  /*2c90*/  I2F.S8 R31, R31 ;  /* 0x0000001f001f7306 */ /* 0x000ff00000001400 */
[----:B------:R-:W-:Y:S08]  /*2ca0*/  I2F.S8 R29, R29 ;  /* 0x0000001d001d7306 */ /* 0x000ff00000001400 */
[----:B------:R-:W-:Y:S08]  /*2cb0*/  I2F.S8 R28, R28 ;  /* 0x0000001c001c7306 */ /* 0x000ff00000001400 */
[----:B-1----:R-:W1:Y:S08]  /*2cc0*/  F2F.BF16.F32 R30, R30 ;  /* 0x0000001e001e7304 */ /* 0x002e700000202000 */
[----:B------:R-:W-:Y:S01]  /*2cd0*/  I2F.S8 R26, R26 ;  /* 0x0000001a001a7306 */ /* 0x000fe20000001400 */
[----:B-1----:R-:W-:-:S07]  /*2ce0*/  @!P1 IMAD.U32 R0, R30, 0x10000, RZ ;  /* 0x000100001e009824 */ /* 0x002fce00078e00ff */
[----:B------:R-:W1:Y:S01]  /*2cf0*/  F2F.BF16.F32 R31, R31 ;  /* 0x0000001f001f7304 */ /* 0x000e620000202000 */
[----:B------:R-:W-:-:S07]  /*2d00*/  FSETP.EQ.AND P1, PT, R0, RZ, !P1 ;  /* 0x000000ff0000720b */ /* 0x000fce0004f22000 */
[----:B------:R-:W2:Y:S01]  /*2d10*/  F2F.BF16.F32 R4, R29 ;  /* 0x0000001d00047304 */ /* 0x000ea20000202000 */
[----:B-1----:R-:W-:-:S07]  /*2d20*/  @!P0 IMAD.U32 R3, R31, 0x10000, RZ ;  /* 0x000100001f038824 */ /* 0x002fce00078e00ff */
[----:B------:R-:W-:Y:S01]  /*2d30*/  I2F.S8 R25, R25 ;  /* 0x0000001900197306 */ /* 0x000fe20000001400 */
[----:B------:R-:W-:Y:S02]  /*2d40*/  FSETP.EQ.AND P0, PT, R3, RZ, !P0 ;  /* 0x000000ff0300720b */ /* 0x000fe40004702000 */
[----:B--2---:R-:W-:-:S05]  /*2d50*/  @!P2 SHF.L.U32 R4, R4, 0x10, RZ ;  /* 0x000000100404a819 */ /* 0x004fca00000006ff */
[----:B------:R-:W1:Y:S01]  /*2d60*/  F2F.BF16.F32 R28, R28 ;  /* 0x0000001c001c7304 */ /* 0x000e620000202000 */
[----:B------:R-:W-:-:S07]  /*2d70*/  FSETP.EQ.AND P2, PT, R4, RZ, !P2 ;  /* 0x000000ff0400720b */ /* 0x000fce0005742000 */
[----:B------:R-:W-:Y:S01]  /*2d80*/  I2F.S8 R27, R27 ;  /* 0x0000001b001b7306 */ /* 0x000fe20000001400 */
[----:B-1----:R-:W-:-:S07]  /*2d90*/  @!P3 IMAD.U32 R0, R28, 0x10000, RZ ;  /* 0x000100001c00b824 */ /* 0x002fce00078e00ff */
[----:B------:R-:W-:Y:S01]  /*2da0*/  I2F.S8 R24, R24 ;  /* 0x0000001800187306 */ /* 0x000fe20000001400 */
[----:B------:R-:W-:-:S07]  /*2db0*/  FSETP.EQ.AND P3, PT, R0, RZ, !P3 ;  /* 0x000000ff0000720b */ /* 0x000fce0005f62000 */
[----:B------:R-:W1:Y:S08]  /*2dc0*/  F2F.BF16.F32 R26, R26 ;  /* 0x0000001a001a7304 */ /* 0x000e700000202000 */
[----:B------:R-:W2:Y:S01]  /*2dd0*/  F2F.BF16.F32 R25, R25 ;  /* 0x0000001900197304 */ /* 0x000ea20000202000 */
[----:B-1----:R-:W-:-:S07]  /*2de0*/  @P1 SHF.L.U32 R0, R26, 0x10, RZ ;  /* 0x000000101a001819 */ /* 0x002fce00000006ff */
[----:B------:R-:W1:Y:S01]  /*2df0*/  F2F.BF16.F32 R27, R27 ;  /* 0x0000001b001b7304 */ /* 0x000e620000202000 */
[----:B------:R-:W-:Y:S01]  /*2e00*/  FSETP.EQ.AND P1, PT, R0, RZ, P1 ;  /* 0x000000ff0000720b */ /* 0x000fe20000f22000 */
[----:B--2---:R-:W-:-:S06]  /*2e10*/  @P2 IMAD.U32 R4, R25, 0x10000, RZ ;  /* 0x0001000019042824 */ /* 0x004fcc00078e00ff */
[----:B------:R-:W-:Y:S01]  /*2e20*/  I2F.S8 R20, R20 ;  /* 0x0000001400147306 */ /* 0x000fe20000001400 */
[----:B------:R-:W-:Y:S01]  /*2e30*/  FSETP.EQ.AND P4, PT, R4, RZ, P2 ;  /* 0x000000ff0400720b */ /* 0x000fe20001782000 */
[----:B-1----:R-:W-:-:S06]  /*2e40*/  @P0 IMAD.U32 R3, R27, 0x10000, RZ ;  /* 0x000100001b030824 */ /* 0x002fcc00078e00ff */
[----:B------:R-:W-:Y:S01]  /*2e50*/  I2F.S8 R18, R18 ;  /* 0x0000001200127306 */ /* 0x000fe20000001400 */
[----:B------:R-:W-:-:S07]  /*2e60*/  FSETP.EQ.AND P0, PT, R3, RZ, P0 ;  /* 0x000000ff0300720b */ /* 0x000fce0000702000 */
[----:B------:R-:W1:Y:S08]  /*2e70*/  F2F.BF16.F32 R24, R24 ;  /* 0x0000001800187304 */ /* 0x000e700000202000 */
[----:B------:R-:W-:Y:S01]  /*2e80*/  I2F.S8 R21, R21 ;  /* 0x0000001500157306 */ /* 0x000fe20000001400 */
[----:B-1----:R-:W-:-:S07]  /*2e90*/  @P3 IMAD.U32 R0, R24, 0x10000, RZ ;  /* 0x0001000018003824 */ /* 0x002fce00078e00ff */
[----:B------:R-:W1:Y:S01]  /*2ea0*/  F2F.BF16.F32 R20, R20 ;  /* 0x0000001400147304 */ /* 0x000e620000202000 */
[----:B------:R-:W-:-:S07]  /*2eb0*/  FSETP.EQ.AND P3, PT, R0, RZ, P3 ;  /* 0x000000ff0000720b */ /* 0x000fce0001f62000 */
[----:B------:R-:W2:Y:S01]  /*2ec0*/  F2F.BF16.F32 R5, R18 ;  /* 0x0000001200057304 */ /* 0x000ea20000202000 */
[----:B-1----:R-:W-:-:S07]  /*2ed0*/  @P1 IMAD.U32 R4, R20, 0x10000, RZ ;  /* 0x0001000014041824 */ /* 0x002fce00078e00ff */
[----:B------:R-:W1:Y:S01]  /*2ee0*/  F2F.BF16.F32 R21, R21 ;  /* 0x0000001500157304 */ /* 0x000e620000202000 */
[----:B------:R-:W-:Y:S02]  /*2ef0*/  FSETP.NEU.OR P2, PT, R4, RZ, !P1 ;  /* 0x000000ff0400720b */ /* 0x000fe40004f4d400 */
[----:B------:R-:W-:Y:S01]  /*2f00*/  PLOP3.LUT P1, PT, PT, PT, PT, 0x80, 0x8 ;  /* 0x000000000008781c */ /* 0x000fe20003f2f070 */
[----:B--2---:R-:W-:-:S05]  /*2f10*/  @P4 IMAD.U32 R5, R5, 0x10000, RZ ;  /* 0x0001000005054824 */ /* 0x004fca00078e00ff */
[----:B------:R-:W-:Y:S02]  /*2f20*/  FSETP.NEU.OR P4, PT, R5, RZ, !P4 ;  /* 0x000000ff0500720b */ /* 0x000fe4000678d400 */
[----:B-1----:R-:W-:-:S04]  /*2f30*/  @P0 SHF.L.U32 R3, R21, 0x10, RZ ;  /* 0x0000001015030819 */ /* 0x002fc800000006ff */
[----:B------:R-:W-:Y:S01]  /*2f40*/  FSETP.NEU.OR P0, PT, R3, RZ, !P0 ;  /* 0x000000ff0300720b */ /* 0x000fe2000470d400 */
[----:B------:R-:W-:-:S12]  /*2f50*/  @!P3 BRA `(.L_x_549) ;  /* 0x000000a800f0b947 */ /* 0x000fd80003800000 */
[----:B------:R-:W1:Y:S08]  /*2f60*/  I2F.S8 R15, R15 ;  /* 0x0000000f000f7306 */ /* 0x000e700000001400 */
[----:B-1----:R-:W1:Y:S02]  /*2f70*/  F2F.BF16.F32 R0, R15 ;  /* 0x0000000f00007304 */ /* 0x002e640000202000 */
[----:B-1----:R-:W-:-:S04]  /*2f80*/  SHF.L.U32 R0, R0, 0x10, RZ ;  /* 0x0000001000007819 */ /* 0x002fc800000006ff */
[----:B------:R-:W-:Y:S01]  /*2f90*/  FSETP.NEU.FTZ.AND P1, PT, R0, RZ, PT ;  /* 0x000000ff0000720b */ /* 0x000fe20003f3d000 */
[----:B------:R-:W-:-:S12]  /*2fa0*/  BRA `(.L_x_549) ;  /* 0x000000a800dc7947 */ /* 0x000fd80003800000 */
.L_x_550:
[----:B------:R-:W-:-:S13]  /*2fb0*/  ISETP.NE.AND P0, PT, R24, 0x1, PT ;  /* 0x000000011800780c */ /* 0x000fda0003f05270 */
[----:B------:R-:W-:Y:S05]  /*2fc0*/  @P0 BRA `(.L_x_558) ;  /* 0x0000001000f40947 */ /* 0x000fea0003800000 */
[----:B------:R-:W1:Y:S01]  /*2fd0*/  LDCU UR5, c[0x0][0x390] ;  /* 0x00007200ff0577ac */ /* 0x000e620008000800 */
[----:B------:R-:W-:Y:S01]  /*2fe0*/  IMAD.MOV.U32 R29, RZ, RZ, R11 ;  /* 0x000000ffff1d7224 */ /* 0x000fe200078e000b */
        /* <DEDUP_REMOVED lines=39> */
.L_x_561:
[----:B------:R-:W-:Y:S02]  /*3260*/  IMAD R24, R34, R29, RZ ;  /* 0x0000001d22187224 */ /* 0x000fe400078e02ff */
[----:B-1----:R-:W-:-:S03]  /*3270*/  IMAD.IADD R25, R29, 0x1, R6 ;  /* 0x000000011d197824 */ /* 0x002fc600078e0206 */
[----:B------:R-:W-:-:S05]  /*3280*/  SHF.R.U32.HI R27, RZ, 0x2, R24 ;  /* 0x00000002ff1b7819 */ /* 0x000fca0000011618 */
[----:B------:R-:W-:-:S06]  /*3290*/  IMAD.WIDE.U32 R26, R27, 0x8, R22 ;  /* 0x000000081b1a7825 */ /* 0x000fcc00078e0016 */
[----:B------:R-:W3:Y:S01]  /*32a0*/  LDG.E.64 R26, desc[UR36][R26.64] ;  /* 0x000000241a1a7981 */ /* 0x000ee2000c1e1b00 */
[----:B------:R-:W-:Y:S02]  /*32b0*/  IMAD R24, R34, R25, RZ ;  /* 0x0000001922187224 */ /* 0x000fe400078e02ff */
[----:B------:R-:W-:-:S03]  /*32c0*/  IMAD.IADD R25, R25, 0x1, R6 ;  /* 0x0000000119197824 */ /* 0x000fc600078e0206 */
[----:B------:R-:W-:Y:S01]  /*32d0*/  SHF.R.U32.HI R29, RZ, 0x2, R24 ;  /* 0x00000002ff1d7819 */ /* 0x000fe20000011618 */
[----:B------:R-:W-:-:S04]  /*32e0*/  IMAD R24, R34, R25, RZ ;  /* 0x0000001922187224 */ /* 0x000fc800078e02ff */
[----:B------:R-:W-:Y:S01]  /*32f0*/  IMAD.WIDE.U32 R28, R29, 0x8, R22 ;  /* 0x000000081d1c7825 */ /* 0x000fe200078e0016 */
[----:B------:R-:W-:-:S05]  /*3300*/  SHF.R.U32.HI R31, RZ, 0x2, R24 ;  /* 0x00000002ff1f7819 */ /* 0x000fca0000011618 */
[----:B------:R-:W4:Y:S01]  /*3310*/  LDG.E.64 R28, desc[UR36][R28.64] ;  /* 0x000000241c1c7981 */ /* 0x000f22000c1e1b00 */
[----:B------:R-:W-:Y:S01]  /*3320*/  IMAD.WIDE.U32 R30, R31, 0x8, R22 ;  /* 0x000000081f1e7825 */ /* 0x000fe200078e0016 */
[----:B------:R-:W-:-:S05]  /*3330*/  IADD3 R37, PT, PT, R25, R6, RZ ;  /* 0x0000000619257210 */ /* 0x000fca0007ffe0ff */
[----:B------:R-:W5:Y:S01]  /*3340*/  LDG.E.64 R30, desc[UR36][R30.64] ;  /* 0x000000241e1e7981 */ /* 0x000f62000c1e1b00 */
[----:B------:R-:W-:-:S05]  /*3350*/  IMAD R24, R34, R37, RZ ;  /* 0x0000002522187224 */ /* 0x000fca00078e02ff */
        /* <DEDUP_REMOVED lines=9> */
[----:B------:R-:W-:Y:S02]  /*33f0*/  LOP3.LUT P5, RZ, R18, 0xff, RZ, 0xc0, !PT ;  /* 0x000000ff12ff7812 */ /* 0x000fe400078ac0ff */
[C---:B---3--:R-:W-:Y:S01]  /*3400*/  PRMT R32, R26.reuse, 0x7632, R32 ;  /* 0x000076321a207816 */ /* 0x048fe20000000020 */
[----:B------:R-:W-:Y:S01]  /*3410*/  @!P4 IMAD.U32 R0, R26, 0x10000, RZ ;  /* 0x000100001a00c824 */ /* 0x000fe200078e00ff */
[----:B------:R-:W-:-:S03]  /*3420*/  PRMT R33, R27, 0x7632, R33 ;  /* 0x000076321b217816 */ /* 0x000fc60000000021 */
[----:B------:R-:W-:Y:S01]  /*3430*/  @!P3 IMAD.U32 R3, R32, 0x10000, RZ ;  /* 0x000100002003b824 */ /* 0x000fe200078e00ff */
[----:B------:R-:W-:Y:S02]  /*3440*/  FSETP.NEU.OR P4, PT, R0, RZ, P4 ;  /* 0x000000ff0000720b */ /* 0x000fe4000278d400 */
[----:B------:R-:W-:Y:S02]  /*3450*/  @!P2 SHF.L.U32 R0, R27, 0x10, RZ ;  /* 0x000000101b00a819 */ /* 0x000fe400000006ff */
[----:B------:R-:W-:Y:S01]  /*3460*/  FSETP.NEU.OR P3, PT, R3, RZ, P3 ;  /* 0x000000ff0300720b */ /* 0x000fe20001f6d400 */
[----:B------:R-:W-:Y:S01]  /*3470*/  @!P0 IMAD.U32 R3, R33, 0x10000, RZ ;  /* 0x0001000021038824 */ /* 0x000fe200078e00ff */
[----:B------:R-:W-:Y:S02]  /*3480*/  FSETP.NEU.OR P2, PT, R0, RZ, P2 ;  /* 0x000000ff0000720b */ /* 0x000fe4000174d400 */
[----:B------:R-:W-:Y:S02]  /*3490*/  SEL R5, RZ, 0x1, !P4 ;  /* 0x00000001ff057807 */ /* 0x000fe40006000000 */
[----:B------:R-:W-:-:S02]  /*34a0*/  FSETP.NEU.OR P0, PT, R3, RZ, P0 ;  /* 0x000000ff0300720b */ /* 0x000fc4000070d400 */
[----:B------:R-:W-:Y:S02]  /*34b0*/  LOP3.LUT P4, RZ, R15, 0xff, RZ, 0xc0, !PT ;  /* 0x000000ff0fff7812 */ /* 0x000fe4000788c0ff */
[----:B------:R-:W-:Y:S02]  /*34c0*/  SEL R3, RZ, 0x1, !P2 ;  /* 0x00000001ff037807 */ /* 0x000fe40005000000 */
[----:B------:R-:W-:Y:S01]  /*34d0*/  LOP3.LUT P2, RZ, R13, 0xff, RZ, 0xc0, !PT ;  /* 0x000000ff0dff7812 */ /* 0x000fe2000784c0ff */
[C---:B----4-:R-:W-:Y:S01]  /*34e0*/  @!P1 IMAD.U32 R13, R28.reuse, 0x10000, RZ ;  /* 0x000100001c0d9824 */ /* 0x050fe200078e00ff */
[----:B------:R-:W-:Y:S02]  /*34f0*/  SEL R4, RZ, 0x1, !P3 ;  /* 0x00000001ff047807 */ /* 0x000fe40005800000 */
[----:B------:R-:W-:Y:S02]  /*3500*/  PRMT R35, R28, 0x7632, R35 ;  /* 0x000076321c237816 */ /* 0x000fe40000000023 */
[----:B------:R-:W-:-:S02]  /*3510*/  LOP3.LUT P3, RZ, R14, 0xff, RZ, 0xc0, !PT ;  /* 0x000000ff0eff7812 */ /* 0x000fc4000786c0ff */
[----:B------:R-:W-:Y:S02]  /*3520*/  SEL R0, RZ, 0x1, !P0 ;  /* 0x00000001ff007807 */ /* 0x000fe40004000000 */
[----:B------:R-:W-:Y:S02]  /*3530*/  LOP3.LUT P0, RZ, R12, 0xff, RZ, 0xc0, !PT ;  /* 0x000000ff0cff7812 */ /* 0x000fe4000780c0ff */
[----:B------:R-:W-:Y:S02]  /*3540*/  FSETP.NEU.OR P1, PT, R13, RZ, P1 ;  /* 0x000000ff0d00720b */ /* 0x000fe40000f2d400 */
[----:B------:R-:W-:Y:S02]  /*3550*/  PRMT R39, R29, 0x7632, R39 ;  /* 0x000076321d277816 */ /* 0x000fe40000000027 */
[----:B------:R-:W-:Y:S02]  /*3560*/  @!P6 SHF.L.U32 R12, R35, 0x10, RZ ;  /* 0x00000010230ce819 */ /* 0x000fe400000006ff */
[----:B------:R-:W-:-:S02]  /*3570*/  SEL R21, RZ, 0x1, !P1 ;  /* 0x00000001ff157807 */ /* 0x000fc40004800000 */
[----:B------:R-:W-:Y:S01]  /*3580*/  LOP3.LUT P1, RZ, R11, 0xff, RZ, 0xc0, !PT ;  /* 0x000000ff0bff7812 */ /* 0x000fe2000782c0ff */
[----:B------:R-:W-:Y:S01]  /*3590*/  @!P4 IMAD.U32 R11, R39, 0x10000, RZ ;  /* 0x00010000270bc824 */ /* 0x000fe200078e00ff */
[----:B------:R-:W-:Y:S02]  /*35a0*/  FSETP.NEU.OR P6, PT, R12, RZ, P6 ;  /* 0x000000ff0c00720b */ /* 0x000fe400037cd400 */
[----:B------:R-:W-:Y:S01]  /*35b0*/  PRMT R38, R29, 0x7610, R38 ;  /* 0x000076101d267816 */ /* 0x000fe20000000026 */
[----:B------:R-:W-:Y:S01]  /*35c0*/  IMAD.IADD R29, R37, 0x1, R6 ;  /* 0x00000001251d7824 */ /* 0x000fe200078e0206 */
[----:B-----5:R-:W-:Y:S02]  /*35d0*/  PRMT R40, R30, 0x7610, R40 ;  /* 0x000076101e287816 */ /* 0x020fe40000000028 */
[----:B------:R-:W-:Y:S01]  /*35e0*/  SEL R20, RZ, 0x1, !P6 ;  /* 0x00000001ff147807 */ /* 0x000fe20007000000 */
[----:B------:R-:W-:Y:S01]  /*35f0*/  @!P5 IMAD.U32 R13, R38, 0x10000, RZ ;  /* 0x00010000260dd824 */ /* 0x000fe200078e00ff */
[----:B------:R-:W-:-:S02]  /*3600*/  LOP3.LUT P6, RZ, R10, 0xff, RZ, 0xc0, !PT ;  /* 0x000000ff0aff7812 */ /* 0x000fc400078cc0ff */
[----:B------:R-:W-:Y:S02]  /*3610*/  FSETP.NEU.OR P4, PT, R11, RZ, P4 ;  /* 0x000000ff0b00720b */ /* 0x000fe4000278d400 */
[----:B------:R-:W-:Y:S02]  /*3620*/  @!P3 SHF.L.U32 R10, R40, 0x10, RZ ;  /* 0x00000010280ab819 */ /* 0x000fe400000006ff */
[----:B------:R-:W-:Y:S02]  /*3630*/  PRMT R41, R30, 0x7632, R41 ;  /* 0x000076321e297816 */ /* 0x000fe40000000029 */
[----:B------:R-:W-:Y:S02]  /*3640*/  FSETP.NEU.OR P3, PT, R10, RZ, P3 ;  /* 0x000000ff0a00720b */ /* 0x000fe40001f6d400 */
[----:B------:R-:W-:Y:S02]  /*3650*/  SEL R15, RZ, 0x1, !P4 ;  /* 0x00000001ff0f7807 */ /* 0x000fe40006000000 */
[----:B------:R-:W-:-:S02]  /*3660*/  FSETP.NEU.OR P5, PT, R13, RZ, P5 ;  /* 0x000000ff0d00720b */ /* 0x000fc40002fad400 */
[----:B------:R-:W-:Y:S01]  /*3670*/  LOP3.LUT P4, RZ, R8, 0xff, RZ, 0xc0, !PT ;  /* 0x000000ff08ff7812 */ /* 0x000fe2000788c0ff */
[----:B------:R-:W-:Y:S01]  /*3680*/  @!P2 IMAD.U32 R8, R41, 0x10000, RZ ;  /* 0x000100002908a824 */ /* 0x000fe200078e00ff */
[----:B------:R-:W-:Y:S02]  /*3690*/  SEL R14, RZ, 0x1, !P3 ;  /* 0x00000001ff0e7807 */ /* 0x000fe40005800000 */
[----:B------:R-:W-:Y:S02]  /*36a0*/  SEL R18, RZ, 0x1, !P5 ;  /* 0x00000001ff127807 */ /* 0x000fe40006800000 */
[----:B------:R-:W-:Y:S01]  /*36b0*/  LOP3.LUT P3, RZ, R7, 0xff, RZ, 0xc0, !PT ;  /* 0x000000ff07ff7812 */ /* 0x000fe2000786c0ff */
[----:B------:R-:W-:Y:S01]  /*36c0*/  IMAD R7, R6, 0x3, R29 ;  /* 0x0000000306077824 */ /* 0x000fe200078e021d */
[----:B------:R-:W-:Y:S02]  /*36d0*/  LOP3.LUT P5, RZ, R9, 0xff, RZ, 0xc0, !PT ;  /* 0x000000ff09ff7812 */ /* 0x000fe400078ac0ff */
[----:B------:R-:W-:-:S02]  /*36e0*/  FSETP.NEU.OR P2, PT, R8, RZ, P2 ;  /* 0x000000ff0800720b */ /* 0x000fc4000174d400 */
[C---:B------:R-:W-:Y:S02]  /*36f0*/  PRMT R43, R31.reuse, 0x7632, R43 ;  /* 0x000076321f2b7816 */ /* 0x040fe4000000002b */
[----:B------:R-:W-:Y:S02]  /*3700*/  PRMT R42, R31, 0x7610, R42 ;  /* 0x000076101f2a7816 */ /* 0x000fe4000000002a */
[----:B------:R-:W-:Y:S01]  /*3710*/  SEL R13, RZ, 0x1, !P2 ;  /* 0x00000001ff0d7807 */ /* 0x000fe20005000000 */
[----:B------:R-:W-:Y:S01]  /*3720*/  @!P1 IMAD.U32 R9, R43, 0x10000, RZ ;  /* 0x000100002b099824 */ /* 0x000fe200078e00ff */
[----:B--2---:R-:W-:Y:S02]  /*3730*/  ISETP.GE.U32.AND P2, PT, R7, R44, PT ;  /* 0x0000002c0700720c */ /* 0x004fe40003f46070 */
[----:B------:R-:W-:Y:S02]  /*3740*/  PRMT R31, R24, 0x7610, R31 ;  /* 0x00007610181f7816 */ /* 0x000fe4000000001f */
[----:B------:R-:W-:-:S02]  /*3750*/  PRMT R37, R25, 0x7610, R37 ;  /* 0x0000761019257816 */ /* 0x000fc40000000025 */
[----:B------:R-:W-:Y:S01]  /*3760*/  PRMT R36, R25, 0x7632, R36 ;  /* 0x0000763219247816 */ /* 0x000fe20000000024 */
[----:B------:R-:W-:Y:S01]  /*3770*/  @!P6 IMAD.U32 R7, R31, 0x10000, RZ ;  /* 0x000100001f07e824 */ /* 0x000fe200078e00ff */
[----:B------:R-:W-:Y:S02]  /*3780*/  @!P0 SHF.L.U32 R8, R42, 0x10, RZ ;  /* 0x000000102a088819 */ /* 0x000fe400000006ff */
[----:B------:R-:W-:Y:S01]  /*3790*/  PRMT R30, R24, 0x7632, R30 ;  /* 0x00007632181e7816 */ /* 0x000fe2000000001e */
[----:B------:R-:W-:Y:S01]  /*37a0*/  @!P3 IMAD.U32 R10, R36, 0x10000, RZ ;  /* 0x00010000240ab824 */ /* 0x000fe200078e00ff */
[----:B------:R-:W-:Y:S01]  /*37b0*/  FSETP.NEU.OR P1, PT, R9, RZ, P1 ;  /* 0x000000ff0900720b */ /* 0x000fe20000f2d400 */
[----:B------:R-:W-:Y:S01]  /*37c0*/  @!P4 IMAD.U32 R9, R37, 0x10000, RZ ;  /* 0x000100002509c824 */ /* 0x000fe200078e00ff */
[----:B------:R-:W-:Y:S02]  /*37d0*/  FSETP.NEU.OR P0, PT, R8, RZ, P0 ;  /* 0x000000ff0800720b */ /* 0x000fe4000070d400 */
[----:B------:R-:W-:-:S02]  /*37e0*/  @!P5 SHF.L.U32 R8, R30, 0x10, RZ ;  /* 0x000000101e08d819 */ /* 0x000fc400000006ff */
[----:B------:R-:W-:Y:S02]  /*37f0*/  FSETP.NEU.OR P6, PT, R7, RZ, P6 ;  /* 0x000000ff0700720b */ /* 0x000fe400037cd400 */
[----:B------:R-:W-:Y:S02]  /*3800*/  FSETP.NEU.OR P5, PT, R8, RZ, P5 ;  /* 0x000000ff0800720b */ /* 0x000fe40002fad400 */
[----:B------:R-:W-:Y:S02]  /*3810*/  FSETP.NEU.OR P4, PT, R9, RZ, P4 ;  /* 0x000000ff0900720b */ /* 0x000fe4000278d400 */
[----:B------:R-:W-:Y:S02]  /*3820*/  FSETP.NEU.OR P3, PT, R10, RZ, P3 ;  /* 0x000000ff0a00720b */ /* 0x000fe40001f6d400 */
[----:B------:R-:W-:Y:S02]  /*3830*/  SEL R12, RZ, 0x1, !P0 ;  /* 0x00000001ff0c7807 */ /* 0x000fe40004000000 */
[----:B------:R-:W-:-:S02]  /*3840*/  SEL R11, RZ, 0x1, !P1 ;  /* 0x00000001ff0b7807 */ /* 0x000fc40004800000 */
[----:B------:R-:W-:Y:S02]  /*3850*/  SEL R10, RZ, 0x1, !P6 ;  /* 0x00000001ff0a7807 */ /* 0x000fe40007000000 */
[----:B------:R-:W-:Y:S02]  /*3860*/  SEL R9, RZ, 0x1, !P5 ;  /* 0x00000001ff097807 */ /* 0x000fe40006800000 */
[----:B------:R-:W-:Y:S02]  /*3870*/  SEL R8, RZ, 0x1, !P4 ;  /* 0x00000001ff087807 */ /* 0x000fe40006000000 */
[----:B------:R-:W-:Y:S01]  /*3880*/  SEL R7, RZ, 0x1, !P3 ;  /* 0x00000001ff077807 */ /* 0x000fe20005800000 */
[----:B------:R-:W-:Y:S06]  /*3890*/  @!P2 BRA `(.L_x_561) ;  /* 0xfffffff80070a947 */ /* 0x000fec000383ffff */
.L_x_560:
[----:B------:R-:W-:Y:S05]  /*38a0*/  BSYNC.RECONVERGENT B0 ;  /* 0x0000000000007941 */ /* 0x000fea0003800200 */
.L_x_559:
[----:B------:R-:W-:Y:S01]  /*38b0*/  ISETP.GE.U32.AND P0, PT, R29, R44, PT ;  /* 0x0000002c1d00720c */ /* 0x000fe20003f06070 */
[----:B------:R-:W-:-:S12]  /*38c0*/  BSSY.RECONVERGENT B0, `(.L_x_562) ;  /* 0x000002a000007945 */ /* 0x000fd80003800200 */
[----:B------:R-:W-:Y:S05]  /*38d0*/  @P0 BRA `(.L_x_563) ;  /* 0x0000000000a00947 */ /* 0x000fea0003800000 */
[----:B------:R-:W-:-:S05]  /*38e0*/  IMAD R24, R34, R29, RZ ;  /* 0x0000001d22187224 */ /* 0x000fca00078e02ff */
[----:B------:R-:W-:-:S05]  /*38f0*/  SHF.R.U32.HI R25, RZ, 0x2, R24 ;  /* 0x00000002ff197819 */ /* 0x000fca0000011618 */
[----:B------:R-:W-:-:S05]  /*3900*/  IMAD.WIDE.U32 R24, R25, 0x8, R22 ;  /* 0x0000000819187825 */ /* 0x000fca00078e0016 */
[----:B------:R-:W2:Y:S01]  /*3910*/  LDG.E.64 R32, desc[UR36][R24.64] ;  /* 0x0000002418207981 */ /* 0x000ea2000c1e1b00 */
[----:B------:R-:W-:-:S04]  /*3920*/  IADD3 R45, PT, PT, R29, R6, RZ ;  /* 0x000000061d2d7210 */ /* 0x000fc80007ffe0ff */
[----:B------:R-:W-:Y:S02]  /*3930*/  ISETP.GE.U32.AND P1, PT, R45, R44, PT ;  /* 0x0000002c2d00720c */ /* 0x000fe40003f26070 */
[C---:B--2---:R-:W-:Y:S02]  /*3940*/  PRMT R26, R32.reuse, 0x7610, R26 ;  /* 0x00007610201a7816 */ /* 0x044fe4000000001a */
[C---:B------:R-:W-:Y:S02]  /*3950*/  PRMT R27, R33.reuse, 0x7610, R27 ;  /* 0x00007610211b7816 */ /* 0x040fe4000000001b */
[----:B------:R-:W-:Y:S02]  /*3960*/  PRMT R32, R32, 0x7632, R32 ;  /* 0x0000763220207816 */ /* 0x000fe40000000020 */
[----:B------:R-:W-:-:S05]  /*3970*/  PRMT R33, R33, 0x7632, R33 ;  /* 0x0000763221217816 */ /* 0x000fca0000000021 */
[----:B------:R-:W-:Y:S05]  /*3980*/  @P1 BRA `(.L_x_563) ;  /* 0x0000000000741947 */ /* 0x000fea0003800000 */
[----:B------:R-:W-:-:S05]  /*3990*/  IMAD R24, R34, R45, RZ ;  /* 0x0000002d22187224 */ /* 0x000fca00078e02ff */
        /* <DEDUP_REMOVED lines=10> */
[----:B------:R-:W-:-:S05]  /*3a40*/  IMAD.IADD R25, R45, 0x1, R6 ;  /* 0x000000012d197824 */ /* 0x000fca00078e0206 */
[----:B------:R-:W-:-:S13]  /*3a50*/  ISETP.GE.U32.AND P1, PT, R25, R44, PT ;  /* 0x0000002c1900720c */ /* 0x000fda0003f26070 */
[C---:B------:R-:W-:Y:S02]  /*3a60*/  @!P1 IMAD R24, R34.reuse, R25, RZ ;  /* 0x0000001922189224 */ /* 0x040fe400078e02ff */
[----:B------:R-:W-:-:S03]  /*3a70*/  IMAD R34, R34, R45, RZ ;  /* 0x0000002d22227224 */ /* 0x000fc600078e02ff */
[----:B------:R-:W-:Y:S02]  /*3a80*/  @!P1 SHF.R.U32.HI R25, RZ, 0x2, R24 ;  /* 0x00000002ff199819 */ /* 0x000fe40000011618 */
[----:B------:R-:W-:-:S03]  /*3a90*/  SHF.R.U32.HI R41, RZ, 0x2, R34 ;  /* 0x00000002ff297819 */ /* 0x000fc60000011622 */
        /* <DEDUP_REMOVED lines=12> */
.L_x_563:
[----:B------:R-:W-:Y:S05]  /*3b60*/  BSYNC.RECONVERGENT B0 ;  /* 0x0000000000007941 */ /* 0x000fea0003800200 */
.L_x_562:
        /* <DEDUP_REMOVED lines=42> */
[----:B------:R-:W-:Y:S01]  /*3e10*/  LOP3.LUT P0, RZ, R11, 0xff, RZ, 0xc0, !PT ;  /* 0x000000ff0bff7812 */ /* 0x000fe2000780c0ff */
[----:B------:R-:W-:Y:S01]  /*3e20*/  IMAD.IADD R11, R23, 0x1, R6 ;  /* 0x00000001170b7824 */ /* 0x000fe200078e0206 */
[----:B------:R-:W-:-:S04]  /*3e30*/  LOP3.LUT P2, RZ, R13, 0xff, RZ, 0xc0, !PT ;  /* 0x000000ff0dff7812 */ /* 0x000fc8000784c0ff */
[----:B------:R-:W-:-:S03]  /*3e40*/  ISETP.GE.U32.AND P4, PT, R11, R44, PT ;  /* 0x0000002c0b00720c */ /* 0x000fc60003f86070 */
        /* <DEDUP_REMOVED lines=29> */
.L_x_565:
[----:B------:R-:W-:Y:S05]  /*4020*/  BSYNC.RECONVERGENT B0 ;  /* 0x0000000000007941 */ /* 0x000fea0003800200 */
.L_x_564:
        /* <DEDUP_REMOVED lines=55> */
.L_x_558:
[----:B------:R-:W1:Y:S01]  /*43a0*/  LDCU UR4, c[0x0][0x390] ;  /* 0x00007200ff0477ac */ /* 0x000e620008000800 */
[----:B------:R-:W2:Y:S01]  /*43b0*/  LDC.U8 R28, c[0x0][0x381] ;  /* 0x0000e040ff1c7b82 */ /* 0x000ea20000000000 */
[----:B------:R-:W-:Y:S01]  /*43c0*/  BSSY.RECONVERGENT B0, `(.L_x_566) ;  /* 0x000046f000007945 */ /* 0x000fe20003800200 */
[----:B------:R-:W-:Y:S02]  /*43d0*/  IMAD.MOV.U32 R31, RZ, RZ, R11 ;  /* 0x000000ffff1f7224 */ /* 0x000fe400078e000b */
[----:B-1----:R-:W-:-:S04]  /*43e0*/  IMAD.U32 R46, RZ, RZ, UR4 ;  /* 0x00000004ff2e7e24 */ /* 0x002fc8000f8e00ff */
[----:B------:R-:W-:Y:S01]  /*43f0*/  IMAD R3, R46, 0x3, R11 ;  /* 0x000000032e037824 */ /* 0x000fe200078e020b */
[----:B--2---:R-:W-:-:S04]  /*4400*/  PRMT R0, R28, 0x7610, R0 ;  /* 0x000076101c007816 */ /* 0x004fc80000000000 */
        /* <DEDUP_REMOVED lines=17> */
[----:B------:R-:W-:-:S13]  /*4520*/  ISETP.NE.AND P6, PT, R24, RZ, PT ;  /* 0x000000ff1800720c */ /* 0x000fda0003fc5270 */
[----:B------:R1:W5:Y:S01]  /*4530*/  @!P6 LDG.E.64 R26, desc[UR36][R22.64] ;  /* 0x00000024161ae981 */ /* 0x000362000c1e1b00 */
[----:B------:R-:W-:Y:S02]  /*4540*/  IADD3 R24, PT, PT, R24, -0x1, RZ ;  /* 0xffffffff18187810 */ /* 0x000fe40007ffe0ff */
[----:B------:R-:W-:Y:S02]  /*4550*/  PRMT R0, R28, 0x7610, R0 ;  /* 0x000076101c007816 */ /* 0x000fe40000000000 */
[----:B------:R-:W-:Y:S02]  /*4560*/  VIMNMX.U32 R25, PT, PT, R24, 0x18, PT ;  /* 0x0000001818197848 */ /* 0x000fe40003fe0000 */
[C---:B------:R-:W-:Y:S02]  /*4570*/  PRMT R3, R28.reuse, 0x7610, R3 ;  /* 0x000076101c037816 */ /* 0x040fe40000000003 */
[C---:B------:R-:W-:Y:S01]  /*4580*/  PRMT R4, R28.reuse, 0x7610, R4 ;  /* 0x000076101c047816 */ /* 0x040fe20000000004 */
[----:B------:R-:W-:Y:S01]  /*4590*/  VIADD R25, R25, 0x1 ;  /* 0x0000000119197836 */ /* 0x000fe20000000000 */
        /* <DEDUP_REMOVED lines=12> */
[----:B-1----:R-:W-:-:S07]  /*4660*/  PRMT R20, R28, 0x7610, R20 ;  /* 0x000076101c147816 */ /* 0x002fce0000000014 */
.L_x_573:
[----:B------:R-:W1:Y:S01]  /*4670*/  LDCU UR4, c[0x0][0x390] ;  /* 0x00007200ff0477ac */ /* 0x000e620008000800 */
[C---:B-----5:R-:W-:Y:S02]  /*4680*/  @!P6 PRMT R28, R26.reuse, 0x7610, R28 ;  /* 0x000076101a1ce816 */ /* 0x060fe4000000001c */
[----:B------:R-:W-:Y:S02]  /*4690*/  @!P6 PRMT R43, R26, 0x7632, R43 ;  /* 0x000076321a2be816 */ /* 0x000fe4000000002b */
[C---:B------:R-:W-:Y:S02]  /*46a0*/  @!P6 PRMT R29, R27.reuse, 0x7610, R29 ;  /* 0x000076101b1de816 */ /* 0x040fe4000000001d */
[C---:B------:R-:W-:Y:S02]  /*46b0*/  @!P6 PRMT R45, R27.reuse, 0x7632, R45 ;  /* 0x000076321b2de816 */ /* 0x040fe4000000002d */
[C---:B------:R-:W-:Y:S02]  /*46c0*/  @!P6 PRMT R41, R27.reuse, 0x7632, R41 ;  /* 0x000076321b29e816 */ /* 0x040fe40000000029 */
[----:B------:R-:W-:-:S02]  /*46d0*/  @!P6 PRMT R42, R27, 0x7610, R42 ;  /* 0x000076101b2ae816 */ /* 0x000fc4000000002a */
[C---:B------:R-:W-:Y:S02]  /*46e0*/  @!P6 PRMT R39, R26.reuse, 0x7632, R39 ;  /* 0x000076321a27e816 */ /* 0x040fe40000000027 */
[C---:B------:R-:W-:Y:S02]  /*46f0*/  @!P6 PRMT R40, R26.reuse, 0x7610, R40 ;  /* 0x000076101a28e816 */ /* 0x040fe40000000028 */
[C---:B------:R-:W-:Y:S02]  /*4700*/  @!P6 PRMT R37, R27.reuse, 0x7632, R37 ;  /* 0x000076321b25e816 */ /* 0x040fe40000000025 */
[----:B------:R-:W-:Y:S02]  /*4710*/  @!P6 PRMT R38, R27, 0x7610, R38 ;  /* 0x000076101b26e816 */ /* 0x000fe40000000026 */
[C---:B------:R-:W-:Y:S02]  /*4720*/  @!P6 PRMT R35, R26.reuse, 0x7632, R35 ;  /* 0x000076321a23e816 */ /* 0x040fe40000000023 */
[----:B------:R-:W-:-:S02]  /*4730*/  @!P6 PRMT R36, R26, 0x7610, R36 ;  /* 0x000076101a24e816 */ /* 0x000fc40000000024 */
[C---:B------:R-:W-:Y:S02]  /*4740*/  @!P6 PRMT R33, R27.reuse, 0x7632, R33 ;  /* 0x000076321b21e816 */ /* 0x040fe40000000021 */
[----:B------:R-:W-:Y:S02]  /*4750*/  @!P6 PRMT R34, R27, 0x7610, R34 ;  /* 0x000076101b22e816 */ /* 0x000fe40000000022 */
[C---:B------:R-:W-:Y:S02]  /*4760*/  @!P6 PRMT R30, R26.reuse, 0x7632, R30 ;  /* 0x000076321a1ee816 */ /* 0x040fe4000000001e */
[----:B------:R-:W-:Y:S01]  /*4770*/  @!P6 PRMT R32, R26, 0x7610, R32 ;  /* 0x000076101a20e816 */ /* 0x000fe20000000020 */
[----:B01----:R-:W-:Y:S06]  /*4780*/  @!P6 BRA `(.L_x_568) ;  /* 0x0000003c00ace947 */ /* 0x003fec0003800000 */
        /* <DEDUP_REMOVED lines=12> */
[----:B------:R-:W0:Y:S04]  /*4850*/  LDCU UR71, c[0x0][0x3ec] ;  /* 0x00007d80ff4777ac */ /* 0x000e280008000800 */
        /* <DEDUP_REMOVED lines=282> */
.L_x_569:
[----:B------:R-:W-:-:S04]  /*5a00*/  LOP3.LUT R29, R30, 0xfffffff8, RZ, 0xc0, !PT ;  /* 0xfffffff81e1d7812 */ /* 0x000fc800078ec0ff */
[----:B------:R-:W-:-:S04]  /*5a10*/  IADD3 R28, P1, PT, R29, R22, RZ ;  /* 0x000000161d1c7210 */ /* 0x000fc80007f3e0ff */
[----:B------:R-:W-:-:S06]  /*5a20*/  IADD3.X R29, PT, PT, RZ, R23, RZ, P1, !PT ;  /* 0x00000017ff1d7210 */ /* 0x000fcc0000ffe4ff */
[----:B------:R-:W2:Y:S01]  /*5a30*/  LDG.E.64 R28, desc[UR36][R28.64] ;  /* 0x000000241c1c7981 */ /* 0x000ea2000c1e1b00 */
[----:B------:R-:W-:Y:S02]  /*5a40*/  VIADD R41, R31, UR4 ;  /* 0x000000041f297c36 */ /* 0x000fe40008000000 */
[----:B------:R-:W-:-:S04]  /*5a50*/  IMAD.MOV.U32 R40, RZ, RZ, RZ ;  /* 0x000000ffff287224 */ /* 0x000fc800078e00ff */
[----:B------:R-:W-:-:S05]  /*5a60*/  IMAD.HI.U32 R30, R41, UR31, R40 ;  /* 0x0000001f291e7c27 */ /* 0x000fca000f8e0028 */
[----:B------:R-:W-:-:S04]  /*5a70*/  SHF.R.U32.HI R37, RZ, UR76, R30 ;  /* 0x0000004cff257c19 */ /* 0x000fc8000801161e */
[----:B------:R-:W-:-:S05]  /*5a80*/  IADD3 R35, PT, PT, -R37, RZ, RZ ;  /* 0x000000ff25237210 */ /* 0x000fca0007ffe1ff */
[----:B------:R-:W-:-:S04]  /*5a90*/  IMAD R35, R35, UR30, R41 ;  /* 0x0000001e23237c24 */ /* 0x000fc8000f8e0229 */
[----:B------:R-:W-:Y:S01]  /*5aa0*/  IMAD R35, R35, UR5, RZ ;  /* 0x0000000523237c24 */ /* 0x000fe2000f8e02ff */
[C---:B--2---:R-:W-:Y:S02]  /*5ab0*/  PRMT R32, R28.reuse, 0x7610, R32 ;  /* 0x000076101c207816 */ /* 0x044fe40000000020 */
[----:B------:R-:W-:Y:S02]  /*5ac0*/  PRMT R30, R28, 0x7632, R30 ;  /* 0x000076321c1e7816 */ /* 0x000fe4000000001e */
[C---:B------:R-:W-:Y:S02]  /*5ad0*/  PRMT R34, R29.reuse, 0x7610, R34 ;  /* 0x000076101d227816 */ /* 0x040fe40000000022 */
[----:B------:R-:W-:Y:S01]  /*5ae0*/  PRMT R33, R29, 0x7632, R33 ;  /* 0x000076321d217816 */ /* 0x000fe20000000021 */
[----:B------:R-:W-:Y:S06]  /*5af0*/  @!P0 BRA `(.L_x_570) ;  /* 0x0000000c00688947 */ /* 0x000fec0003800000 */
        /* <DEDUP_REMOVED lines=218> */
.L_x_570:
[----:B------:R-:W-:-:S04]  /*68a0*/  LOP3.LUT R29, R35, 0xfffffff8, RZ, 0xc0, !PT ;  /* 0xfffffff8231d7812 */ /* 0x000fc800078ec0ff */
[----:B------:R-:W-:-:S05]  /*68b0*/  IADD3 R28, P1, PT, R29, R22, RZ ;  /* 0x000000161d1c7210 */ /* 0x000fca0007f3e0ff */
[----:B------:R-:W-:-:S06]  /*68c0*/  IMAD.X R29, RZ, RZ, R23, P1 ;  /* 0x000000ffff1d7224 */ /* 0x000fcc00008e0617 */
[----:B------:R-:W2:Y:S01]  /*68d0*/  LDG.E.64 R28, desc[UR36][R28.64] ;  /* 0x000000241c1c7981 */ /* 0x000ea2000c1e1b00 */
[----:B------:R-:W-:Y:S01]  /*68e0*/  MOV R40, RZ ;  /* 0x000000ff00287202 */ /* 0x000fe20000000f00 */
[----:B------:R-:W-:-:S04]  /*68f0*/  VIADD R41, R41, UR4 ;  /* 0x0000000429297c36 */ /* 0x000fc80008000000 */
[----:B------:R-:W-:-:S05]  /*6900*/  IMAD.HI.U32 R35, R41, UR31, R40 ;  /* 0x0000001f29237c27 */ /* 0x000fca000f8e0028 */
[----:B------:R-:W-:-:S05]  /*6910*/  SHF.R.U32.HI R43, RZ, UR76, R35 ;  /* 0x0000004cff2b7c19 */ /* 0x000fca0008011623 */
[----:B------:R-:W-:-:S04]  /*6920*/  IMAD.MOV R39, RZ, RZ, -R43 ;  /* 0x000000ffff277224 */ /* 0x000fc800078e0a2b */
[----:B------:R-:W-:-:S04]  /*6930*/  IMAD R39, R39, UR30, R41 ;  /* 0x0000001e27277c24 */ /* 0x000fc8000f8e0229 */
[----:B------:R-:W-:Y:S01]  /*6940*/  IMAD R39, R39, UR5, RZ ;  /* 0x0000000527277c24 */ /* 0x000fe2000f8e02ff */
[C---:B--2---:R-:W-:Y:S02]  /*6950*/  PRMT R36, R28.reuse, 0x7610, R36 ;  /* 0x000076101c247816 */ /* 0x044fe40000000024 */
[----:B------:R-:W-:Y:S02]  /*6960*/  PRMT R35, R28, 0x7632, R35 ;  /* 0x000076321c237816 */ /* 0x000fe40000000023 */
[C---:B------:R-:W-:Y:S02]  /*6970*/  PRMT R38, R29.reuse, 0x7610, R38 ;  /* 0x000076101d267816 */ /* 0x040fe40000000026 */
[----:B------:R-:W-:Y:S01]  /*6980*/  PRMT R37, R29, 0x7632, R37 ;  /* 0x000076321d257816 */ /* 0x000fe20000000025 */
[----:B------:R-:W-:Y:S06]  /*6990*/  @!P0 BRA `(.L_x_571) ;  /* 0x0000000c00688947 */ /* 0x000fec0003800000 */
        /* <DEDUP_REMOVED lines=218> */
.L_x_571:
[----:B------:R-:W-:-:S04]  /*7740*/  LOP3.LUT R29, R39, 0xfffffff8, RZ, 0xc0, !PT ;  /* 0xfffffff8271d7812 */ /* 0x000fc800078ec0ff */
[----:B------:R-:W-:-:S05]  /*7750*/  IADD3 R28, P1, PT, R29, R22, RZ ;  /* 0x000000161d1c7210 */ /* 0x000fca0007f3e0ff */
[----:B------:R-:W-:-:S06]  /*7760*/  IMAD.X R29, RZ, RZ, R23, P1 ;  /* 0x000000ffff1d7224 */ /* 0x000fcc00008e0617 */
[----:B------:R-:W2:Y:S01]  /*7770*/  LDG.E.64 R28, desc[UR36][R28.64] ;  /* 0x000000241c1c7981 */ /* 0x000ea2000c1e1b00 */
[----:B------:R-:W-:Y:S01]  /*7780*/  IADD3 R41, PT, PT, R41, UR4, RZ ;  /* 0x0000000429297c10 */ /* 0x000fe2000fffe0ff */
[----:B------:R-:W-:-:S04]  /*7790*/  IMAD.MOV.U32 R40, RZ, RZ, RZ ;  /* 0x000000ffff287224 */ /* 0x000fc800078e00ff */
        /* <DEDUP_REMOVED lines=228> */
.L_x_572:
[----:B------:R-:W-:-:S04]  /*85e0*/  LOP3.LUT R43, R43, 0xfffffff8, RZ, 0xc0, !PT ;  /* 0xfffffff82b2b7812 */ /* 0x000fc800078ec0ff */
[----:B------:R-:W-:-:S04]  /*85f0*/  IADD3 R46, P0, PT, R43, R22, RZ ;  /* 0x000000162b2e7210 */ /* 0x000fc80007f1e0ff */
[----:B------:R-:W-:-:S05]  /*8600*/  IADD3.X R47, PT, PT, RZ, R23, RZ, P0, !PT ;  /* 0x00000017ff2f7210 */ /* 0x000fca00007fe4ff */
[----:B------:R-:W2:Y:S02]  /*8610*/  LDG.E.64 R28, desc[UR36][R46.64] ;  /* 0x000000242e1c7981 */ /* 0x000ea4000c1e1b00 */
[----:B--2---:R-:W-:Y:S02]  /*8620*/  PRMT R43, R28, 0x7632, R43 ;  /* 0x000076321c2b7816 */ /* 0x004fe4000000002b */
[----:B------:R-:W-:-:S07]  /*8630*/  PRMT R45, R29, 0x7632, R45 ;  /* 0x000076321d2d7816 */ /* 0x000fce000000002d */
.L_x_568:
[----:B------:R-:W-:Y:S01]  /*8640*/  LOP3.LUT P4, RZ, R20, 0xff, RZ, 0xc0, !PT ;  /* 0x000000ff14ff7812 */ /* 0x000fe2000788c0ff */
[----:B------:R-:W1:Y:S01]  /*8650*/  LDCU UR5, c[0x0][0x388] ;  /* 0x00007100ff0577ac */ /* 0x000e620008000800 */
[----:B------:R-:W-:Y:S01]  /*8660*/  LOP3.LUT P5, RZ, R18, 0xff, RZ, 0xc0, !PT ;  /* 0x000000ff12ff7812 */ /* 0x000fe200078ac0ff */
[----:B------:R-:W-:Y:S01]  /*8670*/  IMAD.U32 R46, RZ, RZ, UR4 ;  /* 0x00000004ff2e7e24 */ /* 0x000fe2000f8e00ff */
[----:B------:R-:W-:Y:S02]  /*8680*/  LOP3.LUT P0, RZ, R15, 0xff, RZ, 0xc0, !PT ;  /* 0x000000ff0fff7812 */ /* 0x000fe4000780c0ff */
[----:B------:R-:W-:Y:S01]  /*8690*/  LOP3.LUT P3, RZ, R14, 0xff, RZ, 0xc0, !PT ;  /* 0x000000ff0eff7812 */ /* 0x000fe2000786c0ff */
[----:B------:R-:W-:Y:S01]  /*86a0*/  IMAD R31, R46, 0x4, R31 ;  /* 0x000000042e1f7824 */ /* 0x000fe200078e021f */
[----:B------:R-:W-:Y:S02]  /*86b0*/  LOP3.LUT P2, RZ, R13, 0xff, RZ, 0xc0, !PT ;  /* 0x000000ff0dff7812 */ /* 0x000fe4000784c0ff */
[----:B------:R-:W-:-:S03]  /*86c0*/  LOP3.LUT P1, RZ, R12, 0xff, RZ, 0xc0, !PT ;  /* 0x000000ff0cff7812 */ /* 0x000fc6000782c0ff */
[----:B------:R-:W-:Y:S02]  /*86d0*/  @!P4 IMAD.U32 R14, R32, 0x10000, RZ ;  /* 0x00010000200ec824 */ /* 0x000fe400078e00ff */
[----:B------:R-:W-:Y:S02]  /*86e0*/  @!P5 IMAD.U32 R13, R30, 0x10000, RZ ;  /* 0x000100001e0dd824 */ /* 0x000fe400078e00ff */
[----:B------:R-:W-:Y:S02]  /*86f0*/  @!P0 SHF.L.U32 R12, R34, 0x10, RZ ;  /* 0x00000010220c8819 */ /* 0x000fe400000006ff */
[----:B------:R-:W-:Y:S01]  /*8700*/  FSETP.NEU.OR P4, PT, R14, RZ, P4 ;  /* 0x000000ff0e00720b */ /* 0x000fe2000278d400 */
[----:B-1----:R-:W-:Y:S01]  /*8710*/  IMAD.U32 R44, RZ, RZ, UR5 ;  /* 0x00000005ff2c7e24 */ /* 0x002fe2000f8e00ff */
[----:B------:R-:W-:Y:S02]  /*8720*/  FSETP.NEU.OR P5, PT, R13, RZ, P5 ;  /* 0x000000ff0d00720b */ /* 0x000fe40002fad400 */
[----:B------:R-:W-:-:S02]  /*8730*/  SEL R20, RZ, 0x1, !P4 ;  /* 0x00000001ff147807 */ /* 0x000fc40006000000 */
[----:B------:R-:W-:Y:S01]  /*8740*/  LOP3.LUT P4, RZ, R11, 0xff, RZ, 0xc0, !PT ;  /* 0x000000ff0bff7812 */ /* 0x000fe2000788c0ff */
[----:B------:R-:W-:Y:S01]  /*8750*/  @!P3 IMAD.U32 R11, R33, 0x10000, RZ ;  /* 0x00010000210bb824 */ /* 0x000fe200078e00ff */
[----:B------:R-:W-:Y:S02]  /*8760*/  FSETP.NEU.OR P0, PT, R12, RZ, P0 ;  /* 0x000000ff0c00720b */ /* 0x000fe4000070d400 */
[----:B------:R-:W-:Y:S02]  /*8770*/  SEL R18, RZ, 0x1, !P5 ;  /* 0x00000001ff127807 */ /* 0x000fe40006800000 */
[----:B------:R-:W-:Y:S01]  /*8780*/  LOP3.LUT P5, RZ, R10, 0xff, RZ, 0xc0, !PT ;  /* 0x000000ff0aff7812 */ /* 0x000fe200078ac0ff */
[----:B------:R-:W-:Y:S01]  /*8790*/  @!P2 IMAD.U32 R10, R36, 0x10000, RZ ;  /* 0x00010000240aa824 */ /* 0x000fe200078e00ff */
[----:B------:R-:W-:Y:S02]  /*87a0*/  SEL R15, RZ, 0x1, !P0 ;  /* 0x00000001ff0f7807 */ /* 0x000fe40004000000 */
[----:B------:R-:W-:-:S02]  /*87b0*/  FSETP.NEU.OR P3, PT, R11, RZ, P3 ;  /* 0x000000ff0b00720b */ /* 0x000fc40001f6d400 */
[----:B------:R-:W-:Y:S02]  /*87c0*/  LOP3.LUT P0, RZ, R9, 0xff, RZ, 0xc0, !PT ;  /* 0x000000ff09ff7812 */ /* 0x000fe4000780c0ff */
[----:B------:R-:W-:Y:S02]  /*87d0*/  @!P1 SHF.L.U32 R9, R35, 0x10, RZ ;  /* 0x0000001023099819 */ /* 0x000fe400000006ff */
[----:B------:R-:W-:Y:S02]  /*87e0*/  SEL R14, RZ, 0x1, !P3 ;  /* 0x00000001ff0e7807 */ /* 0x000fe40005800000 */
[----:B------:R-:W-:Y:S02]  /*87f0*/  FSETP.NEU.OR P2, PT, R10, RZ, P2 ;  /* 0x000000ff0a00720b */ /* 0x000fe4000174d400 */
[----:B------:R-:W-:Y:S01]  /*8800*/  LOP3.LUT P3, RZ, R8, 0xff, RZ, 0xc0, !PT ;  /* 0x000000ff08ff7812 */ /* 0x000fe2000786c0ff */
[----:B------:R-:W-:Y:S01]  /*8810*/  @!P4 IMAD.U32 R8, R38, 0x10000, RZ ;  /* 0x000100002608c824 */ /* 0x000fe200078e00ff */
[----:B------:R-:W-:-:S02]  /*8820*/  FSETP.NEU.OR P1, PT, R9, RZ, P1 ;  /* 0x000000ff0900720b */ /* 0x000fc40000f2d400 */
[----:B------:R-:W-:Y:S02]  /*8830*/  SEL R13, RZ, 0x1, !P2 ;  /* 0x00000001ff0d7807 */ /* 0x000fe40005000000 */
[----:B------:R-:W-:Y:S01]  /*8840*/  LOP3.LUT P2, RZ, R7, 0xff, RZ, 0xc0, !PT ;  /* 0x000000ff07ff7812 */ /* 0x000fe2000784c0ff */
[----:B------:R-:W-:Y:S01]  /*8850*/  @!P5 IMAD.U32 R7, R37, 0x10000, RZ ;  /* 0x000100002507d824 */ /* 0x000fe200078e00ff */
[----:B------:R-:W-:Y:S02]  /*8860*/  FSETP.NEU.OR P4, PT, R8, RZ, P4 ;  /* 0x000000ff0800720b */ /* 0x000fe4000278d400 */
[----:B------:R-:W-:Y:S02]  /*8870*/  SEL R12, RZ, 0x1, !P1 ;  /* 0x00000001ff0c7807 */ /* 0x000fe40004800000 */
[----:B------:R-:W-:Y:S02]  /*8880*/  LOP3.LUT P1, RZ, R6, 0xff, RZ, 0xc0, !PT ;  /* 0x000000ff06ff7812 */ /* 0x000fe4000782c0ff */
[----:B------:R-:W-:-:S02]  /*8890*/  @!P0 SHF.L.U32 R6, R40, 0x10, RZ ;  /* 0x0000001028068819 */ /* 0x000fc400000006ff */
[----:B------:R-:W-:Y:S02]  /*88a0*/  SEL R11, RZ, 0x1, !P4 ;  /* 0x00000001ff0b7807 */ /* 0x000fe40006000000 */
[----:B------:R-:W-:Y:S01]  /*88b0*/  LOP3.LUT P4, RZ, R5, 0xff, RZ, 0xc0, !PT ;  /* 0x000000ff05ff7812 */ /* 0x000fe2000788c0ff */
[----:B------:R-:W-:Y:S01]  /*88c0*/  @!P3 IMAD.U32 R5, R39, 0x10000, RZ ;  /* 0x000100002705b824 */ /* 0x000fe200078e00ff */
[----:B------:R-:W-:Y:S02]  /*88d0*/  FSETP.NEU.OR P0, PT, R6, RZ, P0 ;  /* 0x000000ff0600720b */ /* 0x000fe4000070d400 */
[----:B------:R-:W-:Y:S02]  /*88e0*/  FSETP.NEU.OR P5, PT, R7, RZ, P5 ;  /* 0x000000ff0700720b */ /* 0x000fe40002fad400 */
[----:B------:R-:W-:Y:S02]  /*88f0*/  SEL R9, RZ, 0x1, !P0 ;  /* 0x00000001ff097807 */ /* 0x000fe40004000000 */
[----:B------:R-:W-:Y:S01]  /*8900*/  LOP3.LUT P0, RZ, R3, 0xff, RZ, 0xc0, !PT ;  /* 0x000000ff03ff7812 */ /* 0x000fe2000780c0ff */
[----:B------:R-:W-:Y:S01]  /*8910*/  @!P2 IMAD.U32 R3, R42, 0x10000, RZ ;  /* 0x000100002a03a824 */ /* 0x000fe200078e00ff */
[----:B------:R-:W-:-:S02]  /*8920*/  SEL R10, RZ, 0x1, !P5 ;  /* 0x00000001ff0a7807 */ /* 0x000fc40006800000 */
[----:B------:R-:W-:Y:S02]  /*8930*/  LOP3.LUT P5, RZ, R4, 0xff, RZ, 0xc0, !PT ;  /* 0x000000ff04ff7812 */ /* 0x000fe400078ac0ff */
[----:B------:R-:W-:Y:S01]  /*8940*/  FSETP.NEU.OR P2, PT, R3, RZ, P2 ;  /* 0x000000ff0300720b */ /* 0x000fe2000174d400 */
[----:B------:R-:W-:Y:S01]  /*8950*/  @!P4 IMAD.U32 R3, R28, 0x10000, RZ ;  /* 0x000100001c03c824 */ /* 0x000fe200078e00ff */
[----:B------:R-:W-:Y:S02]  /*8960*/  FSETP.NEU.OR P3, PT, R5, RZ, P3 ;  /* 0x000000ff0500720b */ /* 0x000fe40001f6d400 */
[----:B------:R-:W-:Y:S02]  /*8970*/  SEL R7, RZ, 0x1, !P2 ;  /* 0x00000001ff077807 */ /* 0x000fe40005000000 */
[----:B------:R-:W-:Y:S02]  /*8980*/  SEL R8, RZ, 0x1, !P3 ;  /* 0x00000001ff087807 */ /* 0x000fe40005800000 */
[----:B------:R-:W-:-:S02]  /*8990*/  LOP3.LUT P3, RZ, R0, 0xff, RZ, 0xc0, !PT ;  /* 0x000000ff00ff7812 */ /* 0x000fc4000786c0ff */
[----:B------:R-:W-:Y:S01]  /*89a0*/  FSETP.NEU.OR P4, PT, R3, RZ, P4 ;  /* 0x000000ff0300720b */ /* 0x000fe2000278d400 */
[----:B------:R-:W-:Y:S01]  /*89b0*/  IMAD R3, R46, 0x3, R31 ;  /* 0x000000032e037824 */ /* 0x000fe200078e021f */
[----:B------:R-:W-:Y:S02]  /*89c0*/  @!P1 SHF.L.U32 R0, R41, 0x10, RZ ;  /* 0x0000001029009819 */ /* 0x000fe400000006ff */
[----:B------:R-:W-:Y:S02]  /*89d0*/  @!P5 SHF.L.U32 R4, R43, 0x10, RZ ;  /* 0x000000102b04d819 */ /* 0x000fe400000006ff */
[----:B------:R-:W-:Y:S02]  /*89e0*/  ISETP.GE.U32.AND P2, PT, R3, R44, PT ;  /* 0x0000002c0300720c */ /* 0x000fe40003f46070 */
[----:B------:R-:W-:Y:S01]  /*89f0*/  FSETP.NEU.OR P1, PT, R0, RZ, P1 ;  /* 0x000000ff0000720b */ /* 0x000fe20000f2d400 */
[----:B------:R-:W-:Y:S01]  /*8a00*/  @!P0 IMAD.U32 R0, R29, 0x10000, RZ ;  /* 0x000100001d008824 */ /* 0x000fe200078e00ff */
[----:B------:R-:W-:-:S02]  /*8a10*/  FSETP.NEU.OR P5, PT, R4, RZ, P5 ;  /* 0x000000ff0400720b */ /* 0x000fc40002fad400 */
[----:B------:R-:W-:Y:S02]  /*8a20*/  @!P3 SHF.L.U32 R4, R45, 0x10, RZ ;  /* 0x000000102d04b819 */ /* 0x000fe400000006ff */
[----:B------:R-:W-:Y:S02]  /*8a30*/  FSETP.NEU.OR P0, PT, R0, RZ, P0 ;  /* 0x000000ff0000720b */ /* 0x000fe4000070d400 */
[----:B------:R-:W-:Y:S02]  /*8a40*/  FSETP.NEU.OR P3, PT, R4, RZ, P3 ;  /* 0x000000ff0400720b */ /* 0x000fe40001f6d400 */
[----:B------:R-:W-:Y:S02]  /*8a50*/  SEL R6, RZ, 0x1, !P1 ;  /* 0x00000001ff067807 */ /* 0x000fe40004800000 */
[----:B------:R-:W-:Y:S02]  /*8a60*/  SEL R5, RZ, 0x1, !P4 ;  /* 0x00000001ff057807 */ /* 0x000fe40006000000 */
[----:B------:R-:W-:-:S02]  /*8a70*/  SEL R4, RZ, 0x1, !P5 ;  /* 0x00000001ff047807 */ /* 0x000fc40006800000 */
[----:B------:R-:W-:Y:S02]  /*8a80*/  SEL R3, RZ, 0x1, !P0 ;  /* 0x00000001ff037807 */ /* 0x000fe40004000000 */
[----:B------:R-:W-:Y:S01]  /*8a90*/  SEL R0, RZ, 0x1, !P3 ;  /* 0x00000001ff007807 */ /* 0x000fe20005800000 */
[----:B------:R-:W-:Y:S06]  /*8aa0*/  @!P2 BRA `(.L_x_573) ;  /* 0xffffffb800f0a947 */ /* 0x000fec000383ffff */
.L_x_567:
[----:B0-----:R-:W-:Y:S05]  /*8ab0*/  BSYNC.RECONVERGENT B0 ;  /* 0x0000000000007941 */ /* 0x001fea0003800200 */
.L_x_566:
[----:B------:R-:W-:Y:S01]  /*8ac0*/  ISETP.GE.U32.AND P0, PT, R31, R44, PT ;  /* 0x0000002c1f00720c */ /* 0x000fe20003f06070 */
[----:B------:R-:W-:-:S12]  /*8ad0*/  BSSY.RECONVERGENT B0, `(.L_x_574) ;  /* 0x0000483000007945 */ /* 0x000fd80003800200 */
[----:B------:R-:W-:Y:S05]  /*8ae0*/  @P0 BRA `(.L_x_575) ;  /* 0x0000004800040947 */ /* 0x000fea0003800000 */
[----:B------:R-:W0:Y:S02]  /*8af0*/  LDC R22, c[0x0][0x3c4] ;  /* 0x0000f100ff167b82 */ /* 0x000e240000000800 */
[C---:B0-----:R-:W-:Y:S01]  /*8b00*/  ISETP.NE.AND P0, PT, R22.reuse, RZ, PT ;  /* 0x000000ff1600720c */ /* 0x041fe20003f05270 */
[----:B------:R-:W-:Y:S01]  /*8b10*/  VIADD R27, R22, 0xffffffff ;  /* 0xffffffff161b7836 */ /* 0x000fe20000000000 */
[----:B------:R-:W-:-:S04]  /*8b20*/  CS2R R22, SRZ ;  /* 0x0000000000167805 */ /* 0x000fc8000001ff00 */
[----:B------:R-:W-:-:S04]  /*8b30*/  VIMNMX.U32 R26, PT, PT, R27, 0x18, PT ;  /* 0x000000181b1a7848 */ /* 0x000fc80003fe0000 */
[----:B------:R-:W-:-:S03]  /*8b40*/  IADD3 R26, PT, PT, R26, 0x1, RZ ;  /* 0x000000011a1a7810 */ /* 0x000fc60007ffe0ff */
[----:B------:R-:W-:Y:S05]  /*8b50*/  @!P0 BRA `(.L_x_576) ;  /* 0x00000010004c8947 */ /* 0x000fea0003800000 */
        /* <DEDUP_REMOVED lines=273> */
.L_x_577:
[----:B------:R-:W-:Y:S02]  /*9c70*/  SHF.R.U32.HI R22, RZ, 0x3, R30 ;  /* 0x00000003ff167819 */ /* 0x000fe4000001161e */
[----:B------:R-:W-:-:S07]  /*9c80*/  MOV R23, RZ ;  /* 0x000000ff00177202 */ /* 0x000fce0000000f00 */
.L_x_576:
[----:B------:R-:W0:Y:S02]  /*9c90*/  LDCU.64 UR4, c[0x0][0x750] ;  /* 0x0000ea00ff0477ac */ /* 0x000e240008000a00 */
[----:B0-----:R-:W-:-:S05]  /*9ca0*/  IADD3 R47, P1, PT, R21, UR4, RZ ;  /* 0x00000004152f7c10 */ /* 0x001fca000ff3e0ff */
[----:B------:R-:W-:Y:S01]  /*9cb0*/  IMAD.X R21, RZ, RZ, UR5, P1 ;  /* 0x00000005ff157e24 */ /* 0x000fe200088e06ff */
[----:B------:R-:W-:-:S04]  /*9cc0*/  LEA R48, P1, R22, R47, 0x3 ;  /* 0x0000002f16307211 */ /* 0x000fc800078218ff */
[----:B------:R-:W-:-:S05]  /*9cd0*/  LEA.HI.X R49, R22, R21, R23, 0x3, P1 ;  /* 0x0000001516317211 */ /* 0x000fca00008f1c17 */
        /* <DEDUP_REMOVED lines=283> */
.L_x_579:
[----:B------:R-:W-:Y:S01]  /*ae90*/  SHF.R.U32.HI R36, RZ, 0x3, R35 ;  /* 0x00000003ff247819 */ /* 0x000fe20000011623 */
[----:B------:R-:W-:-:S07]  /*aea0*/  IMAD.MOV.U32 R37, RZ, RZ, RZ ;  /* 0x000000ffff257224 */ /* 0x000fce00078e00ff */
.L_x_578:
[----:B------:R-:W-:-:S04]  /*aeb0*/  LEA R22, P1, R36, R47, 0x3 ;  /* 0x0000002f24167211 */ /* 0x000fc800078218ff */
[----:B------:R-:W-:-:S06]  /*aec0*/  LEA.HI.X R23, R36, R21, R37, 0x3, P1 ;  /* 0x0000001524177211 */ /* 0x000fcc00008f1c25 */
        /* <DEDUP_REMOVED lines=283> */
.L_x_581:
[----:B------:R-:W-:Y:S02]  /*c080*/  SHF.R.U32.HI R40, RZ, 0x3, R39 ;  /* 0x00000003ff287819 */ /* 0x000fe40000011627 */
[----:B------:R-:W-:-:S07]  /*c090*/  MOV R41, RZ ;  /* 0x000000ff00297202 */ /* 0x000fce0000000f00 */
.L_x_580:
[----:B------:R-:W-:-:S04]  /*c0a0*/  LEA R22, P1, R40, R47, 0x3 ;  /* 0x0000002f28167211 */ /* 0x000fc800078218ff */
[----:B------:R-:W-:-:S06]  /*c0b0*/  LEA.HI.X R23, R40, R21, R41, 0x3, P1 ;  /* 0x0000001528177211 */ /* 0x000fcc00008f1c29 */
        /* <DEDUP_REMOVED lines=283> */
.L_x_583:
[----:B------:R-:W-:Y:S01]  /*d270*/  SHF.R.U32.HI R22, RZ, 0x3, R27 ;  /* 0x00000003ff167819 */ /* 0x000fe2000001161b */
[----:B------:R-:W-:-:S07]  /*d280*/  IMAD.MOV.U32 R23, RZ, RZ, RZ ;  /* 0x000000ffff177224 */ /* 0x000fce00078e00ff */
.L_x_582:
[----:B------:R-:W-:-:S04]  /*d290*/  LEA R24, P0, R22, R47, 0x3 ;  /* 0x0000002f16187211 */ /* 0x000fc800078018ff */
[----:B------:R-:W-:-:S05]  /*d2a0*/  LEA.HI.X R25, R22, R21, R23, 0x3, P0 ;  /* 0x0000001516197211 */ /* 0x000fca00000f1c17 */
[----:B------:R-:W2:Y:S02]  /*d2b0*/  LDG.E.64 R22, desc[UR36][R24.64] ;  /* 0x0000002418167981 */ /* 0x000ea4000c1e1b00 */
[C---:B--2---:R-:W-:Y:S02]  /*d2c0*/  PRMT R28, R22.reuse, 0x7610, R28 ;  /* 0x00007610161c7816 */ /* 0x044fe4000000001c */
[----:B------:R-:W-:Y:S02]  /*d2d0*/  PRMT R43, R22, 0x7632, R43 ;  /* 0x00007632162b7816 */ /* 0x000fe4000000002b */
[C---:B------:R-:W-:Y:S02]  /*d2e0*/  PRMT R29, R23.reuse, 0x7610, R29 ;  /* 0x00007610171d7816 */ /* 0x040fe4000000001d */
[----:B------:R-:W-:-:S07]  /*d2f0*/  PRMT R45, R23, 0x7632, R45 ;  /* 0x00007632172d7816 */ /* 0x000fce000000002d */
.L_x_575:
[----:B------:R-:W-:Y:S05]  /*d300*/  BSYNC.RECONVERGENT B0 ;  /* 0x0000000000007941 */ /* 0x000fea0003800200 */
.L_x_574:
[----:B------:R-:W-:Y:S01]  /*d310*/  ISETP.GE.U32.AND P0, PT, R31, R44, PT ;  /* 0x0000002c1f00720c */ /* 0x000fe20003f06070 */
[----:B------:R-:W-:-:S12]  /*d320*/  BSSY.RECONVERGENT B0, `(.L_x_584) ;  /* 0x000004b000007945 */ /* 0x000fd80003800200 */
[----:B------:R-:W-:Y:S05]  /*d330*/  @P0 BRA `(.L_x_585) ;  /* 0x0000000400240947 */ /* 0x000fea0003800000 */
        /* <DEDUP_REMOVED lines=72> */
[----:B------:R-:W-:-:S07]  /*d7c0*/  SEL R0, RZ, 0x1, !P3 ;  /* 0x00000001ff007807 */ /* 0x000fce0005800000 */
.L_x_585:
[----:B------:R-:W-:Y:S05]  /*d7d0*/  BSYNC.RECONVERGENT B0 ;  /* 0x0000000000007941 */ /* 0x000fea0003800200 */
.L_x_584:
[----:B------:R-:W0:Y:S01]  /*d7e0*/  I2F.S8 R13, R13 ;  /* 0x0000000d000d7306 */ /* 0x000e220000001400 */
[----:B------:R-:W-:Y:S02]  /*d7f0*/  LOP3.LUT P0, RZ, R20, 0xff, RZ, 0xc0, !PT ;  /* 0x000000ff14ff7812 */ /* 0x000fe4000780c0ff */
[----:B------:R-:W-:Y:S02]  /*d800*/  LOP3.LUT P1, RZ, R18, 0xff, RZ, 0xc0, !PT ;  /* 0x000000ff12ff7812 */ /* 0x000fe4000782c0ff */
[----:B------:R-:W-:Y:S02]  /*d810*/  LOP3.LUT P2, RZ, R15, 0xff, RZ, 0xc0, !PT ;  /* 0x000000ff0fff7812 */ /* 0x000fe4000784c0ff */
[----:B------:R-:W-:Y:S01]  /*d820*/  LOP3.LUT P3, RZ, R14, 0xff, RZ, 0xc0, !PT ;  /* 0x000000ff0eff7812 */ /* 0x000fe2000786c0ff */
[----:B------:R-:W1:Y:S08]  /*d830*/  I2F.S8 R12, R12 ;  /* 0x0000000c000c7306 */ /* 0x000e700000001400 */
[----:B------:R-:W2:Y:S08]  /*d840*/  I2F.S8 R11, R11 ;  /* 0x0000000b000b7306 */ /* 0x000eb00000001400 */
[----:B------:R-:W3:Y:S08]  /*d850*/  I2F.S8 R10, R10 ;  /* 0x0000000a000a7306 */ /* 0x000ef00000001400 */
[----:B0-----:R-:W-:Y:S08]  /*d860*/  F2F.BF16.F32 R13, R13 ;  /* 0x0000000d000d7304 */ /* 0x001ff00000202000 */
[----:B------:R-:W0:Y:S08]  /*d870*/  I2F.S8 R9, R9 ;  /* 0x0000000900097306 */ /* 0x000e300000001400 */
[----:B-1----:R-:W-:Y:S08]  /*d880*/  F2F.BF16.F32 R12, R12 ;  /* 0x0000000c000c7304 */ /* 0x002ff00000202000 */
[----:B--2---:R-:W1:Y:S08]  /*d890*/  F2F.BF16.F32 R11, R11 ;  /* 0x0000000b000b7304 */ /* 0x004e700000202000 */
[----:B---3--:R-:W-:Y:S08]  /*d8a0*/  F2F.BF16.F32 R10, R10 ;  /* 0x0000000a000a7304 */ /* 0x008ff00000202000 */
[----:B------:R-:W-:Y:S08]  /*d8b0*/  I2F.S8 R8, R8 ;  /* 0x0000000800087306 */ /* 0x000ff00000001400 */
[----:B------:R-:W-:Y:S08]  /*d8c0*/  I2F.S8 R6, R6 ;  /* 0x0000000600067306 */ /* 0x000ff00000001400 */
[----:B------:R-:W-:Y:S08]  /*d8d0*/  I2F.S8 R7, R7 ;  /* 0x0000000700077306 */ /* 0x000ff00000001400 */
[----:B------:R2:W-:Y:S08]  /*d8e0*/  I2F.S8 R23, R0 ;  /* 0x0000000000177306 */ /* 0x0005f00000001400 */
[----:B0-----:R-:W0:Y:S01]  /*d8f0*/  F2F.BF16.F32 R9, R9 ;  /* 0x0000000900097304 */ /* 0x001e220000202000 */
[----:B--2---:R-:W-:-:S04]  /*d900*/  @!P0 SHF.L.U32 R0, R13, 0x10, RZ ;  /* 0x000000100d008819 */ /* 0x004fc800000006ff */
[----:B------:R-:W-:Y:S01]  /*d910*/  FSETP.EQ.AND P0, PT, R0, RZ, !P0 ;  /* 0x000000ff0000720b */ /* 0x000fe20004702000 */
[----:B-1----:R-:W-:Y:S02]  /*d920*/  @!P2 IMAD.U32 R0, R11, 0x10000, RZ ;  /* 0x000100000b00a824 */ /* 0x002fe400078e00ff */
[----:B------:R1:W-:Y:S03]  /*d930*/  I2F.S8 R22, R3 ;  /* 0x0000000300167306 */ /* 0x0003e60000001400 */
[----:B------:R-:W-:-:S05]  /*d940*/  FSETP.EQ.AND P2, PT, R0, RZ, !P2 ;  /* 0x000000ff0000720b */ /* 0x000fca0005742000 */
[----:B------:R2:W-:Y:S01]  /*d950*/  I2F.S8 R21, R4 ;  /* 0x0000000400157306 */ /* 0x0005e20000001400 */
[----:B-1----:R-:W-:Y:S02]  /*d960*/  @!P1 IMAD.U32 R3, R12, 0x10000, RZ ;  /* 0x000100000c039824 */ /* 0x002fe400078e00ff */
[----:B0-----:R-:W-:-:S03]  /*d970*/  @P0 IMAD.U32 R0, R9, 0x10000, RZ ;  /* 0x0001000009000824 */ /* 0x001fc600078e00ff */
[----:B------:R-:W-:Y:S02]  /*d980*/  FSETP.EQ.AND P1, PT, R3, RZ, !P1 ;  /* 0x000000ff0300720b */ /* 0x000fe40004f22000 */
[----:B------:R-:W0:Y:S01]  /*d990*/  F2F.BF16.F32 R8, R8 ;  /* 0x0000000800087304 */ /* 0x000e220000202000 */
[----:B--2---:R-:W-:Y:S02]  /*d9a0*/  @!P3 SHF.L.U32 R4, R10, 0x10, RZ ;  /* 0x000000100a04b819 */ /* 0x004fe400000006ff */
[----:B------:R-:W-:Y:S02]  /*d9b0*/  FSETP.EQ.AND P0, PT, R0, RZ, P0 ;  /* 0x000000ff0000720b */ /* 0x000fe40000702000 */
[----:B------:R-:W-:-:S03]  /*d9c0*/  FSETP.EQ.AND P3, PT, R4, RZ, !P3 ;  /* 0x000000ff0400720b */ /* 0x000fc60005f62000 */
[----:B------:R-:W1:Y:S03]  /*d9d0*/  F2F.BF16.F32 R6, R6 ;  /* 0x0000000600067304 */ /* 0x000e660000202000 */
[----:B0-----:R-:W-:-:S05]  /*d9e0*/  @P1 IMAD.U32 R3, R8, 0x10000, RZ ;  /* 0x0001000008031824 */ /* 0x001fca00078e00ff */
[----:B------:R-:W0:Y:S01]  /*d9f0*/  F2F.BF16.F32 R7, R7 ;  /* 0x0000000700077304 */ /* 0x000e220000202000 */
[----:B------:R-:W-:Y:S01]  /*da00*/  FSETP.EQ.AND P1, PT, R3, RZ, P1 ;  /* 0x000000ff0300720b */ /* 0x000fe20000f22000 */
[----:B-1----:R-:W-:-:S06]  /*da10*/  @P3 IMAD.U32 R4, R6, 0x10000, RZ ;  /* 0x0001000006043824 */ /* 0x002fcc00078e00ff */
[----:B------:R-:W1:Y:S01]  /*da20*/  I2F.S8 R5, R5 ;  /* 0x0000000500057306 */ /* 0x000e620000001400 */
[----:B------:R-:W-:Y:S02]  /*da30*/  FSETP.EQ.AND P3, PT, R4, RZ, P3 ;  /* 0x000000ff0400720b */ /* 0x000fe40001f62000 */
[----:B0-----:R-:W-:-:S05]  /*da40*/  @P2 SHF.L.U32 R0, R7, 0x10, RZ ;  /* 0x0000001007002819 */ /* 0x001fca00000006ff */
[----:B------:R-:W0:Y:S01]  /*da50*/  F2F.BF16.F32 R21, R21 ;  /* 0x0000001500157304 */ /* 0x000e220000202000 */
[----:B------:R-:W-:-:S07]  /*da60*/  FSETP.EQ.AND P4, PT, R0, RZ, P2 ;  /* 0x000000ff0000720b */ /* 0x000fce0001782000 */
[----:B-1----:R-:W1:Y:S01]  /*da70*/  F2F.BF16.F32 R5, R5 ;  /* 0x0000000500057304 */ /* 0x002e620000202000 */
[----:B0-----:R-:W-:-:S07]  /*da80*/  @P1 SHF.L.U32 R3, R21, 0x10, RZ ;  /* 0x0000001015031819 */ /* 0x001fce00000006ff */
[----:B------:R-:W0:Y:S01]  /*da90*/  F2F.BF16.F32 R22, R22 ;  /* 0x0000001600167304 */ /* 0x000e220000202000 */
[----:B------:R-:W-:Y:S01]  /*daa0*/  FSETP.NEU.OR P2, PT, R3, RZ, !P1 ;  /* 0x000000ff0300720b */ /* 0x000fe20004f4d400 */
[----:B-1----:R-:W-:-:S06]  /*dab0*/  @P0 IMAD.U32 R0, R5, 0x10000, RZ ;  /* 0x0001000005000824 */ /* 0x002fcc00078e00ff */
[----:B------:R-:W1:Y:S01]  /*dac0*/  F2F.BF16.F32 R23, R23 ;  /* 0x0000001700177304 */ /* 0x000e620000202000 */
[----:B------:R-:W-:Y:S01]  /*dad0*/  FSETP.NEU.OR P0, PT, R0, RZ, !P0 ;  /* 0x000000ff0000720b */ /* 0x000fe2000470d400 */
[----:B0-----:R-:W-:-:S05]  /*dae0*/  @P4 IMAD.U32 R4, R22, 0x10000, RZ ;  /* 0x0001000016044824 */ /* 0x001fca00078e00ff */
[----:B------:R-:W-:Y:S01]  /*daf0*/  FSETP.NEU.OR P4, PT, R4, RZ, !P4 ;  /* 0x000000ff0400720b */ /* 0x000fe2000678d400 */
[----:B-1----:R-:W-:-:S05]  /*db00*/  @P3 IMAD.U32 R5, R23, 0x10000, RZ ;  /* 0x0001000017053824 */ /* 0x002fca00078e00ff */
[----:B------:R-:W-:-:S13]  /*db10*/  FSETP.NEU.OR P1, PT, R5, RZ, !P3 ;  /* 0x000000ff0500720b */ /* 0x000fda0005f2d400 */
.L_x_549:
[----:B------:R-:W-:Y:S05]  /*db20*/  BSYNC.RECONVERGENT B6 ;  /* 0x0000000000067941 */ /* 0x000fea0003800200 */
.L_x_534:
[----:B------:R-:W-:Y:S02]  /*db30*/  SEL R22, RZ, 0x1, !P1 ;  /* 0x00000001ff167807 */ /* 0x000fe40004800000 */
[----:B------:R-:W-:Y:S02]  /*db40*/  SEL R24, RZ, 0x1, !P4 ;  /* 0x00000001ff187807 */ /* 0x000fe40006000000 */
[----:B------:R-:W-:Y:S02]  /*db50*/  SEL R27, RZ, 0x1, !P2 ;  /* 0x00000001ff1b7807 */ /* 0x000fe40005000000 */
[----:B------:R-:W-:-:S07]  /*db60*/  SEL R28, RZ, 0x1, !P0 ;  /* 0x00000001ff1c7807 */ /* 0x000fce0004000000 */
.L_x_533:
[----:B------:R-:W-:Y:S05]  /*db70*/  BSYNC.RECONVERGENT B7 ;  /* 0x0000000000077941 */ /* 0x000fea0003800200 */
.L_x_532:
[----:B------:R-:W1:Y:S02]  /*db80*/  LDCU UR4, c[0x0][0x3a0] ;  /* 0x00007400ff0477ac */ /* 0x000e640008000800 */
[----:B-1----:R-:W-:-:S09]  /*db90*/  UISETP.NE.AND UP0, UPT, UR4, URZ, UPT ;  /* 0x000000ff0400728c */ /* 0x002fd2000bf05270 */
[----:B------:R-:W-:Y:S05]  /*dba0*/  BRA.U !UP0, `(.L_x_586) ;  /* 0x0000000508107547 */ /* 0x000fea000b800000 */
[----:B------:R-:W1:Y:S01]  /*dbb0*/  S2R R9, SR_CgaCtaId ;  /* 0x0000000000097919 */ /* 0x000e620000008800 */
[----:B------:R-:W2:Y:S01]  /*dbc0*/  LDC R3, c[0x0][0x360] ;  /* 0x0000d800ff037b82 */ /* 0x000ea20000000800 */
[----:B------:R-:W-:Y:S02]  /*dbd0*/  MOV R0, 0x400 ;  /* 0x0000040000007802 */ /* 0x000fe40000000f00 */
[----:B------:R-:W-:Y:S02]  /*dbe0*/  LOP3.LUT R5, R22, 0xffff, RZ, 0xc0, !PT ;  /* 0x0000ffff16057812 */ /* 0x000fe400078ec0ff */
[----:B------:R-:W-:Y:S02]  /*dbf0*/  LOP3.LUT R6, R24, 0xffff, RZ, 0xc0, !PT ;  /* 0x0000ffff18067812 */ /* 0x000fe400078ec0ff */
[----:B------:R-:W-:Y:S01]  /*dc00*/  IADD3 R4, PT, PT, R0, 0x10, RZ ;  /* 0x0000001000047810 */ /* 0x000fe20007ffe0ff */
[----:B------:R-:W3:Y:S01]  /*dc10*/  LDC R11, c[0x0][0x364] ;  /* 0x0000d900ff0b7b82 */ /* 0x000ee20000000800 */
[----:B------:R-:W-:-:S02]  /*dc20*/  LOP3.LUT R7, R27, 0xffff, RZ, 0xc0, !PT ;  /* 0x0000ffff1b077812 */ /* 0x000fc400078ec0ff */
[----:B------:R-:W-:Y:S02]  /*dc30*/  LOP3.LUT R8, R28, 0xffff, RZ, 0xc0, !PT ;  /* 0x0000ffff1c087812 */ /* 0x000fe400078ec0ff */
[----:B------:R-:W-:Y:S02]  /*dc40*/  PRMT R6, R6, 0x3340, R5 ;  /* 0x0000334006067816 */ /* 0x000fe40000000005 */
[----:B------:R-:W-:-:S04]  /*dc50*/  PRMT R7, R8, 0x3340, R7 ;  /* 0x0000334008077816 */ /* 0x000fc80000000007 */
[----:B------:R-:W-:Y:S01]  /*dc60*/  PRMT R7, R7, 0x5410, R6 ;  /* 0x0000541007077816 */ /* 0x000fe20000000006 */
[----:B--2---:R-:W-:Y:S01]  /*dc70*/  IMAD R0, R17, R3, R2 ;  /* 0x0000000311007224 */ /* 0x004fe200078e0202 */
[----:B-1----:R-:W-:Y:S02]  /*dc80*/  LEA R5, R9, R4, 0x18 ;  /* 0x0000000409057211 */ /* 0x002fe400078ec0ff */
[----:B---3--:R-:W-:-:S03]  /*dc90*/  ISETP.GE.U32.AND P0, PT, R11, 0x2, PT ;  /* 0x000000020b00780c */ /* 0x008fc60003f06070 */
[----:B------:R-:W-:-:S05]  /*dca0*/  IMAD R0, R0, 0x4, R5 ;  /* 0x0000000400007824 */ /* 0x000fca00078e0205 */
[----:B------:R1:W-:Y:S05]  /*dcb0*/  STS [R0], R7 ;  /* 0x0000000700007388 */ /* 0x0003ea0000000800 */
[----:B------:R-:W-:Y:S05]  /*dcc0*/  @!P0 BRA `(.L_x_586) ;  /* 0x0000000000c88947 */ /* 0x000fea0003800000 */
[----:B------:R-:W-:-:S07]  /*dcd0*/  IMAD.MOV.U32 R4, RZ, RZ, R11 ;  /* 0x000000ffff047224 */ /* 0x000fce00078e000b */
.L_x_589:
        /* <DEDUP_REMOVED lines=8> */
[----:B--2---:R-:W-:Y:S05]  /*dd60*/  @P0 BRA `(.L_x_588) ;  /* 0x0000000000940947 */ /* 0x004fea0003800000 */
[----:B------:R-:W-:Y:S01]  /*dd70*/  IMAD R4, R6, R3, R2 ;  /* 0x0000000306047224 */ /* 0x000fe200078e0202 */
[----:B------:R-:W-:Y:S02]  /*dd80*/  LOP3.LUT P1, RZ, R28, 0xff, RZ, 0xc0, !PT ;  /* 0x000000ff1cff7812 */ /* 0x000fe4000782c0ff */
[----:B------:R-:W-:Y:S01]  /*dd90*/  LOP3.LUT P2, RZ, R27, 0xff, RZ, 0xc0, !PT ;  /* 0x000000ff1bff7812 */ /* 0x000fe2000784c0ff */
[----:B------:R-:W-:Y:S01]  /*dda0*/  IMAD R4, R4, 0x4, R5 ;  /* 0x0000000404047824 */ /* 0x000fe200078e0205 */
[----:B------:R-:W-:Y:S02]  /*ddb0*/  LOP3.LUT P4, RZ, R24, 0xff, RZ, 0xc0, !PT ;  /* 0x000000ff18ff7812 */ /* 0x000fe4000788c0ff */
[----:B------:R-:W-:-:S03]  /*ddc0*/  LOP3.LUT P0, RZ, R22, 0xff, RZ, 0xc0, !PT ;  /* 0x000000ff16ff7812 */ /* 0x000fc6000780c0ff */
[----:B------:R-:W1:Y:S02]  /*ddd0*/  LDS R4, [R4] ;  /* 0x0000000004047984 */ /* 0x000e640000000800 */
[C---:B-1----:R-:W-:Y:S01]  /*dde0*/  PRMT R7, R4.reuse, 0x7771, RZ ;  /* 0x0000777104077816 */ /* 0x042fe200000000ff */
[----:B------:R-:W1:Y:S01]  /*ddf0*/  I2F.S8 R6, R4 ;  /* 0x0000000400067306 */ /* 0x000e620000001400 */
[C---:B------:R-:W-:Y:S02]  /*de00*/  PRMT R8, R4.reuse, 0x7772, RZ ;  /* 0x0000777204087816 */ /* 0x040fe400000000ff */
[----:B------:R-:W-:-:S05]  /*de10*/  PRMT R10, R4, 0x7773, RZ ;  /* 0x00007773040a7816 */ /* 0x000fca00000000ff */
[----:B------:R-:W2:Y:S08]  /*de20*/  I2F.S8 R7, R7 ;  /* 0x0000000700077306 */ /* 0x000eb00000001400 */
[----:B------:R-:W-:Y:S08]  /*de30*/  I2F.S8 R8, R8 ;  /* 0x0000000800087306 */ /* 0x000ff00000001400 */
[----:B------:R-:W-:Y:S08]  /*de40*/  I2F.S8 R10, R10 ;  /* 0x0000000a000a7306 */ /* 0x000ff00000001400 */
[----:B-1----:R-:W1:Y:S08]  /*de50*/  F2F.BF16.F32 R6, R6 ;  /* 0x0000000600067304 */ /* 0x002e700000202000 */
[----:B--2---:R-:W2:Y:S01]  /*de60*/  F2F.BF16.F32 R9, R7 ;  /* 0x0000000700097304 */ /* 0x004ea20000202000 */
[----:B-1----:R-:W-:-:S07]  /*de70*/  @!P1 IMAD.U32 R4, R6, 0x10000, RZ ;  /* 0x0001000006049824 */ /* 0x002fce00078e00ff */
[----:B------:R-:W1:Y:S01]  /*de80*/  F2F.BF16.F32 R13, R8 ;  /* 0x00000008000d7304 */ /* 0x000e620000202000 */
[----:B------:R-:W-:Y:S02]  /*de90*/  FSETP.NEU.OR P1, PT, R4, RZ, P1 ;  /* 0x000000ff0400720b */ /* 0x000fe40000f2d400 */
[----:B--2---:R-:W-:-:S05]  /*dea0*/  @!P2 SHF.L.U32 R6, R9, 0x10, RZ ;  /* 0x000000100906a819 */ /* 0x004fca00000006ff */
[----:B------:R-:W2:Y:S01]  /*deb0*/  F2F.BF16.F32 R14, R10 ;  /* 0x0000000a000e7304 */ /* 0x000ea20000202000 */
[----:B------:R-:W-:Y:S02]  /*dec0*/  SEL R28, RZ, 0x1, !P1 ;  /* 0x00000001ff1c7807 */ /* 0x000fe40004800000 */
[----:B------:R-:W-:Y:S01]  /*ded0*/  FSETP.NEU.OR P2, PT, R6, RZ, P2 ;  /* 0x000000ff0600720b */ /* 0x000fe2000174d400 */
[----:B-1----:R-:W-:-:S03]  /*dee0*/  @!P4 IMAD.U32 R9, R13, 0x10000, RZ ;  /* 0x000100000d09c824 */ /* 0x002fc600078e00ff */
[----:B------:R-:W-:Y:S02]  /*def0*/  SEL R27, RZ, 0x1, !P2 ;  /* 0x00000001ff1b7807 */ /* 0x000fe40005000000 */
[----:B------:R-:W-:Y:S02]  /*df00*/  FSETP.NEU.OR P4, PT, R9, RZ, P4 ;  /* 0x000000ff0900720b */ /* 0x000fe4000278d400 */
[----:B------:R-:W-:Y:S01]  /*df10*/  LOP3.LUT R9, R28, 0xffff, RZ, 0xc0, !PT ;  /* 0x0000ffff1c097812 */ /* 0x000fe200078ec0ff */
[----:B--2---:R-:W-:Y:S01]  /*df20*/  @!P0 IMAD.U32 R4, R14, 0x10000, RZ ;  /* 0x000100000e048824 */ /* 0x004fe200078e00ff */
[----:B------:R-:W-:-:S04]  /*df30*/  SEL R24, RZ, 0x1, !P4 ;  /* 0x00000001ff187807 */ /* 0x000fc80006000000 */
[----:B------:R-:W-:Y:S02]  /*df40*/  FSETP.NEU.OR P0, PT, R4, RZ, P0 ;  /* 0x000000ff0400720b */ /* 0x000fe4000070d400 */
[----:B------:R-:W-:Y:S02]  /*df50*/  LOP3.LUT R4, R27, 0xffff, RZ, 0xc0, !PT ;  /* 0x0000ffff1b047812 */ /* 0x000fe400078ec0ff */
[----:B------:R-:W-:Y:S02]  /*df60*/  SEL R22, RZ, 0x1, !P0 ;  /* 0x00000001ff167807 */ /* 0x000fe40004000000 */
[----:B------:R-:W-:Y:S02]  /*df70*/  LOP3.LUT R7, R24, 0xffff, RZ, 0xc0, !PT ;  /* 0x0000ffff18077812 */ /* 0x000fe400078ec0ff */
[----:B------:R-:W-:Y:S02]  /*df80*/  PRMT R9, R9, 0x3340, R4 ;  /* 0x0000334009097816 */ /* 0x000fe40000000004 */
[----:B------:R-:W-:-:S04]  /*df90*/  PRMT R4, R7, 0x3340, R22 ;  /* 0x0000334007047816 */ /* 0x000fc80000000016 */
[----:B------:R-:W-:-:S05]  /*dfa0*/  PRMT R7, R9, 0x5410, R4 ;  /* 0x0000541009077816 */ /* 0x000fca0000000004 */
[----:B------:R2:W-:Y:S02]  /*dfb0*/  STS [R0], R7 ;  /* 0x0000000700007388 */ /* 0x0005e40000000800 */
.L_x_588:
[----:B------:R-:W-:Y:S05]  /*dfc0*/  BSYNC.RECONVERGENT B0 ;  /* 0x0000000000007941 */ /* 0x000fea0003800200 */
.L_x_587:
[----:B------:R-:W-:Y:S01]  /*dfd0*/  MOV R4, R12 ;  /* 0x0000000c00047202 */ /* 0x000fe20000000f00 */
[----:B------:R-:W-:Y:S06]  /*dfe0*/  @P3 BRA `(.L_x_589) ;  /* 0xfffffffc003c3947 */ /* 0x000fec000383ffff */
.L_x_586:
[----:B------:R-:W3:Y:S02]  /*dff0*/  LDCU UR4, c[0x0][0x39c] ;  /* 0x00007380ff0477ac */ /* 0x000ee40008000800 */
[----:B---3--:R-:W-:-:S09]  /*e000*/  UISETP.NE.AND UP0, UPT, UR4, URZ, UPT ;  /* 0x000000ff0400728c */ /* 0x008fd2000bf05270 */
[----:B------:R-:W-:Y:S05]  /*e010*/  BRA.U !UP0, `(.L_x_590) ;  /* 0x0000000508dc7547 */ /* 0x000fea000b800000 */
[----:B------:R-:W3:Y:S02]  /*e020*/  LDC R12, c[0x0][0x360] ;  /* 0x0000d800ff0c7b82 */ /* 0x000ee40000000800 */
[----:B---3--:R-:W-:Y:S01]  /*e030*/  ISETP.GE.U32.AND P0, PT, R12, 0x21, PT ;  /* 0x000000210c00780c */ /* 0x008fe20003f06070 */
[----:B-12---:R-:W-:-:S12]  /*e040*/  IMAD.MOV.U32 R0, RZ, RZ, R12 ;  /* 0x000000ffff007224 */ /* 0x006fd800078e000c */
[----:B------:R-:W-:Y:S05]  /*e050*/  @!P0 BRA `(.L_x_591) ;  /* 0x0000000400088947 */ /* 0x000fea0003800000 */
[----:B------:R-:W1:Y:S01]  /*e060*/  S2UR UR5, SR_CgaCtaId ;  /* 0x00000000000579c3 */ /* 0x000e620000008800 */
[----:B------:R-:W-:Y:S01]  /*e070*/  UMOV UR4, 0x400 ;  /* 0x0000040000047882 */ /* 0x000fe20000000000 */
[----:B------:R-:W-:Y:S01]  /*e080*/  LOP3.LUT R0, R22, 0xffff, RZ, 0xc0, !PT ;  /* 0x0000ffff16007812 */ /* 0x000fe200078ec0ff */
[----:B------:R-:W-:Y:S01]  /*e090*/  UIADD3 UR4, UPT, UPT, UR4, 0x10, URZ ;  /* 0x0000001004047890 */ /* 0x000fe2000fffe0ff */
[----:B------:R-:W-:Y:S02]  /*e0a0*/  LOP3.LUT R3, R24, 0xffff, RZ, 0xc0, !PT ;  /* 0x0000ffff18037812 */ /* 0x000fe400078ec0ff */
[----:B------:R-:W-:Y:S02]  /*e0b0*/  LOP3.LUT R4, R27, 0xffff, RZ, 0xc0, !PT ;  /* 0x0000ffff1b047812 */ /* 0x000fe400078ec0ff */
[----:B------:R-:W-:Y:S02]  /*e0c0*/  LOP3.LUT R5, R28, 0xffff, RZ, 0xc0, !PT ;  /* 0x0000ffff1c057812 */ /* 0x000fe400078ec0ff */
[----:B------:R-:W-:Y:S01]  /*e0d0*/  PRMT R3, R3, 0x3340, R0 ;  /* 0x0000334003037816 */ /* 0x000fe20000000000 */
[----:B------:R-:W-:Y:S01]  /*e0e0*/  IMAD R0, R17, R12, R2 ;  /* 0x0000000c11007224 */ /* 0x000fe200078e0202 */
[----:B------:R-:W-:-:S02]  /*e0f0*/  PRMT R4, R5, 0x3340, R4 ;  /* 0x0000334005047816 */ /* 0x000fc40000000004 */
[----:B------:R-:W-:Y:S02]  /*e100*/  ISETP.GE.U32.AND P0, PT, R12, 0x40, PT ;  /* 0x000000400c00780c */ /* 0x000fe40003f06070 */
[----:B------:R-:W-:Y:S01]  /*e110*/  PRMT R4, R4, 0x5410, R3 ;  /* 0x0000541004047816 */ /* 0x000fe20000000003 */
[----:B-1----:R-:W-:-:S06]  /*e120*/  ULEA UR4, UR5, UR4, 0x18 ;  /* 0x0000000405047291 */ /* 0x002fcc000f8ec0ff */
[----:B------:R-:W-:Y:S01]  /*e130*/  LEA R3, R0, UR4, 0x2 ;  /* 0x0000000400037c11 */ /* 0x000fe2000f8e10ff */
[----:B------:R-:W-:-:S04]  /*e140*/  IMAD.MOV.U32 R0, RZ, RZ, 0x20 ;  /* 0x00000020ff007424 */ /* 0x000fc800078e00ff */
[----:B------:R1:W-:Y:S01]  /*e150*/  STS [R3], R4 ;  /* 0x0000000403007388 */ /* 0x0003e20000000800 */
[----:B------:R-:W-:Y:S05]  /*e160*/  @!P0 BRA `(.L_x_591) ;  /* 0x0000000000c48947 */ /* 0x000fea0003800000 */
[----:B-1----:R-:W-:-:S07]  /*e170*/  MOV R4, R12 ;  /* 0x0000000c00047202 */ /* 0x002fce0000000f00 */
.L_x_594:
        /* <DEDUP_REMOVED lines=9> */
[----:B------:R-:W-:Y:S01]  /*e210*/  IMAD R4, R11, 0x4, R3 ;  /* 0x000000040b047824 */ /* 0x000fe200078e0203 */
[----:B------:R-:W-:Y:S02]  /*e220*/  LOP3.LUT P2, RZ, R27, 0xff, RZ, 0xc0, !PT ;  /* 0x000000ff1bff7812 */ /* 0x000fe4000784c0ff */
[----:B------:R-:W-:Y:S02]  /*e230*/  LOP3.LUT P1, RZ, R28, 0xff, RZ, 0xc0, !PT ;  /* 0x000000ff1cff7812 */ /* 0x000fe4000782c0ff */
[----:B------:R-:W-:Y:S01]  /*e240*/  LOP3.LUT P3, RZ, R24, 0xff, RZ, 0xc0, !PT ;  /* 0x000000ff18ff7812 */ /* 0x000fe2000786c0ff */
[----:B------:R-:W1:Y:S01]  /*e250*/  LDS R4, [R4] ;  /* 0x0000000004047984 */ /* 0x000e620000000800 */
[----:B------:R-:W-:Y:S02]  /*e260*/  LOP3.LUT P0, RZ, R22, 0xff, RZ, 0xc0, !PT ;  /* 0x000000ff16ff7812 */ /* 0x000fe4000780c0ff */
[C---:B-1----:R-:W-:Y:S01]  /*e270*/  PRMT R6, R4.reuse, 0x7771, RZ ;  /* 0x0000777104067816 */ /* 0x042fe200000000ff */
[----:B------:R-:W-:Y:S01]  /*e280*/  I2F.S8 R5, R4 ;  /* 0x0000000400057306 */ /* 0x000fe20000001400 */
[----:B------:R-:W-:-:S02]  /*e290*/  PRMT R8, R4, 0x7772, RZ ;  /* 0x0000777204087816 */ /* 0x000fc400000000ff */
[----:B------:R-:W-:-:S05]  /*e2a0*/  PRMT R10, R4, 0x7773, RZ ;  /* 0x00007773040a7816 */ /* 0x000fca00000000ff */
[----:B------:R-:W1:Y:S08]  /*e2b0*/  I2F.S8 R6, R6 ;  /* 0x0000000600067306 */ /* 0x000e700000001400 */
[----:B------:R-:W-:Y:S08]  /*e2c0*/  I2F.S8 R8, R8 ;  /* 0x0000000800087306 */ /* 0x000ff00000001400 */
[----:B------:R-:W-:Y:S08]  /*e2d0*/  I2F.S8 R10, R10 ;  /* 0x0000000a000a7306 */ /* 0x000ff00000001400 */
[----:B-1----:R-:W1:Y:S08]  /*e2e0*/  F2F.BF16.F32 R7, R6 ;  /* 0x0000000600077304 */ /* 0x002e700000202000 */
[----:B------:R-:W2:Y:S01]  /*e2f0*/  F2F.BF16.F32 R5, R5 ;  /* 0x0000000500057304 */ /* 0x000ea20000202000 */
        /* <DEDUP_REMOVED lines=10> */
[----:B------:R-:W-:Y:S02]  /*e3a0*/  LOP3.LUT R7, R28, 0xffff, RZ, 0xc0, !PT ;  /* 0x0000ffff1c077812 */ /* 0x000fe400078ec0ff */
[----:B--2---:R-:W-:Y:S02]  /*e3b0*/  @!P0 SHF.L.U32 R4, R13, 0x10, RZ ;  /* 0x000000100d048819 */ /* 0x004fe400000006ff */
[----:B------:R-:W-:Y:S02]  /*e3c0*/  SEL R24, RZ, 0x1, !P3 ;  /* 0x00000001ff187807 */ /* 0x000fe40005800000 */
[----:B------:R-:W-:-:S02]  /*e3d0*/  FSETP.NEU.OR P0, PT, R4, RZ, P0 ;  /* 0x000000ff0400720b */ /* 0x000fc4000070d400 */
[----:B------:R-:W-:Y:S02]  /*e3e0*/  LOP3.LUT R4, R27, 0xffff, RZ, 0xc0, !PT ;  /* 0x0000ffff1b047812 */ /* 0x000fe400078ec0ff */
[----:B------:R-:W-:Y:S02]  /*e3f0*/  SEL R22, RZ, 0x1, !P0 ;  /* 0x00000001ff167807 */ /* 0x000fe40004000000 */
[----:B------:R-:W-:Y:S02]  /*e400*/  LOP3.LUT R5, R24, 0xffff, RZ, 0xc0, !PT ;  /* 0x0000ffff18057812 */ /* 0x000fe400078ec0ff */
[----:B------:R-:W-:Y:S02]  /*e410*/  PRMT R7, R7, 0x3340, R4 ;  /* 0x0000334007077816 */ /* 0x000fe40000000004 */
[----:B------:R-:W-:-:S04]  /*e420*/  PRMT R4, R5, 0x3340, R22 ;  /* 0x0000334005047816 */ /* 0x000fc80000000016 */
[----:B------:R-:W-:-:S05]  /*e430*/  PRMT R4, R7, 0x5410, R4 ;  /* 0x0000541007047816 */ /* 0x000fca0000000004 */
[----:B------:R1:W-:Y:S02]  /*e440*/  STS [R3], R4 ;  /* 0x0000000403007388 */ /* 0x0003e40000000800 */
.L_x_593:
[----:B------:R-:W-:Y:S05]  /*e450*/  BSYNC.RECONVERGENT B0 ;  /* 0x0000000000007941 */ /* 0x000fea0003800200 */
.L_x_592:
[----:B-1----:R-:W-:Y:S01]  /*e460*/  IMAD.MOV.U32 R4, RZ, RZ, R11 ;  /* 0x000000ffff047224 */ /* 0x002fe200078e000b */
[----:B------:R-:W-:Y:S06]  /*e470*/  @P4 BRA `(.L_x_594) ;  /* 0xfffffffc00404947 */ /* 0x000fec000383ffff */
.L_x_591:
[----:B------:R-:W-:Y:S01]  /*e480*/  ISETP.GE.U32.AND P0, PT, R0, 0x2, PT ;  /* 0x000000020000780c */ /* 0x000fe20003f06070 */
[----:B------:R-:W-:Y:S05]  /*e490*/  WARPSYNC.ALL ;  /* 0x0000000000007948 */ /* 0x000fea0003800000 */
[----:B------:R-:W-:Y:S07]  /*e4a0*/  BAR.SYNC.DEFER_BLOCKING 0x0 ;  /* 0x0000000000007b1d */ /* 0x000fee0000010000 */
[----:B------:R-:W-:Y:S05]  /*e4b0*/  @!P0 BRA `(.L_x_590) ;  /* 0x0000000000b48947 */ /* 0x000fea0003800000 */
[----:B-1----:R-:W-:-:S07]  /*e4c0*/  IMAD.MOV.U32 R3, RZ, RZ, 0x1 ;  /* 0x00000001ff037424 */ /* 0x002fce00078e00ff */
.L_x_595:
[----:B------:R-:W-:Y:S02]  /*e4d0*/  LOP3.LUT R4, R28, 0xffff, RZ, 0xc0, !PT ;  /* 0x0000ffff1c047812 */ /* 0x000fe400078ec0ff */
[----:B------:R-:W-:Y:S02]  /*e4e0*/  LOP3.LUT R5, R27, 0xffff, RZ, 0xc0, !PT ;  /* 0x0000ffff1b057812 */ /* 0x000fe400078ec0ff */
[----:B------:R-:W-:Y:S02]  /*e4f0*/  PRMT R4, R4, 0x8880, RZ ;  /* 0x0000888004047816 */ /* 0x000fe400000000ff */
[----:B------:R-:W-:Y:S02]  /*e500*/  LOP3.LUT R6, R24, 0xffff, RZ, 0xc0, !PT ;  /* 0x0000ffff18067812 */ /* 0x000fe400078ec0ff */
[----:B------:R-:W-:Y:S02]  /*e510*/  PRMT R5, R5, 0x8880, RZ ;  /* 0x0000888005057816 */ /* 0x000fe400000000ff */
[----:B------:R-:W-:Y:S01]  /*e520*/  PRMT R8, R6, 0x8880, RZ ;  /* 0x0000888006087816 */ /* 0x000fe200000000ff */
[----:B------:R-:W1:Y:S01]  /*e530*/  SHFL.DOWN PT, R4, R4, R3, 0x1f ;  /* 0x08001f0304047589 */ /* 0x000e6200000e0000 */
[----:B------:R-:W-:-:S02]  /*e540*/  MOV R6, R5 ;  /* 0x0000000500067202 */ /* 0x000fc40000000f00 */
[----:B------:R-:W-:Y:S02]  /*e550*/  LOP3.LUT R5, R22, 0xffff, RZ, 0xc0, !PT ;  /* 0x0000ffff16057812 */ /* 0x000fe400078ec0ff */
[----:B------:R-:W-:Y:S01]  /*e560*/  SHFL.DOWN PT, R8, R8, R3, 0x1f ;  /* 0x08001f0308087589 */ /* 0x000fe200000e0000 */
[----:B------:R-:W-:Y:S02]  /*e570*/  LOP3.LUT P2, RZ, R24, 0xff, RZ, 0xc0, !PT ;  /* 0x000000ff18ff7812 */ /* 0x000fe4000784c0ff */
[----:B------:R-:W-:Y:S01]  /*e580*/  PRMT R10, R5, 0x8880, RZ ;  /* 0x00008880050a7816 */ /* 0x000fe200000000ff */
[----:B------:R-:W2:Y:S01]  /*e590*/  SHFL.DOWN PT, R6, R6, R3, 0x1f ;  /* 0x08001f0306067589 */ /* 0x000ea200000e0000 */
[----:B------:R-:W-:-:S04]  /*e5a0*/  LOP3.LUT P3, RZ, R22, 0xff, RZ, 0xc0, !PT ;  /* 0x000000ff16ff7812 */ /* 0x000fc8000786c0ff */
[----:B------:R3:W4:Y:S01]  /*e5b0*/  SHFL.DOWN PT, R10, R10, R3, 0x1f ;  /* 0x08001f030a0a7589 */ /* 0x00072200000e0000 */
[----:B-1----:R-:W-:Y:S01]  /*e5c0*/  ISETP.NE.AND P0, PT, R4, RZ, PT ;  /* 0x000000ff0400720c */ /* 0x002fe20003f05270 */
[----:B---3--:R-:W-:-:S03]  /*e5d0*/  IMAD.SHL.U32 R3, R3, 0x2, RZ ;  /* 0x0000000203037824 */ /* 0x008fc600078e00ff */
[----:B------:R-:W-:Y:S02]  /*e5e0*/  FSEL R5, RZ, 1, !P0 ;  /* 0x3f800000ff057808 */ /* 0x000fe40004000000 */
[----:B------:R-:W-:Y:S02]  /*e5f0*/  ISETP.GE.AND P4, PT, R3, R0, PT ;  /* 0x000000000300720c */ /* 0x000fe40003f86270 */
[----:B------:R-:W1:Y:S01]  /*e600*/  F2F.BF16.F32 R4, R5 ;  /* 0x0000000500047304 */ /* 0x000e620000202000 */
[----:B--2---:R-:W-:-:S04]  /*e610*/  ISETP.NE.AND P0, PT, R6, RZ, PT ;  /* 0x000000ff0600720c */ /* 0x004fc80003f05270 */
[----:B------:R-:W-:Y:S02]  /*e620*/  FSEL R7, RZ, 1, !P0 ;  /* 0x3f800000ff077808 */ /* 0x000fe40004000000 */
[----:B------:R-:W-:Y:S02]  /*e630*/  ISETP.NE.AND P0, PT, R8, RZ, PT ;  /* 0x000000ff0800720c */ /* 0x000fe40003f05270 */
[----:B----4-:R-:W-:Y:S02]  /*e640*/  ISETP.NE.AND P1, PT, R10, RZ, PT ;  /* 0x000000ff0a00720c */ /* 0x010fe40003f25270 */
[----:B------:R-:W-:Y:S01]  /*e650*/  FSEL R6, RZ, 1, !P0 ;  /* 0x3f800000ff067808 */ /* 0x000fe20004000000 */
[----:B------:R-:W2:Y:S01]  /*e660*/  F2F.BF16.F32 R7, R7 ;  /* 0x0000000700077304 */ /* 0x000ea20000202000 */
[----:B------:R-:W-:Y:S02]  /*e670*/  FSEL R8, RZ, 1, !P1 ;  /* 0x3f800000ff087808 */ /* 0x000fe40004800000 */
[----:B------:R-:W-:-:S02]  /*e680*/  LOP3.LUT P0, RZ, R28, 0xff, RZ, 0xc0, !PT ;  /* 0x000000ff1cff7812 */ /* 0x000fc4000780c0ff */
[----:B------:R-:W-:-:S03]  /*e690*/  LOP3.LUT P1, RZ, R27, 0xff, RZ, 0xc0, !PT ;  /* 0x000000ff1bff7812 */ /* 0x000fc6000782c0ff */
[----:B------:R-:W3:Y:S08]  /*e6a0*/  F2F.BF16.F32 R6, R6 ;  /* 0x0000000600067304 */ /* 0x000ef00000202000 */
[----:B------:R-:W4:Y:S01]  /*e6b0*/  F2F.BF16.F32 R8, R8 ;  /* 0x0000000800087304 */ /* 0x000f220000202000 */
[----:B-1----:R-:W-:-:S05]  /*e6c0*/  @!P0 IMAD.U32 R4, R4, 0x10000, RZ ;  /* 0x0001000004048824 */ /* 0x002fca00078e00ff */
[----:B------:R-:W-:Y:S01]  /*e6d0*/  FSETP.NEU.OR P0, PT, R4, RZ, P0 ;  /* 0x000000ff0400720b */ /* 0x000fe2000070d400 */
[----:B--2---:R-:W-:Y:S01]  /*e6e0*/  @!P1 IMAD.U32 R4, R7, 0x10000, RZ ;  /* 0x0001000007049824 */ /* 0x004fe200078e00ff */
[----:B---3--:R-:W-:Y:S02]  /*e6f0*/  @!P2 SHF.L.U32 R5, R6, 0x10, RZ ;  /* 0x000000100605a819 */ /* 0x008fe400000006ff */
[----:B------:R-:W-:Y:S02]  /*e700*/  SEL R28, RZ, 0x1, !P0 ;  /* 0x00000001ff1c7807 */ /* 0x000fe40004000000 */
[----:B------:R-:W-:Y:S02]  /*e710*/  FSETP.NEU.OR P1, PT, R4, RZ, P1 ;  /* 0x000000ff0400720b */ /* 0x000fe40000f2d400 */
[----:B------:R-:W-:Y:S01]  /*e720*/  FSETP.NEU.OR P2, PT, R5, RZ, P2 ;  /* 0x000000ff0500720b */ /* 0x000fe2000174d400 */
[----:B----4-:R-:W-:Y:S01]  /*e730*/  @!P3 IMAD.U32 R6, R8, 0x10000, RZ ;  /* 0x000100000806b824 */ /* 0x010fe200078e00ff */
[----:B------:R-:W-:-:S02]  /*e740*/  SEL R27, RZ, 0x1, !P1 ;  /* 0x00000001ff1b7807 */ /* 0x000fc40004800000 */
[----:B------:R-:W-:Y:S02]  /*e750*/  SEL R24, RZ, 0x1, !P2 ;  /* 0x00000001ff187807 */ /* 0x000fe40005000000 */
[----:B------:R-:W-:-:S04]  /*e760*/  FSETP.NEU.OR P3, PT, R6, RZ, P3 ;  /* 0x000000ff0600720b */ /* 0x000fc80001f6d400 */
[----:B------:R-:W-:Y:S01]  /*e770*/  SEL R22, RZ, 0x1, !P3 ;  /* 0x00000001ff167807 */ /* 0x000fe20005800000 */
[----:B------:R-:W-:Y:S08]  /*e780*/  @!P4 BRA `(.L_x_595) ;  /* 0xfffffffc0050c947 */ /* 0x000ff0000383ffff */
.L_x_590:
[----:B------:R-:W3:Y:S01]  /*e790*/  LDCU UR9, c[0x0][0x558] ;  /* 0x0000ab00ff0977ac */ /* 0x000ee20008000800 */
[----:B------:R-:W-:Y:S01]  /*e7a0*/  HFMA2 R29, -RZ, RZ, 0, 0 ;  /* 0x00000000ff1d7431 */ /* 0x000fe200000001ff */
[----:B------:R-:W1:Y:S01]  /*e7b0*/  LDCU.64 UR6, c[0x0][0x3a8] ;  /* 0x00007500ff0677ac */ /* 0x000e620008000a00 */
[----:B------:R-:W4:Y:S01]  /*e7c0*/  LDCU UR8, c[0x0][0x394] ;  /* 0x00007280ff0877ac */ /* 0x000f220008000800 */
[----:B---3--:R-:W-:-:S04]  /*e7d0*/  UIADD3 UR5, UPT, UPT, UR9, -0x1, URZ ;  /* 0xffffffff09057890 */ /* 0x008fc8000fffe0ff */
[----:B------:R-:W-:Y:S01]  /*e7e0*/  UISETP.LT.U32.AND UP0, UPT, UR5, 0x18, UPT ;  /* 0x000000180500788c */ /* 0x000fe2000bf01070 */
[----:B-12---:R-:W-:-:S03]  /*e7f0*/  IMAD R0, R2, UR6, RZ ;  /* 0x0000000602007c24 */ /* 0x006fc6000f8e02ff */
[----:B------:R-:W-:Y:S01]  /*e800*/  USEL UR4, UR5, 0x18, UP0 ;  /* 0x0000001805047887 */ /* 0x000fe20008000000 */
[----:B------:R-:W-:Y:S01]  /*e810*/  IMAD R3, R17, UR7, R0 ;  /* 0x0000000711037c24 */ /* 0x000fe2000f8e0200 */
[----:B------:R-:W-:Y:S02]  /*e820*/  UISETP.NE.AND UP0, UPT, UR9, URZ, UPT ;  /* 0x000000ff0900728c */ /* 0x000fe4000bf05270 */
[----:B------:R-:W-:Y:S01]  /*e830*/  UIADD3 UR4, UPT, UPT, UR4, 0x1, URZ ;  /* 0x0000000104047890 */ /* 0x000fe2000fffe0ff */
[----:B----4-:R-:W-:-:S04]  /*e840*/  IMAD R3, R16, UR8, R3 ;  /* 0x0000000810037c24 */ /* 0x010fc8000f8e0203 */
[----:B------:R-:W-:Y:S02]  /*e850*/  IMAD.SHL.U32 R7, R3, 0x4, RZ ;  /* 0x0000000403077824 */ /* 0x000fe400078e00ff */
[----:B------:R-:W-:Y:S05]  /*e860*/  BRA.U !UP0, `(.L_x_596) ;  /* 0x0000001108447547 */ /* 0x000fea000b800000 */
[----:B------:R-:W1:Y:S01]  /*e870*/  LDCU.64 UR8, c[0x0][0x560] ;  /* 0x0000ac00ff0877ac */ /* 0x000e620008000a00 */
        /* <DEDUP_REMOVED lines=272> */
.L_x_596:
[----:B------:R-:W-:Y:S01]  /*f980*/  IMAD.MOV.U32 R25, RZ, RZ, RZ ;  /* 0x000000ffff197224 */ /* 0x000fe200078e00ff */
        /* <DEDUP_REMOVED lines=275> */
.L_x_597:
        /* <DEDUP_REMOVED lines=272> */
[----:B------:R-:W-:-:S05]  /*11bc0*/  SHF.R.U32.HI R0, RZ, UR7, R0 ;  /* 0x00000007ff007c19 */ /* 0x000fca0008011600 */
[----:B------:R-:W-:-:S04]  /*11bd0*/  IMAD.MOV R4, RZ, RZ, -R0 ;  /* 0x000000ffff047224 */ /* 0x000fc800078e0a00 */
[----:B--2---:R-:W-:-:S04]  /*11be0*/  IMAD R4, R4, UR8, R5 ;  /* 0x0000000804047c24 */ /* 0x004fc8000f8e0205 */
[----:B---3--:R-:W-:-:S07]  /*11bf0*/  IMAD R23, R4, UR9, R23 ;  /* 0x0000000904177c24 */ /* 0x008fce000f8e0217 */
.L_x_598:
[----:B------:R-:W-:Y:S01]  /*11c00*/  MOV R18, RZ ;  /* 0x000000ff00127202 */ /* 0x000fe20000000f00 */
[----:B------:R-:W-:Y:S06]  /*11c10*/  BRA.U !UP0, `(.L_x_599) ;  /* 0x0000001108487547 */ /* 0x000fec000b800000 */
[----:B------:R-:W1:Y:S01]  /*11c20*/  LDCU.64 UR6, c[0x0][0x560] ;  /* 0x0000ac00ff0677ac */ /* 0x000e620008000a00 */
[----:B------:R-:W-:Y:S02]  /*11c30*/  VIADD R5, R7, 0x3 ;  /* 0x0000000307057836 */ /* 0x000fe40000000000 */
        /* <DEDUP_REMOVED lines=272> */
.L_x_599:
[----:B------:R-:W1:Y:S01]  /*12d40*/  LDC.64 R8, c[0x0][0x768] ;  /* 0x0001da00ff087b82 */ /* 0x000e620000000a00 */
[----:B------:R-:W2:Y:S02]  /*12d50*/  LDCU UR6, c[0x0][0x3a4] ;  /* 0x00007480ff0677ac */ /* 0x000ea40008000800 */
[----:B--2---:R-:W-:Y:S01]  /*12d60*/  UISETP.NE.AND UP1, UPT, UR6, URZ, UPT ;  /* 0x000000ff0600728c */ /* 0x004fe2000bf25270 */
[----:B-1----:R-:W-:Y:S02]  /*12d70*/  IADD3 R4, P1, PT, R29, R8, RZ ;  /* 0x000000081d047210 */ /* 0x002fe40007f3e0ff */
        /* <DEDUP_REMOVED lines=282> */
.L_x_601:
[----:B------:R-:W-:Y:S01]  /*13f20*/  MOV R25, RZ ;  /* 0x000000ff00197202 */ /* 0x000fe20000000f00 */
[----:B------:R-:W-:Y:S06]  /*13f30*/  BRA.U !UP0, `(.L_x_602) ;  /* 0x0000001108487547 */ /* 0x000fec000b800000 */
[----:B------:R-:W1:Y:S01]  /*13f40*/  LDCU.64 UR6, c[0x0][0x560] ;  /* 0x0000ac00ff0677ac */ /* 0x000e620008000a00 */
[----:B------:R-:W-:Y:S02]  /*13f50*/  HFMA2 R8, -RZ, RZ, 0, 0 ;  /* 0x00000000ff087431 */ /* 0x000fe400000001ff */
        /* <DEDUP_REMOVED lines=272> */
.L_x_602:
        /* <DEDUP_REMOVED lines=276> */
.L_x_603:
        /* <DEDUP_REMOVED lines=276> */
.L_x_604:
        /* <DEDUP_REMOVED lines=23> */
[----:B------:R1:W-:Y:S04]  /*17450*/  STG.E.U8 desc[UR36][R6.64+0x1], R27 ;  /* 0x0000011b06007986 */ /* 0x0003e8000c101124 */
[----:B------:R1:W-:Y:S04]  /*17460*/  STG.E.U8 desc[UR36][R6.64+0x2], R24 ;  /* 0x0000021806007986 */ /* 0x0003e8000c101124 */
[----:B------:R1:W-:Y:S02]  /*17470*/  STG.E.U8 desc[UR36][R6.64+0x3], R22 ;  /* 0x0000031606007986 */ /* 0x0003e4000c101124 */
.L_x_606:
[----:B------:R-:W-:Y:S05]  /*17480*/  BSYNC.RECONVERGENT B0 ;  /* 0x0000000000007941 */ /* 0x000fea0003800200 */
.L_x_605:
        /* <DEDUP_REMOVED lines=28> */
[----:B-1----:R-:W-:-:S03]  /*17650*/  ULEA UR5, UR6, UR5, 0x18 ;  /* 0x0000000506057291 */ /* 0x002fc6000f8ec0ff */
[----:B------:R-:W1:Y:S01]  /*17660*/  POPC R9, R9 ;  /* 0x0000000900097309 */ /* 0x000e620000000000 */
[----:B--2---:R-:W1:Y:S02]  /*17670*/  SHFL.IDX PT, R0, R3, R8, 0x1f ;  /* 0x00001f0803007589 */ /* 0x004e6400000e0000 */
[----:B-1----:R-:W-:-:S04]  /*17680*/  IADD3 R0, PT, PT, R0, R9, RZ ;  /* 0x0000000900007210 */ /* 0x002fc80007ffe0ff */
[----:B------:R-:W-:-:S04]  /*17690*/  ISETP.NE.AND P1, PT, R0, UR4, PT ;  /* 0x0000000400007c0c */ /* 0x000fc8000bf25270 */
[----:B------:R-:W-:-:S05]  /*176a0*/  SEL R0, RZ, 0x1, P1 ;  /* 0x00000001ff007807 */ /* 0x000fca0000800000 */
[----:B------:R2:W-:Y:S04]  /*176b0*/  STS.U8 [UR5], R0 ;  /* 0x00000000ff007988 */ /* 0x0005e80008000005 */
.L_x_608:
[----:B------:R-:W-:Y:S05]  /*176c0*/  BSYNC.RECONVERGENT B0 ;  /* 0x0000000000007941 */ /* 0x000fea0003800200 */
.L_x_607:
        /* <DEDUP_REMOVED lines=20> */
[----:B-1----:R-:W-:-:S08]  /*17810*/  IMAD.U32 R27, RZ, RZ, UR4 ;  /* 0x00000004ff1b7e24 */ /* 0x002fd0000f8e00ff */
[----:B------:R-:W-:Y:S05]  /*17820*/  BRA.U !UP0, `(.L_x_610) ;  /* 0x0000000108d47547 */ /* 0x000fea000b800000 */
[----:B------:R-:W1:Y:S01]  /*17830*/  LDCU UR4, c[0x0][0x360] ;  /* 0x00006c00ff0477ac */ /* 0x000e620008000800 */
[C---:B------:R-:W-:Y:S02]  /*17840*/  PRMT R24, R27.reuse, 0x7610, R24 ;  /* 0x000076101b187816 */ /* 0x040fe40000000018 */
[C---:B------:R-:W-:Y:S01]  /*17850*/  PRMT R22, R27.reuse, 0x7610, R22 ;  /* 0x000076101b167816 */ /* 0x040fe20000000016 */
[----:B------:R-:W2:Y:S01]  /*17860*/  LDCU UR5, c[0x0][0x398] ;  /* 0x00007300ff0577ac */ /* 0x000ea20008000800 */
[----:B------:R-:W-:Y:S01]  /*17870*/  PRMT R19, R27, 0x7610, R19 ;  /* 0x000076101b137816 */ /* 0x000fe20000000013 */
[----:B------:R-:W3:Y:S01]  /*17880*/  LDCU UR6, c[0x0][0x398] ;  /* 0x00007300ff0677ac */ /* 0x000ee20008000800 */
[----:B-1----:R-:W-:-:S05]  /*17890*/  IMAD R0, R17, UR4, R2 ;  /* 0x0000000411007c24 */ /* 0x002fca000f8e0202 */
[----:B--2---:R-:W-:-:S13]  /*178a0*/  ISETP.GE.U32.AND P1, PT, R0, UR5, PT ;  /* 0x0000000500007c0c */ /* 0x004fda000bf26070 */
[----:B---3--:R-:W-:Y:S05]  /*178b0*/  @P1 BRA `(.L_x_611) ;  /* 0x0000000400781947 */ /* 0x008fea0003800000 */
[----:B------:R-:W1:Y:S01]  /*178c0*/  LDCU UR5, c[0x0][0x374] ;  /* 0x00006e80ff0577ac */ /* 0x000e620008000800 */
[----:B------:R-:W2:Y:S01]  /*178d0*/  LDC R11, c[0x0][0x364] ;  /* 0x0000d900ff0b7b82 */ /* 0x000ea20000000800 */
[----:B------:R-:W-:Y:S01]  /*178e0*/  BSSY.RECONVERGENT B1, `(.L_x_612) ;  /* 0x0000028000017945 */ /* 0x000fe20003800200 */
[C---:B------:R-:W-:Y:S02]  /*178f0*/  PRMT R24, R27.reuse, 0x7610, R24 ;  /* 0x000076101b187816 */ /* 0x040fe40000000018 */
[C---:B------:R-:W-:Y:S02]  /*17900*/  PRMT R22, R27.reuse, 0x7610, R22 ;  /* 0x000076101b167816 */ /* 0x040fe40000000016 */
[----:B------:R-:W-:Y:S02]  /*17910*/  PRMT R19, R27, 0x7610, R19 ;  /* 0x000076101b137816 */ /* 0x000fe40000000013 */
[----:B------:R-:W3:Y:S01]  /*17920*/  LDC.64 R6, c[0x0][0x770] ;  /* 0x0001dc00ff067b82 */ /* 0x000ee20000000a00 */
[----:B-1----:R-:W-:-:S02]  /*17930*/  IMAD R3, R16, UR5, RZ ;  /* 0x0000000510037c24 */ /* 0x002fc4000f8e02ff */
[----:B--2---:R-:W-:-:S07]  /*17940*/  IMAD R11, R11, UR4, RZ ;  /* 0x000000040b0b7c24 */ /* 0x004fce000f8e02ff */
.L_x_613:
[----:B------:R-:W-:-:S05]  /*17950*/  IADD3 R9, PT, PT, R3, R0, RZ ;  /* 0x0000000003097210 */ /* 0x000fca0007ffe0ff */
[----:B---3--:R-:W-:-:S05]  /*17960*/  IMAD.WIDE.U32 R8, R9, 0x4, R6 ;  /* 0x0000000409087825 */ /* 0x008fca00078e0006 */
[----:B------:R-:W2:Y:S04]  /*17970*/  LDG.E.S8 R10, desc[UR36][R8.64] ;  /* 0x00000024080a7981 */ /* 0x000ea8000c1e1300 */
[----:B------:R-:W3:Y:S04]  /*17980*/  LDG.E.U8 R13, desc[UR36][R8.64+0x2] ;  /* 0x00000224080d7981 */ /* 0x000ee8000c1e1100 */
[----:B------:R-:W4:Y:S04]  /*17990*/  LDG.E.U8 R12, desc[UR36][R8.64+0x1] ;  /* 0x00000124080c7981 */ /* 0x000f28000c1e1100 */
[----:B------:R-:W5:Y:S01]  /*179a0*/  LDG.E.U8 R14, desc[UR36][R8.64+0x3] ;  /* 0x00000324080e7981 */ /* 0x000f62000c1e1100 */
[----:B------:R-:W-:-:S02]  /*179b0*/  LOP3.LUT P2, RZ, R27, 0xff, RZ, 0xc0, !PT ;  /* 0x000000ff1bff7812 */ /* 0x000fc4000784c0ff */
[----:B------:R-:W-:Y:S01]  /*179c0*/  LOP3.LUT P4, RZ, R22, 0xff, RZ, 0xc0, !PT ;  /* 0x000000ff16ff7812 */ /* 0x000fe2000788c0ff */
[----:B------:R-:W-:Y:S01]  /*179d0*/  IMAD.IADD R0, R11, 0x1, R0 ;  /* 0x000000010b007824 */ /* 0x000fe200078e0200 */
[----:B------:R-:W-:Y:S02]  /*179e0*/  LOP3.LUT P3, RZ, R24, 0xff, RZ, 0xc0, !PT ;  /* 0x000000ff18ff7812 */ /* 0x000fe4000786c0ff */
[----:B------:R-:W-:Y:S02]  /*179f0*/  LOP3.LUT P1, RZ, R19, 0xff, RZ, 0xc0, !PT ;  /* 0x000000ff13ff7812 */ /* 0x000fe4000782c0ff */
[----:B------:R-:W-:Y:S01]  /*17a00*/  ISETP.GE.U32.AND P5, PT, R0, UR6, PT ;  /* 0x0000000600007c0c */ /* 0x000fe2000bfa6070 */
[----:B--2---:R-:W1:Y:S08]  /*17a10*/  I2F.S16 R10, R10 ;  /* 0x0000000a000a7306 */ /* 0x004e700000101400 */
[----:B---3--:R-:W2:Y:S08]  /*17a20*/  I2F.S8 R13, R13 ;  /* 0x0000000d000d7306 */ /* 0x008eb00000001400 */
[----:B----4-:R-:W3:Y:S08]  /*17a30*/  I2F.S8 R12, R12 ;  /* 0x0000000c000c7306 */ /* 0x010ef00000001400 */
[----:B-----5:R-:W4:Y:S08]  /*17a40*/  I2F.S8 R14, R14 ;  /* 0x0000000e000e7306 */ /* 0x020f300000001400 */
[----:B-1----:R-:W1:Y:S08]  /*17a50*/  F2F.BF16.F32 R15, R10 ;  /* 0x0000000a000f7304 */ /* 0x002e700000202000 */
[----:B--2---:R-:W2:Y:S08]  /*17a60*/  F2F.BF16.F32 R20, R13 ;  /* 0x0000000d00147304 */ /* 0x004eb00000202000 */
[----:B---3--:R-:W3:Y:S08]  /*17a70*/  F2F.BF16.F32 R16, R12 ;  /* 0x0000000c00107304 */ /* 0x008ef00000202000 */
[----:B----4-:R-:W4:Y:S01]  /*17a80*/  F2F.BF16.F32 R21, R14 ;  /* 0x0000000e00157304 */ /* 0x010f220000202000 */
[----:B-1----:R-:W-:-:S02]  /*17a90*/  @!P2 IMAD.U32 R8, R15, 0x10000, RZ ;  /* 0x000100000f08a824 */ /* 0x002fc400078e00ff */
[----:B--2---:R-:W-:-:S03]  /*17aa0*/  @!P4 IMAD.U32 R9, R20, 0x10000, RZ ;  /* 0x000100001409c824 */ /* 0x004fc600078e00ff */
[----:B------:R-:W-:Y:S02]  /*17ab0*/  FSETP.NEU.OR P2, PT, R8, RZ, P2 ;  /* 0x000000ff0800720b */ /* 0x000fe4000174d400 */
[----:B---3--:R-:W-:Y:S02]  /*17ac0*/  @!P3 SHF.L.U32 R8, R16, 0x10, RZ ;  /* 0x000000101008b819 */ /* 0x008fe400000006ff */
[----:B------:R-:W-:Y:S02]  /*17ad0*/  FSETP.NEU.OR P4, PT, R9, RZ, P4 ;  /* 0x000000ff0900720b */ /* 0x000fe4000278d400 */
[----:B----4-:R-:W-:Y:S02]  /*17ae0*/  @!P1 SHF.L.U32 R10, R21, 0x10, RZ ;  /* 0x00000010150a9819 */ /* 0x010fe400000006ff */
[----:B------:R-:W-:Y:S02]  /*17af0*/  FSETP.NEU.OR P3, PT, R8, RZ, P3 ;  /* 0x000000ff0800720b */ /* 0x000fe40001f6d400 */
[----:B------:R-:W-:-:S02]  /*17b00*/  FSETP.NEU.OR P1, PT, R10, RZ, P1 ;  /* 0x000000ff0a00720b */ /* 0x000fc40000f2d400 */
[----:B------:R-:W-:Y:S02]  /*17b10*/  SEL R27, RZ, 0x1, !P2 ;  /* 0x00000001ff1b7807 */ /* 0x000fe40005000000 */
[----:B------:R-:W-:Y:S02]  /*17b20*/  SEL R24, RZ, 0x1, !P3 ;  /* 0x00000001ff187807 */ /* 0x000fe40005800000 */
[----:B------:R-:W-:Y:S02]  /*17b30*/  SEL R22, RZ, 0x1, !P4 ;  /* 0x00000001ff167807 */ /* 0x000fe40006000000 */
[----:B------:R-:W-:Y:S01]  /*17b40*/  SEL R19, RZ, 0x1, !P1 ;  /* 0x00000001ff137807 */ /* 0x000fe20004800000 */
[----:B------:R-:W-:Y:S06]  /*17b50*/  @!P5 BRA `(.L_x_613) ;  /* 0xfffffffc007cd947 */ /* 0x000fec000383ffff */
[----:B------:R-:W-:Y:S05]  /*17b60*/  BSYNC.RECONVERGENT B1 ;  /* 0x0000000000017941 */ /* 0x000fea0003800200 */
.L_x_612:
[----:B------:R-:W-:Y:S05]  /*17b70*/  BRA `(.L_x_611) ;  /* 0x0000000000c87947 */ /* 0x000fea0003800000 */
.L_x_610:
[----:B------:R-:W1:Y:S01]  /*17b80*/  LDCU UR4, c[0x0][0x398] ;  /* 0x00007300ff0477ac */ /* 0x000e620008000800 */
[C---:B------:R-:W-:Y:S02]  /*17b90*/  PRMT R24, R27.reuse, 0x7610, R24 ;  /* 0x000076101b187816 */ /* 0x040fe40000000018 */
[C---:B------:R-:W-:Y:S01]  /*17ba0*/  PRMT R22, R27.reuse, 0x7610, R22 ;  /* 0x000076101b167816 */ /* 0x040fe20000000016 */
[----:B------:R-:W2:Y:S01]  /*17bb0*/  LDCU UR5, c[0x0][0x398] ;  /* 0x00007300ff0577ac */ /* 0x000ea20008000800 */
[----:B------:R-:W-:Y:S02]  /*17bc0*/  PRMT R19, R27, 0x7610, R19 ;  /* 0x000076101b137816 */ /* 0x000fe40000000013 */
[----:B-1----:R-:W-:-:S13]  /*17bd0*/  ISETP.GE.U32.AND P1, PT, R17, UR4, PT ;  /* 0x0000000411007c0c */ /* 0x002fda000bf26070 */
[----:B--2---:R-:W-:Y:S05]  /*17be0*/  @P1 BRA `(.L_x_611) ;  /* 0x0000000000ac1947 */ /* 0x004fea0003800000 */
[----:B------:R-:W1:Y:S01]  /*17bf0*/  LDCU UR4, c[0x0][0x374] ;  /* 0x00006e80ff0477ac */ /* 0x000e620008000800 */
[----:B------:R-:W2:Y:S01]  /*17c00*/  LDC R13, c[0x0][0x360] ;  /* 0x0000d800ff0d7b82 */ /* 0x000ea20000000800 */
[C---:B------:R-:W-:Y:S02]  /*17c10*/  PRMT R24, R27.reuse, 0x7610, R24 ;  /* 0x000076101b187816 */ /* 0x040fe40000000018 */
[C---:B------:R-:W-:Y:S02]  /*17c20*/  PRMT R22, R27.reuse, 0x7610, R22 ;  /* 0x000076101b167816 */ /* 0x040fe40000000016 */
[----:B------:R-:W-:Y:S02]  /*17c30*/  PRMT R19, R27, 0x7610, R19 ;  /* 0x000076101b137816 */ /* 0x000fe40000000013 */
[----:B------:R-:W-:Y:S01]  /*17c40*/  MOV R3, R17 ;  /* 0x0000001100037202 */ /* 0x000fe20000000f00 */
[----:B------:R-:W3:Y:S08]  /*17c50*/  LDC.64 R6, c[0x0][0x770] ;  /* 0x0001dc00ff067b82 */ /* 0x000ef00000000a00 */
[----:B------:R-:W4:Y:S01]  /*17c60*/  LDC R14, c[0x0][0x364] ;  /* 0x0000d900ff0e7b82 */ /* 0x000f220000000800 */
[----:B-1----:R-:W-:-:S07]  /*17c70*/  IMAD R16, R16, UR4, RZ ;  /* 0x0000000410107c24 */ /* 0x002fce000f8e02ff */
.L_x_614:
[----:B------:R-:W-:-:S04]  /*17c80*/  IMAD.IADD R9, R16, 0x1, R3 ;  /* 0x0000000110097824 */ /* 0x000fc800078e0203 */
[----:B--2---:R-:W-:-:S04]  /*17c90*/  IMAD R9, R9, R13, R2 ;  /* 0x0000000d09097224 */ /* 0x004fc800078e0202 */
[----:B---3--:R-:W-:-:S05]  /*17ca0*/  IMAD.WIDE.U32 R8, R9, 0x4, R6 ;  /* 0x0000000409087825 */ /* 0x008fca00078e0006 */
[----:B------:R-:W2:Y:S04]  /*17cb0*/  LDG.E.S8 R0, desc[UR36][R8.64] ;  /* 0x0000002408007981 */ /* 0x000ea8000c1e1300 */
[----:B------:R-:W3:Y:S04]  /*17cc0*/  LDG.E.U8 R10, desc[UR36][R8.64+0x1] ;  /* 0x00000124080a7981 */ /* 0x000ee8000c1e1100 */
[----:B------:R-:W5:Y:S04]  /*17cd0*/  LDG.E.U8 R12, desc[UR36][R8.64+0x3] ;  /* 0x00000324080c7981 */ /* 0x000f68000c1e1100 */
[----:B------:R-:W5:Y:S01]  /*17ce0*/  LDG.E.U8 R11, desc[UR36][R8.64+0x2] ;  /* 0x00000224080b7981 */ /* 0x000f62000c1e1100 */
[----:B------:R-:W-:-:S02]  /*17cf0*/  LOP3.LUT P1, RZ, R27, 0xff, RZ, 0xc0, !PT ;  /* 0x000000ff1bff7812 */ /* 0x000fc4000782c0ff */
[----:B------:R-:W-:Y:S02]  /*17d00*/  LOP3.LUT P3, RZ, R24, 0xff, RZ, 0xc0, !PT ;  /* 0x000000ff18ff7812 */ /* 0x000fe4000786c0ff */
[----:B------:R-:W-:Y:S02]  /*17d10*/  LOP3.LUT P2, RZ, R19, 0xff, RZ, 0xc0, !PT ;  /* 0x000000ff13ff7812 */ /* 0x000fe4000784c0ff */
[----:B------:R-:W-:Y:S02]  /*17d20*/  LOP3.LUT P4, RZ, R22, 0xff, RZ, 0xc0, !PT ;  /* 0x000000ff16ff7812 */ /* 0x000fe4000788c0ff */
[----:B----4-:R-:W-:-:S04]  /*17d30*/  IADD3 R3, PT, PT, R14, R3, RZ ;  /* 0x000000030e037210 */ /* 0x010fc80007ffe0ff */
[----:B------:R-:W-:Y:S01]  /*17d40*/  ISETP.GE.U32.AND P5, PT, R3, UR5, PT ;  /* 0x0000000503007c0c */ /* 0x000fe2000bfa6070 */
[----:B--2---:R-:W1:Y:S08]  /*17d50*/  I2F.S16 R0, R0 ;  /* 0x0000000000007306 */ /* 0x004e700000101400 */
[----:B---3--:R-:W2:Y:S08]  /*17d60*/  I2F.S8 R10, R10 ;  /* 0x0000000a000a7306 */ /* 0x008eb00000001400 */
[----:B-----5:R-:W3:Y:S08]  /*17d70*/  I2F.S8 R12, R12 ;  /* 0x0000000c000c7306 */ /* 0x020ef00000001400 */
[----:B------:R-:W4:Y:S08]  /*17d80*/  I2F.S8 R11, R11 ;  /* 0x0000000b000b7306 */ /* 0x000f300000001400 */
[----:B-1----:R-:W1:Y:S08]  /*17d90*/  F2F.BF16.F32 R15, R0 ;  /* 0x00000000000f7304 */ /* 0x002e700000202000 */
[----:B--2---:R-:W2:Y:S08]  /*17da0*/  F2F.BF16.F32 R20, R10 ;  /* 0x0000000a00147304 */ /* 0x004eb00000202000 */
[----:B---3--:R-:W3:Y:S08]  /*17db0*/  F2F.BF16.F32 R24, R12 ;  /* 0x0000000c00187304 */ /* 0x008ef00000202000 */
[----:B----4-:R-:W4:Y:S01]  /*17dc0*/  F2F.BF16.F32 R21, R11 ;  /* 0x0000000b00157304 */ /* 0x010f220000202000 */
[----:B-1----:R-:W-:-:S04]  /*17dd0*/  @!P1 SHF.L.U32 R8, R15, 0x10, RZ ;  /* 0x000000100f089819 */ /* 0x002fc800000006ff */
[----:B------:R-:W-:Y:S01]  /*17de0*/  FSETP.NEU.OR P1, PT, R8, RZ, P1 ;  /* 0x000000ff0800720b */ /* 0x000fe20000f2d400 */
[----:B--2---:R-:W-:Y:S02]  /*17df0*/  @!P3 IMAD.U32 R8, R20, 0x10000, RZ ;  /* 0x000100001408b824 */ /* 0x004fe400078e00ff */
[----:B---3--:R-:W-:-:S03]  /*17e00*/  @!P2 IMAD.U32 R9, R24, 0x10000, RZ ;  /* 0x000100001809a824 */ /* 0x008fc600078e00ff */
[----:B------:R-:W-:Y:S02]  /*17e10*/  FSETP.NEU.OR P3, PT, R8, RZ, P3 ;  /* 0x000000ff0800720b */ /* 0x000fe40001f6d400 */
[----:B----4-:R-:W-:Y:S02]  /*17e20*/  @!P4 SHF.L.U32 R0, R21, 0x10, RZ ;  /* 0x000000101500c819 */ /* 0x010fe400000006ff */
[----:B------:R-:W-:Y:S02]  /*17e30*/  FSETP.NEU.OR P2, PT, R9, RZ, P2 ;  /* 0x000000ff0900720b */ /* 0x000fe4000174d400 */
[----:B------:R-:W-:Y:S02]  /*17e40*/  FSETP.NEU.OR P4, PT, R0, RZ, P4 ;  /* 0x000000ff0000720b */ /* 0x000fe4000278d400 */
[----:B------:R-:W-:Y:S02]  /*17e50*/  SEL R27, RZ, 0x1, !P1 ;  /* 0x00000001ff1b7807 */ /* 0x000fe40004800000 */
[----:B------:R-:W-:-:S02]  /*17e60*/  SEL R24, RZ, 0x1, !P3 ;  /* 0x00000001ff187807 */ /* 0x000fc40005800000 */
[----:B------:R-:W-:Y:S02]  /*17e70*/  SEL R22, RZ, 0x1, !P4 ;  /* 0x00000001ff167807 */ /* 0x000fe40006000000 */
[----:B------:R-:W-:Y:S01]  /*17e80*/  SEL R19, RZ, 0x1, !P2 ;  /* 0x00000001ff137807 */ /* 0x000fe20005000000 */
[----:B------:R-:W-:Y:S06]  /*17e90*/  @!P5 BRA `(.L_x_614) ;  /* 0xfffffffc0078d947 */ /* 0x000fec000383ffff */
.L_x_611:
[----:B------:R-:W-:Y:S05]  /*17ea0*/  BSYNC.RECONVERGENT B0 ;  /* 0x0000000000007941 */ /* 0x000fea0003800200 */
.L_x_609:
[----:B------:R-:W1:Y:S01]  /*17eb0*/  S2UR UR6, SR_CgaCtaId ;  /* 0x00000000000679c3 */ /* 0x000e620000008800 */
[----:B------:R-:W2:Y:S01]  /*17ec0*/  LDCU UR5, c[0x0][0x360] ;  /* 0x00006c00ff0577ac */ /* 0x000ea20008000800 */
[----:B------:R-:W-:Y:S02]  /*17ed0*/  LOP3.LUT R0, R19, 0xffff, RZ, 0xc0, !PT ;  /* 0x0000ffff13007812 */ /* 0x000fe400078ec0ff */
[----:B------:R-:W-:Y:S01]  /*17ee0*/  LOP3.LUT R3, R22, 0xffff, RZ, 0xc0, !PT ;  /* 0x0000ffff16037812 */ /* 0x000fe200078ec0ff */
[----:B------:R-:W-:Y:S01]  /*17ef0*/  UMOV UR4, 0x400 ;  /* 0x0000040000047882 */ /* 0x000fe20000000000 */
[----:B------:R-:W-:Y:S01]  /*17f00*/  LOP3.LUT R6, R24, 0xffff, RZ, 0xc0, !PT ;  /* 0x0000ffff18067812 */ /* 0x000fe200078ec0ff */
[----:B------:R-:W-:Y:S01]  /*17f10*/  UIADD3 UR4, UPT, UPT, UR4, 0x10, URZ ;  /* 0x0000001004047890 */ /* 0x000fe2000fffe0ff */
[----:B------:R-:W-:Y:S02]  /*17f20*/  LOP3.LUT R7, R27, 0xffff, RZ, 0xc0, !PT ;  /* 0x0000ffff1b077812 */ /* 0x000fe400078ec0ff */
[----:B------:R-:W-:-:S02]  /*17f30*/  PRMT R3, R3, 0x3340, R0 ;  /* 0x0000334003037816 */ /* 0x000fc40000000000 */
[----:B------:R-:W-:-:S04]  /*17f40*/  PRMT R6, R7, 0x3340, R6 ;  /* 0x0000334007067816 */ /* 0x000fc80000000006 */
[----:B------:R-:W-:Y:S01]  /*17f50*/  PRMT R3, R6, 0x5410, R3 ;  /* 0x0000541006037816 */ /* 0x000fe20000000003 */
[----:B--2---:R-:W-:Y:S01]  /*17f60*/  IMAD R0, R17, UR5, R2 ;  /* 0x0000000511007c24 */ /* 0x004fe2000f8e0202 */
[----:B-1----:R-:W-:Y:S01]  /*17f70*/  ULEA UR8, UR6, UR4, 0x18 ;  /* 0x0000000406087291 */ /* 0x002fe2000f8ec0ff */
[----:B------:R-:W1:Y:S05]  /*17f80*/  LDCU UR6, c[0x0][0x364] ;  /* 0x00006c80ff0677ac */ /* 0x000e6a0008000800 */
[----:B------:R-:W-:-:S05]  /*17f90*/  LEA R0, R0, UR8, 0x2 ;  /* 0x0000000800007c11 */ /* 0x000fca000f8e10ff */
[----:B------:R2:W-:Y:S01]  /*17fa0*/  STS [R0], R3 ;  /* 0x0000000300007388 */ /* 0x0005e20000000800 */
[----:B-1----:R-:W-:-:S09]  /*17fb0*/  UISETP.GE.U32.AND UP0, UPT, UR6, 0x2, UPT ;  /* 0x000000020600788c */ /* 0x002fd2000bf06070 */
[----:B--2---:R-:W-:Y:S05]  /*17fc0*/  BRA.U !UP0, `(.L_x_615) ;  /* 0x0000000108c47547 */ /* 0x004fea000b800000 */
[----:B------:R-:W-:-:S05]  /*17fd0*/  UMOV UR4, UR6 ;  /* 0x0000000600047c82 */ /* 0x000fca0008000000 */
.L_x_618:
[----:B------:R-:W-:Y:S01]  /*17fe0*/  USHF.R.U32.HI UR7, URZ, 0x1, UR4 ;  /* 0x00000001ff077899 */ /* 0x000fe20008011604 */
[----:B------:R-:W-:Y:S05]  /*17ff0*/  BAR.SYNC.DEFER_BLOCKING 0x0 ;  /* 0x0000000000007b1d */ /* 0x000fea0000010000 */
[----:B-1----:R-:W-:Y:S01]  /*18000*/  VIADD R3, R17, UR7 ;  /* 0x0000000711037c36 */ /* 0x002fe20008000000 */
[----:B------:R-:W-:Y:S04]  /*18010*/  BSSY.RECONVERGENT B0, `(.L_x_616) ;  /* 0x0000029000007945 */ /* 0x000fe80003800200 */
[----:B------:R-:W-:-:S04]  /*18020*/  ISETP.GE.U32.AND P1, PT, R3, UR6, PT ;  /* 0x0000000603007c0c */ /* 0x000fc8000bf26070 */
[----:B------:R-:W-:-:S13]  /*18030*/  ISETP.GE.U32.OR P1, PT, R17, UR7, P1 ;  /* 0x0000000711007c0c */ /* 0x000fda0008f26470 */
[----:B------:R-:W-:Y:S05]  /*18040*/  @P1 BRA `(.L_x_617) ;  /* 0x0000000000941947 */ /* 0x000fea0003800000 */
[----:B------:R-:W-:Y:S01]  /*18050*/  IMAD R3, R3, UR5, R2 ;  /* 0x0000000503037c24 */ /* 0x000fe2000f8e0202 */
[----:B------:R-:W-:Y:S02]  /*18060*/  LOP3.LUT P2, RZ, R27, 0xff, RZ, 0xc0, !PT ;  /* 0x000000ff1bff7812 */ /* 0x000fe4000784c0ff */
[----:B------:R-:W-:Y:S02]  /*18070*/  LOP3.LUT P3, RZ, R24, 0xff, RZ, 0xc0, !PT ;  /* 0x000000ff18ff7812 */ /* 0x000fe4000786c0ff */
[----:B------:R-:W-:Y:S02]  /*18080*/  LEA R3, R3, UR8, 0x2 ;  /* 0x0000000803037c11 */ /* 0x000fe4000f8e10ff */
[----:B------:R-:W-:Y:S02]  /*18090*/  LOP3.LUT P4, RZ, R22, 0xff, RZ, 0xc0, !PT ;  /* 0x000000ff16ff7812 */ /* 0x000fe4000788c0ff */
[----:B------:R-:W-:Y:S02]  /*180a0*/  LOP3.LUT P1, RZ, R19, 0xff, RZ, 0xc0, !PT ;  /* 0x000000ff13ff7812 */ /* 0x000fe4000782c0ff */
[----:B------:R-:W1:Y:S02]  /*180b0*/  LDS R3, [R3] ;  /* 0x0000000003037984 */ /* 0x000e640000000800 */
[C---:B-1----:R-:W-:Y:S01]  /*180c0*/  PRMT R7, R3.reuse, 0x7771, RZ ;  /* 0x0000777103077816 */ /* 0x042fe200000000ff */
[----:B------:R-:W1:Y:S01]  /*180d0*/  I2F.S8 R6, R3 ;  /* 0x0000000300067306 */ /* 0x000e620000001400 */
[----:B------:R-:W-:-:S02]  /*180e0*/  PRMT R9, R3, 0x7772, RZ ;  /* 0x0000777203097816 */ /* 0x000fc400000000ff */
[----:B------:R-:W-:-:S05]  /*180f0*/  PRMT R11, R3, 0x7773, RZ ;  /* 0x00007773030b7816 */ /* 0x000fca00000000ff */
[----:B------:R-:W2:Y:S08]  /*18100*/  I2F.S8 R7, R7 ;  /* 0x0000000700077306 */ /* 0x000eb00000001400 */
[----:B------:R-:W-:Y:S08]  /*18110*/  I2F.S8 R9, R9 ;  /* 0x0000000900097306 */ /* 0x000ff00000001400 */
[----:B------:R-:W-:Y:S08]  /*18120*/  I2F.S8 R11, R11 ;  /* 0x0000000b000b7306 */ /* 0x000ff00000001400 */
[----:B-1----:R-:W1:Y:S08]  /*18130*/  F2F.BF16.F32 R6, R6 ;  /* 0x0000000600067304 */ /* 0x002e700000202000 */
[----:B--2---:R-:W2:Y:S01]  /*18140*/  F2F.BF16.F32 R8, R7 ;  /* 0x0000000700087304 */ /* 0x004ea20000202000 */
[----:B-1----:R-:W-:-:S07]  /*18150*/  @!P2 SHF.L.U32 R3, R6, 0x10, RZ ;  /* 0x000000100603a819 */ /* 0x002fce00000006ff */
[----:B------:R-:W1:Y:S01]  /*18160*/  F2F.BF16.F32 R10, R9 ;  /* 0x00000009000a7304 */ /* 0x000e620000202000 */
[----:B------:R-:W-:Y:S01]  /*18170*/  FSETP.NEU.OR P2, PT, R3, RZ, P2 ;  /* 0x000000ff0300720b */ /* 0x000fe2000174d400 */
[----:B--2---:R-:W-:-:S06]  /*18180*/  @!P3 IMAD.U32 R8, R8, 0x10000, RZ ;  /* 0x000100000808b824 */ /* 0x004fcc00078e00ff */
[----:B------:R-:W2:Y:S01]  /*18190*/  F2F.BF16.F32 R12, R11 ;  /* 0x0000000b000c7304 */ /* 0x000ea20000202000 */
[----:B------:R-:W-:Y:S02]  /*181a0*/  SEL R27, RZ, 0x1, !P2 ;  /* 0x00000001ff1b7807 */ /* 0x000fe40005000000 */
[----:B------:R-:W-:Y:S02]  /*181b0*/  FSETP.NEU.OR P3, PT, R8, RZ, P3 ;  /* 0x000000ff0800720b */ /* 0x000fe40001f6d400 */
[----:B------:R-:W-:Y:S02]  /*181c0*/  LOP3.LUT R8, R27, 0xffff, RZ, 0xc0, !PT ;  /* 0x0000ffff1b087812 */ /* 0x000fe400078ec0ff */
[----:B-1----:R-:W-:Y:S02]  /*181d0*/  @!P4 SHF.L.U32 R10, R10, 0x10, RZ ;  /* 0x000000100a0ac819 */ /* 0x002fe400000006ff */
[----:B------:R-:W-:Y:S02]  /*181e0*/  SEL R24, RZ, 0x1, !P3 ;  /* 0x00000001ff187807 */ /* 0x000fe40005800000 */
[----:B------:R-:W-:Y:S01]  /*181f0*/  FSETP.NEU.OR P4, PT, R10, RZ, P4 ;  /* 0x000000ff0a00720b */ /* 0x000fe2000278d400 */
[----:B--2---:R-:W-:-:S03]  /*18200*/  @!P1 IMAD.U32 R3, R12, 0x10000, RZ ;  /* 0x000100000c039824 */ /* 0x004fc600078e00ff */
[----:B------:R-:W-:Y:S02]  /*18210*/  SEL R22, RZ, 0x1, !P4 ;  /* 0x00000001ff167807 */ /* 0x000fe40006000000 */
[----:B------:R-:W-:Y:S02]  /*18220*/  FSETP.NEU.OR P1, PT, R3, RZ, P1 ;  /* 0x000000ff0300720b */ /* 0x000fe40000f2d400 */
[----:B------:R-:W-:Y:S02]  /*18230*/  LOP3.LUT R3, R24, 0xffff, RZ, 0xc0, !PT ;  /* 0x0000ffff18037812 */ /* 0x000fe400078ec0ff */
[----:B------:R-:W-:Y:S02]  /*18240*/  SEL R19, RZ, 0x1, !P1 ;  /* 0x00000001ff137807 */ /* 0x000fe40004800000 */
[----:B------:R-:W-:Y:S02]  /*18250*/  LOP3.LUT R6, R22, 0xffff, RZ, 0xc0, !PT ;  /* 0x0000ffff16067812 */ /* 0x000fe400078ec0ff */
[----:B------:R-:W-:-:S02]  /*18260*/  PRMT R8, R8, 0x3340, R3 ;  /* 0x0000334008087816 */ /* 0x000fc40000000003 */
[----:B------:R-:W-:-:S04]  /*18270*/  PRMT R3, R6, 0x3340, R19 ;  /* 0x0000334006037816 */ /* 0x000fc80000000013 */
[----:B------:R-:W-:-:S05]  /*18280*/  PRMT R3, R8, 0x5410, R3 ;  /* 0x0000541008037816 */ /* 0x000fca0000000003 */
[----:B------:R1:W-:Y:S02]  /*18290*/  STS [R0], R3 ;  /* 0x0000000300007388 */ /* 0x0003e40000000800 */
.L_x_617:
[----:B------:R-:W-:Y:S05]  /*182a0*/  BSYNC.RECONVERGENT B0 ;  /* 0x0000000000007941 */ /* 0x000fea0003800200 */
.L_x_616:
[----:B------:R-:W-:-:S03]  /*182b0*/  UISETP.GT.U32.AND UP0, UPT, UR4, 0x3, UPT ;  /* 0x000000030400788c */ /* 0x000fc6000bf04070 */
[----:B------:R-:W-:-:S06]  /*182c0*/  UMOV UR4, UR7 ;  /* 0x0000000700047c82 */ /* 0x000fcc0008000000 */
[----:B------:R-:W-:Y:S05]  /*182d0*/  BRA.U UP0, `(.L_x_618) ;  /* 0xfffffffd00407547 */ /* 0x000fea000b83ffff */
.L_x_615:
[----:B------:R-:W2:Y:S02]  /*182e0*/  LDCU UR4, c[0x0][0x39c] ;  /* 0x00007380ff0477ac */ /* 0x000ea40008000800 */
[----:B--2---:R-:W-:-:S09]  /*182f0*/  UISETP.NE.AND UP0, UPT, UR4, URZ, UPT ;  /* 0x000000ff0400728c */ /* 0x004fd2000bf05270 */
[----:B------:R-:W-:Y:S05]  /*18300*/  BRA.U !UP0, `(.L_x_619) ;  /* 0x0000000508b87547 */ /* 0x000fea000b800000 */
[----:B------:R-:W-:Y:S02]  /*18310*/  UISETP.GE.U32.AND UP0, UPT, UR5, 0x21, UPT ;  /* 0x000000210500788c */ /* 0x000fe4000bf06070 */
[----:B------:R-:W-:-:S07]  /*18320*/  UMOV UR4, UR5 ;  /* 0x0000000500047c82 */ /* 0x000fce0008000000 */
[----:B------:R-:W-:Y:S05]  /*18330*/  BRA.U !UP0, `(.L_x_620) ;  /* 0x0000000108ec7547 */ /* 0x000fea000b800000 */
[----:B-1----:R-:W-:Y:S01]  /*18340*/  LOP3.LUT R3, R19, 0xffff, RZ, 0xc0, !PT ;  /* 0x0000ffff13037812 */ /* 0x002fe200078ec0ff */
[----:B------:R-:W-:Y:S01]  /*18350*/  UISETP.GE.U32.AND UP0, UPT, UR5, 0x40, UPT ;  /* 0x000000400500788c */ /* 0x000fe2000bf06070 */
[----:B------:R-:W-:Y:S01]  /*18360*/  LOP3.LUT R6, R22, 0xffff, RZ, 0xc0, !PT ;  /* 0x0000ffff16067812 */ /* 0x000fe200078ec0ff */
        /* <DEDUP_REMOVED lines=8> */
[----:B--2---:R-:W-:-:S07]  /*183f0*/  MOV R3, UR5 ;  /* 0x0000000500037c02 */ /* 0x004fce0008000f00 */
.L_x_623:
[----:B------:R-:W-:Y:S01]  /*18400*/  SHF.R.U32.HI R13, RZ, 0x1, R3 ;  /* 0x00000001ff0d7819 */ /* 0x000fe20000011603 */
[----:B------:R-:W-:Y:S01]  /*18410*/  BAR.SYNC.DEFER_BLOCKING 0x0 ;  /* 0x0000000000007b1d */ /* 0x000fe20000010000 */
[----:B------:R-:W-:-:S03]  /*18420*/  ISETP.GT.U32.AND P5, PT, R3, 0x7f, PT ;  /* 0x0000007f0300780c */ /* 0x000fc60003fa4070 */
[----:B------:R-:W-:Y:S02]  /*18430*/  IMAD.IADD R6, R13, 0x1, R2 ;  /* 0x000000010d067824 */ /* 0x000fe400078e0202 */
[----:B------:R-:W-:Y:S03]  /*18440*/  BSSY.RECONVERGENT B0, `(.L_x_621) ;  /* 0x0000028000007945 */ /* 0x000fe60003800200 */
[----:B------:R-:W-:-:S04]  /*18450*/  ISETP.GE.U32.AND P1, PT, R6, UR5, PT ;  /* 0x0000000506007c0c */ /* 0x000fc8000bf26070 */
[----:B------:R-:W-:-:S13]  /*18460*/  ISETP.GE.U32.OR P1, PT, R2, R13, P1 ;  /* 0x0000000d0200720c */ /* 0x000fda0000f26470 */
[----:B------:R-:W-:Y:S05]  /*18470*/  @P1 BRA `(.L_x_622) ;  /* 0x0000000000901947 */ /* 0x000fea0003800000 */
[----:B------:R-:W-:Y:S02]  /*18480*/  LEA R3, R13, R0, 0x2 ;  /* 0x000000000d037211 */ /* 0x000fe400078e10ff */
[----:B------:R-:W-:Y:S02]  /*18490*/  LOP3.LUT P3, RZ, R27, 0xff, RZ, 0xc0, !PT ;  /* 0x000000ff1bff7812 */ /* 0x000fe4000786c0ff */
[----:B------:R-:W-:Y:S02]  /*184a0*/  LOP3.LUT P4, RZ, R24, 0xff, RZ, 0xc0, !PT ;  /* 0x000000ff18ff7812 */ /* 0x000fe4000788c0ff */
[----:B------:R-:W1:Y:S01]  /*184b0*/  LDS R3, [R3] ;  /* 0x0000000003037984 */ /* 0x000e620000000800 */
[----:B------:R-:W-:Y:S02]  /*184c0*/  LOP3.LUT P2, RZ, R22, 0xff, RZ, 0xc0, !PT ;  /* 0x000000ff16ff7812 */ /* 0x000fe4000784c0ff */
[----:B------:R-:W-:Y:S02]  /*184d0*/  LOP3.LUT P1, RZ, R19, 0xff, RZ, 0xc0, !PT ;  /* 0x000000ff13ff7812 */ /* 0x000fe4000782c0ff */
        /* <DEDUP_REMOVED lines=11> */
[----:B------:R-:W-:Y:S01]  /*18590*/  FSETP.NEU.OR P3, PT, R3, RZ, P3 ;  /* 0x000000ff0300720b */ /* 0x000fe20001f6d400 */
[----:B--2---:R-:W-:-:S06]  /*185a0*/  @!P2 IMAD.U32 R10, R10, 0x10000, RZ ;  /* 0x000100000a0aa824 */ /* 0x004fcc00078e00ff */
[----:B------:R-:W2:Y:S01]  /*185b0*/  F2F.BF16.F32 R12, R11 ;  /* 0x0000000b000c7304 */ /* 0x000ea20000202000 */
[----:B------:R-:W-:Y:S02]  /*185c0*/  SEL R27, RZ, 0x1, !P3 ;  /* 0x00000001ff1b7807 */ /* 0x000fe40005800000 */
[----:B------:R-:W-:Y:S02]  /*185d0*/  FSETP.NEU.OR P2, PT, R10, RZ, P2 ;  /* 0x000000ff0a00720b */ /* 0x000fe4000174d400 */
[----:B-1----:R-:W-:Y:S02]  /*185e0*/  @!P4 SHF.L.U32 R8, R8, 0x10, RZ ;  /* 0x000000100808c819 */ /* 0x002fe400000006ff */
[----:B------:R-:W-:Y:S02]  /*185f0*/  SEL R22, RZ, 0x1, !P2 ;  /* 0x00000001ff167807 */ /* 0x000fe40005000000 */
[----:B------:R-:W-:Y:S02]  /*18600*/  FSETP.NEU.OR P4, PT, R8, RZ, P4 ;  /* 0x000000ff0800720b */ /* 0x000fe4000278d400 */
[----:B------:R-:W-:-:S02]  /*18610*/  LOP3.LUT R8, R27, 0xffff, RZ, 0xc0, !PT ;  /* 0x0000ffff1b087812 */ /* 0x000fc400078ec0ff */
[----:B--2---:R-:W-:Y:S02]  /*18620*/  @!P1 SHF.L.U32 R3, R12, 0x10, RZ ;  /* 0x000000100c039819 */ /* 0x004fe400000006ff */
[----:B------:R-:W-:Y:S02]  /*18630*/  SEL R24, RZ, 0x1, !P4 ;  /* 0x00000001ff187807 */ /* 0x000fe40006000000 */
[----:B------:R-:W-:Y:S02]  /*18640*/  FSETP.NEU.OR P1, PT, R3, RZ, P1 ;  /* 0x000000ff0300720b */ /* 0x000fe40000f2d400 */
[----:B------:R-:W-:Y:S02]  /*18650*/  LOP3.LUT R3, R24, 0xffff, RZ, 0xc0, !PT ;  /* 0x0000ffff18037812 */ /* 0x000fe400078ec0ff */
[----:B------:R-:W-:Y:S02]  /*18660*/  SEL R19, RZ, 0x1, !P1 ;  /* 0x00000001ff137807 */ /* 0x000fe40004800000 */
[----:B------:R-:W-:-:S02]  /*18670*/  LOP3.LUT R6, R22, 0xffff, RZ, 0xc0, !PT ;  /* 0x0000ffff16067812 */ /* 0x000fc400078ec0ff */
[----:B------:R-:W-:Y:S02]  /*18680*/  PRMT R8, R8, 0x3340, R3 ;  /* 0x0000334008087816 */ /* 0x000fe40000000003 */
[----:B------:R-:W-:-:S04]  /*18690*/  PRMT R3, R6, 0x3340, R19 ;  /* 0x0000334006037816 */ /* 0x000fc80000000013 */
[----:B------:R-:W-:-:S05]  /*186a0*/  PRMT R3, R8, 0x5410, R3 ;  /* 0x0000541008037816 */ /* 0x000fca0000000003 */
[----:B------:R1:W-:Y:S02]  /*186b0*/  STS [R0], R3 ;  /* 0x0000000300007388 */ /* 0x0003e40000000800 */
.L_x_622:
[----:B------:R-:W-:Y:S05]  /*186c0*/  BSYNC.RECONVERGENT B0 ;  /* 0x0000000000007941 */ /* 0x000fea0003800200 */
.L_x_621:
[----:B-1----:R-:W-:Y:S01]  /*186d0*/  IMAD.MOV.U32 R3, RZ, RZ, R13 ;  /* 0x000000ffff037224 */ /* 0x002fe200078e000d */
[----:B------:R-:W-:Y:S06]  /*186e0*/  @P5 BRA `(.L_x_623) ;  /* 0xfffffffc00445947 */ /* 0x000fec000383ffff */
.L_x_620:
[----:B------:R-:W-:Y:S01]  /*186f0*/  BAR.SYNC.DEFER_BLOCKING 0x0 ;  /* 0x0000000000007b1d */ /* 0x000fe20000010000 */
[----:B------:R-:W-:-:S09]  /*18700*/  UISETP.GE.U32.AND UP0, UPT, UR4, 0x2, UPT ;  /* 0x000000020400788c */ /* 0x000fd2000bf06070 */
[----:B------:R-:W-:Y:S05]  /*18710*/  BRA.U !UP0, `(.L_x_619) ;  /* 0x0000000108b47547 */ /* 0x000fea000b800000 */
[----:B-12---:R-:W-:-:S07]  /*18720*/  HFMA2 R0, -RZ, RZ, 0, 5.9604644775390625e-08 ;  /* 0x00000001ff007431 */ /* 0x006fce00000001ff */
.L_x_624:
[----:B------:R-:W-:Y:S02]  /*18730*/  LOP3.LUT R2, R27, 0xffff, RZ, 0xc0, !PT ;  /* 0x0000ffff1b027812 */ /* 0x000fe400078ec0ff */
[----:B------:R-:W-:Y:S02]  /*18740*/  LOP3.LUT R3, R24, 0xffff, RZ, 0xc0, !PT ;  /* 0x0000ffff18037812 */ /* 0x000fe400078ec0ff */
[----:B------:R-:W-:Y:S02]  /*18750*/  PRMT R6, R2, 0x8880, RZ ;  /* 0x0000888002067816 */ /* 0x000fe400000000ff */
[----:B------:R-:W-:Y:S02]  /*18760*/  PRMT R7, R3, 0x8880, RZ ;  /* 0x0000888003077816 */ /* 0x000fe400000000ff */
[----:B------:R-:W-:Y:S01]  /*18770*/  LOP3.LUT R2, R22, 0xffff, RZ, 0xc0, !PT ;  /* 0x0000ffff16027812 */ /* 0x000fe200078ec0ff */
[----:B------:R-:W-:Y:S01]  /*18780*/  IMAD.MOV.U32 R3, RZ, RZ, R6 ;  /* 0x000000ffff037224 */ /* 0x000fe200078e0006 */
[----:B------:R-:W-:-:S02]  /*18790*/  LOP3.LUT P3, RZ, R24, 0xff, RZ, 0xc0, !PT ;  /* 0x000000ff18ff7812 */ /* 0x000fc4000786c0ff */
[----:B------:R-:W-:Y:S01]  /*187a0*/  PRMT R9, R2, 0x8880, RZ ;  /* 0x0000888002097816 */ /* 0x000fe200000000ff */
[----:B------:R-:W-:Y:S01]  /*187b0*/  SHFL.DOWN PT, R7, R7, R0, 0x1f ;  /* 0x08001f0007077589 */ /* 0x000fe200000e0000 */
[----:B------:R-:W-:Y:S02]  /*187c0*/  LOP3.LUT R2, R19, 0xffff, RZ, 0xc0, !PT ;  /* 0x0000ffff13027812 */ /* 0x000fe400078ec0ff */
[----:B------:R-:W-:Y:S01]  /*187d0*/  LOP3.LUT P4, RZ, R22, 0xff, RZ, 0xc0, !PT ;  /* 0x000000ff16ff7812 */ /* 0x000fe2000788c0ff */
[----:B------:R-:W1:Y:S01]  /*187e0*/  SHFL.DOWN PT, R3, R3, R0, 0x1f ;  /* 0x08001f0003037589 */ /* 0x000e6200000e0000 */
[----:B------:R-:W-:-:S03]  /*187f0*/  PRMT R11, R2, 0x8880, RZ ;  /* 0x00008880020b7816 */ /* 0x000fc600000000ff */
[----:B------:R-:W-:Y:S04]  /*18800*/  SHFL.DOWN PT, R9, R9, R0, 0x1f ;  /* 0x08001f0009097589 */ /* 0x000fe800000e0000 */
[----:B------:R2:W3:Y:S02]  /*18810*/  SHFL.DOWN PT, R11, R11, R0, 0x1f ;  /* 0x08001f000b0b7589 */ /* 0x0004e400000e0000 */
[----:B--2---:R-:W-:-:S04]  /*18820*/  SHF.L.U32 R0, R0, 0x1, RZ ;  /* 0x0000000100007819 */ /* 0x004fc800000006ff */
[----:B------:R-:W-:Y:S02]  /*18830*/  ISETP.GE.AND P5, PT, R0, UR4, PT ;  /* 0x0000000400007c0c */ /* 0x000fe4000bfa6270 */
[----:B-1----:R-:W-:-:S04]  /*18840*/  ISETP.NE.AND P1, PT, R3, RZ, PT ;  /* 0x000000ff0300720c */ /* 0x002fc80003f25270 */
[----:B------:R-:W-:Y:S02]  /*18850*/  FSEL R2, RZ, 1, !P1 ;  /* 0x3f800000ff027808 */ /* 0x000fe40004800000 */
[----:B------:R-:W-:Y:S02]  /*18860*/  ISETP.NE.AND P1, PT, R7, RZ, PT ;  /* 0x000000ff0700720c */ /* 0x000fe40003f25270 */
[----:B---3--:R-:W-:Y:S02]  /*18870*/  ISETP.NE.AND P2, PT, R11, RZ, PT ;  /* 0x000000ff0b00720c */ /* 0x008fe40003f45270 */
[----:B------:R-:W-:Y:S01]  /*18880*/  FSEL R3, RZ, 1, !P1 ;  /* 0x3f800000ff037808 */ /* 0x000fe20004800000 */
[----:B------:R-:W1:Y:S01]  /*18890*/  F2F.BF16.F32 R2, R2 ;  /* 0x0000000200027304 */ /* 0x000e620000202000 */
[----:B------:R-:W-:Y:S02]  /*188a0*/  ISETP.NE.AND P1, PT, R9, RZ, PT ;  /* 0x000000ff0900720c */ /* 0x000fe40003f25270 */
[----:B------:R-:W-:-:S02]  /*188b0*/  FSEL R7, RZ, 1, !P2 ;  /* 0x3f800000ff077808 */ /* 0x000fc40005000000 */
[----:B------:R-:W-:Y:S02]  /*188c0*/  FSEL R6, RZ, 1, !P1 ;  /* 0x3f800000ff067808 */ /* 0x000fe40004800000 */
[----:B------:R-:W-:Y:S01]  /*188d0*/  LOP3.LUT P1, RZ, R27, 0xff, RZ, 0xc0, !PT ;  /* 0x000000ff1bff7812 */ /* 0x000fe2000782c0ff */
[----:B------:R-:W2:Y:S01]  /*188e0*/  F2F.BF16.F32 R3, R3 ;  /* 0x0000000300037304 */ /* 0x000ea20000202000 */
[----:B------:R-:W-:-:S07]  /*188f0*/  LOP3.LUT P2, RZ, R19, 0xff, RZ, 0xc0, !PT ;  /* 0x000000ff13ff7812 */ /* 0x000fce000784c0ff */
[----:B------:R-:W3:Y:S04]  /*18900*/  F2F.BF16.F32 R6, R6 ;  /* 0x0000000600067304 */ /* 0x000ee80000202000 */
[----:B-1----:R-:W-:-:S04]  /*18910*/  @!P1 SHF.L.U32 R2, R2, 0x10, RZ ;  /* 0x0000001002029819 */ /* 0x002fc800000006ff */
[----:B------:R-:W1:Y:S01]  /*18920*/  F2F.BF16.F32 R7, R7 ;  /* 0x0000000700077304 */ /* 0x000e620000202000 */
[----:B------:R-:W-:Y:S01]  /*18930*/  FSETP.NEU.OR P1, PT, R2, RZ, P1 ;  /* 0x000000ff0200720b */ /* 0x000fe20000f2d400 */
[----:B--2---:R-:W-:-:S03]  /*18940*/  @!P3 IMAD.U32 R2, R3, 0x10000, RZ ;  /* 0x000100000302b824 */ /* 0x004fc600078e00ff */
[----:B------:R-:W-:Y:S02]  /*18950*/  SEL R27, RZ, 0x1, !P1 ;  /* 0x00000001ff1b7807 */ /* 0x000fe40004800000 */
[----:B---3--:R-:W-:Y:S02]  /*18960*/  @!P4 SHF.L.U32 R3, R6, 0x10, RZ ;  /* 0x000000100603c819 */ /* 0x008fe400000006ff */
[----:B------:R-:W-:Y:S02]  /*18970*/  FSETP.NEU.OR P3, PT, R2, RZ, P3 ;  /* 0x000000ff0200720b */ /* 0x000fe40001f6d400 */
[----:B------:R-:W-:Y:S02]  /*18980*/  FSETP.NEU.OR P4, PT, R3, RZ, P4 ;  /* 0x000000ff0300720b */ /* 0x000fe4000278d400 */
[----:B------:R-:W-:Y:S01]  /*18990*/  SEL R24, RZ, 0x1, !P3 ;  /* 0x00000001ff187807 */ /* 0x000fe20005800000 */
[----:B-1----:R-:W-:Y:S01]  /*189a0*/  @!P2 IMAD.U32 R6, R7, 0x10000, RZ ;  /* 0x000100000706a824 */ /* 0x002fe200078e00ff */
[----:B------:R-:W-:-:S04]  /*189b0*/  SEL R22, RZ, 0x1, !P4 ;  /* 0x00000001ff167807 */ /* 0x000fc80006000000 */
[----:B------:R-:W-:-:S04]  /*189c0*/  FSETP.NEU.OR P2, PT, R6, RZ, P2 ;  /* 0x000000ff0600720b */ /* 0x000fc8000174d400 */
[----:B------:R-:W-:Y:S01]  /*189d0*/  SEL R19, RZ, 0x1, !P2 ;  /* 0x00000001ff137807 */ /* 0x000fe20005000000 */
[----:B------:R-:W-:Y:S08]  /*189e0*/  @!P5 BRA `(.L_x_624) ;  /* 0xfffffffc0050d947 */ /* 0x000ff0000383ffff */
.L_x_619:
        /* <DEDUP_REMOVED lines=9> */
[----:B------:R-:W-:Y:S02]  /*18a80*/  IADD3 R8, P2, PT, R25, UR4, RZ ;  /* 0x0000000419087c10 */ /* 0x000fe4000ff5e0ff */
[----:B------:R-:W-:Y:S01]  /*18a90*/  IADD3 R6, P1, PT, R23, UR4, RZ ;  /* 0x0000000417067c10 */ /* 0x000fe2000ff3e0ff */
[----:B------:R-:W-:Y:S01]  /*18aa0*/  IMAD.X R5, RZ, RZ, UR5, P0 ;  /* 0x00000005ff057e24 */ /* 0x000fe200080e06ff */
[----:B------:R-:W-:Y:S01]  /*18ab0*/  IADD3 R2, P3, PT, R26, UR4, RZ ;  /* 0x000000041a027c10 */ /* 0x000fe2000ff7e0ff */
[----:B------:R-:W-:Y:S01]  /*18ac0*/  IMAD.X R9, RZ, RZ, UR5, P2 ;  /* 0x00000005ff097e24 */ /* 0x000fe200090e06ff */
[----:B------:R-:W-:-:S02]  /*18ad0*/  IADD3.X R7, PT, PT, RZ, UR5, RZ, P1, !PT ;  /* 0x00000005ff077c10 */ /* 0x000fc40008ffe4ff */
[----:B-12---:R-:W-:Y:S01]  /*18ae0*/  IADD3.X R3, PT, PT, RZ, UR5, RZ, P3, !PT ;  /* 0x00000005ff037c10 */ /* 0x006fe20009ffe4ff */
[----:B------:R-:W-:Y:S08]  /*18af0*/  BRA.U !UP0, `(.L_x_626) ;  /* 0x0000000108707547 */ /* 0x000ff0000b800000 */
[----:B------:R-:W2:Y:S04]  /*18b00*/  LDG.E.U8 R15, desc[UR36][R2.64] ;  /* 0x00000024020f7981 */ /* 0x000ea8000c1e1100 */
[----:B------:R-:W3:Y:S04]  /*18b10*/  LDG.E.U8 R10, desc[UR36][R6.64] ;  /* 0x00000024060a7981 */ /* 0x000ee8000c1e1100 */
[----:B------:R-:W4:Y:S04]  /*18b20*/  LDG.E.U8 R0, desc[UR36][R8.64] ;  /* 0x0000002408007981 */ /* 0x000f28000c1e1100 */
[----:B------:R-:W5:Y:S01]  /*18b30*/  LDG.E.U8 R11, desc[UR36][R4.64] ;  /* 0x00000024040b7981 */ /* 0x000f62000c1e1100 */
[----:B------:R-:W1:Y:S08]  /*18b40*/  I2F.S8 R27, R27 ;  /* 0x0000001b001b7306 */ /* 0x000e700000001400 */
[----:B------:R-:W0:Y:S08]  /*18b50*/  I2F.S8 R22, R22 ;  /* 0x0000001600167306 */ /* 0x000e300000001400 */
[----:B------:R-:W0:Y:S08]  /*18b60*/  I2F.S8 R24, R24 ;  /* 0x0000001800187306 */ /* 0x000e300000001400 */
[----:B------:R-:W2:Y:S08]  /*18b70*/  I2F.S8 R19, R19 ;  /* 0x0000001300137306 */ /* 0x000eb00000001400 */
[----:B-1----:R-:W1:Y:S08]  /*18b80*/  F2F.BF16.F32 R12, R27 ;  /* 0x0000001b000c7304 */ /* 0x002e700000202000 */
[----:B0-----:R-:W0:Y:S08]  /*18b90*/  F2F.BF16.F32 R14, R22 ;  /* 0x00000016000e7304 */ /* 0x001e300000202000 */
[----:B------:R-:W0:Y:S01]  /*18ba0*/  F2F.BF16.F32 R13, R24 ;  /* 0x00000018000d7304 */ /* 0x000e220000202000 */
[----:B--2---:R-:W-:-:S07]  /*18bb0*/  ISETP.NE.AND P0, PT, R15, RZ, PT ;  /* 0x000000ff0f00720c */ /* 0x004fce0003f05270 */
[----:B------:R-:W2:Y:S01]  /*18bc0*/  F2F.BF16.F32 R15, R19 ;  /* 0x00000013000f7304 */ /* 0x000ea20000202000 */
[----:B---3--:R-:W-:Y:S02]  /*18bd0*/  ISETP.NE.AND P2, PT, R10, RZ, PT ;  /* 0x000000ff0a00720c */ /* 0x008fe40003f45270 */
[----:B----4-:R-:W-:Y:S02]  /*18be0*/  ISETP.NE.AND P1, PT, R0, RZ, PT ;  /* 0x000000ff0000720c */ /* 0x010fe40003f25270 */
[----:B-----5:R-:W-:Y:S01]  /*18bf0*/  ISETP.NE.AND P3, PT, R11, RZ, PT ;  /* 0x000000ff0b00720c */ /* 0x020fe20003f65270 */
[----:B-1----:R-:W-:-:S08]  /*18c00*/  @!P0 IMAD.U32 R0, R12, 0x10000, RZ ;  /* 0x000100000c008824 */ /* 0x002fd000078e00ff */
[----:B0-----:R-:W-:Y:S02]  /*18c10*/  @!P2 IMAD.U32 R11, R14, 0x10000, RZ ;  /* 0x000100000e0ba824 */ /* 0x001fe400078e00ff */
[----:B------:R-:W-:Y:S02]  /*18c20*/  @!P1 SHF.L.U32 R10, R13, 0x10, RZ ;  /* 0x000000100d0a9819 */ /* 0x000fe400000006ff */
[----:B--2---:R-:W-:Y:S02]  /*18c30*/  @!P3 SHF.L.U32 R12, R15, 0x10, RZ ;  /* 0x000000100f0cb819 */ /* 0x004fe400000006ff */
[----:B------:R-:W-:Y:S02]  /*18c40*/  FSETP.NEU.OR P0, PT, R0, RZ, P0 ;  /* 0x000000ff0000720b */ /* 0x000fe4000070d400 */
[----:B------:R-:W-:Y:S02]  /*18c50*/  FSETP.NEU.OR P1, PT, R10, RZ, P1 ;  /* 0x000000ff0a00720b */ /* 0x000fe40000f2d400 */
[----:B------:R-:W-:-:S02]  /*18c60*/  FSETP.NEU.OR P2, PT, R11, RZ, P2 ;  /* 0x000000ff0b00720b */ /* 0x000fc4000174d400 */
[----:B------:R-:W-:Y:S02]  /*18c70*/  FSETP.NEU.OR P3, PT, R12, RZ, P3 ;  /* 0x000000ff0c00720b */ /* 0x000fe40001f6d400 */
[----:B------:R-:W-:Y:S02]  /*18c80*/  SEL R27, RZ, 0x1, !P0 ;  /* 0x00000001ff1b7807 */ /* 0x000fe40004000000 */
[----:B------:R-:W-:Y:S02]  /*18c90*/  SEL R24, RZ, 0x1, !P1 ;  /* 0x00000001ff187807 */ /* 0x000fe40004800000 */
[----:B------:R-:W-:Y:S02]  /*18ca0*/  SEL R22, RZ, 0x1, !P2 ;  /* 0x00000001ff167807 */ /* 0x000fe40005000000 */
[----:B------:R-:W-:-:S07]  /*18cb0*/  SEL R19, RZ, 0x1, !P3 ;  /* 0x00000001ff137807 */ /* 0x000fce0005800000 */
.L_x_626:
[----:B------:R-:W1:Y:S02]  /*18cc0*/  LDCU.U8 UR4, c[0x0][0x789] ;  /* 0x0000f120ff0477ac */ /* 0x000e640008000000 */
[----:B-1----:R-:W-:-:S09]  /*18cd0*/  UISETP.NE.AND UP0, UPT, UR4, URZ, UPT ;  /* 0x000000ff0400728c */ /* 0x002fd2000bf05270 */
[----:B------:R-:W-:Y:S05]  /*18ce0*/  BRA.U UP0, `(.L_x_627) ;  /* 0x0000000100347547 */ /* 0x000fea000b800000 */
        /* <DEDUP_REMOVED lines=13> */
.L_x_627:
        /* <DEDUP_REMOVED lines=19> */
.L_x_628:
        /* <DEDUP_REMOVED lines=25> */
.L_x_629:
        /* <DEDUP_REMOVED lines=25> */
.L_x_630:
        /* <DEDUP_REMOVED lines=25> */
.L_x_631:
[----:B------:R-:W1:Y:S01]  /*193a0*/  LDCU.64 UR4, c[0x0][0x758] ;  /* 0x0000eb00ff0477ac */ /* 0x000e620008000a00 */
[----:B------:R-:W-:-:S04]  /*193b0*/  LOP3.LUT P1, RZ, R19, 0xff, RZ, 0xc0, !PT ;  /* 0x000000ff13ff7812 */ /* 0x000fc8000782c0ff */
[----:B------:R-:W-:Y:S02]  /*193c0*/  SEL R3, RZ, 0x1, !P1 ;  /* 0x00000001ff037807 */ /* 0x000fe40004800000 */
[----:B-1----:R-:W-:-:S04]  /*193d0*/  IADD3 R18, P0, PT, R18, UR4, RZ ;  /* 0x0000000412127c10 */ /* 0x002fc8000ff1e0ff */
[----:B------:R-:W-:-:S05]  /*193e0*/  IADD3.X R19, PT, PT, RZ, UR5, RZ, P0, !PT ;  /* 0x00000005ff137c10 */ /* 0x000fca00087fe4ff */
[----:B------:R-:W-:Y:S01]  /*193f0*/  STG.E.U8 desc[UR36][R18.64], R3 ;  /* 0x0000000312007986 */ /* 0x000fe2000c101124 */
[----:B------:R-:W-:Y:S05]  /*19400*/  EXIT ;  /* 0x000000000000794d */ /* 0x000fea0003800000 */
.L_x_625:
[----:B------:R-:W3:Y:S01]  /*19410*/  LDCU.U8 UR4, c[0x0][0x788] ;  /* 0x0000f100ff0477ac */ /* 0x000ee20008000000 */
[----:B------:R-:W4:Y:S01]  /*19420*/  LDCU.U8 UR5, c[0x0][0x789] ;  /* 0x0000f120ff0577ac */ /* 0x000f220008000000 */
[----:B---3--:R-:W-:Y:S02]  /*19430*/  UISETP.NE.AND UP1, UPT, UR4, URZ, UPT ;  /* 0x000000ff0400728c */ /* 0x008fe4000bf25270 */
[----:B----4-:R-:W-:-:S07]  /*19440*/  UISETP.NE.AND UP0, UPT, UR5, URZ, UPT ;  /* 0x000000ff0500728c */ /* 0x010fce000bf05270 */
[----:B------:R-:W-:Y:S05]  /*19450*/  BRA.U !UP1, `(.L_x_632) ;  /* 0x0000000109707547 */ /* 0x000fea000b800000 */
[----:B------:R-:W3:Y:S04]  /*19460*/  LDG.E.U8 R9, desc[UR36][R4.64] ;  /* 0x0000002404097981 */ /* 0x000ee8000c1e1100 */
[----:B------:R-:W4:Y:S04]  /*19470*/  LDG.E.U8 R2, desc[UR36][R4.64+0x2] ;  /* 0x0000022404027981 */ /* 0x000f28000c1e1100 */
[----:B-12---:R-:W2:Y:S04]  /*19480*/  LDG.E.U8 R0, desc[UR36][R4.64+0x1] ;  /* 0x0000012404007981 */ /* 0x006ea8000c1e1100 */
[----:B------:R-:W5:Y:S01]  /*19490*/  LDG.E.U8 R3, desc[UR36][R4.64+0x3] ;  /* 0x0000032404037981 */ /* 0x000f62000c1e1100 */
[----:B------:R-:W1:Y:S08]  /*194a0*/  I2F.S8 R27, R27 ;  /* 0x0000001b001b7306 */ /* 0x000e700000001400 */
[----:B------:R-:W0:Y:S08]  /*194b0*/  I2F.S8 R22, R22 ;  /* 0x0000001600167306 */ /* 0x000e300000001400 */
[----:B------:R-:W0:Y:S08]  /*194c0*/  I2F.S8 R24, R24 ;  /* 0x0000001800187306 */ /* 0x000e300000001400 */
[----:B------:R-:W3:Y:S08]  /*194d0*/  I2F.S8 R19, R19 ;  /* 0x0000001300137306 */ /* 0x000ef00000001400 */
[----:B-1----:R-:W1:Y:S08]  /*194e0*/  F2F.BF16.F32 R6, R27 ;  /* 0x0000001b00067304 */ /* 0x002e700000202000 */
[----:B0-----:R-:W0:Y:S08]  /*194f0*/  F2F.BF16.F32 R8, R22 ;  /* 0x0000001600087304 */ /* 0x001e300000202000 */
[----:B------:R-:W0:Y:S01]  /*19500*/  F2F.BF16.F32 R7, R24 ;  /* 0x0000001800077304 */ /* 0x000e220000202000 */
[----:B---3--:R-:W-:-:S07]  /*19510*/  ISETP.NE.AND P0, PT, R9, RZ, PT ;  /* 0x000000ff0900720c */ /* 0x008fce0003f05270 */
[----:B------:R-:W3:Y:S01]  /*19520*/  F2F.BF16.F32 R9, R19 ;  /* 0x0000001300097304 */ /* 0x000ee20000202000 */
[----:B----4-:R-:W-:Y:S02]  /*19530*/  ISETP.NE.AND P2, PT, R2, RZ, PT ;  /* 0x000000ff0200720c */ /* 0x010fe40003f45270 */
[----:B--2---:R-:W-:Y:S02]  /*19540*/  ISETP.NE.AND P1, PT, R0, RZ, PT ;  /* 0x000000ff0000720c */ /* 0x004fe40003f25270 */
[----:B-----5:R-:W-:Y:S01]  /*19550*/  ISETP.NE.AND P3, PT, R3, RZ, PT ;  /* 0x000000ff0300720c */ /* 0x020fe20003f65270 */
[----:B-1----:R-:W-:-:S08]  /*19560*/  @!P0 IMAD.U32 R0, R6, 0x10000, RZ ;  /* 0x0001000006008824 */ /* 0x002fd000078e00ff */
[----:B0-----:R-:W-:Y:S02]  /*19570*/  @!P2 IMAD.U32 R3, R8, 0x10000, RZ ;  /* 0x000100000803a824 */ /* 0x001fe400078e00ff */
[----:B------:R-:W-:Y:S02]  /*19580*/  @!P1 SHF.L.U32 R2, R7, 0x10, RZ ;  /* 0x0000001007029819 */ /* 0x000fe400000006ff */
[----:B---3--:R-:W-:Y:S02]  /*19590*/  @!P3 SHF.L.U32 R6, R9, 0x10, RZ ;  /* 0x000000100906b819 */ /* 0x008fe400000006ff */
        /* <DEDUP_REMOVED lines=8> */
.L_x_632:
        /* <DEDUP_REMOVED lines=20> */
.L_x_634:
        /* <DEDUP_REMOVED lines=25> */
.L_x_635:
        /* <DEDUP_REMOVED lines=25> */
.L_x_636:
        /* <DEDUP_REMOVED lines=25> */
.L_x_637:
[----:B------:R-:W1:Y:S01]  /*19c10*/  LDCU.64 UR4, c[0x0][0x758] ;  /* 0x0000eb00ff0477ac */ /* 0x000e620008000a00 */
[----:B------:R-:W-:-:S04]  /*19c20*/  LOP3.LUT P0, RZ, R19, 0xff, RZ, 0xc0, !PT ;  /* 0x000000ff13ff7812 */ /* 0x000fc8000780c0ff */
[----:B------:R-:W-:Y:S02]  /*19c30*/  SEL R3, RZ, 0x1, !P0 ;  /* 0x00000001ff037807 */ /* 0x000fe40004000000 */
[----:B-1----:R-:W-:-:S04]  /*19c40*/  IADD3 R18, P1, PT, R18, UR4, RZ ;  /* 0x0000000412127c10 */ /* 0x002fc8000ff3e0ff */
[----:B------:R-:W-:-:S05]  /*19c50*/  IADD3.X R19, PT, PT, RZ, UR5, RZ, P1, !PT ;  /* 0x00000005ff137c10 */ /* 0x000fca0008ffe4ff */
[----:B------:R-:W-:Y:S01]  /*19c60*/  STG.E.U8 desc[UR36][R18.64], R3 ;  /* 0x0000000312007986 */ /* 0x000fe2000c101124 */
[----:B------:R-:W-:Y:S05]  /*19c70*/  EXIT ;  /* 0x000000000000794d */ /* 0x000fea0003800000 */
.L_x_633:
[----:B------:R-:W-:Y:S04]  /*19c80*/  STG.E.U8 desc[UR36][R4.64], R27 ;  /* 0x0000001b04007986 */ /* 0x000fe8000c101124 */
[----:B------:R-:W-:Y:S04]  /*19c90*/  STG.E.U8 desc[UR36][R4.64+0x1], R24 ;  /* 0x0000011804007986 */ /* 0x000fe8000c101124 */
[----:B------:R-:W-:Y:S04]  /*19ca0*/  STG.E.U8 desc[UR36][R4.64+0x2], R22 ;  /* 0x0000021604007986 */ /* 0x000fe8000c101124 */
[----:B------:R-:W-:Y:S01]  /*19cb0*/  STG.E.U8 desc[UR36][R4.64+0x3], R19 ;  /* 0x0000031304007986 */ /* 0x000fe2000c101124 */
[----:B------:R-:W-:Y:S05]  /*19cc0*/  EXIT ;  /* 0x000000000000794d */ /* 0x000fea0003800000 */
.L_x_600:
        /* <DEDUP_REMOVED lines=18> */
[----:B------:R-:W-:Y:S02]  /*19df0*/  IADD3 R8, P2, PT, R25, UR4, RZ ;  /* 0x0000000419087c10 */ /* 0x000fe4000ff5e0ff */
[----:B------:R-:W-:Y:S01]  /*19e00*/  IADD3 R6, P1, PT, R23, UR4, RZ ;  /* 0x0000000417067c10 */ /* 0x000fe2000ff3e0ff */
[----:B------:R-:W-:Y:S01]  /*19e10*/  IMAD.X R5, RZ, RZ, UR5, P0 ;  /* 0x00000005ff057e24 */ /* 0x000fe200080e06ff */
[----:B------:R-:W-:Y:S01]  /*19e20*/  IADD3 R2, P3, PT, R29, UR4, RZ ;  /* 0x000000041d027c10 */ /* 0x000fe2000ff7e0ff */
[----:B------:R-:W-:Y:S01]  /*19e30*/  IMAD.X R9, RZ, RZ, UR5, P2 ;  /* 0x00000005ff097e24 */ /* 0x000fe200090e06ff */
[----:B------:R-:W-:-:S02]  /*19e40*/  IADD3.X R7, PT, PT, RZ, UR5, RZ, P1, !PT ;  /* 0x00000005ff077c10 */ /* 0x000fc40008ffe4ff */
[----:B------:R-:W-:Y:S01]  /*19e50*/  IADD3.X R3, PT, PT, RZ, UR5, RZ, P3, !PT ;  /* 0x00000005ff037c10 */ /* 0x000fe20009ffe4ff */
        /* <DEDUP_REMOVED lines=29> */
.L_x_639:
        /* <DEDUP_REMOVED lines=16> */
.L_x_640:
        /* <DEDUP_REMOVED lines=19> */
.L_x_641:
        /* <DEDUP_REMOVED lines=25> */
.L_x_642:
        /* <DEDUP_REMOVED lines=25> */
.L_x_643:
        /* <DEDUP_REMOVED lines=25> */
.L_x_644:
[----:B------:R-:W1:Y:S01]  /*1a710*/  LDCU.64 UR4, c[0x0][0x758] ;  /* 0x0000eb00ff0477ac */ /* 0x000e620008000a00 */
[----:B------:R-:W-:-:S04]  /*1a720*/  LOP3.LUT P1, RZ, R22, 0xff, RZ, 0xc0, !PT ;  /* 0x000000ff16ff7812 */ /* 0x000fc8000782c0ff */
[----:B------:R-:W-:Y:S02]  /*1a730*/  SEL R3, RZ, 0x1, !P1 ;  /* 0x00000001ff037807 */ /* 0x000fe40004800000 */
[----:B-1----:R-:W-:-:S04]  /*1a740*/  IADD3 R18, P0, PT, R18, UR4, RZ ;  /* 0x0000000412127c10 */ /* 0x002fc8000ff1e0ff */
[----:B------:R-:W-:-:S05]  /*1a750*/  IADD3.X R19, PT, PT, RZ, UR5, RZ, P0, !PT ;  /* 0x00000005ff137c10 */ /* 0x000fca00087fe4ff */
[----:B------:R-:W-:Y:S01]  /*1a760*/  STG.E.U8 desc[UR36][R18.64], R3 ;  /* 0x0000000312007986 */ /* 0x000fe2000c101124 */
[----:B------:R-:W-:Y:S05]  /*1a770*/  EXIT ;  /* 0x000000000000794d */ /* 0x000fea0003800000 */
.L_x_638:
[----:B------:R-:W1:Y:S01]  /*1a780*/  LDCU.U8 UR4, c[0x0][0x788] ;  /* 0x0000f100ff0477ac */ /* 0x000e620008000000 */
[----:B------:R-:W2:Y:S01]  /*1a790*/  LDCU.U8 UR5, c[0x0][0x789] ;  /* 0x0000f120ff0577ac */ /* 0x000ea20008000000 */
[----:B-1----:R-:W-:Y:S02]  /*1a7a0*/  UISETP.NE.AND UP0, UPT, UR4, URZ, UPT ;  /* 0x000000ff0400728c */ /* 0x002fe4000bf05270 */
[----:B--2---:R-:W-:-:S07]  /*1a7b0*/  UISETP.NE.AND UP1, UPT, UR5, URZ, UPT ;  /* 0x000000ff0500728c */ /* 0x004fce000bf25270 */
[----:B------:R-:W-:Y:S05]  /*1a7c0*/  BRA.U !UP0, `(.L_x_645) ;  /* 0x0000000108707547 */ /* 0x000fea000b800000 */
        /* <DEDUP_REMOVED lines=28> */
.L_x_645:
        /* <DEDUP_REMOVED lines=20> */
.L_x_647:
        /* <DEDUP_REMOVED lines=25> */
.L_x_648:
        /* <DEDUP_REMOVED lines=25> */
.L_x_649:
        /* <DEDUP_REMOVED lines=25> */
.L_x_650:
[----:B------:R-:W1:Y:S01]  /*1af80*/  LDCU.64 UR4, c[0x0][0x758] ;  /* 0x0000eb00ff0477ac */ /* 0x000e620008000a00 */
[----:B------:R-:W-:-:S04]  /*1af90*/  LOP3.LUT P0, RZ, R22, 0xff, RZ, 0xc0, !PT ;  /* 0x000000ff16ff7812 */ /* 0x000fc8000780c0ff */
[----:B------:R-:W-:Y:S02]  /*1afa0*/  SEL R3, RZ, 0x1, !P0 ;  /* 0x00000001ff037807 */ /* 0x000fe40004000000 */
[----:B-1----:R-:W-:-:S04]  /*1afb0*/  IADD3 R18, P1, PT, R18, UR4, RZ ;  /* 0x0000000412127c10 */ /* 0x002fc8000ff3e0ff */
[----:B------:R-:W-:-:S05]  /*1afc0*/  IADD3.X R19, PT, PT, RZ, UR5, RZ, P1, !PT ;  /* 0x00000005ff137c10 */ /* 0x000fca0008ffe4ff */
[----:B------:R-:W-:Y:S01]  /*1afd0*/  STG.E.U8 desc[UR36][R18.64], R3 ;  /* 0x0000000312007986 */ /* 0x000fe2000c101124 */
[----:B------:R-:W-:Y:S05]  /*1afe0*/  EXIT ;  /* 0x000000000000794d */ /* 0x000fea0003800000 */
.L_x_646:
[----:B------:R-:W-:Y:S04]  /*1aff0*/  STG.E.U8 desc[UR36][R4.64], R28 ;  /* 0x0000001c04007986 */ /* 0x000fe8000c101124 */
[----:B------:R-:W-:Y:S04]  /*1b000*/  STG.E.U8 desc[UR36][R4.64+0x1], R27 ;  /* 0x0000011b04007986 */ /* 0x000fe8000c101124 */
[----:B------:R-:W-:Y:S04]  /*1b010*/  STG.E.U8 desc[UR36][R4.64+0x2], R24 ;  /* 0x0000021804007986 */ /* 0x000fe8000c101124 */
[----:B------:R-:W-:Y:S01]  /*1b020*/  STG.E.U8 desc[UR36][R4.64+0x3], R22 ;  /* 0x0000031604007986 */ /* 0x000fe2000c101124 */
[----:B------:R-:W-:Y:S05]  /*1b030*/  EXIT ;  /* 0x000000000000794d */ /* 0x000fea0003800000 */
.L_x_651:
        /* <DEDUP_REMOVED lines=12> */
.L_x_7751:


//--------------------- .text._ZN2at6native13reduce_kernelILi512ELi1ENS0_8ReduceOpIN3c104HalfENS0_14func_wrapper_tIbZZZNS0_14or_kernel_cudaERNS_14TensorIteratorEENKUlvE_clEvENKUlvE8_clEvEUlbS4_E_EEjbLi4ELi4EEEEEvT1_ --------------------------
	.section	.text._ZN2at6native13reduce_kernelILi512ELi1ENS0_8ReduceOpIN3c104HalfENS0_14func_wrapper_tIbZZZNS0_14or_kernel_cudaERNS_14TensorIteratorEENKUlvE_clEvENKUlvE8_clEvEUlbS4_E_EEjbLi4ELi4EEEEEvT1_,"ax",@progbits
	.align	128
        .global         _ZN2at6native13reduce_kernelILi512ELi1ENS0_8ReduceOpIN3c104HalfENS0_14func_wrapper_tIbZZZNS0_14or_kernel_cudaERNS_14TensorIteratorEENKUlvE_clEvENKUlvE8_clEvEUlbS4_E_EEjbLi4ELi4EEEEEvT1_
        .type           _ZN2at6native13reduce_kernelILi512ELi1ENS0_8ReduceOpIN3c104HalfENS0_14func_wrapper_tIbZZZNS0_14or_kernel_cudaERNS_14TensorIteratorEENKUlvE_clEvENKUlvE8_clEvEUlbS4_E_EEjbLi4ELi4EEEEEvT1_,@function
        .size           _ZN2at6native13reduce_kernelILi512ELi1ENS0_8ReduceOpIN3c104HalfENS0_14func_wrapper_tIbZZZNS0_14or_kernel_cudaERNS_14TensorIteratorEENKUlvE_clEvENKUlvE8_clEvEUlbS4_E_EEjbLi4ELi4EEEEEvT1_,(.L_x_7752 - _ZN2at6native13reduce_kernelILi512ELi1ENS0_8ReduceOpIN3c104HalfENS0_14func_wrapper_tIbZZZNS0_14or_kernel_cudaERNS_14TensorIteratorEENKUlvE_clEvENKUlvE8_clEvEUlbS4_E_EEjbLi4ELi4EEEEEvT1_)
        .other          _ZN2at6native13reduce_kernelILi512ELi1ENS0_8ReduceOpIN3c104HalfENS0_14func_wrapper_tIbZZZNS0_14or_kernel_cudaERNS_14TensorIteratorEENKUlvE_clEvENKUlvE8_clEvEUlbS4_E_EEjbLi4ELi4EEEEEvT1_,@"STO_CUDA_ENTRY STV_DEFAULT"
_ZN2at6native13reduce_kernelILi512ELi1ENS0_8ReduceOpIN3c104HalfENS0_14func_wrapper_tIbZZZNS0_14or_kernel_cudaERNS_14TensorIteratorEENKUlvE_clEvENKUlvE8_clEvEUlbS4_E_EEjbLi4ELi4EEEEEvT1_:
.text._ZN2at6native13reduce_kernelILi512ELi1ENS0_8ReduceOpIN3c104HalfENS0_14func_wrapper_tIbZZZNS0_14or_kernel_cudaERNS_14TensorIteratorEENKUlvE_clEvENKUlvE8_clEvEUlbS4_E_EEjbLi4ELi4EEEEEvT1_:
        /* <DEDUP_REMOVED lines=295> */
.L_x_652:
        /* <DEDUP_REMOVED lines=45> */
[----:B--2---:R-:W-:-:S05]  /*1540*/  HADD2.F32 R5, -RZ, R10.H0_H0 ;  /* 0x2000000aff057230 */ /* 0x004fca0000004100 */
[----:B------:R-:W-:-:S13]  /*1550*/  FSETP.NEU.FTZ.AND P0, PT, R5, RZ, PT ;  /* 0x000000ff0500720b */ /* 0x000fda0003f1d000 */
.L_x_660:
[----:B------:R-:W-:-:S07]  /*1560*/  SEL R6, RZ, 0x1, !P0 ;  /* 0x00000001ff067807 */ /* 0x000fce0004000000 */
.L_x_659:
[----:B------:R-:W-:Y:S05]  /*1570*/  BSYNC.RECONVERGENT B2 ;  /* 0x0000000000027941 */ /* 0x000fea0003800200 */
.L_x_658:
[----:B------:R-:W-:Y:S02]  /*1580*/  IADD3 R2, P0, PT, R2, 0x8, RZ ;  /* 0x0000000802027810 */ /* 0x000fe40007f1e0ff */
[----:B------:R-:W-:-:S03]  /*1590*/  IADD3 R5, PT, PT, R13, -0x4, R8 ;  /* 0xfffffffc0d057810 */ /* 0x000fc60007ffe008 */
[----:B------:R-:W-:-:S08]  /*15a0*/  IMAD.X R3, RZ, RZ, R3, P0 ;  /* 0x000000ffff037224 */ /* 0x000fd000000e0603 */
.L_x_657:
[----:B------:R-:W-:Y:S05]  /*15b0*/  BSYNC.RECONVERGENT B1 ;  /* 0x0000000000017941 */ /* 0x000fea0003800200 */
.L_x_656:
[----:B------:R-:W-:Y:S01]  /*15c0*/  LEA R8, R7, 0x3, 0x2 ;  /* 0x0000000307087811 */ /* 0x000fe200078e10ff */
[----:B------:R-:W-:Y:S01]  /*15d0*/  BSSY.RECONVERGENT B1, `(.L_x_661) ;  /* 0x0000021000017945 */ /* 0x000fe20003800200 */
[----:B------:R-:W-:Y:S02]  /*15e0*/  PRMT R10, R4, 0x7610, R10 ;  /* 0x00007610040a7816 */ /* 0x000fe4000000000a */
[----:B------:R-:W-:Y:S02]  /*15f0*/  ISETP.GE.U32.AND P0, PT, R8, R5, PT ;  /* 0x000000050800720c */ /* 0x000fe40003f06070 */
[----:B------:R-:W-:-:S11]  /*1600*/  PRMT R8, R4, 0x7610, R8 ;  /* 0x0000761004087816 */ /* 0x000fd60000000008 */
[----:B------:R-:W-:Y:S05]  /*1610*/  @P0 BRA `(.L_x_662) ;  /* 0x0000000000700947 */ /* 0x000fea0003800000 */
[----:B------:R-:W-:Y:S02]  /*1620*/  MOV R11, R7 ;  /* 0x00000007000b7202 */ /* 0x000fe40000000f00 */
[C---:B------:R-:W-:Y:S02]  /*1630*/  PRMT R8, R4.reuse, 0x7610, R8 ;  /* 0x0000761004087816 */ /* 0x040fe40000000008 */
[----:B------:R-:W-:-:S07]  /*1640*/  PRMT R10, R4, 0x7610, R10 ;  /* 0x00007610040a7816 */ /* 0x000fce000000000a */
.L_x_663:
[----:B------:R-:W-:Y:S01]  /*1650*/  LOP3.LUT P0, RZ, R6, 0xff, RZ, 0xc0, !PT ;  /* 0x000000ff06ff7812 */ /* 0x000fe2000780c0ff */
[----:B------:R-:W-:Y:S01]  /*1660*/  IMAD.WIDE.U32 R6, R11, 0x8, R2 ;  /* 0x000000080b067825 */ /* 0x000fe200078e0002 */
[----:B------:R-:W0:Y:S04]  /*1670*/  LDCU UR4, c[0x0][0x390] ;  /* 0x00007200ff0477ac */ /* 0x000e280008000800 */
[----:B------:R-:W2:Y:S04]  /*1680*/  LDG.E.U16 R13, desc[UR36][R6.64+0x2] ;  /* 0x00000224060d7981 */ /* 0x000ea8000c1e1500 */
[----:B------:R-:W3:Y:S04]  /*1690*/  LDG.E R15, desc[UR36][R6.64+0x4] ;  /* 0x00000424060f7981 */ /* 0x000ee8000c1e1900 */
[----:B------:R-:W4:Y:S01]  /*16a0*/  @!P0 LDG.E.U16 R12, desc[UR36][R6.64] ;  /* 0x00000024060c8981 */ /* 0x000f22000c1e1500 */
[----:B------:R-:W-:-:S02]  /*16b0*/  LOP3.LUT P2, RZ, R10, 0xff, RZ, 0xc0, !PT ;  /* 0x000000ff0aff7812 */ /* 0x000fc4000784c0ff */
[----:B------:R-:W-:Y:S02]  /*16c0*/  LOP3.LUT P3, RZ, R8, 0xff, RZ, 0xc0, !PT ;  /* 0x000000ff08ff7812 */ /* 0x000fe4000786c0ff */
[----:B------:R-:W-:Y:S01]  /*16d0*/  LOP3.LUT P1, RZ, R4, 0xff, RZ, 0xc0, !PT ;  /* 0x000000ff04ff7812 */ /* 0x000fe2000782c0ff */
[----:B0-----:R-:W-:-:S05]  /*16e0*/  VIADD R11, R11, UR4 ;  /* 0x000000040b0b7c36 */ /* 0x001fca0008000000 */
[----:B------:R-:W-:-:S04]  /*16f0*/  LEA R14, R11, 0x3, 0x2 ;  /* 0x000000030b0e7811 */ /* 0x000fc800078e10ff */
[----:B------:R-:W-:Y:S01]  /*1700*/  ISETP.GE.U32.AND P4, PT, R14, R5, PT ;  /* 0x000000050e00720c */ /* 0x000fe20003f86070 */
[----:B--2---:R-:W-:Y:S02]  /*1710*/  @!P2 HADD2.F32 R4, -RZ, R13.H0_H0 ;  /* 0x2000000dff04a230 */ /* 0x004fe40000004100 */
[----:B---3--:R-:W-:-:S03]  /*1720*/  @!P3 HADD2.F32 R8, -RZ, R15.H0_H0 ;  /* 0x2000000fff08b230 */ /* 0x008fc60000004100 */
[----:B------:R-:W-:Y:S01]  /*1730*/  FSETP.NEU.OR P2, PT, R4, RZ, P2 ;  /* 0x000000ff0400720b */ /* 0x000fe2000174d400 */
[----:B------:R-:W-:Y:S02]  /*1740*/  @!P1 HADD2.F32 R10, -RZ, R15.H1_H1 ;  /* 0x3000000fff0a9230 */ /* 0x000fe40000004100 */
[----:B----4-:R-:W-:Y:S01]  /*1750*/  @!P0 HADD2.F32 R12, -RZ, R12.H0_H0 ;  /* 0x2000000cff0c8230 */ /* 0x010fe20000004100 */
[----:B------:R-:W-:Y:S02]  /*1760*/  FSETP.NEU.OR P3, PT, R8, RZ, P3 ;  /* 0x000000ff0800720b */ /* 0x000fe40001f6d400 */
[----:B------:R-:W-:Y:S02]  /*1770*/  FSETP.NEU.OR P1, PT, R10, RZ, P1 ;  /* 0x000000ff0a00720b */ /* 0x000fe40000f2d400 */
[----:B------:R-:W-:Y:S02]  /*1780*/  FSETP.NEU.OR P0, PT, R12, RZ, P0 ;  /* 0x000000ff0c00720b */ /* 0x000fe4000070d400 */
[----:B------:R-:W-:-:S02]  /*1790*/  SEL R10, RZ, 0x1, !P2 ;  /* 0x00000001ff0a7807 */ /* 0x000fc40005000000 */
[----:B------:R-:W-:Y:S02]  /*17a0*/  SEL R8, RZ, 0x1, !P3 ;  /* 0x00000001ff087807 */ /* 0x000fe40005800000 */
[----:B------:R-:W-:Y:S02]  /*17b0*/  SEL R4, RZ, 0x1, !P1 ;  /* 0x00000001ff047807 */ /* 0x000fe40004800000 */
[----:B------:R-:W-:Y:S01]  /*17c0*/  SEL R6, RZ, 0x1, !P0 ;  /* 0x00000001ff067807 */ /* 0x000fe20004000000 */
[----:B------:R-:W-:Y:S06]  /*17d0*/  @!P4 BRA `(.L_x_663) ;  /* 0xfffffffc009cc947 */ /* 0x000fec000383ffff */
.L_x_662:
[----:B------:R-:W-:Y:S05]  /*17e0*/  BSYNC.RECONVERGENT B1 ;  /* 0x0000000000017941 */ /* 0x000fea0003800200 */
.L_x_661:
        /* <DEDUP_REMOVED lines=18> */
[----:B--2---:R-:W-:-:S05]  /*1910*/  HADD2.F32 R0, -RZ, R2.H0_H0 ;  /* 0x20000002ff007230 */ /* 0x004fca0000004100 */
[----:B------:R-:W-:-:S13]  /*1920*/  FSETP.NEU.FTZ.AND P0, PT, R0, RZ, PT ;  /* 0x000000ff0000720b */ /* 0x000fda0003f1d000 */
.L_x_667:
[----:B------:R-:W-:Y:S05]  /*1930*/  BSYNC.RECONVERGENT B2 ;  /* 0x0000000000027941 */ /* 0x000fea0003800200 */
.L_x_666:
[----:B------:R-:W-:-:S07]  /*1940*/  SEL R6, RZ, 0x1, !P0 ;  /* 0x00000001ff067807 */ /* 0x000fce0004000000 */
.L_x_665:
[----:B------:R-:W-:Y:S05]  /*1950*/  BSYNC.RECONVERGENT B1 ;  /* 0x0000000000017941 */ /* 0x000fea0003800200 */
.L_x_664:
[----:B------:R-:W0:Y:S01]  /*1960*/  I2F.S8 R10, R10 ;  /* 0x0000000a000a7306 */ /* 0x000e220000001400 */
[----:B------:R-:W-:-:S07]  /*1970*/  LOP3.LUT P0, RZ, R6, 0xff, RZ, 0xc0, !PT ;  /* 0x000000ff06ff7812 */ /* 0x000fce000780c0ff */
[----:B------:R-:W1:Y:S01]  /*1980*/  I2F.S8 R8, R8 ;  /* 0x0000000800087306 */ /* 0x000e620000001400 */
[----:B0-----:R-:W-:-:S07]  /*1990*/  F2FP.F16.F32.PACK_AB R0, RZ, R10 ;  /* 0x0000000aff00723e */ /* 0x001fce00000000ff */
[----:B------:R-:W0:Y:S01]  /*19a0*/  I2F.S8 R4, R4 ;  /* 0x0000000400047306 */ /* 0x000e220000001400 */
[----:B------:R-:W-:-:S05]  /*19b0*/  @!P0 HADD2.F32 R0, -RZ, R0.H0_H0 ;  /* 0x20000000ff008230 */ /* 0x000fca0000004100 */
[----:B------:R-:W-:Y:S02]  /*19c0*/  FSETP.EQ.AND P0, PT, R0, RZ, !P0 ;  /* 0x000000ff0000720b */ /* 0x000fe40004702000 */
[----:B-1----:R-:W-:-:S11]  /*19d0*/  F2FP.F16.F32.PACK_AB R0, RZ, R8 ;  /* 0x00000008ff00723e */ /* 0x002fd600000000ff */
[----:B------:R-:W-:-:S05]  /*19e0*/  @P0 HADD2.F32 R0, -RZ, R0.H0_H0 ;  /* 0x20000000ff000230 */ /* 0x000fca0000004100 */
[----:B------:R-:W-:Y:S02]  /*19f0*/  FSETP.EQ.AND P0, PT, R0, RZ, P0 ;  /* 0x000000ff0000720b */ /* 0x000fe40000702000 */
[----:B0-----:R-:W-:-:S11]  /*1a00*/  F2FP.F16.F32.PACK_AB R0, RZ, R4 ;  /* 0x00000004ff00723e */ /* 0x001fd600000000ff */
[----:B------:R-:W-:-:S05]  /*1a10*/  @P0 HADD2.F32 R0, -RZ, R0.H0_H0 ;  /* 0x20000000ff000230 */ /* 0x000fca0000004100 */
[----:B------:R-:W-:-:S04]  /*1a20*/  FSETP.NEU.OR P0, PT, R0, RZ, !P0 ;  /* 0x000000ff0000720b */ /* 0x000fc8000470d400 */
[----:B------:R-:W-:Y:S01]  /*1a30*/  SEL R17, RZ, 0x1, !P0 ;  /* 0x00000001ff117807 */ /* 0x000fe20004000000 */
[----:B------:R-:W-:Y:S08]  /*1a40*/  BRA `(.L_x_654) ;  /* 0x0000009800dc7947 */ /* 0x000ff00003800000 */
.L_x_655:
        /* <DEDUP_REMOVED lines=9> */
[----:B0-----:R-:W-:-:S04]  /*1ae0*/  IMAD.U32 R0, RZ, RZ, UR5 ;  /* 0x00000005ff007e24 */ /* 0x001fc8000f8e00ff */
[----:B------:R-:W-:Y:S01]  /*1af0*/  IMAD R5, R0, 0x3, R7 ;  /* 0x0000000300057824 */ /* 0x000fe200078e0207 */
[----:B-1----:R-:W-:Y:S01]  /*1b00*/  MOV R12, UR4 ;  /* 0x00000004000c7c02 */ /* 0x002fe20008000f00 */
[----:B------:R-:W-:Y:S01]  /*1b10*/  IMAD.U32 R13, RZ, RZ, UR4 ;  /* 0x00000004ff0d7e24 */ /* 0x000fe2000f8e00ff */
[----:B------:R-:W-:Y:S01]  /*1b20*/  MOV R14, UR4 ;  /* 0x00000004000e7c02 */ /* 0x000fe20008000f00 */
[----:B------:R-:W-:Y:S01]  /*1b30*/  IMAD.U32 R15, RZ, RZ, UR4 ;  /* 0x00000004ff0f7e24 */ /* 0x000fe2000f8e00ff */
[----:B------:R-:W-:-:S13]  /*1b40*/  ISETP.GE.U32.AND P0, PT, R5, R8, PT ;  /* 0x000000080500720c */ /* 0x000fda0003f06070 */
[----:B------:R-:W-:Y:S05]  /*1b50*/  @P0 BRA `(.L_x_670) ;  /* 0x0000000000900947 */ /* 0x000fea0003800000 */
[----:B------:R-:W0:Y:S01]  /*1b60*/  LDC R0, c[0x0][0x390] ;  /* 0x0000e400ff007b82 */ /* 0x000e220000000800 */
[C---:B------:R-:W-:Y:S02]  /*1b70*/  PRMT R13, R12.reuse, 0x7610, R13 ;  /* 0x000076100c0d7816 */ /* 0x040fe4000000000d */
[C---:B------:R-:W-:Y:S02]  /*1b80*/  PRMT R14, R12.reuse, 0x7610, R14 ;  /* 0x000076100c0e7816 */ /* 0x040fe4000000000e */
[----:B------:R-:W-:-:S03]  /*1b90*/  PRMT R15, R12, 0x7610, R15 ;  /* 0x000076100c0f7816 */ /* 0x000fc6000000000f */
[----:B------:R-:W1:Y:S04]  /*1ba0*/  LDC R8, c[0x0][0x388] ;  /* 0x0000e200ff087b82 */ /* 0x000e680000000800 */
.L_x_671:
[C---:B0-----:R-:W-:Y:S01]  /*1bb0*/  IADD3 R11, PT, PT, R7.reuse, R0, RZ ;  /* 0x00000000070b7210 */ /* 0x041fe20007ffe0ff */
[----:B------:R-:W-:-:S04]  /*1bc0*/  IMAD.WIDE.U32 R16, R7, 0x2, R2 ;  /* 0x0000000207107825 */ /* 0x000fc800078e0002 */
[C---:B------:R-:W-:Y:S02]  /*1bd0*/  IMAD.IADD R5, R11.reuse, 0x1, R0 ;  /* 0x000000010b057824 */ /* 0x040fe400078e0200 */
[--C-:B------:R-:W-:Y:S01]  /*1be0*/  IMAD.WIDE.U32 R10, R11, 0x2, R2.reuse ;  /* 0x000000020b0a7825 */ /* 0x100fe200078e0002 */
[----:B------:R-:W2:Y:S02]  /*1bf0*/  LDG.E.U16 R16, desc[UR36][R16.64] ;  /* 0x0000002410107981 */ /* 0x000ea4000c1e1500 */
[C---:B------:R-:W-:Y:S01]  /*1c00*/  IADD3 R19, PT, PT, R5.reuse, R0, RZ ;  /* 0x0000000005137210 */ /* 0x040fe20007ffe0ff */
[--C-:B------:R-:W-:Y:S02]  /*1c10*/  IMAD.WIDE.U32 R4, R5, 0x2, R2.reuse ;  /* 0x0000000205047825 */ /* 0x100fe400078e0002 */
[----:B------:R-:W3:Y:S02]  /*1c20*/  LDG.E.U16 R10, desc[UR36][R10.64] ;  /* 0x000000240a0a7981 */ /* 0x000ee4000c1e1500 */
[----:B------:R-:W-:-:S02]  /*1c30*/  IMAD.WIDE.U32 R6, R19, 0x2, R2 ;  /* 0x0000000213067825 */ /* 0x000fc400078e0002 */
[----:B------:R-:W4:Y:S04]  /*1c40*/  LDG.E.U16 R4, desc[UR36][R4.64] ;  /* 0x0000002404047981 */ /* 0x000f28000c1e1500 */
[----:B------:R0:W5:Y:S01]  /*1c50*/  LDG.E.U16 R6, desc[UR36][R6.64] ;  /* 0x0000002406067981 */ /* 0x000162000c1e1500 */
[----:B------:R-:W-:Y:S02]  /*1c60*/  LOP3.LUT P0, RZ, R15, 0xff, RZ, 0xc0, !PT ;  /* 0x000000ff0fff7812 */ /* 0x000fe4000780c0ff */
[----:B------:R-:W-:Y:S02]  /*1c70*/  LOP3.LUT P2, RZ, R14, 0xff, RZ, 0xc0, !PT ;  /* 0x000000ff0eff7812 */ /* 0x000fe4000784c0ff */
[----:B------:R-:W-:Y:S02]  /*1c80*/  LOP3.LUT P3, RZ, R13, 0xff, RZ, 0xc0, !PT ;  /* 0x000000ff0dff7812 */ /* 0x000fe4000786c0ff */
[----:B------:R-:W-:Y:S01]  /*1c90*/  LOP3.LUT P1, RZ, R12, 0xff, RZ, 0xc0, !PT ;  /* 0x000000ff0cff7812 */ /* 0x000fe2000782c0ff */
[----:B0-----:R-:W-:-:S04]  /*1ca0*/  IMAD.IADD R7, R19, 0x1, R0 ;  /* 0x0000000113077824 */ /* 0x001fc800078e0200 */
[----:B------:R-:W-:-:S05]  /*1cb0*/  IMAD R13, R0, 0x3, R7 ;  /* 0x00000003000d7824 */ /* 0x000fca00078e0207 */
[----:B-1----:R-:W-:Y:S01]  /*1cc0*/  ISETP.GE.U32.AND P4, PT, R13, R8, PT ;  /* 0x000000080d00720c */ /* 0x002fe20003f86070 */
[----:B--2---:R-:W-:Y:S02]  /*1cd0*/  @!P0 HADD2.F32 R12, -RZ, R16.H0_H0 ;  /* 0x20000010ff0c8230 */ /* 0x004fe40000004100 */
[----:B---3--:R-:W-:Y:S02]  /*1ce0*/  @!P2 HADD2.F32 R11, -RZ, R10.H0_H0 ;  /* 0x2000000aff0ba230 */ /* 0x008fe40000004100 */
[----:B----4-:R-:W-:Y:S02]  /*1cf0*/  @!P3 HADD2.F32 R5, -RZ, R4.H0_H0 ;  /* 0x20000004ff05b230 */ /* 0x010fe40000004100 */
[----:B-----5:R-:W-:Y:S01]  /*1d00*/  @!P1 HADD2.F32 R14, -RZ, R6.H0_H0 ;  /* 0x20000006ff0e9230 */ /* 0x020fe20000004100 */
        /* <DEDUP_REMOVED lines=9> */
.L_x_670:
[----:B------:R-:W-:Y:S05]  /*1da0*/  BSYNC.RECONVERGENT B1 ;  /* 0x0000000000017941 */ /* 0x000fea0003800200 */
.L_x_669:
[----:B------:R-:W-:Y:S01]  /*1db0*/  ISETP.GE.U32.AND P0, PT, R7, R8, PT ;  /* 0x000000080700720c */ /* 0x000fe20003f06070 */
[----:B------:R-:W-:-:S12]  /*1dc0*/  BSSY.RECONVERGENT B1, `(.L_x_672) ;  /* 0x0000012000017945 */ /* 0x000fd80003800200 */
[----:B------:R-:W-:Y:S05]  /*1dd0*/  @P0 BRA `(.L_x_673) ;  /* 0x0000000000400947 */ /* 0x000fea0003800000 */
[----:B------:R-:W-:-:S06]  /*1de0*/  IMAD.WIDE.U32 R16, R7, 0x2, R2 ;  /* 0x0000000207107825 */ /* 0x000fcc00078e0002 */
[----:B------:R0:W5:Y:S01]  /*1df0*/  LDG.E.U16 R16, desc[UR36][R16.64] ;  /* 0x0000002410107981 */ /* 0x000162000c1e1500 */
[----:B------:R-:W-:-:S04]  /*1e00*/  IADD3 R5, PT, PT, R7, R0, RZ ;  /* 0x0000000007057210 */ /* 0x000fc80007ffe0ff */
[----:B------:R-:W-:-:S13]  /*1e10*/  ISETP.GE.U32.AND P1, PT, R5, R8, PT ;  /* 0x000000080500720c */ /* 0x000fda0003f26070 */
[----:B0-----:R-:W-:Y:S05]  /*1e20*/  @P1 BRA `(.L_x_673) ;  /* 0x00000000002c1947 */ /* 0x001fea0003800000 */
[----:B------:R-:W-:-:S06]  /*1e30*/  IMAD.WIDE.U32 R10, R5, 0x2, R2 ;  /* 0x00000002050a7825 */ /* 0x000fcc00078e0002 */
[----:B------:R0:W5:Y:S01]  /*1e40*/  LDG.E.U16 R10, desc[UR36][R10.64] ;  /* 0x000000240a0a7981 */ /* 0x000162000c1e1500 */
[----:B------:R-:W-:-:S05]  /*1e50*/  IMAD.IADD R5, R5, 0x1, R0 ;  /* 0x0000000105057824 */ /* 0x000fca00078e0200 */
[----:B------:R-:W-:-:S13]  /*1e60*/  ISETP.GE.U32.AND P1, PT, R5, R8, PT ;  /* 0x000000080500720c */ /* 0x000fda0003f26070 */
[----:B0-----:R-:W-:Y:S05]  /*1e70*/  @P1 BRA `(.L_x_673) ;  /* 0x0000000000181947 */ /* 0x001fea0003800000 */
[C---:B------:R-:W-:Y:S01]  /*1e80*/  IADD3 R11, PT, PT, R5.reuse, R0, RZ ;  /* 0x00000000050b7210 */ /* 0x040fe20007ffe0ff */
[----:B------:R-:W-:-:S03]  /*1e90*/  IMAD.WIDE.U32 R4, R5, 0x2, R2 ;  /* 0x0000000205047825 */ /* 0x000fc600078e0002 */
[----:B------:R-:W-:-:S03]  /*1ea0*/  ISETP.GE.U32.AND P1, PT, R11, R8, PT ;  /* 0x000000080b00720c */ /* 0x000fc60003f26070 */
[----:B------:R0:W5:Y:S10]  /*1eb0*/  LDG.E.U16 R4, desc[UR36][R4.64] ;  /* 0x0000002404047981 */ /* 0x000174000c1e1500 */
[----:B------:R-:W-:-:S05]  /*1ec0*/  @!P1 IMAD.WIDE.U32 R2, R11, 0x2, R2 ;  /* 0x000000020b029825 */ /* 0x000fca00078e0002 */
[----:B------:R0:W5:Y:S02]  /*1ed0*/  @!P1 LDG.E.U16 R6, desc[UR36][R2.64] ;  /* 0x0000002402069981 */ /* 0x000164000c1e1500 */
.L_x_673:
[----:B------:R-:W-:Y:S05]  /*1ee0*/  BSYNC.RECONVERGENT B1 ;  /* 0x0000000000017941 */ /* 0x000fea0003800200 */
.L_x_672:
[----:B------:R-:W-:Y:S04]  /*1ef0*/  BSSY.RECONVERGENT B1, `(.L_x_674) ;  /* 0x000001b000017945 */ /* 0x000fe80003800200 */
[----:B------:R-:W-:Y:S05]  /*1f00*/  @P0 BRA `(.L_x_675) ;  /* 0x0000000000640947 */ /* 0x000fea0003800000 */
[----:B------:R-:W-:Y:S01]  /*1f10*/  LOP3.LUT P0, RZ, R15, 0xff, RZ, 0xc0, !PT ;  /* 0x000000ff0fff7812 */ /* 0x000fe2000780c0ff */
[----:B0-----:R-:W-:-:S05]  /*1f20*/  IMAD.IADD R3, R7, 0x1, R0 ;  /* 0x0000000107037824 */ /* 0x001fca00078e0200 */
[----:B------:R-:W-:-:S07]  /*1f30*/  ISETP.GE.U32.AND P1, PT, R3, R8, PT ;  /* 0x000000080300720c */ /* 0x000fce0003f26070 */
[----:B-----5:R-:W-:-:S05]  /*1f40*/  @!P0 HADD2.F32 R16, -RZ, R16.H0_H0 ;  /* 0x20000010ff108230 */ /* 0x020fca0000004100 */
[----:B------:R-:W-:-:S04]  /*1f50*/  FSETP.NEU.OR P0, PT, R16, RZ, P0 ;  /* 0x000000ff1000720b */ /* 0x000fc8000070d400 */
[----:B------:R-:W-:Y:S01]  /*1f60*/  SEL R15, RZ, 0x1, !P0 ;  /* 0x00000001ff0f7807 */ /* 0x000fe20004000000 */
[----:B------:R-:W-:Y:S08]  /*1f70*/  @P1 BRA `(.L_x_675) ;  /* 0x0000000000481947 */ /* 0x000ff00003800000 */
[----:B------:R-:W-:Y:S02]  /*1f80*/  LOP3.LUT P0, RZ, R14, 0xff, RZ, 0xc0, !PT ;  /* 0x000000ff0eff7812 */ /* 0x000fe4000780c0ff */
[----:B------:R-:W-:-:S04]  /*1f90*/  IADD3 R3, PT, PT, R3, R0, RZ ;  /* 0x0000000003037210 */ /* 0x000fc80007ffe0ff */
[----:B------:R-:W-:-:S07]  /*1fa0*/  ISETP.GE.U32.AND P1, PT, R3, R8, PT ;  /* 0x000000080300720c */ /* 0x000fce0003f26070 */
[----:B------:R-:W-:-:S05]  /*1fb0*/  @!P0 HADD2.F32 R10, -RZ, R10.H0_H0 ;  /* 0x2000000aff0a8230 */ /* 0x000fca0000004100 */
[----:B------:R-:W-:-:S04]  /*1fc0*/  FSETP.NEU.OR P0, PT, R10, RZ, P0 ;  /* 0x000000ff0a00720b */ /* 0x000fc8000070d400 */
[----:B------:R-:W-:Y:S01]  /*1fd0*/  SEL R14, RZ, 0x1, !P0 ;  /* 0x00000001ff0e7807 */ /* 0x000fe20004000000 */
[----:B------:R-:W-:Y:S08]  /*1fe0*/  @P1 BRA `(.L_x_675) ;  /* 0x00000000002c1947 */ /* 0x000ff00003800000 */
[----:B------:R-:W-:Y:S01]  /*1ff0*/  LOP3.LUT P0, RZ, R13, 0xff, RZ, 0xc0, !PT ;  /* 0x000000ff0dff7812 */ /* 0x000fe2000780c0ff */
[----:B------:R-:W-:-:S05]  /*2000*/  IMAD.IADD R3, R3, 0x1, R0 ;  /* 0x0000000103037824 */ /* 0x000fca00078e0200 */
[----:B------:R-:W-:-:S07]  /*2010*/  ISETP.GE.U32.AND P1, PT, R3, R8, PT ;  /* 0x000000080300720c */ /* 0x000fce0003f26070 */
[----:B------:R-:W-:-:S05]  /*2020*/  @!P0 HADD2.F32 R4, -RZ, R4.H0_H0 ;  /* 0x20000004ff048230 */ /* 0x000fca0000004100 */
[----:B------:R-:W-:-:S04]  /*2030*/  FSETP.NEU.OR P0, PT, R4, RZ, P0 ;  /* 0x000000ff0400720b */ /* 0x000fc8000070d400 */
[----:B------:R-:W-:Y:S01]  /*2040*/  SEL R13, RZ, 0x1, !P0 ;  /* 0x00000001ff0d7807 */ /* 0x000fe20004000000 */
[----:B------:R-:W-:Y:S08]  /*2050*/  @P1 BRA `(.L_x_675) ;  /* 0x0000000000101947 */ /* 0x000ff00003800000 */
[----:B------:R-:W-:-:S13]  /*2060*/  LOP3.LUT P0, RZ, R12, 0xff, RZ, 0xc0, !PT ;  /* 0x000000ff0cff7812 */ /* 0x000fda000780c0ff */
[----:B------:R-:W-:-:S05]  /*2070*/  @!P0 HADD2.F32 R6, -RZ, R6.H0_H0 ;  /* 0x20000006ff068230 */ /* 0x000fca0000004100 */
[----:B------:R-:W-:-:S04]  /*2080*/  FSETP.NEU.OR P0, PT, R6, RZ, P0 ;  /* 0x000000ff0600720b */ /* 0x000fc8000070d400 */
[----:B------:R-:W-:-:S09]  /*2090*/  SEL R12, RZ, 0x1, !P0 ;  /* 0x00000001ff0c7807 */ /* 0x000fd20004000000 */
.L_x_675:
[----:B------:R-:W-:Y:S05]  /*20a0*/  BSYNC.RECONVERGENT B1 ;  /* 0x0000000000017941 */ /* 0x000fea0003800200 */
.L_x_674:
[----:B------:R-:W1:Y:S01]  /*20b0*/  I2F.S8 R14, R14 ;  /* 0x0000000e000e7306 */ /* 0x000e620000001400 */
[----:B------:R-:W-:-:S07]  /*20c0*/  LOP3.LUT P0, RZ, R15, 0xff, RZ, 0xc0, !PT ;  /* 0x000000ff0fff7812 */ /* 0x000fce000780c0ff */
[----:B------:R-:W2:Y:S01]  /*20d0*/  I2F.S8 R13, R13 ;  /* 0x0000000d000d7306 */ /* 0x000ea20000001400 */
[----:B-1----:R-:W-:-:S07]  /*20e0*/  F2FP.F16.F32.PACK_AB R0, RZ, R14 ;  /* 0x0000000eff00723e */ /* 0x002fce00000000ff */
[----:B------:R-:W1:Y:S01]  /*20f0*/  I2F.S8 R12, R12 ;  /* 0x0000000c000c7306 */ /* 0x000e620000001400 */
[----:B------:R-:W-:-:S05]  /*2100*/  @!P0 HADD2.F32 R0, -RZ, R0.H0_H0 ;  /* 0x20000000ff008230 */ /* 0x000fca0000004100 */
[----:B------:R-:W-:Y:S02]  /*2110*/  FSETP.EQ.AND P0, PT, R0, RZ, !P0 ;  /* 0x000000ff0000720b */ /* 0x000fe40004702000 */
[----:B--2---:R-:W-:-:S11]  /*2120*/  F2FP.F16.F32.PACK_AB R0, RZ, R13 ;  /* 0x0000000dff00723e */ /* 0x004fd600000000ff */
[----:B------:R-:W-:-:S05]  /*2130*/  @P0 HADD2.F32 R0, -RZ, R0.H0_H0 ;  /* 0x20000000ff000230 */ /* 0x000fca0000004100 */
[----:B------:R-:W-:Y:S02]  /*2140*/  FSETP.EQ.AND P0, PT, R0, RZ, P0 ;  /* 0x000000ff0000720b */ /* 0x000fe40000702000 */
[----:B-1----:R-:W-:-:S11]  /*2150*/  F2FP.F16.F32.PACK_AB R0, RZ, R12 ;  /* 0x0000000cff00723e */ /* 0x002fd600000000ff */
[----:B------:R-:W-:-:S05]  /*2160*/  @P0 HADD2.F32 R0, -RZ, R0.H0_H0 ;  /* 0x20000000ff000230 */ /* 0x000fca0000004100 */
[----:B------:R-:W-:-:S04]  /*2170*/  FSETP.NEU.OR P0, PT, R0, RZ, !P0 ;  /* 0x000000ff0000720b */ /* 0x000fc8000470d400 */
[----:B------:R-:W-:Y:S01]  /*2180*/  SEL R17, RZ, 0x1, !P0 ;  /* 0x00000001ff117807 */ /* 0x000fe20004000000 */
[----:B------:R-:W-:Y:S08]  /*2190*/  BRA `(.L_x_654) ;  /* 0x0000009400087947 */ /* 0x000ff00003800000 */
.L_x_668:
        /* <DEDUP_REMOVED lines=18> */
.L_x_679:
        /* <DEDUP_REMOVED lines=18> */
[----:B------:R-:W-:Y:S02]  /*23e0*/  LOP3.LUT P3, RZ, R12, 0xff, RZ, 0xc0, !PT ;  /* 0x000000ff0cff7812 */ /* 0x000fe4000786c0ff */
[----:B------:R-:W-:Y:S01]  /*23f0*/  LOP3.LUT P1, RZ, R15, 0xff, RZ, 0xc0, !PT ;  /* 0x000000ff0fff7812 */ /* 0x000fe2000782c0ff */
[----:B------:R-:W-:-:S05]  /*2400*/  IMAD R13, R0, 0x3, R7 ;  /* 0x00000003000d7824 */ /* 0x000fca00078e0207 */
[----:B-1----:R-:W-:Y:S01]  /*2410*/  ISETP.GE.U32.AND P4, PT, R13, R8, PT ;  /* 0x000000080d00720c */ /* 0x002fe20003f86070 */
[----:B--2---:R-:W-:-:S04]  /*2420*/  @!P0 HADD2.F32 R12, -RZ, R18.H0_H0 ;  /* 0x20000012ff0c8230 */ /* 0x004fc80000004100 */
[----:B---3--:R-:W-:Y:S02]  /*2430*/  @!P3 HADD2.F32 R5, -RZ, R6.H0_H0 ;  /* 0x20000006ff05b230 */ /* 0x008fe40000004100 */
[----:B----4-:R-:W-:Y:S02]  /*2440*/  @!P1 HADD2.F32 R11, -RZ, R10.H0_H0 ;  /* 0x2000000aff0b9230 */ /* 0x010fe40000004100 */
[----:B-----5:R-:W-:Y:S01]  /*2450*/  @!P2 HADD2.F32 R4, -RZ, R20.H0_H0 ;  /* 0x20000014ff04a230 */ /* 0x020fe20000004100 */
        /* <DEDUP_REMOVED lines=9> */
.L_x_678:
[----:B------:R-:W-:Y:S05]  /*24f0*/  BSYNC.RECONVERGENT B1 ;  /* 0x0000000000017941 */ /* 0x000fea0003800200 */
.L_x_677:
        /* <DEDUP_REMOVED lines=23> */
.L_x_681:
[----:B------:R-:W-:Y:S05]  /*2670*/  BSYNC.RECONVERGENT B1 ;  /* 0x0000000000017941 */ /* 0x000fea0003800200 */
.L_x_680:
[----:B------:R-:W-:Y:S04]  /*2680*/  BSSY.RECONVERGENT B1, `(.L_x_682) ;  /* 0x000001b000017945 */ /* 0x000fe80003800200 */
[----:B------:R-:W-:Y:S05]  /*2690*/  @P0 BRA `(.L_x_683) ;  /* 0x0000000000640947 */ /* 0x000fea0003800000 */
[----:B------:R-:W-:Y:S02]  /*26a0*/  LOP3.LUT P0, RZ, R14, 0xff, RZ, 0xc0, !PT ;  /* 0x000000ff0eff7812 */ /* 0x000fe4000780c0ff */
[----:B0-----:R-:W-:-:S04]  /*26b0*/  IADD3 R3, PT, PT, R7, R0, RZ ;  /* 0x0000000007037210 */ /* 0x001fc80007ffe0ff */
[----:B------:R-:W-:-:S07]  /*26c0*/  ISETP.GE.U32.AND P1, PT, R3, R8, PT ;  /* 0x000000080300720c */ /* 0x000fce0003f26070 */
[----:B-----5:R-:W-:-:S05]  /*26d0*/  @!P0 HADD2.F32 R18, -RZ, R18.H0_H0 ;  /* 0x20000012ff128230 */ /* 0x020fca0000004100 */
        /* <DEDUP_REMOVED lines=21> */
.L_x_683:
[----:B------:R-:W-:Y:S05]  /*2830*/  BSYNC.RECONVERGENT B1 ;  /* 0x0000000000017941 */ /* 0x000fea0003800200 */
.L_x_682:
        /* <DEDUP_REMOVED lines=15> */
.L_x_676:
        /* <DEDUP_REMOVED lines=11> */
[----:B------:R-:W-:-:S13]  /*29e0*/  ISETP.NE.AND P4, PT, R0, RZ, PT ;  /* 0x000000ff0000720c */ /* 0x000fda0003f85270 */
[----:B------:R0:W5:Y:S01]  /*29f0*/  @!P4 LDG.E.U16 R11, desc[UR36][R12.64] ;  /* 0x000000240c0bc981 */ /* 0x000162000c1e1500 */
[----:B------:R-:W-:Y:S02]  /*2a00*/  IADD3 R0, PT, PT, R0, -0x1, RZ ;  /* 0xffffffff00007810 */ /* 0x000fe40007ffe0ff */
[----:B------:R-:W-:Y:S02]  /*2a10*/  PRMT R5, R14, 0x7610, R5 ;  /* 0x000076100e057816 */ /* 0x000fe40000000005 */
[----:B------:R-:W-:Y:S02]  /*2a20*/  VIMNMX.U32 R0, PT, PT, R0, 0x18, PT ;  /* 0x0000001800007848 */ /* 0x000fe40003fe0000 */
[C---:B------:R-:W-:Y:S02]  /*2a30*/  PRMT R4, R14.reuse, 0x7610, R4 ;  /* 0x000076100e047816 */ /* 0x040fe40000000004 */
[----:B------:R-:W-:Y:S01]  /*2a40*/  PRMT R3, R14, 0x7610, R3 ;  /* 0x000076100e037816 */ /* 0x000fe20000000003 */
[----:B------:R-:W-:Y:S01]  /*2a50*/  VIADD R0, R0, 0x1 ;  /* 0x0000000100007836 */ /* 0x000fe20000000000 */
[----:B0-----:R-:W-:-:S07]  /*2a60*/  PRMT R2, R14, 0x7610, R2 ;  /* 0x000076100e027816 */ /* 0x001fce0000000002 */
.L_x_691:
[----:B------:R-:W0:Y:S01]  /*2a70*/  LDCU UR4, c[0x0][0x390] ;  /* 0x00007200ff0477ac */ /* 0x000e220008000800 */
[C---:B-----5:R-:W-:Y:S02]  /*2a80*/  @!P4 PRMT R14, R11.reuse, 0x7610, R14 ;  /* 0x000076100b0ec816 */ /* 0x060fe4000000000e */
[C---:B------:R-:W-:Y:S02]  /*2a90*/  @!P4 PRMT R18, R11.reuse, 0x7610, R18 ;  /* 0x000076100b12c816 */ /* 0x040fe40000000012 */
[C---:B------:R-:W-:Y:S02]  /*2aa0*/  @!P4 PRMT R26, R11.reuse, 0x7610, R26 ;  /* 0x000076100b1ac816 */ /* 0x040fe4000000001a */
[----:B------:R-:W-:Y:S01]  /*2ab0*/  @!P4 PRMT R27, R11, 0x7610, R27 ;  /* 0x000076100b1bc816 */ /* 0x000fe2000000001b */
[----:B-1----:R-:W-:Y:S06]  /*2ac0*/  @!P4 BRA `(.L_x_686) ;  /* 0x000000400008c947 */ /* 0x002fec0003800000 */
        /* <DEDUP_REMOVED lines=296> */
.L_x_687:
[----:B------:R-:W-:Y:S01]  /*3d50*/  LOP3.LUT R15, R6, 0xfffffffe, RZ, 0xc0, !PT ;  /* 0xfffffffe060f7812 */ /* 0x000fe200078ec0ff */
[----:B------:R-:W1:Y:S03]  /*3d60*/  LDCU UR52, c[0x0][0x3d0] ;  /* 0x00007a00ff3477ac */ /* 0x000e660008000800 */
[----:B------:R-:W-:-:S05]  /*3d70*/  IADD3 R14, P0, PT, R15, R12, RZ ;  /* 0x0000000c0f0e7210 */ /* 0x000fca0007f1e0ff */
[----:B------:R-:W-:-:S05]  /*3d80*/  IMAD.X R15, RZ, RZ, R13, P0 ;  /* 0x000000ffff0f7224 */ /* 0x000fca00000e060d */
[----:B------:R2:W5:Y:S01]  /*3d90*/  LDG.E.U16 R27, desc[UR36][R14.64] ;  /* 0x000000240e1b7981 */ /* 0x000562000c1e1500 */
[----:B0-----:R-:W-:Y:S01]  /*3da0*/  IADD3 R17, PT, PT, R7, UR4, RZ ;  /* 0x0000000407117c10 */ /* 0x001fe2000fffe0ff */
[----:B------:R-:W-:-:S04]  /*3db0*/  IMAD.MOV.U32 R16, RZ, RZ, RZ ;  /* 0x000000ffff107224 */ /* 0x000fc800078e00ff */
[----:B------:R-:W-:-:S05]  /*3dc0*/  IMAD.HI.U32 R6, R17, UR31, R16 ;  /* 0x0000001f11067c27 */ /* 0x000fca000f8e0010 */
[----:B-1----:R-:W-:-:S04]  /*3dd0*/  SHF.R.U32.HI R18, RZ, UR52, R6 ;  /* 0x00000034ff127c19 */ /* 0x002fc80008011606 */
[----:B------:R-:W-:-:S05]  /*3de0*/  IADD3 R19, PT, PT, -R18, RZ, RZ ;  /* 0x000000ff12137210 */ /* 0x000fca0007ffe1ff */
[----:B------:R-:W-:-:S04]  /*3df0*/  IMAD R6, R19, UR30, R17 ;  /* 0x0000001e13067c24 */ /* 0x000fc8000f8e0211 */
[----:B------:R-:W-:Y:S01]  /*3e00*/  IMAD R6, R6, UR5, RZ ;  /* 0x0000000506067c24 */ /* 0x000fe2000f8e02ff */
[----:B--2---:R-:W-:Y:S06]  /*3e10*/  BRA.U !UP0, `(.L_x_688) ;  /* 0x0000000d08947547 */ /* 0x004fec000b800000 */
        /* <DEDUP_REMOVED lines=229> */
.L_x_688:
        /* <DEDUP_REMOVED lines=242> */
.L_x_689:
        /* <DEDUP_REMOVED lines=242> */
.L_x_690:
[----:B------:R-:W-:-:S04]  /*6ab0*/  LOP3.LUT R15, R6, 0xfffffffe, RZ, 0xc0, !PT ;  /* 0xfffffffe060f7812 */ /* 0x000fc800078ec0ff */
[----:B------:R-:W-:-:S04]  /*6ac0*/  IADD3 R14, P0, PT, R15, R12, RZ ;  /* 0x0000000c0f0e7210 */ /* 0x000fc80007f1e0ff */
[----:B------:R-:W-:-:S05]  /*6ad0*/  IADD3.X R15, PT, PT, RZ, R13, RZ, P0, !PT ;  /* 0x0000000dff0f7210 */ /* 0x000fca00007fe4ff */
[----:B------:R1:W5:Y:S04]  /*6ae0*/  LDG.E.U16 R14, desc[UR36][R14.64] ;  /* 0x000000240e0e7981 */ /* 0x000368000c1e1500 */
.L_x_686:
[----:B------:R-:W2:Y:S01]  /*6af0*/  LDCU UR5, c[0x0][0x388] ;  /* 0x00007100ff0577ac */ /* 0x000ea20008000800 */
[----:B0-----:R-:W-:Y:S01]  /*6b00*/  IMAD.U32 R6, RZ, RZ, UR4 ;  /* 0x00000004ff067e24 */ /* 0x001fe2000f8e00ff */
[----:B------:R-:W-:Y:S02]  /*6b10*/  LOP3.LUT P2, RZ, R2, 0xff, RZ, 0xc0, !PT ;  /* 0x000000ff02ff7812 */ /* 0x000fe4000784c0ff */
[----:B------:R-:W-:Y:S02]  /*6b20*/  LOP3.LUT P3, RZ, R3, 0xff, RZ, 0xc0, !PT ;  /* 0x000000ff03ff7812 */ /* 0x000fe4000786c0ff */
[----:B------:R-:W-:Y:S02]  /*6b30*/  LEA R7, R6, R7, 0x2 ;  /* 0x0000000706077211 */ /* 0x000fe400078e10ff */
[----:B------:R-:W-:Y:S02]  /*6b40*/  LOP3.LUT P1, RZ, R4, 0xff, RZ, 0xc0, !PT ;  /* 0x000000ff04ff7812 */ /* 0x000fe4000782c0ff */
[----:B------:R-:W-:Y:S01]  /*6b50*/  LOP3.LUT P0, RZ, R5, 0xff, RZ, 0xc0, !PT ;  /* 0x000000ff05ff7812 */ /* 0x000fe2000780c0ff */
[----:B------:R-:W-:-:S04]  /*6b60*/  IMAD R3, R6, 0x3, R7 ;  /* 0x0000000306037824 */ /* 0x000fc800078e0207 */
[----:B-----5:R-:W-:Y:S02]  /*6b70*/  @!P2 HADD2.F32 R2, -RZ, R27.H0_H0 ;  /* 0x2000001bff02a230 */ /* 0x020fe40000004100 */
[----:B--2---:R-:W-:-:S03]  /*6b80*/  IMAD.U32 R8, RZ, RZ, UR5 ;  /* 0x00000005ff087e24 */ /* 0x004fc6000f8e00ff */
[----:B------:R-:W-:Y:S01]  /*6b90*/  FSETP.NEU.OR P2, PT, R2, RZ, P2 ;  /* 0x000000ff0200720b */ /* 0x000fe2000174d400 */
[----:B------:R-:W-:Y:S01]  /*6ba0*/  @!P3 HADD2.F32 R2, -RZ, R26.H0_H0 ;  /* 0x2000001aff02b230 */ /* 0x000fe20000004100 */
[----:B------:R-:W-:Y:S01]  /*6bb0*/  ISETP.GE.U32.AND P5, PT, R3, R8, PT ;  /* 0x000000080300720c */ /* 0x000fe20003fa6070 */
[----:B------:R-:W-:Y:S02]  /*6bc0*/  @!P1 HADD2.F32 R4, -RZ, R18.H0_H0 ;  /* 0x20000012ff049230 */ /* 0x000fe40000004100 */
[----:B------:R-:W-:Y:S01]  /*6bd0*/  @!P0 HADD2.F32 R5, -RZ, R14.H0_H0 ;  /* 0x2000000eff058230 */ /* 0x000fe20000004100 */
        /* <DEDUP_REMOVED lines=8> */
.L_x_685:
[----:B------:R-:W-:Y:S05]  /*6c60*/  BSYNC.RECONVERGENT B1 ;  /* 0x0000000000017941 */ /* 0x000fea0003800200 */
.L_x_684:
[----:B------:R-:W-:Y:S01]  /*6c70*/  ISETP.GE.U32.AND P0, PT, R7, R8, PT ;  /* 0x000000080700720c */ /* 0x000fe20003f06070 */
[----:B------:R-:W-:Y:S01]  /*6c80*/  BSSY.RECONVERGENT B1, `(.L_x_692) ;  /* 0x0000468000017945 */ /* 0x000fe20003800200 */
[----:B------:R-:W-:-:S11]  /*6c90*/  PRMT R0, R14, 0x7610, R0 ;  /* 0x000076100e007816 */ /* 0x000fd60000000000 */
[----:B------:R-:W-:Y:S05]  /*6ca0*/  @P0 BRA `(.L_x_693) ;  /* 0x0000004400940947 */ /* 0x000fea0003800000 */
[----:B------:R-:W0:Y:S01]  /*6cb0*/  LDC R19, c[0x0][0x3c4] ;  /* 0x0000f100ff137b82 */ /* 0x000e220000000800 */
[----:B------:R-:W2:Y:S02]  /*6cc0*/  LDCU.64 UR4, c[0x0][0x750] ;  /* 0x0000ea00ff0477ac */ /* 0x000ea40008000a00 */
[----:B--2---:R-:W-:-:S04]  /*6cd0*/  IADD3 R10, P0, PT, R10, UR4, RZ ;  /* 0x000000040a0a7c10 */ /* 0x004fc8000ff1e0ff */
[----:B------:R-:W-:Y:S02]  /*6ce0*/  IADD3.X R11, PT, PT, RZ, UR5, RZ, P0, !PT ;  /* 0x00000005ff0b7c10 */ /* 0x000fe400087fe4ff */
[----:B0-----:R-:W-:-:S13]  /*6cf0*/  ISETP.NE.AND P1, PT, R19, RZ, PT ;  /* 0x000000ff1300720c */ /* 0x001fda0003f25270 */
[----:B------:R-:W-:Y:S05]  /*6d00*/  @P1 BRA `(.L_x_694) ;  /* 0x0000000000381947 */ /* 0x000fea0003800000 */
[----:B------:R2:W5:Y:S01]  /*6d10*/  LDG.E.U16 R27, desc[UR36][R10.64] ;  /* 0x000000240a1b7981 */ /* 0x000562000c1e1500 */
[----:B------:R-:W-:-:S05]  /*6d20*/  IMAD.IADD R13, R7, 0x1, R6 ;  /* 0x00000001070d7824 */ /* 0x000fca00078e0206 */
[----:B------:R-:W-:-:S13]  /*6d30*/  ISETP.GE.U32.AND P0, PT, R13, R8, PT ;  /* 0x000000080d00720c */ /* 0x000fda0003f06070 */
[----:B--2---:R-:W-:Y:S05]  /*6d40*/  @P0 BRA `(.L_x_693) ;  /* 0x00000044006c0947 */ /* 0x004fea0003800000 */
[----:B------:R-:W-:Y:S02]  /*6d50*/  IADD3 R11, PT, PT, R13, R6, RZ ;  /* 0x000000060d0b7210 */ /* 0x000fe40007ffe0ff */
[----:B-----5:R-:W-:Y:S02]  /*6d60*/  PRMT R26, R27, 0x7610, R26 ;  /* 0x000076101b1a7816 */ /* 0x020fe4000000001a */
[----:B------:R-:W-:-:S13]  /*6d70*/  ISETP.GE.U32.AND P0, PT, R11, R8, PT ;  /* 0x000000080b00720c */ /* 0x000fda0003f06070 */
[----:B------:R-:W-:Y:S05]  /*6d80*/  @P0 BRA `(.L_x_693) ;  /* 0x00000044005c0947 */ /* 0x000fea0003800000 */
[----:B------:R-:W-:Y:S01]  /*6d90*/  IMAD.IADD R11, R11, 0x1, R6 ;  /* 0x000000010b0b7824 */ /* 0x000fe200078e0206 */
[C---:B------:R-:W-:Y:S02]  /*6da0*/  PRMT R18, R27.reuse, 0x7610, R18 ;  /* 0x000076101b127816 */ /* 0x040fe40000000012 */
[----:B------:R-:W-:Y:S02]  /*6db0*/  PRMT R26, R27, 0x7610, R26 ;  /* 0x000076101b1a7816 */ /* 0x000fe4000000001a */
[----:B------:R-:W-:-:S04]  /*6dc0*/  ISETP.GE.U32.AND P0, PT, R11, R8, PT ;  /* 0x000000080b00720c */ /* 0x000fc80003f06070 */
[----:B------:R-:W-:Y:S01]  /*6dd0*/  SEL R0, R27, R0, !P0 ;  /* 0x000000001b007207 */ /* 0x000fe20004000000 */
[----:B------:R-:W-:Y:S08]  /*6de0*/  BRA `(.L_x_693) ;  /* 0x0000004400447947 */ /* 0x000ff00003800000 */
.L_x_694:
[----:B------:R-:W0:Y:S01]  /*6df0*/  LDC.64 R12, c[0x0][0x3c8] ;  /* 0x0000f200ff0c7b82 */ /* 0x000e220000000a00 */
[----:B------:R-:W-:Y:S01]  /*6e00*/  MOV R14, RZ ;  /* 0x000000ff000e7202 */ /* 0x000fe20000000f00 */
[----:B-1----:R-:W-:-:S06]  /*6e10*/  IMAD.MOV.U32 R15, RZ, RZ, R7 ;  /* 0x000000ffff0f7224 */ /* 0x002fcc00078e0007 */
[----:B------:R-:W1:Y:S08]  /*6e20*/  LDC R23, c[0x0][0x3d0] ;  /* 0x0000f400ff177b82 */ /* 0x000e700000000800 */
[----:B------:R-:W2:Y:S01]  /*6e30*/  LDC R24, c[0x0][0x4f4] ;  /* 0x00013d00ff187b82 */ /* 0x000ea20000000800 */
[----:B0-----:R-:W-:Y:S01]  /*6e40*/  IMAD.HI.U32 R16, R7, R13, R14 ;  /* 0x0000000d07107227 */ /* 0x001fe200078e000e */
[----:B------:R-:W-:-:S04]  /*6e50*/  IADD3 R14, PT, PT, R19, -0x1, RZ ;  /* 0xffffffff130e7810 */ /* 0x000fc80007ffe0ff */
[C---:B------:R-:W-:Y:S02]  /*6e60*/  ISETP.NE.AND P0, PT, R14.reuse, RZ, PT ;  /* 0x000000ff0e00720c */ /* 0x040fe40003f05270 */
[----:B------:R-:W-:Y:S02]  /*6e70*/  VIMNMX.U32 R25, PT, PT, R14, 0x18, PT ;  /* 0x000000180e197848 */ /* 0x000fe40003fe0000 */
[----:B-1----:R-:W-:Y:S02]  /*6e80*/  SHF.R.U32.HI R17, RZ, R23, R16 ;  /* 0x00000017ff117219 */ /* 0x002fe40000011610 */
[----:B------:R-:W-:-:S03]  /*6e90*/  IADD3 R25, PT, PT, R25, 0x1, RZ ;  /* 0x0000000119197810 */ /* 0x000fc60007ffe0ff */
[----:B------:R-:W-:-:S04]  /*6ea0*/  IMAD.MOV R19, RZ, RZ, -R17 ;  /* 0x000000ffff137224 */ /* 0x000fc800078e0a11 */
[----:B------:R-:W-:-:S04]  /*6eb0*/  IMAD R19, R12, R19, R7 ;  /* 0x000000130c137224 */ /* 0x000fc800078e0207 */
[----:B--2---:R-:W-:Y:S01]  /*6ec0*/  IMAD R19, R19, R24, RZ ;  /* 0x0000001813137224 */ /* 0x004fe200078e02ff */
        /* <DEDUP_REMOVED lines=243> */
[----:B------:R-:W-:Y:S01]  /*7e00*/  ISETP.NE.AND P1, PT, R25, 0x18, PT ;  /* 0x000000181900780c */ /* 0x000fe20003f25270 */
[----:B------:R-:W0:Y:S01]  /*7e10*/  LDCU.64 UR4, c[0x0][0x4e0] ;  /* 0x00009c00ff0477ac */ /* 0x000e220008000a00 */
[----:B------:R-:W-:Y:S01]  /*7e20*/  IMAD.MOV.U32 R20, RZ, RZ, RZ ;  /* 0x000000ffff147224 */ /* 0x000fe200078e00ff */
[----:B------:R-:W1:Y:S10]  /*7e30*/  LDCU UR6, c[0x0][0x4dc] ;  /* 0x00009b80ff0677ac */ /* 0x000e740008000800 */
[----:B------:R-:W2:Y:S01]  /*7e40*/  @P1 LDC.64 R14, c[0x0][0x4e8] ;  /* 0x00013a00ff0e1b82 */ /* 0x000ea20000000a00 */
[----:B0-----:R-:W-:Y:S01]  /*7e50*/  IMAD.HI.U32 R16, R21, UR4, R20 ;  /* 0x0000000415107c27 */ /* 0x001fe2000f8e0014 */
[----:B------:R-:W0:Y:S06]  /*7e60*/  LDCU UR4, c[0x0][0x550] ;  /* 0x0000aa00ff0477ac */ /* 0x000e2c0008000800 */
[----:B------:R-:W3:Y:S01]  /*7e70*/  @P1 LDC R28, c[0x0][0x4f0] ;  /* 0x00013c00ff1c1b82 */ /* 0x000ee20000000800 */
[----:B------:R-:W-:Y:S01]  /*7e80*/  SHF.R.U32.HI R17, RZ, UR5, R16 ;  /* 0x00000005ff117c19 */ /* 0x000fe20008011610 */
[----:B------:R-:W-:-:S03]  /*7e90*/  @P1 IMAD.MOV.U32 R16, RZ, RZ, RZ ;  /* 0x000000ffff101224 */ /* 0x000fc600078e00ff */
[----:B------:R-:W-:-:S05]  /*7ea0*/  IADD3 R20, PT, PT, -R17, RZ, RZ ;  /* 0x000000ff11147210 */ /* 0x000fca0007ffe1ff */
[----:B-1----:R-:W-:Y:S02]  /*7eb0*/  IMAD R20, R20, UR6, R21 ;  /* 0x0000000614147c24 */ /* 0x002fe4000f8e0215 */
[----:B--2---:R-:W-:Y:S02]  /*7ec0*/  @P1 IMAD.HI.U32 R15, R17, R15, R16 ;  /* 0x0000000f110f1227 */ /* 0x004fe400078e0010 */
[----:B------:R-:W1:Y:S02]  /*7ed0*/  @P1 LDC R16, c[0x0][0x554] ;  /* 0x00015500ff101b82 */ /* 0x000e640000000800 */
[----:B0-----:R-:W-:Y:S01]  /*7ee0*/  IMAD R19, R20, UR4, R19 ;  /* 0x0000000414137c24 */ /* 0x001fe2000f8e0213 */
[----:B---3--:R-:W-:-:S04]  /*7ef0*/  @P1 SHF.R.U32.HI R15, RZ, R28, R15 ;  /* 0x0000001cff0f1219 */ /* 0x008fc8000001160f */
[----:B------:R-:W-:-:S05]  /*7f00*/  @P1 IADD3 R15, PT, PT, -R15, RZ, RZ ;  /* 0x000000ff0f0f1210 */ /* 0x000fca0007ffe1ff */
[----:B------:R-:W-:-:S04]  /*7f10*/  @P1 IMAD R14, R14, R15, R17 ;  /* 0x0000000f0e0e1224 */ /* 0x000fc800078e0211 */
[----:B-1----:R-:W-:-:S07]  /*7f20*/  @P1 IMAD R19, R14, R16, R19 ;  /* 0x000000100e131224 */ /* 0x002fce00078e0213 */
.L_x_695:
[----:B------:R-:W-:-:S04]  /*7f30*/  LOP3.LUT R15, R19, 0xfffffffe, RZ, 0xc0, !PT ;  /* 0xfffffffe130f7812 */ /* 0x000fc800078ec0ff */
[----:B------:R-:W-:-:S05]  /*7f40*/  IADD3 R14, P1, PT, R15, R10, RZ ;  /* 0x0000000a0f0e7210 */ /* 0x000fca0007f3e0ff */
[----:B------:R-:W-:-:S05]  /*7f50*/  IMAD.X R15, RZ, RZ, R11, P1 ;  /* 0x000000ffff0f7224 */ /* 0x000fca00008e060b */
[----:B------:R0:W5:Y:S01]  /*7f60*/  LDG.E.U16 R27, desc[UR36][R14.64] ;  /* 0x000000240e1b7981 */ /* 0x000162000c1e1500 */
[----:B------:R-:W-:-:S04]  /*7f70*/  IADD3 R17, PT, PT, R7, R6, RZ ;  /* 0x0000000607117210 */ /* 0x000fc80007ffe0ff */
[----:B------:R-:W-:-:S13]  /*7f80*/  ISETP.GE.U32.AND P1, PT, R17, R8, PT ;  /* 0x000000081100720c */ /* 0x000fda0003f26070 */
[----:B0-----:R-:W-:Y:S05]  /*7f90*/  @P1 BRA `(.L_x_693) ;  /* 0x0000003000d81947 */ /* 0x001fea0003800000 */
[----:B------:R-:W-:-:S04]  /*7fa0*/  IMAD.MOV.U32 R16, RZ, RZ, RZ ;  /* 0x000000ffff107224 */ /* 0x000fc800078e00ff */
[----:B------:R-:W-:-:S05]  /*7fb0*/  IMAD.HI.U32 R20, R17, R13, R16 ;  /* 0x0000000d11147227 */ /* 0x000fca00078e0010 */
[----:B------:R-:W-:-:S04]  /*7fc0*/  SHF.R.U32.HI R21, RZ, R23, R20 ;  /* 0x00000017ff157219 */ /* 0x000fc80000011614 */
[----:B------:R-:W-:-:S05]  /*7fd0*/  IADD3 R19, PT, PT, -R21, RZ, RZ ;  /* 0x000000ff15137210 */ /* 0x000fca0007ffe1ff */
[----:B------:R-:W-:-:S04]  /*7fe0*/  IMAD R19, R12, R19, R17 ;  /* 0x000000130c137224 */ /* 0x000fc800078e0211 */
[----:B------:R-:W-:Y:S01]  /*7ff0*/  IMAD R19, R19, R24, RZ ;  /* 0x0000001813137224 */ /* 0x000fe200078e02ff */
        /* <DEDUP_REMOVED lines=251> */
[----:B------:R-:W-:-:S02]  /*8fb0*/  SHF.R.U32.HI R21, RZ, UR5, R20 ;  /* 0x00000005ff157c19 */ /* 0x000fc40008011614 */
[----:B------:R-:W-:Y:S02]  /*8fc0*/  @P1 MOV R20, RZ ;  /* 0x000000ff00141202 */ /* 0x000fe40000000f00 */
[----:B------:R-:W-:-:S05]  /*8fd0*/  IADD3 R28, PT, PT, -R21, RZ, RZ ;  /* 0x000000ff151c7210 */ /* 0x000fca0007ffe1ff */
        /* <DEDUP_REMOVED lines=8> */
.L_x_696:
[----:B------:R-:W-:-:S04]  /*9060*/  LOP3.LUT R19, R19, 0xfffffffe, RZ, 0xc0, !PT ;  /* 0xfffffffe13137812 */ /* 0x000fc800078ec0ff */
[----:B------:R-:W-:-:S04]  /*9070*/  IADD3 R20, P1, PT, R19, R10, RZ ;  /* 0x0000000a13147210 */ /* 0x000fc80007f3e0ff */
[----:B------:R-:W-:-:S05]  /*9080*/  IADD3.X R21, PT, PT, RZ, R11, RZ, P1, !PT ;  /* 0x0000000bff157210 */ /* 0x000fca0000ffe4ff */
        /* <DEDUP_REMOVED lines=256> */
[----:B------:R-:W1:-:S12]  /*a090*/  LDCU UR6, c[0x0][0x4dc] ;  /* 0x00009b80ff0677ac */ /* 0x000e580008000800 */
[----:B------:R-:W2:Y:S01]  /*a0a0*/  @P1 LDC.64 R18, c[0x0][0x4e8] ;  /* 0x00013a00ff121b82 */ /* 0x000ea20000000a00 */
[----:B0-----:R-:W-:Y:S01]  /*a0b0*/  IMAD.HI.U32 R20, R17, UR4, R16 ;  /* 0x0000000411147c27 */ /* 0x001fe2000f8e0010 */
[----:B------:R-:W0:Y:S04]  /*a0c0*/  LDCU UR4, c[0x0][0x550] ;  /* 0x0000aa00ff0477ac */ /* 0x000e280008000800 */
[----:B------:R-:W-:Y:S01]  /*a0d0*/  SHF.R.U32.HI R21, RZ, UR5, R20 ;  /* 0x00000005ff157c19 */ /* 0x000fe20008011614 */
[----:B------:R-:W-:-:S03]  /*a0e0*/  @P1 IMAD.MOV.U32 R20, RZ, RZ, RZ ;  /* 0x000000ffff141224 */ /* 0x000fc600078e00ff */
[----:B------:R-:W-:-:S05]  /*a0f0*/  IADD3 R16, PT, PT, -R21, RZ, RZ ;  /* 0x000000ff15107210 */ /* 0x000fca0007ffe1ff */
[----:B-1----:R-:W-:Y:S02]  /*a100*/  IMAD R17, R16, UR6, R17 ;  /* 0x0000000610117c24 */ /* 0x002fe4000f8e0211 */
[----:B------:R-:W1:Y:S02]  /*a110*/  @P1 LDC R16, c[0x0][0x4f0] ;  /* 0x00013c00ff101b82 */ /* 0x000e640000000800 */
[----:B0-----:R-:W-:Y:S02]  /*a120*/  IMAD R28, R17, UR4, R28 ;  /* 0x00000004111c7c24 */ /* 0x001fe4000f8e021c */
[----:B--2---:R-:W-:-:S04]  /*a130*/  @P1 IMAD.HI.U32 R19, R21, R19, R20 ;  /* 0x0000001315131227 */ /* 0x004fc800078e0014 */
[----:B------:R-:W0:Y:S01]  /*a140*/  @P1 LDC R17, c[0x0][0x554] ;  /* 0x00015500ff111b82 */ /* 0x000e220000000800 */
[----:B-1----:R-:W-:-:S04]  /*a150*/  @P1 SHF.R.U32.HI R19, RZ, R16, R19 ;  /* 0x00000010ff131219 */ /* 0x002fc80000011613 */
[----:B------:R-:W-:-:S05]  /*a160*/  @P1 IADD3 R19, PT, PT, -R19, RZ, RZ ;  /* 0x000000ff13131210 */ /* 0x000fca0007ffe1ff */
[----:B------:R-:W-:-:S04]  /*a170*/  @P1 IMAD R18, R18, R19, R21 ;  /* 0x0000001312121224 */ /* 0x000fc800078e0215 */
[----:B0-----:R-:W-:-:S07]  /*a180*/  @P1 IMAD R28, R18, R17, R28 ;  /* 0x00000011121c1224 */ /* 0x001fce00078e021c */
.L_x_697:
        /* <DEDUP_REMOVED lines=258> */
[----:B------:R-:W-:-:S11]  /*b1b0*/  MOV R14, RZ ;  /* 0x000000ff000e7202 */ /* 0x000fd60000000f00 */
[----:B------:R-:W1:Y:S01]  /*b1c0*/  @P0 LDC.64 R12, c[0x0][0x4e8] ;  /* 0x00013a00ff0c0b82 */ /* 0x000e620000000a00 */
[----:B0-----:R-:W-:Y:S01]  /*b1d0*/  IMAD.HI.U32 R16, R15, UR4, R14 ;  /* 0x000000040f107c27 */ /* 0x001fe2000f8e000e */
[----:B------:R-:W0:Y:S06]  /*b1e0*/  LDCU UR4, c[0x0][0x4dc] ;  /* 0x00009b80ff0477ac */ /* 0x000e2c0008000800 */
[----:B------:R-:W2:Y:S01]  /*b1f0*/  @P0 LDC R0, c[0x0][0x4f0] ;  /* 0x00013c00ff000b82 */ /* 0x000ea20000000800 */
[----:B------:R-:W-:Y:S01]  /*b200*/  SHF.R.U32.HI R17, RZ, UR5, R16 ;  /* 0x00000005ff117c19 */ /* 0x000fe20008011610 */
[----:B------:R-:W3:Y:S01]  /*b210*/  LDCU UR5, c[0x0][0x550] ;  /* 0x0000aa00ff0577ac */ /* 0x000ee20008000800 */
[----:B------:R-:W-:-:S02]  /*b220*/  @P0 IMAD.MOV.U32 R16, RZ, RZ, RZ ;  /* 0x000000ffff100224 */ /* 0x000fc400078e00ff */
[----:B------:R-:W-:-:S03]  /*b230*/  IADD3 R14, PT, PT, -R17, RZ, RZ ;  /* 0x000000ff110e7210 */ /* 0x000fc60007ffe1ff */
[----:B------:R-:W4:Y:S01]  /*b240*/  @P0 LDC R19, c[0x0][0x554] ;  /* 0x00015500ff130b82 */ /* 0x000f220000000800 */
[----:B-1----:R-:W-:-:S04]  /*b250*/  @P0 IMAD.HI.U32 R13, R17, R13, R16 ;  /* 0x0000000d110d0227 */ /* 0x002fc800078e0010 */
[----:B0-----:R-:W-:Y:S01]  /*b260*/  IMAD R15, R14, UR4, R15 ;  /* 0x000000040e0f7c24 */ /* 0x001fe2000f8e020f */
[----:B--2---:R-:W-:-:S03]  /*b270*/  @P0 SHF.R.U32.HI R13, RZ, R0, R13 ;  /* 0x00000000ff0d0219 */ /* 0x004fc6000001160d */
[----:B---3--:R-:W-:Y:S01]  /*b280*/  IMAD R24, R15, UR5, R24 ;  /* 0x000000050f187c24 */ /* 0x008fe2000f8e0218 */
[----:B------:R-:W-:-:S05]  /*b290*/  @P0 IADD3 R13, PT, PT, -R13, RZ, RZ ;  /* 0x000000ff0d0d0210 */ /* 0x000fca0007ffe1ff */
[----:B------:R-:W-:-:S04]  /*b2a0*/  @P0 IMAD R17, R12, R13, R17 ;  /* 0x0000000d0c110224 */ /* 0x000fc800078e0211 */
[----:B----4-:R-:W-:-:S07]  /*b2b0*/  @P0 IMAD R24, R17, R19, R24 ;  /* 0x0000001311180224 */ /* 0x010fce00078e0218 */
.L_x_698:
[----:B------:R-:W-:-:S04]  /*b2c0*/  LOP3.LUT R13, R24, 0xfffffffe, RZ, 0xc0, !PT ;  /* 0xfffffffe180d7812 */ /* 0x000fc800078ec0ff */
[----:B------:R-:W-:-:S05]  /*b2d0*/  IADD3 R10, P0, PT, R13, R10, RZ ;  /* 0x0000000a0d0a7210 */ /* 0x000fca0007f1e0ff */
[----:B------:R-:W-:-:S05]  /*b2e0*/  IMAD.X R11, RZ, RZ, R11, P0 ;  /* 0x000000ffff0b7224 */ /* 0x000fca00000e060b */
[----:B------:R0:W5:Y:S03]  /*b2f0*/  LDG.E.U16 R0, desc[UR36][R10.64] ;  /* 0x000000240a007981 */ /* 0x000166000c1e1500 */
.L_x_693:
[----:B------:R-:W-:Y:S05]  /*b300*/  BSYNC.RECONVERGENT B1 ;  /* 0x0000000000017941 */ /* 0x000fea0003800200 */
.L_x_692:
[----:B------:R-:W-:Y:S01]  /*b310*/  ISETP.GE.U32.AND P0, PT, R7, R8, PT ;  /* 0x000000080700720c */ /* 0x000fe20003f06070 */
[----:B------:R-:W-:-:S12]  /*b320*/  BSSY.RECONVERGENT B1, `(.L_x_699) ;  /* 0x000001b000017945 */ /* 0x000fd80003800200 */
[----:B------:R-:W-:Y:S05]  /*b330*/  @P0 BRA `(.L_x_700) ;  /* 0x0000000000640947 */ /* 0x000fea0003800000 */
[----:B------:R-:W-:Y:S02]  /*b340*/  LOP3.LUT P0, RZ, R2, 0xff, RZ, 0xc0, !PT ;  /* 0x000000ff02ff7812 */ /* 0x000fe4000780c0ff */
[----:B------:R-:W-:-:S04]  /*b350*/  IADD3 R7, PT, PT, R7, R6, RZ ;  /* 0x0000000607077210 */ /* 0x000fc80007ffe0ff */
        /* <DEDUP_REMOVED lines=23> */
.L_x_700:
[----:B------:R-:W-:Y:S05]  /*b4d0*/  BSYNC.RECONVERGENT B1 ;  /* 0x0000000000017941 */ /* 0x000fea0003800200 */
.L_x_699:
[----:B------:R-:W2:Y:S01]  /*b4e0*/  I2F.S8 R3, R3 ;  /* 0x0000000300037306 */ /* 0x000ea20000001400 */
[----:B------:R-:W-:-:S07]  /*b4f0*/  LOP3.LUT P0, RZ, R2, 0xff, RZ, 0xc0, !PT ;  /* 0x000000ff02ff7812 */ /* 0x000fce000780c0ff */
[----:B------:R-:W3:Y:S01]  /*b500*/  I2F.S8 R4, R4 ;  /* 0x0000000400047306 */ /* 0x000ee20000001400 */
[----:B--2--5:R-:W-:-:S07]  /*b510*/  F2FP.F16.F32.PACK_AB R0, RZ, R3 ;  /* 0x00000003ff00723e */ /* 0x024fce00000000ff */
[----:B------:R-:W2:Y:S01]  /*b520*/  I2F.S8 R5, R5 ;  /* 0x0000000500057306 */ /* 0x000ea20000001400 */
[----:B------:R-:W-:-:S05]  /*b530*/  @!P0 HADD2.F32 R0, -RZ, R0.H0_H0 ;  /* 0x20000000ff008230 */ /* 0x000fca0000004100 */
[----:B------:R-:W-:Y:S02]  /*b540*/  FSETP.EQ.AND P0, PT, R0, RZ, !P0 ;  /* 0x000000ff0000720b */ /* 0x000fe40004702000 */
[----:B---3--:R-:W-:-:S11]  /*b550*/  F2FP.F16.F32.PACK_AB R0, RZ, R4 ;  /* 0x00000004ff00723e */ /* 0x008fd600000000ff */
[----:B------:R-:W-:-:S05]  /*b560*/  @P0 HADD2.F32 R0, -RZ, R0.H0_H0 ;  /* 0x20000000ff000230 */ /* 0x000fca0000004100 */
[----:B------:R-:W-:Y:S02]  /*b570*/  FSETP.EQ.AND P0, PT, R0, RZ, P0 ;  /* 0x000000ff0000720b */ /* 0x000fe40000702000 */
[----:B--2---:R-:W-:-:S11]  /*b580*/  F2FP.F16.F32.PACK_AB R0, RZ, R5 ;  /* 0x00000005ff00723e */ /* 0x004fd600000000ff */
[----:B------:R-:W-:-:S05]  /*b590*/  @P0 HADD2.F32 R0, -RZ, R0.H0_H0 ;  /* 0x20000000ff000230 */ /* 0x000fca0000004100 */
[----:B------:R-:W-:-:S04]  /*b5a0*/  FSETP.NEU.OR P0, PT, R0, RZ, !P0 ;  /* 0x000000ff0000720b */ /* 0x000fc8000470d400 */
[----:B------:R-:W-:-:S09]  /*b5b0*/  SEL R17, RZ, 0x1, !P0 ;  /* 0x00000001ff117807 */ /* 0x000fd20004000000 */
.L_x_654:
[----:B------:R-:W-:Y:S05]  /*b5c0*/  BSYNC.RECONVERGENT B0 ;  /* 0x0000000000007941 */ /* 0x000fea0003800200 */
.L_x_653:
        /* <DEDUP_REMOVED lines=14> */
.L_x_704:
[----:B------:R-:W-:Y:S01]  /*b6b0*/  USHF.R.U32.HI UR7, URZ, 0x1, UR5 ;  /* 0x00000001ff077899 */ /* 0x000fe20008011605 */
[----:B------:R-:W-:Y:S05]  /*b6c0*/  BAR.SYNC.DEFER_BLOCKING 0x0 ;  /* 0x0000000000007b1d */ /* 0x000fea0000010000 */
[----:B0-----:R-:W-:Y:S01]  /*b6d0*/  IADD3 R3, PT, PT, R9, UR7, RZ ;  /* 0x0000000709037c10 */ /* 0x001fe2000fffe0ff */
[----:B------:R-:W-:Y:S03]  /*b6e0*/  BSSY.RECONVERGENT B0, `(.L_x_702) ;  /* 0x000000e000007945 */ /* 0x000fe60003800200 */
[----:B------:R-:W-:-:S04]  /*b6f0*/  ISETP.GE.U32.AND P0, PT, R3, UR6, PT ;  /* 0x0000000603007c0c */ /* 0x000fc8000bf06070 */
[----:B------:R-:W-:-:S13]  /*b700*/  ISETP.GE.U32.OR P0, PT, R9, UR7, P0 ;  /* 0x0000000709007c0c */ /* 0x000fda0008706470 */
[----:B------:R-:W-:Y:S05]  /*b710*/  @P0 BRA `(.L_x_703) ;  /* 0x0000000000280947 */ /* 0x000fea0003800000 */
[----:B------:R-:W-:Y:S01]  /*b720*/  IMAD R2, R3, UR8, R22 ;  /* 0x0000000803027c24 */ /* 0x000fe2000f8e0216 */
[----:B------:R-:W-:-:S05]  /*b730*/  LOP3.LUT P0, RZ, R17, 0xff, RZ, 0xc0, !PT ;  /* 0x000000ff11ff7812 */ /* 0x000fca000780c0ff */
[----:B------:R-:W0:Y:S02]  /*b740*/  LDS.S8 R2, [R2+UR4] ;  /* 0x0000000402027984 */ /* 0x000e240008000200 */
[----:B0-----:R-:W0:Y:S02]  /*b750*/  I2F.S16 R3, R2 ;  /* 0x0000000200037306 */ /* 0x001e240000101400 */
[----:B0-----:R-:W-:-:S05]  /*b760*/  F2FP.F16.F32.PACK_AB R3, RZ, R3 ;  /* 0x00000003ff03723e */ /* 0x001fca00000000ff */
[----:B------:R-:W-:-:S05]  /*b770*/  @!P0 HADD2.F32 R3, -RZ, R3.H0_H0 ;  /* 0x20000003ff038230 */ /* 0x000fca0000004100 */
[----:B------:R-:W-:-:S04]  /*b780*/  FSETP.NEU.OR P0, PT, R3, RZ, P0 ;  /* 0x000000ff0300720b */ /* 0x000fc8000070d400 */
[----:B------:R-:W-:-:S04]  /*b790*/  SEL R3, RZ, 0x1, !P0 ;  /* 0x00000001ff037807 */ /* 0x000fc80004000000 */
[----:B--2---:R-:W-:Y:S01]  /*b7a0*/  PRMT R17, R3, 0x7610, R17 ;  /* 0x0000761003117816 */ /* 0x004fe20000000011 */
[----:B------:R0:W-:Y:S06]  /*b7b0*/  STS.U8 [R0+UR4], R3 ;  /* 0x0000000300007988 */ /* 0x0001ec0008000004 */
.L_x_703:
[----:B------:R-:W-:Y:S05]  /*b7c0*/  BSYNC.RECONVERGENT B0 ;  /* 0x0000000000007941 */ /* 0x000fea0003800200 */
.L_x_702:
[----:B------:R-:W-:-:S03]  /*b7d0*/  UISETP.GT.U32.AND UP0, UPT, UR5, 0x3, UPT ;  /* 0x000000030500788c */ /* 0x000fc6000bf04070 */
[----:B------:R-:W-:-:S06]  /*b7e0*/  UMOV UR5, UR7 ;  /* 0x0000000700057c82 */ /* 0x000fcc0008000000 */
[----:B------:R-:W-:Y:S05]  /*b7f0*/  BRA.U UP0, `(.L_x_704) ;  /* 0xfffffffd00ac7547 */ /* 0x000fea000b83ffff */
.L_x_701:
[----:B------:R-:W3:Y:S02]  /*b800*/  LDCU UR4, c[0x0][0x39c] ;  /* 0x00007380ff0477ac */ /* 0x000ee40008000800 */
[----:B---3--:R-:W-:-:S09]  /*b810*/  UISETP.NE.AND UP0, UPT, UR4, URZ, UPT ;  /* 0x000000ff0400728c */ /* 0x008fd2000bf05270 */
[----:B------:R-:W-:Y:S05]  /*b820*/  BRA.U !UP0, `(.L_x_705) ;  /* 0x0000000108d07547 */ /* 0x000fea000b800000 */
[----:B------:R-:W3:Y:S02]  /*b830*/  LDCU UR6, c[0x0][0x360] ;  /* 0x00006c00ff0677ac */ /* 0x000ee40008000800 */
[----:B---3--:R-:W-:Y:S02]  /*b840*/  UISETP.GE.U32.AND UP0, UPT, UR6, 0x21, UPT ;  /* 0x000000210600788c */ /* 0x008fe4000bf06070 */
[----:B------:R-:W-:-:S07]  /*b850*/  UMOV UR4, UR6 ;  /* 0x0000000600047c82 */ /* 0x000fce0008000000 */
[----:B------:R-:W-:Y:S05]  /*b860*/  BRA.U !UP0, `(.L_x_706) ;  /* 0x00000001087c7547 */ /* 0x000fea000b800000 */
[----:B------:R-:W3:Y:S01]  /*b870*/  S2UR UR5, SR_CgaCtaId ;  /* 0x00000000000579c3 */ /* 0x000ee20000008800 */
[----:B------:R-:W-:Y:S01]  /*b880*/  UMOV UR4, 0x400 ;  /* 0x0000040000047882 */ /* 0x000fe20000000000 */
[----:B0-2---:R-:W-:Y:S01]  /*b890*/  IMAD R0, R9, UR6, R22 ;  /* 0x0000000609007c24 */ /* 0x005fe2000f8e0216 */
[----:B------:R-:W-:Y:S02]  /*b8a0*/  UIADD3 UR4, UPT, UPT, UR4, 0x10, URZ ;  /* 0x0000001004047890 */ /* 0x000fe4000fffe0ff */
[----:B------:R-:W-:Y:S02]  /*b8b0*/  UISETP.GE.U32.AND UP0, UPT, UR6, 0x40, UPT ;  /* 0x000000400600788c */ /* 0x000fe4000bf06070 */
[----:B---3--:R-:W-:-:S03]  /*b8c0*/  ULEA UR8, UR5, UR4, 0x18 ;  /* 0x0000000405087291 */ /* 0x008fc6000f8ec0ff */
[----:B------:R-:W-:-:S03]  /*b8d0*/  UMOV UR4, 0x20 ;  /* 0x0000002000047882 */ /* 0x000fc60000000000 */
[----:B------:R-:W-:-:S03]  /*b8e0*/  IADD3 R2, PT, PT, R0, UR8, RZ ;  /* 0x0000000800027c10 */ /* 0x000fc6000fffe0ff */
[----:B------:R3:W-:Y:S01]  /*b8f0*/  STS.U8 [R0+UR8], R17 ;  /* 0x0000001100007988 */ /* 0x0007e20008000008 */
[----:B------:R-:W-:Y:S05]  /*b900*/  BRA.U !UP0, `(.L_x_706) ;  /* 0x0000000108547547 */ /* 0x000fea000b800000 */
[----:B------:R-:W-:-:S05]  /*b910*/  UMOV UR5, UR6 ;  /* 0x0000000600057c82 */ /* 0x000fca0008000000 */
.L_x_709:
[----:B------:R-:W-:Y:S01]  /*b920*/  USHF.R.U32.HI UR7, URZ, 0x1, UR5 ;  /* 0x00000001ff077899 */ /* 0x000fe20008011605 */
[----:B------:R-:W-:Y:S05]  /*b930*/  BAR.SYNC.DEFER_BLOCKING 0x0 ;  /* 0x0000000000007b1d */ /* 0x000fea0000010000 */
[----:B------:R-:W-:Y:S01]  /*b940*/  VIADD R3, R22, UR7 ;  /* 0x0000000716037c36 */ /* 0x000fe20008000000 */
[----:B------:R-:W-:Y:S04]  /*b950*/  BSSY.RECONVERGENT B0, `(.L_x_707) ;  /* 0x000000d000007945 */ /* 0x000fe80003800200 */
[----:B------:R-:W-:-:S04]  /*b960*/  ISETP.GE.U32.AND P0, PT, R3, UR6, PT ;  /* 0x0000000603007c0c */ /* 0x000fc8000bf06070 */
[----:B------:R-:W-:-:S13]  /*b970*/  ISETP.GE.U32.OR P0, PT, R22, UR7, P0 ;  /* 0x0000000716007c0c */ /* 0x000fda0008706470 */
[----:B0-----:R-:W-:Y:S05]  /*b980*/  @P0 BRA `(.L_x_708) ;  /* 0x0000000000240947 */ /* 0x001fea0003800000 */
[----:B------:R-:W0:Y:S01]  /*b990*/  LDS.S8 R3, [R2+UR7] ;  /* 0x0000000702037984 */ /* 0x000e220008000200 */
[----:B------:R-:W-:Y:S01]  /*b9a0*/  LOP3.LUT P0, RZ, R17, 0xff, RZ, 0xc0, !PT ;  /* 0x000000ff11ff7812 */ /* 0x000fe2000780c0ff */
[----:B0-----:R-:W0:Y:S02]  /*b9b0*/  I2F.S16 R3, R3 ;  /* 0x0000000300037306 */ /* 0x001e240000101400 */
[----:B0----5:R-:W-:-:S10]  /*b9c0*/  F2FP.F16.F32.PACK_AB R4, RZ, R3 ;  /* 0x00000003ff04723e */ /* 0x021fd400000000ff */
[----:B------:R-:W-:-:S05]  /*b9d0*/  @!P0 HADD2.F32 R4, -RZ, R4.H0_H0 ;  /* 0x20000004ff048230 */ /* 0x000fca0000004100 */
[----:B------:R-:W-:-:S04]  /*b9e0*/  FSETP.NEU.OR P0, PT, R4, RZ, P0 ;  /* 0x000000ff0400720b */ /* 0x000fc8000070d400 */
[----:B------:R-:W-:-:S04]  /*b9f0*/  SEL R5, RZ, 0x1, !P0 ;  /* 0x00000001ff057807 */ /* 0x000fc80004000000 */
[----:B---3--:R-:W-:Y:S01]  /*ba00*/  PRMT R17, R5, 0x7610, R17 ;  /* 0x0000761005117816 */ /* 0x008fe20000000011 */
[----:B------:R0:W-:Y:S06]  /*ba10*/  STS.U8 [R0+UR8], R5 ;  /* 0x0000000500007988 */ /* 0x0001ec0008000008 */
.L_x_708:
[----:B------:R-:W-:Y:S05]  /*ba20*/  BSYNC.RECONVERGENT B0 ;  /* 0x0000000000007941 */ /* 0x000fea0003800200 */
.L_x_707:
[----:B------:R-:W-:-:S03]  /*ba30*/  UISETP.GT.U32.AND UP0, UPT, UR5, 0x7f, UPT ;  /* 0x0000007f0500788c */ /* 0x000fc6000bf04070 */
[----:B------:R-:W-:-:S06]  /*ba40*/  UMOV UR5, UR7 ;  /* 0x0000000700057c82 */ /* 0x000fcc0008000000 */
[----:B------:R-:W-:Y:S05]  /*ba50*/  BRA.U UP0, `(.L_x_709) ;  /* 0xfffffffd00b07547 */ /* 0x000fea000b83ffff */
.L_x_706:
[----:B------:R-:W-:Y:S01]  /*ba60*/  BAR.SYNC.DEFER_BLOCKING 0x0 ;  /* 0x0000000000007b1d */ /* 0x000fe20000010000 */
[----:B------:R-:W-:-:S09]  /*ba70*/  UISETP.GE.U32.AND UP0, UPT, UR4, 0x2, UPT ;  /* 0x000000020400788c */ /* 0x000fd2000bf06070 */
[----:B------:R-:W-:Y:S05]  /*ba80*/  BRA.U !UP0, `(.L_x_705) ;  /* 0x0000000108387547 */ /* 0x000fea000b800000 */
[----:B0-23--:R-:W-:-:S07]  /*ba90*/  HFMA2 R0, -RZ, RZ, 0, 5.9604644775390625e-08 ;  /* 0x00000001ff007431 */ /* 0x00dfce00000001ff */
.L_x_710:
[C---:B------:R-:W-:Y:S02]  /*baa0*/  LOP3.LUT R2, R17.reuse, 0xffff, RZ, 0xc0, !PT ;  /* 0x0000ffff11027812 */ /* 0x040fe400078ec0ff */
[----:B------:R-:W-:Y:S02]  /*bab0*/  LOP3.LUT P0, RZ, R17, 0xff, RZ, 0xc0, !PT ;  /* 0x000000ff11ff7812 */ /* 0x000fe4000780c0ff */
[----:B------:R-:W-:-:S06]  /*bac0*/  PRMT R3, R2, 0x8880, RZ ;  /* 0x0000888002037816 */ /* 0x000fcc00000000ff */
[----:B------:R0:W2:Y:S02]  /*bad0*/  SHFL.DOWN PT, R3, R3, R0, 0x1f ;  /* 0x08001f0003037589 */ /* 0x0000a400000e0000 */
[----:B0-----:R-:W-:Y:S02]  /*bae0*/  SHF.L.U32 R0, R0, 0x1, RZ ;  /* 0x0000000100007819 */ /* 0x001fe400000006ff */
[----:B--2---:R-:W-:-:S04]  /*baf0*/  ISETP.NE.AND P1, PT, R3, RZ, PT ;  /* 0x000000ff0300720c */ /* 0x004fc80003f25270 */
[----:B------:R-:W-:Y:S02]  /*bb00*/  FSEL R2, RZ, 1, !P1 ;  /* 0x3f800000ff027808 */ /* 0x000fe40004800000 */
[----:B------:R-:W-:Y:S02]  /*bb10*/  ISETP.GE.AND P1, PT, R0, UR4, PT ;  /* 0x0000000400007c0c */ /* 0x000fe4000bf26270 */
[----:B------:R-:W-:-:S05]  /*bb20*/  F2FP.F16.F32.PACK_AB R2, RZ, R2 ;  /* 0x00000002ff02723e */ /* 0x000fca00000000ff */
[----:B------:R-:W-:-:S05]  /*bb30*/  @!P0 HADD2.F32 R2, -RZ, R2.H0_H0 ;  /* 0x20000002ff028230 */ /* 0x000fca0000004100 */
[----:B------:R-:W-:-:S04]  /*bb40*/  FSETP.NEU.OR P0, PT, R2, RZ, P0 ;  /* 0x000000ff0200720b */ /* 0x000fc8000070d400 */
[----:B------:R-:W-:Y:S01]  /*bb50*/  SEL R17, RZ, 0x1, !P0 ;  /* 0x00000001ff117807 */ /* 0x000fe20004000000 */
[----:B------:R-:W-:Y:S08]  /*bb60*/  @!P1 BRA `(.L_x_710) ;  /* 0xfffffffc00cc9947 */ /* 0x000ff0000383ffff */
.L_x_705:
[----:B0-23--:R-:W0:Y:S01]  /*bb70*/  S2R R0, SR_CTAID.X ;  /* 0x0000000000007919 */ /* 0x00de220000002500 */
[----:B------:R-:W2:Y:S01]  /*bb80*/  LDCU UR4, c[0x0][0x558] ;  /* 0x0000ab00ff0477ac */ /* 0x000ea20008000800 */
[----:B-----5:R-:W-:Y:S01]  /*bb90*/  IMAD.MOV.U32 R16, RZ, RZ, RZ ;  /* 0x000000ffff107224 */ /* 0x020fe200078e00ff */
[----:B------:R-:W3:Y:S01]  /*bba0*/  LDCU.64 UR6, c[0x0][0x3a8] ;  /* 0x00007500ff0677ac */ /* 0x000ee20008000a00 */
[----:B------:R-:W0:Y:S01]  /*bbb0*/  LDCU UR5, c[0x0][0x394] ;  /* 0x00007280ff0577ac */ /* 0x000e220008000800 */
[----:B--2---:R-:W-:Y:S01]  /*bbc0*/  UISETP.NE.AND UP0, UPT, UR4, URZ, UPT ;  /* 0x000000ff0400728c */ /* 0x004fe2000bf05270 */
[----:B---3--:R-:W-:-:S04]  /*bbd0*/  IMAD R2, R22, UR6, RZ ;  /* 0x0000000616027c24 */ /* 0x008fc8000f8e02ff */
[----:B------:R-:W-:-:S04]  /*bbe0*/  IMAD R3, R9, UR7, R2 ;  /* 0x0000000709037c24 */ /* 0x000fc8000f8e0202 */
[----:B0-----:R-:W-:Y:S01]  /*bbf0*/  IMAD R3, R0, UR5, R3 ;  /* 0x0000000500037c24 */ /* 0x001fe2000f8e0203 */
[----:B------:R-:W-:Y:S06]  /*bc00*/  BRA.U !UP0, `(.L_x_711) ;  /* 0x0000001108547547 */ /* 0x000fec000b800000 */
[----:B------:R-:W0:Y:S01]  /*bc10*/  LDCU.64 UR8, c[0x0][0x560] ;  /* 0x0000ac00ff0877ac */ /* 0x000e220008000a00 */
[----:B------:R-:W-:Y:S01]  /*bc20*/  MOV R2, RZ ;  /* 0x000000ff00027202 */ /* 0x000fe20000000f00 */
[----:B------:R-:W2:Y:S01]  /*bc30*/  LDCU UR7, c[0x0][0x55c] ;  /* 0x0000ab80ff0777ac */ /* 0x000ea20008000800 */
[----:B------:R-:W3:Y:S01]  /*bc40*/  LDCU UR6, c[0x0][0x688] ;  /* 0x0000d100ff0677ac */ /* 0x000ee20008000800 */
[----:B------:R-:W-:-:S04]  /*bc50*/  UIADD3 UR5, UPT, UPT, UR4, -0x1, URZ ;  /* 0xffffffff04057890 */ /* 0x000fc8000fffe0ff */
[----:B------:R-:W-:Y:S01]  /*bc60*/  UISETP.NE.AND UP1, UPT, UR5, URZ, UPT ;  /* 0x000000ff0500728c */ /* 0x000fe2000bf25270 */
[----:B0-----:R-:W-:-:S05]  /*bc70*/  IMAD.HI.U32 R4, R3, UR8, R2 ;  /* 0x0000000803047c27 */ /* 0x001fca000f8e0002 */
[----:B------:R-:W-:-:S04]  /*bc80*/  SHF.R.U32.HI R5, RZ, UR9, R4 ;  /* 0x00000009ff057c19 */ /* 0x000fc80008011604 */
[----:B------:R-:W-:-:S05]  /*bc90*/  IADD3 R7, PT, PT, -R5, RZ, RZ ;  /* 0x000000ff05077210 */ /* 0x000fca0007ffe1ff */
[----:B--2---:R-:W-:-:S04]  /*bca0*/  IMAD R7, R7, UR7, R3 ;  /* 0x0000000707077c24 */ /* 0x004fc8000f8e0203 */
[----:B---3--:R-:W-:Y:S01]  /*bcb0*/  IMAD R16, R7, UR6, RZ ;  /* 0x0000000607107c24 */ /* 0x008fe2000f8e02ff */
[----:B------:R-:W-:Y:S06]  /*bcc0*/  BRA.U !UP1, `(.L_x_711) ;  /* 0x0000001109247547 */ /* 0x000fec000b800000 */
[----:B------:R-:W0:Y:S01]  /*bcd0*/  LDCU.64 UR8, c[0x0][0x568] ;  /* 0x0000ad00ff0877ac */ /* 0x000e220008000a00 */
[----:B------:R-:W-:Y:S01]  /*bce0*/  IMAD.MOV.U32 R4, RZ, RZ, RZ ;  /* 0x000000ffff047224 */ /* 0x000fe200078e00ff */
[----:B------:R-:W2:Y:S01]  /*bcf0*/  LDCU UR7, c[0x0][0x570] ;  /* 0x0000ae00ff0777ac */ /* 0x000ea20008000800 */
[----:B------:R-:W-:Y:S01]  /*bd00*/  UISETP.LT.U32.AND UP1, UPT, UR5, 0x18, UPT ;  /* 0x000000180500788c */ /* 0x000fe2000bf21070 */
[----:B------:R-:W3:Y:S03]  /*bd10*/  LDCU UR6, c[0x0][0x690] ;  /* 0x0000d200ff0677ac */ /* 0x000ee60008000800 */
[----:B------:R-:W-:Y:S01]  /*bd20*/  USEL UR5, UR5, 0x18, UP1 ;  /* 0x0000001805057887 */ /* 0x000fe20008800000 */
[----:B0-----:R-:W-:-:S03]  /*bd30*/  IMAD.HI.U32 R6, R5, UR9, R4 ;  /* 0x0000000905067c27 */ /* 0x001fc6000f8e0004 */
[----:B------:R-:W-:Y:S02]  /*bd40*/  UIADD3 UR5, UPT, UPT, UR5, 0x1, URZ ;  /* 0x0000000105057890 */ /* 0x000fe4000fffe0ff */
[----:B--2---:R-:W-:Y:S02]  /*bd50*/  SHF.R.U32.HI R7, RZ, UR7, R6 ;  /* 0x00000007ff077c19 */ /* 0x004fe40008011606 */
[----:B------:R-:W-:Y:S02]  /*bd60*/  UISETP.NE.AND UP1, UPT, UR5, 0x2, UPT ;  /* 0x000000020500788c */ /* 0x000fe4000bf25270 */
        /* <DEDUP_REMOVED lines=249> */
[----:B------:R-:W3:Y:S03]  /*cd00*/  LDCU UR5, c[0x0][0x748] ;  /* 0x0000e900ff0577ac */ /* 0x000ee60008000800 */
[----:B0-----:R-:W-:-:S05]  /*cd10*/  IMAD.HI.U32 R4, R7, UR6, R6 ;  /* 0x0000000607047c27 */ /* 0x001fca000f8e0006 */
[----:B------:R-:W-:-:S04]  /*cd20*/  SHF.R.U32.HI R4, RZ, UR7, R4 ;  /* 0x00000007ff047c19 */ /* 0x000fc80008011604 */
[----:B------:R-:W-:-:S05]  /*cd30*/  IADD3 R5, PT, PT, -R4, RZ, RZ ;  /* 0x000000ff04057210 */ /* 0x000fca0007ffe1ff */
[----:B--2---:R-:W-:-:S04]  /*cd40*/  IMAD R5, R5, UR8, R7 ;  /* 0x0000000805057c24 */ /* 0x004fc8000f8e0207 */
[----:B---3--:R-:W-:-:S07]  /*cd50*/  IMAD R16, R5, UR5, R16 ;  /* 0x0000000505107c24 */ /* 0x008fce000f8e0210 */
.L_x_711:
[----:B------:R-:W0:Y:S01]  /*cd60*/  LDCU UR5, c[0x0][0x3a4] ;  /* 0x00007480ff0577ac */ /* 0x000e220008000800 */
[----:B------:R-:W2:Y:S01]  /*cd70*/  LDCU.64 UR6, c[0x0][0x768] ;  /* 0x0000ed00ff0677ac */ /* 0x000ea20008000a00 */
[----:B0-----:R-:W-:Y:S01]  /*cd80*/  UISETP.NE.AND UP1, UPT, UR5, URZ, UPT ;  /* 0x000000ff0500728c */ /* 0x001fe2000bf25270 */
[----:B--2---:R-:W-:Y:S02]  /*cd90*/  IADD3 R4, P1, PT, R16, UR6, RZ ;  /* 0x0000000610047c10 */ /* 0x004fe4000ff3e0ff */
        /* <DEDUP_REMOVED lines=8> */
[----:B------:R-:W0:Y:S01]  /*ce20*/  LDCU.64 UR6, c[0x0][0x560] ;  /* 0x0000ac00ff0677ac */ /* 0x000e220008000a00 */
[----:B------:R-:W-:Y:S02]  /*ce30*/  HFMA2 R6, -RZ, RZ, 0, 0 ;  /* 0x00000000ff067431 */ /* 0x000fe400000001ff */
[----:B------:R-:W-:Y:S01]  /*ce40*/  IMAD.MOV.U32 R7, RZ, RZ, R3 ;  /* 0x000000ffff077224 */ /* 0x000fe200078e0003 */
        /* <DEDUP_REMOVED lines=275> */
.L_x_713:
[----:B------:R-:W0:Y:S01]  /*df80*/  LDCU UR4, c[0x0][0x38c] ;  /* 0x00007180ff0477ac */ /* 0x000e220008000800 */
[----:B------:R-:W-:Y:S01]  /*df90*/  BSSY.RECONVERGENT B0, `(.L_x_714) ;  /* 0x0000018000007945 */ /* 0x000fe20003800200 */
[----:B------:R-:W-:Y:S02]  /*dfa0*/  LOP3.LUT P3, RZ, R22, R9, RZ, 0xfc, !PT ;  /* 0x0000000916ff7212 */ /* 0x000fe4000786fcff */
[----:B------:R-:W-:Y:S02]  /*dfb0*/  PLOP3.LUT P0, PT, PT, PT, PT, 0x8, 0x80 ;  /* 0x000000000080781c */ /* 0x000fe40003f0e170 */
[----:B0-----:R-:W-:-:S13]  /*dfc0*/  ISETP.GE.AND P1, PT, R3, UR4, PT ;  /* 0x0000000403007c0c */ /* 0x001fda000bf26270 */
[----:B------:R-:W-:Y:S05]  /*dfd0*/  @P1 BRA `(.L_x_715) ;  /* 0x00000000004c1947 */ /* 0x000fea0003800000 */
[----:B------:R-:W0:Y:S01]  /*dfe0*/  LDC R2, c[0x0][0x39c] ;  /* 0x0000e700ff027b82 */ /* 0x000e220000000800 */
[----:B------:R-:W2:Y:S02]  /*dff0*/  LDCU UR4, c[0x0][0x3a0] ;  /* 0x00007400ff0477ac */ /* 0x000ea40008000800 */
[----:B--2---:R-:W-:-:S04]  /*e000*/  ISETP.NE.AND P2, PT, RZ, UR4, PT ;  /* 0x00000004ff007c0c */ /* 0x004fc8000bf45270 */
        /* <DEDUP_REMOVED lines=8> */
[----:B------:R-:W2:Y:S01]  /*e090*/  LDCU UR5, c[0x0][0x360] ;  /* 0x00006c00ff0577ac */ /* 0x000ea20008000800 */
[----:B------:R-:W3:Y:S01]  /*e0a0*/  LDCU.64 UR6, c[0x0][0x770] ;  /* 0x0000ee00ff0677ac */ /* 0x000ee20008000a00 */
[----:B0-----:R-:W-:-:S10]  /*e0b0*/  IMAD R3, R0, UR4, R3 ;  /* 0x0000000400037c24 */ /* 0x001fd4000f8e0203 */
[----:B--2---:R-:W-:-:S05]  /*e0c0*/  @!P0 IMAD R3, R3, UR5, R22 ;  /* 0x0000000503038c24 */ /* 0x004fca000f8e0216 */
[----:B---3--:R-:W-:-:S04]  /*e0d0*/  IADD3 R2, P0, PT, R3, UR6, RZ ;  /* 0x0000000603027c10 */ /* 0x008fc8000ff1e0ff */
[----:B------:R-:W-:Y:S02]  /*e0e0*/  IADD3.X R3, PT, PT, RZ, UR7, RZ, P0, !PT ;  /* 0x00000007ff037c10 */ /* 0x000fe400087fe4ff */
[----:B------:R-:W-:-:S03]  /*e0f0*/  PLOP3.LUT P0, PT, PT, PT, PT, 0x80, 0x8 ;  /* 0x000000000008781c */ /* 0x000fc60003f0f070 */
[----:B------:R0:W-:Y:S10]  /*e100*/  STG.E.U8 desc[UR36][R2.64], R17 ;  /* 0x0000001102007986 */ /* 0x0001f4000c101124 */
.L_x_715:
[----:B------:R-:W-:Y:S05]  /*e110*/  BSYNC.RECONVERGENT B0 ;  /* 0x0000000000007941 */ /* 0x000fea0003800200 */
.L_x_714:
        /* <DEDUP_REMOVED lines=13> */
[----:B------:R-:W2:Y:S01]  /*e1f0*/  S2R R11, SR_LANEID ;  /* 0x00000000000b7919 */ /* 0x000ea20000000000 */
[----:B------:R-:W-:Y:S01]  /*e200*/  VOTEU.ANY UR5, UPT, PT ;  /* 0x0000000000057886 */ /* 0x000fe200038e0100 */
[----:B0-----:R-:W0:Y:S01]  /*e210*/  LDC.64 R2, c[0x0][0x778] ;  /* 0x0001de00ff027b82 */ /* 0x001e220000000a00 */
[----:B------:R-:W2:Y:S08]  /*e220*/  FLO.U32 R8, UR5 ;  /* 0x0000000500087d00 */ /* 0x000eb000080e0000 */
[----:B------:R-:W3:Y:S01]  /*e230*/  POPC R7, UR5 ;  /* 0x0000000500077d09 */ /* 0x000ee20008000000 */
[----:B0-----:R-:W-:Y:S01]  /*e240*/  IMAD.WIDE.U32 R2, R0, 0x4, R2 ;  /* 0x0000000400027825 */ /* 0x001fe200078e0002 */
[----:B--2---:R-:W-:-:S13]  /*e250*/  ISETP.EQ.U32.AND P1, PT, R8, R11, PT ;  /* 0x0000000b0800720c */ /* 0x004fda0003f22070 */
        /* <DEDUP_REMOVED lines=14> */
.L_x_717:
[----:B------:R-:W-:Y:S05]  /*e340*/  BSYNC.RECONVERGENT B0 ;  /* 0x0000000000007941 */ /* 0x000fea0003800200 */
.L_x_716:
[----:B------:R-:W3:Y:S08]  /*e350*/  S2UR UR5, SR_CgaCtaId ;  /* 0x00000000000579c3 */ /* 0x000ef00000008800 */
[----:B------:R-:W-:Y:S06]  /*e360*/  BAR.SYNC.DEFER_BLOCKING 0x0 ;  /* 0x0000000000007b1d */ /* 0x000fec0000010000 */
[----:B------:R-:W-:-:S02]  /*e370*/  UMOV UR4, 0x400 ;  /* 0x0000040000047882 */ /* 0x000fc40000000000 */
[----:B---3--:R-:W-:-:S09]  /*e380*/  ULEA UR4, UR5, UR4, 0x18 ;  /* 0x0000000405047291 */ /* 0x008fd2000f8ec0ff */
[----:B0-2---:R-:W0:Y:S02]  /*e390*/  LDS.U8 R2, [UR4] ;  /* 0x00000004ff027984 */ /* 0x005e240008000000 */
        /* <DEDUP_REMOVED lines=13> */
[----:B------:R-:W2:Y:S01]  /*e470*/  LDCU.U8 UR4, c[0x0][0x381] ;  /* 0x00007020ff0477ac */ /* 0x000ea20008000000 */
[----:B0-----:R-:W-:Y:S01]  /*e480*/  UISETP.NE.AND UP0, UPT, UR5, URZ, UPT ;  /* 0x000000ff0500728c */ /* 0x001fe2000bf05270 */
[----:B--2---:R-:W-:-:S08]  /*e490*/  MOV R17, UR4 ;  /* 0x0000000400117c02 */ /* 0x004fd00008000f00 */
[----:B------:R-:W-:Y:S05]  /*e4a0*/  BRA.U !UP0, `(.L_x_719) ;  /* 0x0000000108707547 */ /* 0x000fea000b800000 */
[----:B------:R-:W0:Y:S01]  /*e4b0*/  LDCU UR4, c[0x0][0x360] ;  /* 0x00006c00ff0477ac */ /* 0x000e220008000800 */
[----:B------:R-:W2:Y:S01]  /*e4c0*/  LDCU UR5, c[0x0][0x398] ;  /* 0x00007300ff0577ac */ /* 0x000ea20008000800 */
[----:B------:R-:W3:Y:S01]  /*e4d0*/  LDCU UR8, c[0x0][0x398] ;  /* 0x00007300ff0877ac */ /* 0x000ee20008000800 */
[----:B------:R-:W4:Y:S01]  /*e4e0*/  LDCU.64 UR6, c[0x0][0x770] ;  /* 0x0000ee00ff0677ac */ /* 0x000f220008000a00 */
[----:B0-----:R-:W-:-:S05]  /*e4f0*/  IMAD R2, R9, UR4, R22 ;  /* 0x0000000409027c24 */ /* 0x001fca000f8e0216 */
[----:B--2---:R-:W-:-:S13]  /*e500*/  ISETP.GE.U32.AND P1, PT, R2, UR5, PT ;  /* 0x0000000502007c0c */ /* 0x004fda000bf26070 */
[----:B---34-:R-:W-:Y:S05]  /*e510*/  @P1 BRA `(.L_x_720) ;  /* 0x0000000000b41947 */ /* 0x018fea0003800000 */
[----:B------:R-:W0:Y:S01]  /*e520*/  LDCU UR5, c[0x0][0x374] ;  /* 0x00006e80ff0577ac */ /* 0x000e220008000800 */
[----:B------:R-:W2:Y:S01]  /*e530*/  LDC R11, c[0x0][0x364] ;  /* 0x0000d900ff0b7b82 */ /* 0x000ea20000000800 */
[----:B------:R-:W-:Y:S01]  /*e540*/  BSSY.RECONVERGENT B1, `(.L_x_721) ;  /* 0x0000011000017945 */ /* 0x000fe20003800200 */
[----:B------:R-:W-:Y:S01]  /*e550*/  MOV R6, R2 ;  /* 0x0000000200067202 */ /* 0x000fe20000000f00 */
[----:B0-----:R-:W-:Y:S02]  /*e560*/  IMAD R7, R0, UR5, RZ ;  /* 0x0000000500077c24 */ /* 0x001fe4000f8e02ff */
[----:B--2---:R-:W-:-:S07]  /*e570*/  IMAD R11, R11, UR4, RZ ;  /* 0x000000040b0b7c24 */ /* 0x004fce000f8e02ff */
.L_x_722:
[----:B------:R-:W-:-:S05]  /*e580*/  IMAD.IADD R2, R7, 0x1, R6 ;  /* 0x0000000107027824 */ /* 0x000fca00078e0206 */
[----:B------:R-:W-:-:S04]  /*e590*/  IADD3 R2, P1, PT, R2, UR6, RZ ;  /* 0x0000000602027c10 */ /* 0x000fc8000ff3e0ff */
[----:B------:R-:W-:-:S05]  /*e5a0*/  IADD3.X R3, PT, PT, RZ, UR7, RZ, P1, !PT ;  /* 0x00000007ff037c10 */ /* 0x000fca0008ffe4ff */
[----:B------:R-:W2:Y:S01]  /*e5b0*/  LDG.E.S8 R2, desc[UR36][R2.64] ;  /* 0x0000002402027981 */ /* 0x000ea2000c1e1300 */
[----:B------:R-:W-:Y:S02]  /*e5c0*/  LOP3.LUT P1, RZ, R17, 0xff, RZ, 0xc0, !PT ;  /* 0x000000ff11ff7812 */ /* 0x000fe4000782c0ff */
[----:B------:R-:W-:-:S04]  /*e5d0*/  IADD3 R6, PT, PT, R11, R6, RZ ;  /* 0x000000060b067210 */ /* 0x000fc80007ffe0ff */
[----:B------:R-:W-:Y:S01]  /*e5e0*/  ISETP.GE.U32.AND P2, PT, R6, UR8, PT ;  /* 0x0000000806007c0c */ /* 0x000fe2000bf46070 */
[----:B--2---:R-:W0:Y:S02]  /*e5f0*/  I2F.S16 R0, R2 ;  /* 0x0000000200007306 */ /* 0x004e240000101400 */
[----:B0-----:R-:W-:-:S05]  /*e600*/  F2FP.F16.F32.PACK_AB R0, RZ, R0 ;  /* 0x00000000ff00723e */ /* 0x001fca00000000ff */
[----:B------:R-:W-:-:S05]  /*e610*/  @!P1 HADD2.F32 R0, -RZ, R0.H0_H0 ;  /* 0x20000000ff009230 */ /* 0x000fca0000004100 */
[----:B------:R-:W-:-:S04]  /*e620*/  FSETP.NEU.OR P1, PT, R0, RZ, P1 ;  /* 0x000000ff0000720b */ /* 0x000fc80000f2d400 */
[----:B------:R-:W-:Y:S01]  /*e630*/  SEL R17, RZ, 0x1, !P1 ;  /* 0x00000001ff117807 */ /* 0x000fe20004800000 */
[----:B------:R-:W-:Y:S08]  /*e640*/  @!P2 BRA `(.L_x_722) ;  /* 0xfffffffc00cca947 */ /* 0x000ff0000383ffff */
[----:B------:R-:W-:Y:S05]  /*e650*/  BSYNC.RECONVERGENT B1 ;  /* 0x0000000000017941 */ /* 0x000fea0003800200 */
.L_x_721:
[----:B------:R-:W-:Y:S05]  /*e660*/  BRA `(.L_x_720) ;  /* 0x0000000000607947 */ /* 0x000fea0003800000 */
.L_x_719:
[----:B------:R-:W0:Y:S01]  /*e670*/  LDCU UR4, c[0x0][0x398] ;  /* 0x00007300ff0477ac */ /* 0x000e220008000800 */
[----:B------:R-:W2:Y:S01]  /*e680*/  LDCU UR5, c[0x0][0x398] ;  /* 0x00007300ff0577ac */ /* 0x000ea20008000800 */
[----:B------:R-:W3:Y:S01]  /*e690*/  LDCU.64 UR6, c[0x0][0x770] ;  /* 0x0000ee00ff0677ac */ /* 0x000ee20008000a00 */
[----:B0-----:R-:W-:-:S13]  /*e6a0*/  ISETP.GE.U32.AND P1, PT, R9, UR4, PT ;  /* 0x0000000409007c0c */ /* 0x001fda000bf26070 */
[----:B--23--:R-:W-:Y:S05]  /*e6b0*/  @P1 BRA `(.L_x_720) ;  /* 0x00000000004c1947 */ /* 0x00cfea0003800000 */
[----:B------:R-:W0:Y:S01]  /*e6c0*/  LDCU UR4, c[0x0][0x374] ;  /* 0x00006e80ff0477ac */ /* 0x000e220008000800 */
[----:B------:R-:W2:Y:S01]  /*e6d0*/  LDC R8, c[0x0][0x360] ;  /* 0x0000d800ff087b82 */ /* 0x000ea20000000800 */
[----:B------:R-:W-:-:S07]  /*e6e0*/  IMAD.MOV.U32 R7, RZ, RZ, R9 ;  /* 0x000000ffff077224 */ /* 0x000fce00078e0009 */
[----:B------:R-:W3:Y:S01]  /*e6f0*/  LDC R10, c[0x0][0x364] ;  /* 0x0000d900ff0a7b82 */ /* 0x000ee20000000800 */
[----:B0-----:R-:W-:-:S07]  /*e700*/  IMAD R0, R0, UR4, RZ ;  /* 0x0000000400007c24 */ /* 0x001fce000f8e02ff */
.L_x_723:
[----:B------:R-:W-:-:S05]  /*e710*/  IADD3 R3, PT, PT, R0, R7, RZ ;  /* 0x0000000700037210 */ /* 0x000fca0007ffe0ff */
[----:B--2---:R-:W-:-:S05]  /*e720*/  IMAD R3, R3, R8, R22 ;  /* 0x0000000803037224 */ /* 0x004fca00078e0216 */
[----:B------:R-:W-:-:S04]  /*e730*/  IADD3 R2, P1, PT, R3, UR6, RZ ;  /* 0x0000000603027c10 */ /* 0x000fc8000ff3e0ff */
[----:B------:R-:W-:-:S05]  /*e740*/  IADD3.X R3, PT, PT, RZ, UR7, RZ, P1, !PT ;  /* 0x00000007ff037c10 */ /* 0x000fca0008ffe4ff */
[----:B------:R-:W2:Y:S01]  /*e750*/  LDG.E.S8 R2, desc[UR36][R2.64] ;  /* 0x0000002402027981 */ /* 0x000ea2000c1e1300 */
[----:B------:R-:W-:Y:S01]  /*e760*/  LOP3.LUT P1, RZ, R17, 0xff, RZ, 0xc0, !PT ;  /* 0x000000ff11ff7812 */ /* 0x000fe2000782c0ff */
[----:B---3--:R-:W-:-:S05]  /*e770*/  IMAD.IADD R7, R10, 0x1, R7 ;  /* 0x000000010a077824 */ /* 0x008fca00078e0207 */
[----:B------:R-:W-:Y:S01]  /*e780*/  ISETP.GE.U32.AND P2, PT, R7, UR5, PT ;  /* 0x0000000507007c0c */ /* 0x000fe2000bf46070 */
[----:B--2---:R-:W0:Y:S02]  /*e790*/  I2F.S16 R6, R2 ;  /* 0x0000000200067306 */ /* 0x004e240000101400 */
[----:B0-----:R-:W-:-:S05]  /*e7a0*/  F2FP.F16.F32.PACK_AB R6, RZ, R6 ;  /* 0x00000006ff06723e */ /* 0x001fca00000000ff */
[----:B------:R-:W-:-:S05]  /*e7b0*/  @!P1 HADD2.F32 R6, -RZ, R6.H0_H0 ;  /* 0x20000006ff069230 */ /* 0x000fca0000004100 */
[----:B------:R-:W-:-:S04]  /*e7c0*/  FSETP.NEU.OR P1, PT, R6, RZ, P1 ;  /* 0x000000ff0600720b */ /* 0x000fc80000f2d400 */
[----:B------:R-:W-:Y:S01]  /*e7d0*/  SEL R17, RZ, 0x1, !P1 ;  /* 0x00000001ff117807 */ /* 0x000fe20004800000 */
[----:B------:R-:W-:Y:S08]  /*e7e0*/  @!P2 BRA `(.L_x_723) ;  /* 0xfffffffc00c8a947 */ /* 0x000ff0000383ffff */
.L_x_720:
[----:B------:R-:W-:Y:S05]  /*e7f0*/  BSYNC.RECONVERGENT B0 ;  /* 0x0000000000007941 */ /* 0x000fea0003800200 */
.L_x_718:
[----:B------:R-:W0:Y:S01]  /*e800*/  S2UR UR5, SR_CgaCtaId ;  /* 0x00000000000579c3 */ /* 0x000e220000008800 */
[----:B------:R-:W2:Y:S01]  /*e810*/  LDCU UR6, c[0x0][0x360] ;  /* 0x00006c00ff0677ac */ /* 0x000ea20008000800 */
[----:B------:R-:W-:Y:S02]  /*e820*/  UMOV UR4, 0x400 ;  /* 0x0000040000047882 */ /* 0x000fe40000000000 */
[----:B------:R-:W-:Y:S01]  /*e830*/  UIADD3 UR4, UPT, UPT, UR4, 0x10, URZ ;  /* 0x0000001004047890 */ /* 0x000fe2000fffe0ff */
[----:B--2---:R-:W-:-:S03]  /*e840*/  IMAD R0, R9, UR6, R22 ;  /* 0x0000000609007c24 */ /* 0x004fc6000f8e0216 */
[----:B0-----:R-:W-:Y:S01]  /*e850*/  ULEA UR8, UR5, UR4, 0x18 ;  /* 0x0000000405087291 */ /* 0x001fe2000f8ec0ff */
[----:B------:R-:W0:Y:S05]  /*e860*/  LDCU UR5, c[0x0][0x364] ;  /* 0x00006c80ff0577ac */ /* 0x000e2a0008000800 */
[----:B------:R-:W-:-:S03]  /*e870*/  IADD3 R2, PT, PT, R0, UR8, RZ ;  /* 0x0000000800027c10 */ /* 0x000fc6000fffe0ff */
[----:B------:R2:W-:Y:S01]  /*e880*/  STS.U8 [R0+UR8], R17 ;  /* 0x0000001100007988 */ /* 0x0005e20008000008 */
[----:B0-----:R-:W-:-:S09]  /*e890*/  UISETP.GE.U32.AND UP0, UPT, UR5, 0x2, UPT ;  /* 0x000000020500788c */ /* 0x001fd2000bf06070 */
[----:B--2---:R-:W-:Y:S05]  /*e8a0*/  BRA.U !UP0, `(.L_x_724) ;  /* 0x0000000108587547 */ /* 0x004fea000b800000 */
[----:B------:R-:W-:-:S05]  /*e8b0*/  UMOV UR4, UR5 ;  /* 0x0000000500047c82 */ /* 0x000fca0008000000 */
.L_x_727:
[----:B------:R-:W-:Y:S01]  /*e8c0*/  USHF.R.U32.HI UR7, URZ, 0x1, UR4 ;  /* 0x00000001ff077899 */ /* 0x000fe20008011604 */
[----:B------:R-:W-:Y:S05]  /*e8d0*/  BAR.SYNC.DEFER_BLOCKING 0x0 ;  /* 0x0000000000007b1d */ /* 0x000fea0000010000 */
[----:B------:R-:W-:Y:S01]  /*e8e0*/  IADD3 R3, PT, PT, R9, UR7, RZ ;  /* 0x0000000709037c10 */ /* 0x000fe2000fffe0ff */
[----:B------:R-:W-:Y:S03]  /*e8f0*/  BSSY.RECONVERGENT B0, `(.L_x_725) ;  /* 0x000000e000007945 */ /* 0x000fe60003800200 */
[----:B------:R-:W-:-:S04]  /*e900*/  ISETP.GE.U32.AND P1, PT, R3, UR5, PT ;  /* 0x0000000503007c0c */ /* 0x000fc8000bf26070 */
[----:B------:R-:W-:-:S13]  /*e910*/  ISETP.GE.U32.OR P1, PT, R9, UR7, P1 ;  /* 0x0000000709007c0c */ /* 0x000fda0008f26470 */
[----:B0-----:R-:W-:Y:S05]  /*e920*/  @P1 BRA `(.L_x_726) ;  /* 0x0000000000281947 */ /* 0x001fea0003800000 */
        /* <DEDUP_REMOVED lines=8> */
[----:B------:R-:W-:Y:S01]  /*e9b0*/  PRMT R17, R7, 0x7610, R17 ;  /* 0x0000761007117816 */ /* 0x000fe20000000011 */
[----:B------:R0:W-:Y:S06]  /*e9c0*/  STS.U8 [R0+UR8], R7 ;  /* 0x0000000700007988 */ /* 0x0001ec0008000008 */
.L_x_726:
[----:B------:R-:W-:Y:S05]  /*e9d0*/  BSYNC.RECONVERGENT B0 ;  /* 0x0000000000007941 */ /* 0x000fea0003800200 */
.L_x_725:
[----:B------:R-:W-:-:S03]  /*e9e0*/  UISETP.GT.U32.AND UP0, UPT, UR4, 0x3, UPT ;  /* 0x000000030400788c */ /* 0x000fc6000bf04070 */
[----:B------:R-:W-:-:S06]  /*e9f0*/  UMOV UR4, UR7 ;  /* 0x0000000700047c82 */ /* 0x000fcc0008000000 */
[----:B------:R-:W-:Y:S05]  /*ea00*/  BRA.U UP0, `(.L_x_727) ;  /* 0xfffffffd00ac7547 */ /* 0x000fea000b83ffff */
.L_x_724:
[----:B------:R-:W2:Y:S02]  /*ea10*/  LDCU UR4, c[0x0][0x39c] ;  /* 0x00007380ff0477ac */ /* 0x000ea40008000800 */
[----:B--2---:R-:W-:-:S09]  /*ea20*/  UISETP.NE.AND UP0, UPT, UR4, URZ, UPT ;  /* 0x000000ff0400728c */ /* 0x004fd2000bf05270 */
[----:B------:R-:W-:Y:S05]  /*ea30*/  BRA.U !UP0, `(.L_x_728) ;  /* 0x0000000108b47547 */ /* 0x000fea000b800000 */
[----:B------:R-:W-:Y:S02]  /*ea40*/  UISETP.GE.U32.AND UP0, UPT, UR6, 0x21, UPT ;  /* 0x000000210600788c */ /* 0x000fe4000bf06070 */
[----:B------:R-:W-:-:S07]  /*ea50*/  UMOV UR4, UR6 ;  /* 0x0000000600047c82 */ /* 0x000fce0008000000 */
[----:B------:R-:W-:Y:S05]  /*ea60*/  BRA.U !UP0, `(.L_x_729) ;  /* 0x0000000108647547 */ /* 0x000fea000b800000 */
[----:B------:R2:W-:Y:S01]  /*ea70*/  STS.U8 [R0+UR8], R17 ;  /* 0x0000001100007988 */ /* 0x0005e20008000008 */
[----:B------:R-:W-:Y:S01]  /*ea80*/  UISETP.GE.U32.AND UP0, UPT, UR6, 0x40, UPT ;  /* 0x000000400600788c */ /* 0x000fe2000bf06070 */
[----:B------:R-:W-:-:S08]  /*ea90*/  UMOV UR4, 0x20 ;  /* 0x0000002000047882 */ /* 0x000fd00000000000 */
[----:B--2---:R-:W-:Y:S05]  /*eaa0*/  BRA.U !UP0, `(.L_x_729) ;  /* 0x0000000108547547 */ /* 0x004fea000b800000 */
[----:B------:R-:W-:-:S05]  /*eab0*/  UMOV UR5, UR6 ;  /* 0x0000000600057c82 */ /* 0x000fca0008000000 */
.L_x_732:
[----:B------:R-:W-:Y:S01]  /*eac0*/  USHF.R.U32.HI UR7, URZ, 0x1, UR5 ;  /* 0x00000001ff077899 */ /* 0x000fe20008011605 */
[----:B------:R-:W-:Y:S05]  /*ead0*/  BAR.SYNC.DEFER_BLOCKING 0x0 ;  /* 0x0000000000007b1d */ /* 0x000fea0000010000 */
[----:B------:R-:W-:Y:S01]  /*eae0*/  VIADD R3, R22, UR7 ;  /* 0x0000000716037c36 */ /* 0x000fe20008000000 */
[----:B------:R-:W-:Y:S04]  /*eaf0*/  BSSY.RECONVERGENT B0, `(.L_x_730) ;  /* 0x000000d000007945 */ /* 0x000fe80003800200 */
[----:B------:R-:W-:-:S04]  /*eb00*/  ISETP.GE.U32.AND P1, PT, R3, UR6, PT ;  /* 0x0000000603007c0c */ /* 0x000fc8000bf26070 */
[----:B------:R-:W-:-:S13]  /*eb10*/  ISETP.GE.U32.OR P1, PT, R22, UR7, P1 ;  /* 0x0000000716007c0c */ /* 0x000fda0008f26470 */
[----:B--2---:R-:W-:Y:S05]  /*eb20*/  @P1 BRA `(.L_x_731) ;  /* 0x0000000000241947 */ /* 0x004fea0003800000 */
[----:B------:R-:W2:Y:S01]  /*eb30*/  LDS.S8 R3, [R2+UR7] ;  /* 0x0000000702037984 */ /* 0x000ea20008000200 */
[----:B------:R-:W-:Y:S01]  /*eb40*/  LOP3.LUT P1, RZ, R17, 0xff, RZ, 0xc0, !PT ;  /* 0x000000ff11ff7812 */ /* 0x000fe2000782c0ff */
[----:B--2---:R-:W2:Y:S02]  /*eb50*/  I2F.S16 R3, R3 ;  /* 0x0000000300037306 */ /* 0x004ea40000101400 */
[----:B--2---:R-:W-:-:S10]  /*eb60*/  F2FP.F16.F32.PACK_AB R6, RZ, R3 ;  /* 0x00000003ff06723e */ /* 0x004fd400000000ff */
[----:B------:R-:W-:-:S05]  /*eb70*/  @!P1 HADD2.F32 R6, -RZ, R6.H0_H0 ;  /* 0x20000006ff069230 */ /* 0x000fca0000004100 */
[----:B------:R-:W-:-:S04]  /*eb80*/  FSETP.NEU.OR P1, PT, R6, RZ, P1 ;  /* 0x000000ff0600720b */ /* 0x000fc80000f2d400 */
[----:B0-----:R-:W-:-:S04]  /*eb90*/  SEL R7, RZ, 0x1, !P1 ;  /* 0x00000001ff077807 */ /* 0x001fc80004800000 */
[----:B------:R-:W-:Y:S01]  /*eba0*/  PRMT R17, R7, 0x7610, R17 ;  /* 0x0000761007117816 */ /* 0x000fe20000000011 */
[----:B------:R2:W-:Y:S06]  /*ebb0*/  STS.U8 [R0+UR8], R7 ;  /* 0x0000000700007988 */ /* 0x0005ec0008000008 */
.L_x_731:
[----:B------:R-:W-:Y:S05]  /*ebc0*/  BSYNC.RECONVERGENT B0 ;  /* 0x0000000000007941 */ /* 0x000fea0003800200 */
.L_x_730:
[----:B------:R-:W-:-:S03]  /*ebd0*/  UISETP.GT.U32.AND UP0, UPT, UR5, 0x7f, UPT ;  /* 0x0000007f0500788c */ /* 0x000fc6000bf04070 */
[----:B------:R-:W-:-:S06]  /*ebe0*/  UMOV UR5, UR7 ;  /* 0x0000000700057c82 */ /* 0x000fcc0008000000 */
[----:B------:R-:W-:Y:S05]  /*ebf0*/  BRA.U UP0, `(.L_x_732) ;  /* 0xfffffffd00b07547 */ /* 0x000fea000b83ffff */
.L_x_729:
[----:B------:R-:W-:Y:S01]  /*ec00*/  BAR.SYNC.DEFER_BLOCKING 0x0 ;  /* 0x0000000000007b1d */ /* 0x000fe20000010000 */
[----:B------:R-:W-:-:S09]  /*ec10*/  UISETP.GE.U32.AND UP0, UPT, UR4, 0x2, UPT ;  /* 0x000000020400788c */ /* 0x000fd2000bf06070 */
[----:B------:R-:W-:Y:S05]  /*ec20*/  BRA.U !UP0, `(.L_x_728) ;  /* 0x0000000108387547 */ /* 0x000fea000b800000 */
[----:B0-2---:R-:W-:-:S07]  /*ec30*/  HFMA2 R0, -RZ, RZ, 0, 5.9604644775390625e-08 ;  /* 0x00000001ff007431 */ /* 0x005fce00000001ff */
.L_x_733:
        /* <DEDUP_REMOVED lines=13> */
.L_x_728:
[----:B------:R-:W-:Y:S05]  /*ed10*/  @!P0 EXIT ;  /* 0x000000000000894d */ /* 0x000fea0003800000 */
[----:B------:R-:W3:Y:S02]  /*ed20*/  LDCU.64 UR4, c[0x0][0x768] ;  /* 0x0000ed00ff0477ac */ /* 0x000ee40008000a00 */
[----:B---3--:R-:W-:-:S04]  /*ed30*/  UISETP.NE.U32.AND UP0, UPT, UR4, URZ, UPT ;  /* 0x000000ff0400728c */ /* 0x008fc8000bf05070 */
[----:B------:R-:W-:-:S09]  /*ed40*/  UISETP.NE.AND.EX UP0, UPT, UR5, URZ, UPT, UP0 ;  /* 0x000000ff0500728c */ /* 0x000fd2000bf05300 */
[----:B------:R-:W-:Y:S05]  /*ed50*/  BRA.U UP0, `(.L_x_734) ;  /* 0x0000000100bc7547 */ /* 0x000fea000b800000 */
[----:B------:R-:W3:Y:S01]  /*ed60*/  LDCU.U8 UR6, c[0x0][0x788] ;  /* 0x0000f100ff0677ac */ /* 0x000ee20008000000 */
[----:B------:R-:W4:Y:S01]  /*ed70*/  LDCU.64 UR4, c[0x0][0x758] ;  /* 0x0000eb00ff0477ac */ /* 0x000f220008000a00 */
[----:B------:R-:W5:Y:S01]  /*ed80*/  LDCU.U8 UR7, c[0x0][0x789] ;  /* 0x0000f120ff0777ac */ /* 0x000f620008000000 */
[----:B---3--:R-:W-:Y:S01]  /*ed90*/  UISETP.NE.AND UP0, UPT, UR6, URZ, UPT ;  /* 0x000000ff0600728c */ /* 0x008fe2000bf05270 */
[----:B----4-:R-:W-:Y:S01]  /*eda0*/  IADD3 R2, P0, PT, R16, UR4, RZ ;  /* 0x0000000410027c10 */ /* 0x010fe2000ff1e0ff */
[----:B-----5:R-:W-:-:S04]  /*edb0*/  UISETP.NE.AND UP1, UPT, UR7, URZ, UPT ;  /* 0x000000ff0700728c */ /* 0x020fc8000bf25270 */
[----:B------:R-:W-:-:S03]  /*edc0*/  IMAD.X R3, RZ, RZ, UR5, P0 ;  /* 0x00000005ff037e24 */ /* 0x000fc600080e06ff */
[----:B------:R-:W-:Y:S05]  /*edd0*/  BRA.U !UP0, `(.L_x_735) ;  /* 0x0000000108207547 */ /* 0x000fea000b800000 */
[----:B0-2---:R-:W2:Y:S01]  /*ede0*/  LDG.E.U8 R0, desc[UR36][R2.64] ;  /* 0x0000002402007981 */ /* 0x005ea2000c1e1100 */
[----:B------:R-:W0:Y:S01]  /*edf0*/  I2F.S8 R17, R17 ;  /* 0x0000001100117306 */ /* 0x000e220000001400 */
[----:B--2---:R-:W-:Y:S02]  /*ee00*/  ISETP.NE.AND P0, PT, R0, RZ, PT ;  /* 0x000000ff0000720c */ /* 0x004fe40003f05270 */
[----:B0-----:R-:W-:-:S11]  /*ee10*/  F2FP.F16.F32.PACK_AB R0, RZ, R17 ;  /* 0x00000011ff00723e */ /* 0x001fd600000000ff */
[----:B------:R-:W-:-:S05]  /*ee20*/  @!P0 HADD2.F32 R0, -RZ, R0.H0_H0 ;  /* 0x20000000ff008230 */ /* 0x000fca0000004100 */
[----:B------:R-:W-:-:S04]  /*ee30*/  FSETP.NEU.OR P0, PT, R0, RZ, P0 ;  /* 0x000000ff0000720b */ /* 0x000fc8000070d400 */
[----:B------:R-:W-:-:S04]  /*ee40*/  SEL R0, RZ, 0x1, !P0 ;  /* 0x00000001ff007807 */ /* 0x000fc80004000000 */
[----:B------:R-:W-:-:S07]  /*ee50*/  PRMT R17, R0, 0x7610, R17 ;  /* 0x0000761000117816 */ /* 0x000fce0000000011 */
.L_x_735:
[----:B------:R-:W-:Y:S05]  /*ee60*/  BRA.U !UP1, `(.L_x_736) ;  /* 0x0000000109687547 */ /* 0x000fea000b800000 */
[----:B------:R-:W3:Y:S02]  /*ee70*/  LDCU UR4, c[0x0][0x78c] ;  /* 0x0000f180ff0477ac */ /* 0x000ee40008000800 */
[----:B---3--:R-:W-:-:S09]  /*ee80*/  UISETP.NE.AND UP0, UPT, UR4, 0x1, UPT ;  /* 0x000000010400788c */ /* 0x008fd2000bf05270 */
[----:B------:R-:W-:Y:S05]  /*ee90*/  BRA.U !UP0, `(.L_x_737) ;  /* 0x0000000108407547 */ /* 0x000fea000b800000 */
[----:B------:R-:W-:Y:S01]  /*eea0*/  MOV R2, 0x0 ;  /* 0x0000000000027802 */ /* 0x000fe20000000f00 */
[----:B------:R-:W3:Y:S01]  /*eeb0*/  LDCU.64 UR4, c[0x4][0x640] ;  /* 0x0100c800ff0477ac */ /* 0x000ee20008000a00 */
[----:B------:R-:W-:Y:S01]  /*eec0*/  HFMA2 R8, -RZ, RZ, 0, 4.4763088226318359375e-05 ;  /* 0x000002efff087431 */ /* 0x000fe200000001ff */
[----:B------:R-:W-:Y:S01]  /*eed0*/  MOV R12, 0x1 ;  /* 0x00000001000c7802 */ /* 0x000fe20000000f00 */
[----:B------:R-:W-:Y:S01]  /*eee0*/  IMAD.MOV.U32 R13, RZ, RZ, RZ ;  /* 0x000000ffff0d7224 */ /* 0x000fe200078e00ff */
[----:B------:R-:W4:Y:S01]  /*eef0*/  LDCU.64 UR6, c[0x4][0x630] ;  /* 0x0100c600ff0677ac */ /* 0x000f220008000a00 */
[----:B------:R-:W1:Y:S01]  /*ef00*/  LDC.64 R2, c[0x4][R2] ;  /* 0x0100000002027b82 */ /* 0x000e620000000a00 */
[----:B------:R-:W5:Y:S01]  /*ef10*/  LDCU.64 UR8, c[0x4][0x4b0] ;  /* 0x01009600ff0877ac */ /* 0x000f620008000a00 */
[----:B---3--:R-:W-:Y:S02]  /*ef20*/  MOV R4, UR4 ;  /* 0x0000000400047c02 */ /* 0x008fe40008000f00 */
[----:B------:R-:W-:Y:S01]  /*ef30*/  MOV R5, UR5 ;  /* 0x0000000500057c02 */ /* 0x000fe20008000f00 */
[----:B----4-:R-:W-:Y:S01]  /*ef40*/  IMAD.U32 R6, RZ, RZ, UR6 ;  /* 0x00000006ff067e24 */ /* 0x010fe2000f8e00ff */
[----:B0-2---:R-:W-:-:S02]  /*ef50*/  MOV R7, UR7 ;  /* 0x0000000700077c02 */ /* 0x005fc40008000f00 */
[----:B-----5:R-:W-:Y:S01]  /*ef60*/  MOV R10, UR8 ;  /* 0x00000008000a7c02 */ /* 0x020fe20008000f00 */
[----:B------:R-:W-:-:S07]  /*ef70*/  IMAD.U32 R11, RZ, RZ, UR9 ;  /* 0x00000009ff0b7e24 */ /* 0x000fce000f8e00ff */
[----:B------:R-:W-:-:S07]  /*ef80*/  LEPC R20, `(.L_x_737) ;  /* 0x000000001014794e */ /* 0x000fce0000000000 */
[----:B-1----:R-:W-:Y:S05]  /*ef90*/  CALL.ABS.NOINC R2 ;  /* 0x0000000002007343 */ /* 0x002fea0003c00000 */
.L_x_737:
[----:B------:R-:W3:Y:S01]  /*efa0*/  LDCU.64 UR4, c[0x0][0x758] ;  /* 0x0000eb00ff0477ac */ /* 0x000ee20008000a00 */
[----:B------:R-:W-:-:S04]  /*efb0*/  LOP3.LUT P0, RZ, R17, 0xff, RZ, 0xc0, !PT ;  /* 0x000000ff11ff7812 */ /* 0x000fc8000780c0ff */
[----:B------:R-:W-:Y:S02]  /*efc0*/  SEL R3, RZ, 0x1, !P0 ;  /* 0x00000001ff037807 */ /* 0x000fe40004000000 */
[----:B---3--:R-:W-:-:S04]  /*efd0*/  IADD3 R16, P1, PT, R16, UR4, RZ ;  /* 0x0000000410107c10 */ /* 0x008fc8000ff3e0ff */
[----:B------:R-:W-:-:S05]  /*efe0*/  IADD3.X R17, PT, PT, RZ, UR5, RZ, P1, !PT ;  /* 0x00000005ff117c10 */ /* 0x000fca0008ffe4ff */
[----:B------:R-:W-:Y:S01]  /*eff0*/  STG.E.U8 desc[UR36][R16.64], R3 ;  /* 0x0000000310007986 */ /* 0x000fe2000c101124 */
[----:B------:R-:W-:Y:S05]  /*f000*/  EXIT ;  /* 0x000000000000794d */ /* 0x000fea0003800000 */
.L_x_736:
[----:B------:R-:W-:-:S04]  /*f010*/  LOP3.LUT P0, RZ, R17, 0xff, RZ, 0xc0, !PT ;  /* 0x000000ff11ff7812 */ /* 0x000fc8000780c0ff */
[----:B------:R-:W-:-:S05]  /*f020*/  SEL R5, RZ, 0x1, !P0 ;  /* 0x00000001ff057807 */ /* 0x000fca0004000000 */
[----:B------:R-:W-:Y:S01]  /*f030*/  STG.E.U8 desc[UR36][R2.64], R5 ;  /* 0x0000000502007986 */ /* 0x000fe2000c101124 */
[----:B------:R-:W-:Y:S05]  /*f040*/  EXIT ;  /* 0x000000000000794d */ /* 0x000fea0003800000 */
.L_x_734:
[----:B------:R-:W3:Y:S01]  /*f050*/  LDCU.U8 UR4, c[0x0][0x788] ;  /* 0x0000f100ff0477ac */ /* 0x000ee20008000000 */
[----:B------:R-:W4:Y:S01]  /*f060*/  LDCU.U8 UR5, c[0x0][0x789] ;  /* 0x0000f120ff0577ac */ /* 0x000f220008000000 */
[----:B---3--:R-:W-:Y:S02]  /*f070*/  UISETP.NE.AND UP0, UPT, UR4, URZ, UPT ;  /* 0x000000ff0400728c */ /* 0x008fe4000bf05270 */
[----:B----4-:R-:W-:-:S07]  /*f080*/  UISETP.NE.AND UP1, UPT, UR5, URZ, UPT ;  /* 0x000000ff0500728c */ /* 0x010fce000bf25270 */
        /* <DEDUP_REMOVED lines=9> */
.L_x_738:
[----:B------:R-:W-:Y:S05]  /*f120*/  BRA.U !UP1, `(.L_x_739) ;  /* 0x0000000109687547 */ /* 0x000fea000b800000 */
[----:B------:R-:W3:Y:S02]  /*f130*/  LDCU UR4, c[0x0][0x78c] ;  /* 0x0000f180ff0477ac */ /* 0x000ee40008000800 */
[----:B---3--:R-:W-:-:S09]  /*f140*/  UISETP.NE.AND UP0, UPT, UR4, 0x1, UPT ;  /* 0x000000010400788c */ /* 0x008fd2000bf05270 */
[----:B------:R-:W-:Y:S05]  /*f150*/  BRA.U !UP0, `(.L_x_740) ;  /* 0x0000000108407547 */ /* 0x000fea000b800000 */
[----:B------:R-:W-:Y:S01]  /*f160*/  MOV R2, 0x0 ;  /* 0x0000000000027802 */ /* 0x000fe20000000f00 */
[----:B------:R-:W3:Y:S01]  /*f170*/  LDCU.64 UR4, c[0x4][0x640] ;  /* 0x0100c800ff0477ac */ /* 0x000ee20008000a00 */
[----:B------:R-:W-:Y:S02]  /*f180*/  HFMA2 R8, -RZ, RZ, 0, 4.4763088226318359375e-05 ;  /* 0x000002efff087431 */ /* 0x000fe400000001ff */
[----:B------:R-:W-:Y:S01]  /*f190*/  IMAD.MOV.U32 R12, RZ, RZ, 0x1 ;  /* 0x00000001ff0c7424 */ /* 0x000fe200078e00ff */
[----:B------:R-:W-:Y:S01]  /*f1a0*/  MOV R13, RZ ;  /* 0x000000ff000d7202 */ /* 0x000fe20000000f00 */
[----:B------:R-:W4:Y:S01]  /*f1b0*/  LDCU.64 UR6, c[0x4][0x630] ;  /* 0x0100c600ff0677ac */ /* 0x000f220008000a00 */
[----:B------:R-:W1:Y:S01]  /*f1c0*/  LDC.64 R2, c[0x4][R2] ;  /* 0x0100000002027b82 */ /* 0x000e620000000a00 */
[----:B------:R-:W5:Y:S01]  /*f1d0*/  LDCU.64 UR8, c[0x4][0x4b0] ;  /* 0x01009600ff0877ac */ /* 0x000f620008000a00 */
[----:B---3--:R-:W-:Y:S01]  /*f1e0*/  MOV R4, UR4 ;  /* 0x0000000400047c02 */ /* 0x008fe20008000f00 */
[----:B------:R-:W-:Y:S01]  /*f1f0*/  IMAD.U32 R5, RZ, RZ, UR5 ;  /* 0x00000005ff057e24 */ /* 0x000fe2000f8e00ff */
[----:B----4-:R-:W-:-:S02]  /*f200*/  MOV R6, UR6 ;  /* 0x0000000600067c02 */ /* 0x010fc40008000f00 */
[----:B0-2---:R-:W-:Y:S01]  /*f210*/  MOV R7, UR7 ;  /* 0x0000000700077c02 */ /* 0x005fe20008000f00 */
[----:B-----5:R-:W-:Y:S01]  /*f220*/  IMAD.U32 R10, RZ, RZ, UR8 ;  /* 0x00000008ff0a7e24 */ /* 0x020fe2000f8e00ff */
[----:B------:R-:W-:-:S07]  /*f230*/  MOV R11, UR9 ;  /* 0x00000009000b7c02 */ /* 0x000fce0008000f00 */
[----:B------:R-:W-:-:S07]  /*f240*/  LEPC R20, `(.L_x_740) ;  /* 0x000000001014794e */ /* 0x000fce0000000000 */
[----:B-1----:R-:W-:Y:S05]  /*f250*/  CALL.ABS.NOINC R2 ;  /* 0x0000000002007343 */ /* 0x002fea0003c00000 */
.L_x_740:
[----:B------:R-:W3:Y:S01]  /*f260*/  LDCU.64 UR4, c[0x0][0x758] ;  /* 0x0000eb00ff0477ac */ /* 0x000ee20008000a00 */
[----:B------:R-:W-:-:S04]  /*f270*/  LOP3.LUT P0, RZ, R17, 0xff, RZ, 0xc0, !PT ;  /* 0x000000ff11ff7812 */ /* 0x000fc8000780c0ff */
[----:B------:R-:W-:Y:S02]  /*f280*/  SEL R3, RZ, 0x1, !P0 ;  /* 0x00000001ff037807 */ /* 0x000fe40004000000 */
[----:B---3--:R-:W-:-:S04]  /*f290*/  IADD3 R16, P1, PT, R16, UR4, RZ ;  /* 0x0000000410107c10 */ /* 0x008fc8000ff3e0ff */
[----:B------:R-:W-:-:S05]  /*f2a0*/  IADD3.X R17, PT, PT, RZ, UR5, RZ, P1, !PT ;  /* 0x00000005ff117c10 */ /* 0x000fca0008ffe4ff */
[----:B------:R-:W-:Y:S01]  /*f2b0*/  STG.E.U8 desc[UR36][R16.64], R3 ;  /* 0x0000000310007986 */ /* 0x000fe2000c101124 */
[----:B------:R-:W-:Y:S05]  /*f2c0*/  EXIT ;  /* 0x000000000000794d */ /* 0x000fea0003800000 */
.L_x_739:
[----:B------:R-:W-:Y:S01]  /*f2d0*/  STG.E.U8 desc[UR36][R4.64], R17 ;  /* 0x0000001104007986 */ /* 0x000fe2000c101124 */
[----:B------:R-:W-:Y:S05]  /*f2e0*/  EXIT ;  /* 0x000000000000794d */ /* 0x000fea0003800000 */
.L_x_712:
        /* <DEDUP_REMOVED lines=15> */
[----:B------:R-:W2:Y:S01]  /*f3e0*/  LDCU.64 UR4, c[0x0][0x758] ;  /* 0x0000eb00ff0477ac */ /* 0x000ea20008000a00 */
[----:B------:R-:W3:Y:S01]  /*f3f0*/  LDCU.U8 UR7, c[0x0][0x789] ;  /* 0x0000f120ff0777ac */ /* 0x000ee20008000000 */
[----:B0-----:R-:W-:Y:S01]  /*f400*/  UISETP.NE.AND UP0, UPT, UR6, URZ, UPT ;  /* 0x000000ff0600728c */ /* 0x001fe2000bf05270 */
[----:B--2---:R-:W-:Y:S01]  /*f410*/  IADD3 R2, P0, PT, R16, UR4, RZ ;  /* 0x0000000410027c10 */ /* 0x004fe2000ff1e0ff */
[----:B---3--:R-:W-:-:S04]  /*f420*/  UISETP.NE.AND UP1, UPT, UR7, URZ, UPT ;  /* 0x000000ff0700728c */ /* 0x008fc8000bf25270 */
[----:B------:R-:W-:-:S03]  /*f430*/  IMAD.X R3, RZ, RZ, UR5, P0 ;  /* 0x00000005ff037e24 */ /* 0x000fc600080e06ff */
[----:B------:R-:W-:Y:S05]  /*f440*/  BRA.U !UP0, `(.L_x_742) ;  /* 0x0000000108207547 */ /* 0x000fea000b800000 */
[----:B------:R-:W2:Y:S01]  /*f450*/  LDG.E.U8 R0, desc[UR36][R2.64] ;  /* 0x0000002402007981 */ /* 0x000ea2000c1e1100 */
[----:B------:R-:W0:Y:S01]  /*f460*/  I2F.S8 R17, R17 ;  /* 0x0000001100117306 */ /* 0x000e220000001400 */
[----:B--2---:R-:W-:Y:S02]  /*f470*/  ISETP.NE.AND P0, PT, R0, RZ, PT ;  /* 0x000000ff0000720c */ /* 0x004fe40003f05270 */
[----:B0-----:R-:W-:-:S11]  /*f480*/  F2FP.F16.F32.PACK_AB R0, RZ, R17 ;  /* 0x00000011ff00723e */ /* 0x001fd600000000ff */
[----:B------:R-:W-:-:S05]  /*f490*/  @!P0 HADD2.F32 R0, -RZ, R0.H0_H0 ;  /* 0x20000000ff008230 */ /* 0x000fca0000004100 */
[----:B------:R-:W-:-:S04]  /*f4a0*/  FSETP.NEU.OR P0, PT, R0, RZ, P0 ;  /* 0x000000ff0000720b */ /* 0x000fc8000070d400 */
[----:B------:R-:W-:-:S04]  /*f4b0*/  SEL R0, RZ, 0x1, !P0 ;  /* 0x00000001ff007807 */ /* 0x000fc80004000000 */
[----:B------:R-:W-:-:S07]  /*f4c0*/  PRMT R17, R0, 0x7610, R17 ;  /* 0x0000761000117816 */ /* 0x000fce0000000011 */
.L_x_742:
        /* <DEDUP_REMOVED lines=9> */
[----:B------:R-:W2:Y:S01]  /*f560*/  LDCU.64 UR6, c[0x4][0x630] ;  /* 0x0100c600ff0677ac */ /* 0x000ea20008000a00 */
[----:B------:R-:W3:Y:S01]  /*f570*/  LDC.64 R2, c[0x4][R2] ;  /* 0x0100000002027b82 */ /* 0x000ee20000000a00 */
[----:B------:R-:W4:Y:S01]  /*f580*/  LDCU.64 UR8, c[0x4][0x4b0] ;  /* 0x01009600ff0877ac */ /* 0x000f220008000a00 */
[----:B0-----:R-:W-:Y:S02]  /*f590*/  MOV R4, UR4 ;  /* 0x0000000400047c02 */ /* 0x001fe40008000f00 */
[----:B------:R-:W-:Y:S01]  /*f5a0*/  MOV R5, UR5 ;  /* 0x0000000500057c02 */ /* 0x000fe20008000f00 */
[----:B--2---:R-:W-:Y:S01]  /*f5b0*/  IMAD.U32 R6, RZ, RZ, UR6 ;  /* 0x00000006ff067e24 */ /* 0x004fe2000f8e00ff */
[----:B------:R-:W-:-:S02]  /*f5c0*/  MOV R7, UR7 ;  /* 0x0000000700077c02 */ /* 0x000fc40008000f00 */
[----:B----4-:R-:W-:Y:S01]  /*f5d0*/  MOV R10, UR8 ;  /* 0x00000008000a7c02 */ /* 0x010fe20008000f00 */
[----:B------:R-:W-:-:S07]  /*f5e0*/  IMAD.U32 R11, RZ, RZ, UR9 ;  /* 0x00000009ff0b7e24 */ /* 0x000fce000f8e00ff */
[----:B------:R-:W-:-:S07]  /*f5f0*/  LEPC R20, `(.L_x_744) ;  /* 0x000000001014794e */ /* 0x000fce0000000000 */
[----:B-1-3--:R-:W-:Y:S05]  /*f600*/  CALL.ABS.NOINC R2 ;  /* 0x0000000002007343 */ /* 0x00afea0003c00000 */
.L_x_744:
[----:B------:R-:W0:Y:S01]  /*f610*/  LDCU.64 UR4, c[0x0][0x758] ;  /* 0x0000eb00ff0477ac */ /* 0x000e220008000a00 */
[----:B------:R-:W-:-:S04]  /*f620*/  LOP3.LUT P0, RZ, R17, 0xff, RZ, 0xc0, !PT ;  /* 0x000000ff11ff7812 */ /* 0x000fc8000780c0ff */
[----:B------:R-:W-:Y:S02]  /*f630*/  SEL R3, RZ, 0x1, !P0 ;  /* 0x00000001ff037807 */ /* 0x000fe40004000000 */
[----:B0-----:R-:W-:-:S04]  /*f640*/  IADD3 R16, P1, PT, R16, UR4, RZ ;  /* 0x0000000410107c10 */ /* 0x001fc8000ff3e0ff */
[----:B------:R-:W-:-:S05]  /*f650*/  IADD3.X R17, PT, PT, RZ, UR5, RZ, P1, !PT ;  /* 0x00000005ff117c10 */ /* 0x000fca0008ffe4ff */
[----:B------:R-:W-:Y:S01]  /*f660*/  STG.E.U8 desc[UR36][R16.64], R3 ;  /* 0x0000000310007986 */ /* 0x000fe2000c101124 */
[----:B------:R-:W-:Y:S05]  /*f670*/  EXIT ;  /* 0x000000000000794d */ /* 0x000fea0003800000 */
.L_x_743:
[----:B------:R-:W-:-:S04]  /*f680*/  LOP3.LUT P0, RZ, R17, 0xff, RZ, 0xc0, !PT ;  /* 0x000000ff11ff7812 */ /* 0x000fc8000780c0ff */
[----:B------:R-:W-:-:S05]  /*f690*/  SEL R5, RZ, 0x1, !P0 ;  /* 0x00000001ff057807 */ /* 0x000fca0004000000 */
[----:B------:R-:W-:Y:S01]  /*f6a0*/  STG.E.U8 desc[UR36][R2.64], R5 ;  /* 0x0000000502007986 */ /* 0x000fe2000c101124 */
[----:B------:R-:W-:Y:S05]  /*f6b0*/  EXIT ;  /* 0x000000000000794d */ /* 0x000fea0003800000 */
.L_x_741:
[----:B------:R-:W0:Y:S01]  /*f6c0*/  LDCU.U8 UR4, c[0x0][0x788] ;  /* 0x0000f100ff0477ac */ /* 0x000e220008000000 */
[----:B------:R-:W2:Y:S01]  /*f6d0*/  LDCU.U8 UR5, c[0x0][0x789] ;  /* 0x0000f120ff0577ac */ /* 0x000ea20008000000 */
[----:B0-----:R-:W-:Y:S02]  /*f6e0*/  UISETP.NE.AND UP0, UPT, UR4, URZ, UPT ;  /* 0x000000ff0400728c */ /* 0x001fe4000bf05270 */
[----:B--2---:R-:W-:-:S07]  /*f6f0*/  UISETP.NE.AND UP1, UPT, UR5, URZ, UPT ;  /* 0x000000ff0500728c */ /* 0x004fce000bf25270 */
        /* <DEDUP_REMOVED lines=9> */
.L_x_745:
        /* <DEDUP_REMOVED lines=9> */
[----:B------:R-:W2:Y:S01]  /*f820*/  LDCU.64 UR6, c[0x4][0x630] ;  /* 0x0100c600ff0677ac */ /* 0x000ea20008000a00 */
[----:B------:R-:W3:Y:S01]  /*f830*/  LDC.64 R2, c[0x4][R2] ;  /* 0x0100000002027b82 */ /* 0x000ee20000000a00 */
[----:B------:R-:W4:Y:S01]  /*f840*/  LDCU.64 UR8, c[0x4][0x4b0] ;  /* 0x01009600ff0877ac */ /* 0x000f220008000a00 */
[----:B0-----:R-:W-:Y:S01]  /*f850*/  MOV R4, UR4 ;  /* 0x0000000400047c02 */ /* 0x001fe20008000f00 */
[----:B------:R-:W-:Y:S01]  /*f860*/  IMAD.U32 R5, RZ, RZ, UR5 ;  /* 0x00000005ff057e24 */ /* 0x000fe2000f8e00ff */
[----:B--2---:R-:W-:-:S02]  /*f870*/  MOV R6, UR6 ;  /* 0x0000000600067c02 */ /* 0x004fc40008000f00 */
[----:B------:R-:W-:Y:S01]  /*f880*/  MOV R7, UR7 ;  /* 0x0000000700077c02 */ /* 0x000fe20008000f00 */
[----:B----4-:R-:W-:Y:S01]  /*f890*/  IMAD.U32 R10, RZ, RZ, UR8 ;  /* 0x00000008ff0a7e24 */ /* 0x010fe2000f8e00ff */
[----:B------:R-:W-:-:S07]  /*f8a0*/  MOV R11, UR9 ;  /* 0x00000009000b7c02 */ /* 0x000fce0008000f00 */
[----:B------:R-:W-:-:S07]  /*f8b0*/  LEPC R20, `(.L_x_747) ;  /* 0x000000001014794e */ /* 0x000fce0000000000 */
[----:B-1-3--:R-:W-:Y:S05]  /*f8c0*/  CALL.ABS.NOINC R2 ;  /* 0x0000000002007343 */ /* 0x00afea0003c00000 */
.L_x_747:
[----:B------:R-:W0:Y:S01]  /*f8d0*/  LDCU.64 UR4, c[0x0][0x758] ;  /* 0x0000eb00ff0477ac */ /* 0x000e220008000a00 */
[----:B------:R-:W-:-:S04]  /*f8e0*/  LOP3.LUT P0, RZ, R17, 0xff, RZ, 0xc0, !PT ;  /* 0x000000ff11ff7812 */ /* 0x000fc8000780c0ff */
[----:B------:R-:W-:Y:S02]  /*f8f0*/  SEL R3, RZ, 0x1, !P0 ;  /* 0x00000001ff037807 */ /* 0x000fe40004000000 */
[----:B0-----:R-:W-:-:S04]  /*f900*/  IADD3 R16, P1, PT, R16, UR4, RZ ;  /* 0x0000000410107c10 */ /* 0x001fc8000ff3e0ff */
[----:B------:R-:W-:-:S05]  /*f910*/  IADD3.X R17, PT, PT, RZ, UR5, RZ, P1, !PT ;  /* 0x00000005ff117c10 */ /* 0x000fca0008ffe4ff */
[----:B------:R-:W-:Y:S01]  /*f920*/  STG.E.U8 desc[UR36][R16.64], R3 ;  /* 0x0000000310007986 */ /* 0x000fe2000c101124 */
[----:B------:R-:W-:Y:S05]  /*f930*/  EXIT ;  /* 0x000000000000794d */ /* 0x000fea0003800000 */
.L_x_746:
[----:B------:R-:W-:Y:S01]  /*f940*/  STG.E.U8 desc[UR36][R4.64], R17 ;  /* 0x0000001104007986 */ /* 0x000fe2000c101124 */
[----:B------:R-:W-:Y:S05]  /*f950*/  EXIT ;  /* 0x000000000000794d */ /* 0x000fea0003800000 */
.L_x_748:
        /* <DEDUP_REMOVED lines=10> */
.L_x_7752:


//--------------------- .text._ZN2at6native13reduce_kernelILi256ELi2ENS0_8ReduceOpIN3c104HalfENS0_14func_wrapper_tIbZZZNS0_14or_kernel_cudaERNS_14TensorIteratorEENKUlvE_clEvENKUlvE8_clEvEUlbS4_E_EEjbLi4ELi4EEEEEvT1_ --------------------------
	.section	.text._ZN2at6native13reduce_kernelILi256ELi2ENS0_8ReduceOpIN3c104HalfENS0_14func_wrapper_tIbZZZNS0_14or_kernel_cudaERNS_14TensorIteratorEENKUlvE_clEvENKUlvE8_clEvEUlbS4_E_EEjbLi4ELi4EEEEEvT1_,"ax",@progbits
	.align	128
        .global         _ZN2at6native13reduce_kernelILi256ELi2ENS0_8ReduceOpIN3c104HalfENS0_14func_wrapper_tIbZZZNS0_14or_kernel_cudaERNS_14TensorIteratorEENKUlvE_clEvENKUlvE8_clEvEUlbS4_E_EEjbLi4ELi4EEEEEvT1_
        .type           _ZN2at6native13reduce_kernelILi256ELi2ENS0_8ReduceOpIN3c104HalfENS0_14func_wrapper_tIbZZZNS0_14or_kernel_cudaERNS_14TensorIteratorEENKUlvE_clEvENKUlvE8_clEvEUlbS4_E_EEjbLi4ELi4EEEEEvT1_,@function
        .size           _ZN2at6native13reduce_kernelILi256ELi2ENS0_8ReduceOpIN3c104HalfENS0_14func_wrapper_tIbZZZNS0_14or_kernel_cudaERNS_14TensorIteratorEENKUlvE_clEvENKUlvE8_clEvEUlbS4_E_EEjbLi4ELi4EEEEEvT1_,(.L_x_7753 - _ZN2at6native13reduce_kernelILi256ELi2ENS0_8ReduceOpIN3c104HalfENS0_14func_wrapper_tIbZZZNS0_14or_kernel_cudaERNS_14TensorIteratorEENKUlvE_clEvENKUlvE8_clEvEUlbS4_E_EEjbLi4ELi4EEEEEvT1_)
        .other          _ZN2at6native13reduce_kernelILi256ELi2ENS0_8ReduceOpIN3c104HalfENS0_14func_wrapper_tIbZZZNS0_14or_kernel_cudaERNS_14TensorIteratorEENKUlvE_clEvENKUlvE8_clEvEUlbS4_E_EEjbLi4ELi4EEEEEvT1_,@"STO_CUDA_ENTRY STV_DEFAULT"
_ZN2at6native13reduce_kernelILi256ELi2ENS0_8ReduceOpIN3c104HalfENS0_14func_wrapper_tIbZZZNS0_14or_kernel_cudaERNS_14TensorIteratorEENKUlvE_clEvENKUlvE8_clEvEUlbS4_E_EEjbLi4ELi4EEEEEvT1_:
.text._ZN2at6native13reduce_kernelILi256ELi2ENS0_8ReduceOpIN3c104HalfENS0_14func_wrapper_tIbZZZNS0_14or_kernel_cudaERNS_14TensorIteratorEENKUlvE_clEvENKUlvE8_clEvEUlbS4_E_EEjbLi4ELi4EEEEEvT1_:
        /* <DEDUP_REMOVED lines=296> */
.L_x_749:
        /* <DEDUP_REMOVED lines=30> */
.L_x_754:
        /* <DEDUP_REMOVED lines=34> */
.L_x_759:
[----:B------:R-:W-:-:S07]  /*1680*/  SEL R4, RZ, 0x1, !P0 ;  /* 0x00000001ff047807 */ /* 0x000fce0004000000 */
.L_x_758:
[----:B------:R-:W-:Y:S05]  /*1690*/  BSYNC.RECONVERGENT B1 ;  /* 0x0000000000017941 */ /* 0x000fea0003800200 */
.L_x_757:
[----:B------:R-:W0:Y:S01]  /*16a0*/  LDC R3, c[0x0][0x388] ;  /* 0x0000e200ff037b82 */ /* 0x000e220000000800 */
[----:B------:R-:W-:-:S04]  /*16b0*/  IADD3 R16, P0, PT, R16, 0x8, RZ ;  /* 0x0000000810107810 */ /* 0x000fc80007f1e0ff */
[----:B------:R-:W-:Y:S02]  /*16c0*/  IADD3.X R17, PT, PT, RZ, R17, RZ, P0, !PT ;  /* 0x00000011ff117210 */ /* 0x000fe400007fe4ff */
[----:B0-----:R-:W-:-:S07]  /*16d0*/  IADD3 R3, PT, PT, R6, -0x4, R3 ;  /* 0xfffffffc06037810 */ /* 0x001fce0007ffe003 */
.L_x_756:
[----:B------:R-:W-:Y:S05]  /*16e0*/  BSYNC.RECONVERGENT B0 ;  /* 0x0000000000007941 */ /* 0x000fea0003800200 */
.L_x_755:
        /* <DEDUP_REMOVED lines=13> */
.L_x_762:
        /* <DEDUP_REMOVED lines=25> */
.L_x_761:
[----:B------:R-:W-:Y:S05]  /*1950*/  BSYNC.RECONVERGENT B0 ;  /* 0x0000000000007941 */ /* 0x000fea0003800200 */
.L_x_760:
        /* <DEDUP_REMOVED lines=20> */
.L_x_766:
[----:B------:R-:W-:Y:S05]  /*1aa0*/  BSYNC.RECONVERGENT B1 ;  /* 0x0000000000017941 */ /* 0x000fea0003800200 */
.L_x_765:
[----:B------:R-:W-:-:S07]  /*1ab0*/  SEL R4, RZ, 0x1, !P0 ;  /* 0x00000001ff047807 */ /* 0x000fce0004000000 */
.L_x_764:
[----:B------:R-:W-:Y:S05]  /*1ac0*/  BSYNC.RECONVERGENT B0 ;  /* 0x0000000000007941 */ /* 0x000fea0003800200 */
.L_x_763:
[----:B------:R-:W0:Y:S01]  /*1ad0*/  I2F.S8 R8, R8 ;  /* 0x0000000800087306 */ /* 0x000e220000001400 */
[----:B------:R-:W-:Y:S02]  /*1ae0*/  LOP3.LUT P2, RZ, R4, 0xff, RZ, 0xc0, !PT ;  /* 0x000000ff04ff7812 */ /* 0x000fe4000784c0ff */
[----:B------:R-:W-:Y:S02]  /*1af0*/  PLOP3.LUT P0, PT, PT, PT, PT, 0x8, 0x80 ;  /* 0x000000000080781c */ /* 0x000fe40003f0e170 */
[----:B------:R-:W-:-:S03]  /*1b00*/  PLOP3.LUT P1, PT, PT, PT, PT, 0x80, 0x8 ;  /* 0x000000000008781c */ /* 0x000fc60003f2f070 */
[----:B------:R-:W1:Y:S01]  /*1b10*/  I2F.S8 R6, R6 ;  /* 0x0000000600067306 */ /* 0x000e620000001400 */
[----:B0-----:R-:W-:-:S05]  /*1b20*/  F2FP.F16.F32.PACK_AB R3, RZ, R8 ;  /* 0x00000008ff03723e */ /* 0x001fca00000000ff */
[----:B------:R-:W-:-:S05]  /*1b30*/  @!P2 HADD2.F32 R3, -RZ, R3.H0_H0 ;  /* 0x20000003ff03a230 */ /* 0x000fca0000004100 */
[----:B------:R-:W-:Y:S02]  /*1b40*/  FSETP.EQ.AND P2, PT, R3, RZ, !P2 ;  /* 0x000000ff0300720b */ /* 0x000fe40005742000 */
[----:B-1----:R-:W-:-:S11]  /*1b50*/  F2FP.F16.F32.PACK_AB R3, RZ, R6 ;  /* 0x00000006ff03723e */ /* 0x002fd600000000ff */
[----:B------:R-:W-:-:S05]  /*1b60*/  @P2 HADD2.F32 R3, -RZ, R3.H0_H0 ;  /* 0x20000003ff032230 */ /* 0x000fca0000004100 */
[----:B------:R-:W-:-:S13]  /*1b70*/  FSETP.EQ.AND P2, PT, R3, RZ, P2 ;  /* 0x000000ff0300720b */ /* 0x000fda0001742000 */
[----:B------:R-:W-:Y:S05]  /*1b80*/  @!P2 BRA `(.L_x_767) ;  /* 0x000000a8007ca947 */ /* 0x000fea0003800000 */
[----:B------:R-:W0:Y:S02]  /*1b90*/  I2F.S8 R0, R0 ;  /* 0x0000000000007306 */ /* 0x000e240000001400 */
[----:B0-----:R-:W-:-:S05]  /*1ba0*/  F2FP.F16.F32.PACK_AB R3, RZ, R0 ;  /* 0x00000000ff03723e */ /* 0x001fca00000000ff */
[----:B------:R-:W-:-:S05]  /*1bb0*/  HADD2.F32 R3, -RZ, R3.H0_H0 ;  /* 0x20000003ff037230 */ /* 0x000fca0000004100 */
[----:B------:R-:W-:Y:S01]  /*1bc0*/  FSETP.NEU.FTZ.AND P1, PT, R3, RZ, PT ;  /* 0x000000ff0300720b */ /* 0x000fe20003f3d000 */
[----:B------:R-:W-:-:S12]  /*1bd0*/  BRA `(.L_x_767) ;  /* 0x000000a800687947 */ /* 0x000fd80003800000 */
.L_x_753:
        /* <DEDUP_REMOVED lines=20> */
[----:B------:R-:W-:-:S09]  /*1d20*/  MOV R0, UR4 ;  /* 0x0000000400007c02 */ /* 0x000fd20008000f00 */
        /* <DEDUP_REMOVED lines=10> */
.L_x_771:
[----:B------:R-:W-:-:S05]  /*1dd0*/  SHF.R.U32.HI R24, RZ, 0x1, R14 ;  /* 0x00000001ff187819 */ /* 0x000fca000001160e */
[C---:B-1----:R-:W-:Y:S02]  /*1de0*/  IMAD.IADD R4, R24.reuse, 0x1, R13 ;  /* 0x0000000118047824 */ /* 0x042fe400078e020d */
[----:B------:R-:W-:-:S03]  /*1df0*/  IMAD.WIDE.U32 R24, R24, 0x4, R16 ;  /* 0x0000000418187825 */ /* 0x000fc600078e0010 */
[----:B------:R-:W-:Y:S01]  /*1e00*/  SHF.L.U32 R5, R4, 0x2, RZ ;  /* 0x0000000204057819 */ /* 0x000fe200000006ff */
[----:B------:R-:W-:Y:S01]  /*1e10*/  IMAD.IADD R14, R14, 0x1, R13 ;  /* 0x000000010e0e7824 */ /* 0x000fe200078e020d */
[----:B------:R-:W-:Y:S01]  /*1e20*/  SHF.R.U32.HI R4, RZ, 0x1e, R4 ;  /* 0x0000001eff047819 */ /* 0x000fe20000011604 */
[----:B------:R-:W3:Y:S01]  /*1e30*/  LDG.E R24, desc[UR36][R24.64] ;  /* 0x0000002418187981 */ /* 0x000ee2000c1e1900 */
[----:B------:R-:W-:Y:S01]  /*1e40*/  LOP3.LUT R5, R5, 0xfffffffc, RZ, 0xc0, !PT ;  /* 0xfffffffc05057812 */ /* 0x000fe200078ec0ff */
[--C-:B------:R-:W-:Y:S01]  /*1e50*/  IMAD R22, R13, 0x2, R14.reuse ;  /* 0x000000020d167824 */ /* 0x100fe200078e020e */
[----:B------:R-:W-:Y:S02]  /*1e60*/  LOP3.LUT R15, R4, 0x1, RZ, 0xc0, !PT ;  /* 0x00000001040f7812 */ /* 0x000fe400078ec0ff */
[----:B------:R-:W-:Y:S02]  /*1e70*/  IADD3 R20, P0, PT, R16, R5, RZ ;  /* 0x0000000510147210 */ /* 0x000fe40007f1e0ff */
[----:B------:R-:W-:-:S02]  /*1e80*/  SHF.R.U32.HI R5, RZ, 0x1, R14 ;  /* 0x00000001ff057819 */ /* 0x000fc4000001160e */
[----:B------:R-:W-:Y:S02]  /*1e90*/  IADD3.X R21, PT, PT, R17, R15, RZ, P0, !PT ;  /* 0x0000000f11157210 */ /* 0x000fe400007fe4ff */
[----:B------:R-:W-:Y:S01]  /*1ea0*/  SHF.R.U32.HI R15, RZ, 0x1, R22 ;  /* 0x00000001ff0f7819 */ /* 0x000fe20000011616 */
[--C-:B------:R-:W-:Y:S02]  /*1eb0*/  IMAD.WIDE.U32 R4, R5, 0x4, R16.reuse ;  /* 0x0000000405047825 */ /* 0x100fe400078e0010 */
[----:B------:R-:W4:Y:S02]  /*1ec0*/  LDG.E R20, desc[UR36][R20.64] ;  /* 0x0000002414147981 */ /* 0x000f24000c1e1900 */
[----:B------:R-:W-:Y:S02]  /*1ed0*/  IMAD.WIDE.U32 R14, R15, 0x4, R16 ;  /* 0x000000040f0e7825 */ /* 0x000fe400078e0010 */
[----:B------:R-:W5:Y:S04]  /*1ee0*/  LDG.E R4, desc[UR36][R4.64] ;  /* 0x0000002404047981 */ /* 0x000f68000c1e1900 */
[----:B------:R1:W2:Y:S01]  /*1ef0*/  LDG.E R25, desc[UR36][R14.64] ;  /* 0x000000240e197981 */ /* 0x0002a2000c1e1900 */
[----:B------:R-:W-:-:S02]  /*1f00*/  LOP3.LUT P2, RZ, R0, 0xff, RZ, 0xc0, !PT ;  /* 0x000000ff00ff7812 */ /* 0x000fc4000784c0ff */
[----:B------:R-:W-:Y:S02]  /*1f10*/  LOP3.LUT P6, RZ, R3, 0xff, RZ, 0xc0, !PT ;  /* 0x000000ff03ff7812 */ /* 0x000fe400078cc0ff */
[----:B------:R-:W-:Y:S02]  /*1f20*/  LOP3.LUT P0, RZ, R8, 0xff, RZ, 0xc0, !PT ;  /* 0x000000ff08ff7812 */ /* 0x000fe4000780c0ff */
[----:B------:R-:W-:Y:S02]  /*1f30*/  LOP3.LUT P4, RZ, R6, 0xff, RZ, 0xc0, !PT ;  /* 0x000000ff06ff7812 */ /* 0x000fe4000788c0ff */
[----:B-1----:R-:W-:Y:S02]  /*1f40*/  IADD3 R14, PT, PT, R22, R13, RZ ;  /* 0x0000000d160e7210 */ /* 0x002fe40007ffe0ff */
[----:B------:R-:W-:Y:S02]  /*1f50*/  LOP3.LUT P1, RZ, R7, 0xff, RZ, 0xc0, !PT ;  /* 0x000000ff07ff7812 */ /* 0x000fe4000782c0ff */
[----:B------:R-:W-:-:S02]  /*1f60*/  LOP3.LUT P5, RZ, R9, 0xff, RZ, 0xc0, !PT ;  /* 0x000000ff09ff7812 */ /* 0x000fc400078ac0ff */
[----:B------:R-:W-:Y:S01]  /*1f70*/  LOP3.LUT P3, RZ, R10, 0xff, RZ, 0xc0, !PT ;  /* 0x000000ff0aff7812 */ /* 0x000fe2000786c0ff */
[----:B------:R-:W-:Y:S01]  /*1f80*/  IMAD R5, R13, 0x3, R14 ;  /* 0x000000030d057824 */ /* 0x000fe200078e020e */
[----:B---3--:R-:W-:-:S05]  /*1f90*/  PRMT R15, R24, 0x7610, R24 ;  /* 0x00007610180f7816 */ /* 0x008fca0000000018 */
[--C-:B------:R-:W-:Y:S02]  /*1fa0*/  @!P2 HADD2.F32 R0, -RZ, R15.reuse.H0_H0 ;  /* 0x2000000fff00a230 */ /* 0x100fe40000004100 */
[----:B------:R-:W-:-:S03]  /*1fb0*/  @!P6 HADD2.F32 R3, -RZ, R15.H1_H1 ;  /* 0x3000000fff03e230 */ /* 0x000fc60000004100 */
[----:B------:R-:W-:-:S04]  /*1fc0*/  FSETP.NEU.OR P2, PT, R0, RZ, P2 ;  /* 0x000000ff0000720b */ /* 0x000fc8000174d400 */
[----:B------:R-:W-:Y:S02]  /*1fd0*/  SEL R0, RZ, 0x1, !P2 ;  /* 0x00000001ff007807 */ /* 0x000fe40005000000 */
[----:B------:R-:W-:Y:S02]  /*1fe0*/  LOP3.LUT P2, RZ, R11, 0xff, RZ, 0xc0, !PT ;  /* 0x000000ff0bff7812 */ /* 0x000fe4000784c0ff */
[--C-:B----4-:R-:W-:Y:S02]  /*1ff0*/  PRMT R21, R21, 0x5410, R20.reuse ;  /* 0x0000541015157816 */ /* 0x110fe40000000014 */
[----:B------:R-:W-:Y:S02]  /*2000*/  FSETP.NEU.OR P6, PT, R3, RZ, P6 ;  /* 0x000000ff0300720b */ /* 0x000fe400037cd400 */
[----:B-----5:R-:W-:Y:S01]  /*2010*/  PRMT R22, R4, 0x7632, R20 ;  /* 0x0000763204167816 */ /* 0x020fe20000000014 */
[----:B------:R-:W-:Y:S01]  /*2020*/  @!P0 HADD2.F32 R6, -RZ, R21.H1_H1 ;  /* 0x30000015ff068230 */ /* 0x000fe20000004100 */
[----:B------:R-:W-:-:S02]  /*2030*/  SEL R3, RZ, 0x1, !P6 ;  /* 0x00000001ff037807 */ /* 0x000fc40007000000 */
[----:B--2---:R-:W-:Y:S02]  /*2040*/  ISETP.GE.U32.AND P6, PT, R5, R12, PT ;  /* 0x0000000c0500720c */ /* 0x004fe40003fc6070 */
[----:B------:R-:W-:Y:S02]  /*2050*/  PRMT R21, R4, 0x7610, R21 ;  /* 0x0000761004157816 */ /* 0x000fe40000000015 */
[----:B------:R-:W-:Y:S01]  /*2060*/  PRMT R20, R25, 0x7610, R25 ;  /* 0x0000761019147816 */ /* 0x000fe20000000019 */
[--C-:B------:R-:W-:Y:S01]  /*2070*/  @!P1 HADD2.F32 R5, -RZ, R22.reuse.H0_H0 ;  /* 0x20000016ff059230 */ /* 0x100fe20000004100 */
[----:B------:R-:W-:Y:S01]  /*2080*/  FSETP.NEU.OR P0, PT, R6, RZ, P0 ;  /* 0x000000ff0600720b */ /* 0x000fe2000070d400 */
[----:B------:R-:W-:Y:S02]  /*2090*/  @!P5 HADD2.F32 R6, -RZ, R22.H1_H1 ;  /* 0x30000016ff06d230 */ /* 0x000fe40000004100 */
[----:B------:R-:W-:Y:S02]  /*20a0*/  @!P4 HADD2.F32 R4, -RZ, R21.H0_H0 ;  /* 0x20000015ff04c230 */ /* 0x000fe40000004100 */
[----:B------:R-:W-:-:S02]  /*20b0*/  @!P3 HADD2.F32 R7, -RZ, R20.H0_H0 ;  /* 0x20000014ff07b230 */ /* 0x000fc40000004100 */
[----:B------:R-:W-:Y:S01]  /*20c0*/  @!P2 HADD2.F32 R8, -RZ, R20.H1_H1 ;  /* 0x30000014ff08a230 */ /* 0x000fe20000004100 */
[----:B------:R-:W-:Y:S02]  /*20d0*/  FSETP.NEU.OR P5, PT, R6, RZ, P5 ;  /* 0x000000ff0600720b */ /* 0x000fe40002fad400 */
[----:B------:R-:W-:Y:S02]  /*20e0*/  FSETP.NEU.OR P4, PT, R4, RZ, P4 ;  /* 0x000000ff0400720b */ /* 0x000fe4000278d400 */
[----:B------:R-:W-:Y:S02]  /*20f0*/  FSETP.NEU.OR P1, PT, R5, RZ, P1 ;  /* 0x000000ff0500720b */ /* 0x000fe40000f2d400 */
[----:B------:R-:W-:Y:S02]  /*2100*/  FSETP.NEU.OR P3, PT, R7, RZ, P3 ;  /* 0x000000ff0700720b */ /* 0x000fe40001f6d400 */
[----:B------:R-:W-:Y:S02]  /*2110*/  FSETP.NEU.OR P2, PT, R8, RZ, P2 ;  /* 0x000000ff0800720b */ /* 0x000fe4000174d400 */
[----:B------:R-:W-:-:S02]  /*2120*/  SEL R6, RZ, 0x1, !P4 ;  /* 0x00000001ff067807 */ /* 0x000fc40006000000 */
[----:B------:R-:W-:Y:S02]  /*2130*/  SEL R7, RZ, 0x1, !P1 ;  /* 0x00000001ff077807 */ /* 0x000fe40004800000 */
[----:B------:R-:W-:Y:S02]  /*2140*/  SEL R10, RZ, 0x1, !P3 ;  /* 0x00000001ff0a7807 */ /* 0x000fe40005800000 */
[----:B------:R-:W-:Y:S02]  /*2150*/  SEL R11, RZ, 0x1, !P2 ;  /* 0x00000001ff0b7807 */ /* 0x000fe40005000000 */
[----:B------:R-:W-:Y:S02]  /*2160*/  SEL R8, RZ, 0x1, !P0 ;  /* 0x00000001ff087807 */ /* 0x000fe40004000000 */
[----:B------:R-:W-:Y:S01]  /*2170*/  SEL R9, RZ, 0x1, !P5 ;  /* 0x00000001ff097807 */ /* 0x000fe20006800000 */
[----:B------:R-:W-:Y:S06]  /*2180*/  @!P6 BRA `(.L_x_771) ;  /* 0xfffffffc0010e947 */ /* 0x000fec000383ffff */
.L_x_770:
[----:B------:R-:W-:Y:S05]  /*2190*/  BSYNC.RECONVERGENT B0 ;  /* 0x0000000000007941 */ /* 0x000fea0003800200 */
.L_x_769:
        /* <DEDUP_REMOVED lines=8> */
[----:B--2---:R-:W-:-:S11]  /*2220*/  PRMT R15, R4, 0x7610, R4 ;  /* 0x00007610040f7816 */ /* 0x004fd60000000004 */
        /* <DEDUP_REMOVED lines=17> */
[--C-:B--2---:R-:W-:Y:S02]  /*2340*/  PRMT R21, R21, 0x5410, R4.reuse ;  /* 0x0000541015157816 */ /* 0x104fe40000000004 */
[----:B------:R-:W-:Y:S02]  /*2350*/  PRMT R22, R22, 0x7610, R4 ;  /* 0x0000761016167816 */ /* 0x000fe40000000004 */
[----:B---3--:R-:W-:-:S04]  /*2360*/  @!P1 PRMT R20, R16, 0x7610, R20 ;  /* 0x0000761010149816 */ /* 0x008fc80000000014 */
[----:B------:R-:W-:-:S07]  /*2370*/  @!P1 PRMT R20, R20, 0x7610, R16 ;  /* 0x0000761014149816 */ /* 0x000fce0000000010 */
.L_x_773:
[----:B------:R-:W-:Y:S05]  /*2380*/  BSYNC.RECONVERGENT B0 ;  /* 0x0000000000007941 */ /* 0x000fea0003800200 */
.L_x_772:
[----:B------:R-:W-:Y:S04]  /*2390*/  BSSY.RECONVERGENT B0, `(.L_x_774) ;  /* 0x000002b000007945 */ /* 0x000fe80003800200 */
[----:B------:R-:W-:Y:S05]  /*23a0*/  @P0 BRA `(.L_x_775) ;  /* 0x0000000000a40947 */ /* 0x000fea0003800000 */
[----:B------:R-:W-:Y:S02]  /*23b0*/  LOP3.LUT P0, RZ, R0, 0xff, RZ, 0xc0, !PT ;  /* 0x000000ff00ff7812 */ /* 0x000fe4000780c0ff */
[----:B------:R-:W-:Y:S02]  /*23c0*/  LOP3.LUT P1, RZ, R3, 0xff, RZ, 0xc0, !PT ;  /* 0x000000ff03ff7812 */ /* 0x000fe4000782c0ff */
[----:B------:R-:W-:-:S04]  /*23d0*/  IADD3 R14, PT, PT, R14, R13, RZ ;  /* 0x0000000d0e0e7210 */ /* 0x000fc80007ffe0ff */
[----:B------:R-:W-:-:S05]  /*23e0*/  ISETP.GE.U32.AND P2, PT, R14, R12, PT ;  /* 0x0000000c0e00720c */ /* 0x000fca0003f46070 */
[--C-:B------:R-:W-:Y:S02]  /*23f0*/  @!P0 HADD2.F32 R0, -RZ, R15.reuse.H0_H0 ;  /* 0x2000000fff008230 */ /* 0x100fe40000004100 */
[----:B------:R-:W-:-:S03]  /*2400*/  @!P1 HADD2.F32 R15, -RZ, R15.H1_H1 ;  /* 0x3000000fff0f9230 */ /* 0x000fc60000004100 */
        /* <DEDUP_REMOVED lines=9> */
[----:B------:R-:W-:Y:S02]  /*24a0*/  @!P0 HADD2.F32 R4, -RZ, R21.H0_H0 ;  /* 0x20000015ff048230 */ /* 0x000fe40000004100 */
[----:B------:R-:W-:-:S03]  /*24b0*/  @!P1 HADD2.F32 R5, -RZ, R22.H0_H0 ;  /* 0x20000016ff059230 */ /* 0x000fc60000004100 */
        /* <DEDUP_REMOVED lines=9> */
[----:B------:R-:W-:Y:S02]  /*2550*/  @!P0 HADD2.F32 R21, -RZ, R21.H1_H1 ;  /* 0x30000015ff158230 */ /* 0x000fe40000004100 */
[----:B------:R-:W-:-:S03]  /*2560*/  @!P1 HADD2.F32 R22, -RZ, R22.H1_H1 ;  /* 0x30000016ff169230 */ /* 0x000fc60000004100 */
[----:B------:R-:W-:Y:S02]  /*2570*/  FSETP.NEU.OR P0, PT, R21, RZ, P0 ;  /* 0x000000ff1500720b */ /* 0x000fe4000070d400 */
[----:B------:R-:W-:Y:S02]  /*2580*/  FSETP.NEU.OR P1, PT, R22, RZ, P1 ;  /* 0x000000ff1600720b */ /* 0x000fe40000f2d400 */
[----:B------:R-:W-:Y:S02]  /*2590*/  SEL R8, RZ, 0x1, !P0 ;  /* 0x00000001ff087807 */ /* 0x000fe40004000000 */
[----:B------:R-:W-:Y:S01]  /*25a0*/  SEL R9, RZ, 0x1, !P1 ;  /* 0x00000001ff097807 */ /* 0x000fe20004800000 */
[----:B------:R-:W-:Y:S08]  /*25b0*/  @P2 BRA `(.L_x_775) ;  /* 0x0000000000202947 */ /* 0x000ff00003800000 */
[----:B------:R-:W-:Y:S02]  /*25c0*/  LOP3.LUT P0, RZ, R10, 0xff, RZ, 0xc0, !PT ;  /* 0x000000ff0aff7812 */ /* 0x000fe4000780c0ff */
[----:B------:R-:W-:-:S11]  /*25d0*/  LOP3.LUT P1, RZ, R11, 0xff, RZ, 0xc0, !PT ;  /* 0x000000ff0bff7812 */ /* 0x000fd6000782c0ff */
[--C-:B------:R-:W-:Y:S02]  /*25e0*/  @!P0 HADD2.F32 R4, -RZ, R20.reuse.H0_H0 ;  /* 0x20000014ff048230 */ /* 0x100fe40000004100 */
[----:B------:R-:W-:-:S03]  /*25f0*/  @!P1 HADD2.F32 R20, -RZ, R20.H1_H1 ;  /* 0x30000014ff149230 */ /* 0x000fc60000004100 */
[----:B------:R-:W-:Y:S02]  /*2600*/  FSETP.NEU.OR P0, PT, R4, RZ, P0 ;  /* 0x000000ff0400720b */ /* 0x000fe4000070d400 */
[----:B------:R-:W-:Y:S02]  /*2610*/  FSETP.NEU.OR P1, PT, R20, RZ, P1 ;  /* 0x000000ff1400720b */ /* 0x000fe40000f2d400 */
[----:B------:R-:W-:Y:S02]  /*2620*/  SEL R10, RZ, 0x1, !P0 ;  /* 0x00000001ff0a7807 */ /* 0x000fe40004000000 */
[----:B------:R-:W-:-:S09]  /*2630*/  SEL R11, RZ, 0x1, !P1 ;  /* 0x00000001ff0b7807 */ /* 0x000fd20004800000 */
.L_x_775:
[----:B------:R-:W-:Y:S05]  /*2640*/  BSYNC.RECONVERGENT B0 ;  /* 0x0000000000007941 */ /* 0x000fea0003800200 */
.L_x_774:
[----:B------:R-:W1:Y:S01]  /*2650*/  I2F.S8 R6, R6 ;  /* 0x0000000600067306 */ /* 0x000e620000001400 */
[----:B------:R-:W-:Y:S02]  /*2660*/  LOP3.LUT P0, RZ, R0, 0xff, RZ, 0xc0, !PT ;  /* 0x000000ff00ff7812 */ /* 0x000fe4000780c0ff */
[----:B------:R-:W-:-:S05]  /*2670*/  LOP3.LUT P1, RZ, R3, 0xff, RZ, 0xc0, !PT ;  /* 0x000000ff03ff7812 */ /* 0x000fca000782c0ff */
[----:B------:R-:W2:Y:S01]  /*2680*/  I2F.S8 R7, R7 ;  /* 0x0000000700077306 */ /* 0x000ea20000001400 */
[----:B-1----:R-:W-:-:S07]  /*2690*/  F2FP.F16.F32.PACK_AB R0, RZ, R6 ;  /* 0x00000006ff00723e */ /* 0x002fce00000000ff */
[----:B------:R-:W1:Y:S01]  /*26a0*/  I2F.S8 R8, R8 ;  /* 0x0000000800087306 */ /* 0x000e620000001400 */
[----:B------:R-:W-:-:S07]  /*26b0*/  @!P0 HADD2.F32 R0, -RZ, R0.H0_H0 ;  /* 0x20000000ff008230 */ /* 0x000fce0000004100 */
[----:B------:R-:W3:Y:S01]  /*26c0*/  I2F.S8 R9, R9 ;  /* 0x0000000900097306 */ /* 0x000ee20000001400 */
[----:B------:R-:W-:Y:S02]  /*26d0*/  FSETP.EQ.AND P0, PT, R0, RZ, !P0 ;  /* 0x000000ff0000720b */ /* 0x000fe40004702000 */
[----:B--2---:R-:W-:Y:S02]  /*26e0*/  F2FP.F16.F32.PACK_AB R0, RZ, R7 ;  /* 0x00000007ff00723e */ /* 0x004fe400000000ff */
[----:B-1----:R-:W-:-:S03]  /*26f0*/  F2FP.F16.F32.PACK_AB R3, RZ, R8 ;  /* 0x00000008ff03723e */ /* 0x002fc600000000ff */
[----:B------:R-:W-:Y:S01]  /*2700*/  @!P1 HADD2.F32 R0, -RZ, R0.H0_H0 ;  /* 0x20000000ff009230 */ /* 0x000fe20000004100 */
[----:B------:R-:W1:Y:S04]  /*2710*/  I2F.S8 R10, R10 ;  /* 0x0000000a000a7306 */ /* 0x000e680000001400 */
[----:B------:R-:W-:Y:S01]  /*2720*/  FSETP.EQ.AND P1, PT, R0, RZ, !P1 ;  /* 0x000000ff0000720b */ /* 0x000fe20004f22000 */
[----:B------:R-:W-:Y:S01]  /*2730*/  @P0 HADD2.F32 R3, -RZ, R3.H0_H0 ;  /* 0x20000003ff030230 */ /* 0x000fe20000004100 */
[----:B---3--:R-:W-:-:S04]  /*2740*/  F2FP.F16.F32.PACK_AB R0, RZ, R9 ;  /* 0x00000009ff00723e */ /* 0x008fc800000000ff */
[----:B------:R-:W-:Y:S02]  /*2750*/  FSETP.EQ.AND P2, PT, R3, RZ, P0 ;  /* 0x000000ff0300720b */ /* 0x000fe40000742000 */
[----:B------:R-:W-:Y:S02]  /*2760*/  PLOP3.LUT P0, PT, PT, PT, PT, 0x80, 0x8 ;  /* 0x000000000008781c */ /* 0x000fe40003f0f070 */
[----:B-1----:R-:W-:-:S03]  /*2770*/  F2FP.F16.F32.PACK_AB R3, RZ, R10 ;  /* 0x0000000aff03723e */ /* 0x002fc600000000ff */
[----:B------:R-:W-:-:S05]  /*2780*/  @P1 HADD2.F32 R0, -RZ, R0.H0_H0 ;  /* 0x20000000ff001230 */ /* 0x000fca0000004100 */
[----:B------:R-:W-:Y:S01]  /*2790*/  FSETP.EQ.AND P3, PT, R0, RZ, P1 ;  /* 0x000000ff0000720b */ /* 0x000fe20000f62000 */
[----:B------:R-:W-:-:S05]  /*27a0*/  @P2 HADD2.F32 R3, -RZ, R3.H0_H0 ;  /* 0x20000003ff032230 */ /* 0x000fca0000004100 */
[----:B------:R-:W-:-:S07]  /*27b0*/  FSETP.NEU.OR P1, PT, R3, RZ, !P2 ;  /* 0x000000ff0300720b */ /* 0x000fce000572d400 */
[----:B------:R-:W-:Y:S06]  /*27c0*/  @!P3 BRA `(.L_x_767) ;  /* 0x0000009c006cb947 */ /* 0x000fec0003800000 */
[----:B------:R-:W1:Y:S02]  /*27d0*/  I2F.S8 R11, R11 ;  /* 0x0000000b000b7306 */ /* 0x000e640000001400 */
[----:B-1----:R-:W-:-:S05]  /*27e0*/  F2FP.F16.F32.PACK_AB R0, RZ, R11 ;  /* 0x0000000bff00723e */ /* 0x002fca00000000ff */
[----:B------:R-:W-:-:S05]  /*27f0*/  HADD2.F32 R0, -RZ, R0.H0_H0 ;  /* 0x20000000ff007230 */ /* 0x000fca0000004100 */
[----:B------:R-:W-:Y:S01]  /*2800*/  FSETP.NEU.FTZ.AND P0, PT, R0, RZ, PT ;  /* 0x000000ff0000720b */ /* 0x000fe20003f1d000 */
[----:B------:R-:W-:-:S12]  /*2810*/  BRA `(.L_x_767) ;  /* 0x0000009c00587947 */ /* 0x000fd80003800000 */
.L_x_768:
        /* <DEDUP_REMOVED lines=26> */
.L_x_779:
[----:B------:R-:W-:Y:S01]  /*29c0*/  IMAD R4, R20, R6, RZ ;  /* 0x0000000614047224 */ /* 0x000fe200078e02ff */
[----:B-1----:R-:W-:-:S04]  /*29d0*/  IADD3 R6, PT, PT, R6, R15, RZ ;  /* 0x0000000f06067210 */ /* 0x002fc80007ffe0ff */
[----:B------:R-:W-:Y:S01]  /*29e0*/  SHF.R.U32.HI R27, RZ, 0x1, R4 ;  /* 0x00000001ff1b7819 */ /* 0x000fe20000011604 */
[----:B------:R-:W-:Y:S02]  /*29f0*/  IMAD R4, R20, R6, RZ ;  /* 0x0000000614047224 */ /* 0x000fe400078e02ff */
[----:B------:R-:W-:Y:S02]  /*2a00*/  IMAD.IADD R6, R6, 0x1, R15 ;  /* 0x0000000106067824 */ /* 0x000fe400078e020f */
[----:B------:R-:W-:-:S03]  /*2a10*/  IMAD.WIDE.U32 R26, R27, 0x4, R16 ;  /* 0x000000041b1a7825 */ /* 0x000fc600078e0010 */
[----:B------:R-:W-:-:S03]  /*2a20*/  IADD3 R21, PT, PT, R6, R15, RZ ;  /* 0x0000000f06157210 */ /* 0x000fc60007ffe0ff */
[----:B------:R-:W3:Y:S01]  /*2a30*/  LDG.E R27, desc[UR36][R26.64] ;  /* 0x000000241a1b7981 */ /* 0x000ee2000c1e1900 */
[----:B------:R-:W-:Y:S01]  /*2a40*/  SHF.R.U32.HI R25, RZ, 0x1, R4 ;  /* 0x00000001ff197819 */ /* 0x000fe20000011604 */
[C---:B------:R-:W-:Y:S02]  /*2a50*/  IMAD R6, R20.reuse, R6, RZ ;  /* 0x0000000614067224 */ /* 0x040fe400078e02ff */
[----:B------:R-:W-:Y:S02]  /*2a60*/  IMAD R4, R20, R21, RZ ;  /* 0x0000001514047224 */ /* 0x000fe400078e02ff */
[----:B------:R-:W-:Y:S01]  /*2a70*/  IMAD.WIDE.U32 R24, R25, 0x4, R16 ;  /* 0x0000000419187825 */ /* 0x000fe200078e0010 */
[----:B------:R-:W-:Y:S02]  /*2a80*/  SHF.R.U32.HI R5, RZ, 0x1, R6 ;  /* 0x00000001ff057819 */ /* 0x000fe40000011606 */
[----:B------:R-:W-:-:S03]  /*2a90*/  SHF.R.U32.HI R7, RZ, 0x1, R4 ;  /* 0x00000001ff077819 */ /* 0x000fc60000011604 */
[----:B------:R-:W4:Y:S01]  /*2aa0*/  LDG.E R24, desc[UR36][R24.64] ;  /* 0x0000002418187981 */ /* 0x000f22000c1e1900 */
[----:B------:R-:W-:-:S04]  /*2ab0*/  IMAD.WIDE.U32 R4, R5, 0x4, R16 ;  /* 0x0000000405047825 */ /* 0x000fc800078e0010 */
[----:B------:R-:W-:Y:S02]  /*2ac0*/  IMAD.WIDE.U32 R6, R7, 0x4, R16 ;  /* 0x0000000407067825 */ /* 0x000fe400078e0010 */
[----:B------:R-:W5:Y:S04]  /*2ad0*/  LDG.E R4, desc[UR36][R4.64] ;  /* 0x0000002404047981 */ /* 0x000f68000c1e1900 */
[----:B------:R1:W2:Y:S01]  /*2ae0*/  LDG.E R26, desc[UR36][R6.64] ;  /* 0x00000024061a7981 */ /* 0x0002a2000c1e1900 */
[----:B------:R-:W-:Y:S02]  /*2af0*/  LOP3.LUT P1, RZ, R0, 0xff, RZ, 0xc0, !PT ;  /* 0x000000ff00ff7812 */ /* 0x000fe4000782c0ff */
[----:B------:R-:W-:Y:S02]  /*2b00*/  LOP3.LUT P6, RZ, R3, 0xff, RZ, 0xc0, !PT ;  /* 0x000000ff03ff7812 */ /* 0x000fe400078cc0ff */
[----:B------:R-:W-:-:S02]  /*2b10*/  LOP3.LUT P0, RZ, R8, 0xff, RZ, 0xc0, !PT ;  /* 0x000000ff08ff7812 */ /* 0x000fc4000780c0ff */
[----:B------:R-:W-:Y:S02]  /*2b20*/  LOP3.LUT P5, RZ, R9, 0xff, RZ, 0xc0, !PT ;  /* 0x000000ff09ff7812 */ /* 0x000fe400078ac0ff */
[----:B------:R-:W-:Y:S01]  /*2b30*/  LOP3.LUT P4, RZ, R10, 0xff, RZ, 0xc0, !PT ;  /* 0x000000ff0aff7812 */ /* 0x000fe2000788c0ff */
[----:B-1----:R-:W-:Y:S01]  /*2b40*/  IMAD.IADD R6, R21, 0x1, R15 ;  /* 0x0000000115067824 */ /* 0x002fe200078e020f */
[----:B------:R-:W-:Y:S02]  /*2b50*/  LOP3.LUT P3, RZ, R11, 0xff, RZ, 0xc0, !PT ;  /* 0x000000ff0bff7812 */ /* 0x000fe4000786c0ff */
[----:B------:R-:W-:Y:S01]  /*2b60*/  LOP3.LUT P2, RZ, R13, 0xff, RZ, 0xc0, !PT ;  /* 0x000000ff0dff7812 */ /* 0x000fe2000784c0ff */
[----:B------:R-:W-:Y:S01]  /*2b70*/  IMAD R5, R15, 0x3, R6 ;  /* 0x000000030f057824 */ /* 0x000fe200078e0206 */
[----:B---3--:R-:W-:-:S05]  /*2b80*/  PRMT R7, R27, 0x7610, R27 ;  /* 0x000076101b077816 */ /* 0x008fca000000001b */
[--C-:B------:R-:W-:Y:S02]  /*2b90*/  @!P1 HADD2.F32 R0, -RZ, R7.reuse.H0_H0 ;  /* 0x20000007ff009230 */ /* 0x100fe40000004100 */
[----:B------:R-:W-:-:S03]  /*2ba0*/  @!P6 HADD2.F32 R3, -RZ, R7.H1_H1 ;  /* 0x30000007ff03e230 */ /* 0x000fc60000004100 */
[----:B------:R-:W-:Y:S02]  /*2bb0*/  FSETP.NEU.OR P1, PT, R0, RZ, P1 ;  /* 0x000000ff0000720b */ /* 0x000fe40000f2d400 */
[----:B----4-:R-:W-:Y:S02]  /*2bc0*/  PRMT R21, R24, 0x7610, R21 ;  /* 0x0000761018157816 */ /* 0x010fe40000000015 */
[----:B------:R-:W-:Y:S02]  /*2bd0*/  SEL R0, RZ, 0x1, !P1 ;  /* 0x00000001ff007807 */ /* 0x000fe40004800000 */
[----:B------:R-:W-:Y:S01]  /*2be0*/  LOP3.LUT P1, RZ, R14, 0xff, RZ, 0xc0, !PT ;  /* 0x000000ff0eff7812 */ /* 0x000fe2000782c0ff */
[----:B------:R-:W-:Y:S01]  /*2bf0*/  @!P0 HADD2.F32 R8, -RZ, R21.H0_H0 ;  /* 0x20000015ff088230 */ /* 0x000fe20000004100 */
[----:B------:R-:W-:Y:S02]  /*2c00*/  FSETP.NEU.OR P6, PT, R3, RZ, P6 ;  /* 0x000000ff0300720b */ /* 0x000fe400037cd400 */
[----:B-----5:R-:W-:-:S02]  /*2c10*/  PRMT R24, R24, 0x7632, R4 ;  /* 0x0000763218187816 */ /* 0x020fc40000000004 */
[----:B------:R-:W-:Y:S02]  /*2c20*/  SEL R3, RZ, 0x1, !P6 ;  /* 0x00000001ff037807 */ /* 0x000fe40007000000 */
[----:B--2---:R-:W-:Y:S02]  /*2c30*/  ISETP.GE.U32.AND P6, PT, R5, R12, PT ;  /* 0x0000000c0500720c */ /* 0x004fe40003fc6070 */
[----:B------:R-:W-:Y:S01]  /*2c40*/  PRMT R22, R26, 0x5432, R4 ;  /* 0x000054321a167816 */ /* 0x000fe20000000004 */
[----:B------:R-:W-:Y:S01]  /*2c50*/  @!P5 HADD2.F32 R4, -RZ, R24.H0_H0 ;  /* 0x20000018ff04d230 */ /* 0x000fe20000004100 */
[----:B------:R-:W-:Y:S02]  /*2c60*/  PRMT R21, R21, 0x5410, R26 ;  /* 0x0000541015157816 */ /* 0x000fe4000000001a */
[----:B------:R-:W-:Y:S01]  /*2c70*/  FSETP.NEU.OR P0, PT, R8, RZ, P0 ;  /* 0x000000ff0800720b */ /* 0x000fe2000070d400 */
[----:B------:R-:W-:Y:S01]  /*2c80*/  @!P4 HADD2.F32 R5, -RZ, R22.H1_H1 ;  /* 0x30000016ff05c230 */ /* 0x000fe20000004100 */
[----:B------:R-:W-:Y:S01]  /*2c90*/  FSETP.NEU.OR P5, PT, R4, RZ, P5 ;  /* 0x000000ff0400720b */ /* 0x000fe20002fad400 */
[----:B------:R-:W-:-:S02]  /*2ca0*/  @!P3 HADD2.F32 R8, -RZ, R24.H1_H1 ;  /* 0x30000018ff08b230 */ /* 0x000fc40000004100 */
[----:B------:R-:W-:Y:S01]  /*2cb0*/  @!P2 HADD2.F32 R9, -RZ, R21.H1_H1 ;  /* 0x30000015ff09a230 */ /* 0x000fe20000004100 */
[----:B------:R-:W-:Y:S01]  /*2cc0*/  FSETP.NEU.OR P4, PT, R5, RZ, P4 ;  /* 0x000000ff0500720b */ /* 0x000fe2000278d400 */
[----:B------:R-:W-:Y:S01]  /*2cd0*/  @!P1 HADD2.F32 R10, -RZ, R22.H0_H0 ;  /* 0x20000016ff0a9230 */ /* 0x000fe20000004100 */
        /* <DEDUP_REMOVED lines=10> */
.L_x_778:
[----:B------:R-:W-:Y:S05]  /*2d80*/  BSYNC.RECONVERGENT B0 ;  /* 0x0000000000007941 */ /* 0x000fea0003800200 */
.L_x_777:
[----:B------:R-:W-:Y:S01]  /*2d90*/  ISETP.GE.U32.AND P0, PT, R6, R12, PT ;  /* 0x0000000c0600720c */ /* 0x000fe20003f06070 */
[----:B------:R-:W-:-:S12]  /*2da0*/  BSSY.RECONVERGENT B0, `(.L_x_780) ;  /* 0x0000021000007945 */ /* 0x000fd80003800200 */
[----:B------:R-:W-:Y:S05]  /*2db0*/  @P0 BRA `(.L_x_781) ;  /* 0x00000000007c0947 */ /* 0x000fea0003800000 */
[----:B------:R-:W-:-:S05]  /*2dc0*/  IMAD R4, R20, R6, RZ ;  /* 0x0000000614047224 */ /* 0x000fca00078e02ff */
[----:B------:R-:W-:-:S05]  /*2dd0*/  SHF.R.U32.HI R5, RZ, 0x1, R4 ;  /* 0x00000001ff057819 */ /* 0x000fca0000011604 */
[----:B------:R-:W-:-:S06]  /*2de0*/  IMAD.WIDE.U32 R4, R5, 0x4, R16 ;  /* 0x0000000405047825 */ /* 0x000fcc00078e0010 */
[----:B------:R-:W2:Y:S01]  /*2df0*/  LDG.E R4, desc[UR36][R4.64] ;  /* 0x0000002404047981 */ /* 0x000ea2000c1e1900 */
[----:B------:R-:W-:-:S04]  /*2e00*/  IADD3 R25, PT, PT, R6, R15, RZ ;  /* 0x0000000f06197210 */ /* 0x000fc80007ffe0ff */
[----:B------:R-:W-:Y:S02]  /*2e10*/  ISETP.GE.U32.AND P1, PT, R25, R12, PT ;  /* 0x0000000c1900720c */ /* 0x000fe40003f26070 */
[----:B--2---:R-:W-:-:S11]  /*2e20*/  PRMT R7, R4, 0x7610, R4 ;  /* 0x0000761004077816 */ /* 0x004fd60000000004 */
        /* <DEDUP_REMOVED lines=20> */
[--C-:B--2---:R-:W-:Y:S02]  /*2f70*/  PRMT R22, R22, 0x5410, R4.reuse ;  /* 0x0000541016167816 */ /* 0x104fe40000000004 */
[----:B------:R-:W-:Y:S02]  /*2f80*/  PRMT R24, R24, 0x7610, R4 ;  /* 0x0000761018187816 */ /* 0x000fe40000000004 */
[----:B---3--:R-:W-:-:S02]  /*2f90*/  @!P1 PRMT R21, R21, 0x5410, R16 ;  /* 0x0000541015159816 */ /* 0x008fc40000000010 */
[----:B------:R-:W-:-:S07]  /*2fa0*/  @!P1 PRMT R22, R16, 0x7632, R22 ;  /* 0x0000763210169816 */ /* 0x000fce0000000016 */
.L_x_781:
[----:B------:R-:W-:Y:S05]  /*2fb0*/  BSYNC.RECONVERGENT B0 ;  /* 0x0000000000007941 */ /* 0x000fea0003800200 */
.L_x_780:
[----:B------:R-:W-:Y:S04]  /*2fc0*/  BSSY.RECONVERGENT B0, `(.L_x_782) ;  /* 0x000002b000007945 */ /* 0x000fe80003800200 */
[----:B------:R-:W-:Y:S05]  /*2fd0*/  @P0 BRA `(.L_x_783) ;  /* 0x0000000000a40947 */ /* 0x000fea0003800000 */
[----:B------:R-:W-:Y:S01]  /*2fe0*/  LOP3.LUT P0, RZ, R0, 0xff, RZ, 0xc0, !PT ;  /* 0x000000ff00ff7812 */ /* 0x000fe2000780c0ff */
[----:B------:R-:W-:Y:S01]  /*2ff0*/  IMAD.IADD R6, R6, 0x1, R15 ;  /* 0x0000000106067824 */ /* 0x000fe200078e020f */
[----:B------:R-:W-:-:S04]  /*3000*/  LOP3.LUT P1, RZ, R3, 0xff, RZ, 0xc0, !PT ;  /* 0x000000ff03ff7812 */ /* 0x000fc8000782c0ff */
[----:B------:R-:W-:-:S07]  /*3010*/  ISETP.GE.U32.AND P2, PT, R6, R12, PT ;  /* 0x0000000c0600720c */ /* 0x000fce0003f46070 */
[--C-:B------:R-:W-:Y:S02]  /*3020*/  @!P0 HADD2.F32 R0, -RZ, R7.reuse.H0_H0 ;  /* 0x20000007ff008230 */ /* 0x100fe40000004100 */
[----:B------:R-:W-:-:S03]  /*3030*/  @!P1 HADD2.F32 R7, -RZ, R7.H1_H1 ;  /* 0x30000007ff079230 */ /* 0x000fc60000004100 */
        /* <DEDUP_REMOVED lines=9> */
[----:B------:R-:W-:Y:S02]  /*30d0*/  @!P0 HADD2.F32 R4, -RZ, R21.H0_H0 ;  /* 0x20000015ff048230 */ /* 0x000fe40000004100 */
[----:B------:R-:W-:-:S03]  /*30e0*/  @!P1 HADD2.F32 R5, -RZ, R24.H0_H0 ;  /* 0x20000018ff059230 */ /* 0x000fc60000004100 */
        /* <DEDUP_REMOVED lines=18> */
[----:B------:R-:W-:Y:S02]  /*3210*/  @!P0 HADD2.F32 R21, -RZ, R21.H1_H1 ;  /* 0x30000015ff158230 */ /* 0x000fe40000004100 */
[----:B------:R-:W-:-:S03]  /*3220*/  @!P1 HADD2.F32 R22, -RZ, R22.H0_H0 ;  /* 0x20000016ff169230 */ /* 0x000fc60000004100 */
[----:B------:R-:W-:Y:S02]  /*3230*/  FSETP.NEU.OR P0, PT, R21, RZ, P0 ;  /* 0x000000ff1500720b */ /* 0x000fe4000070d400 */
[----:B------:R-:W-:Y:S02]  /*3240*/  FSETP.NEU.OR P1, PT, R22, RZ, P1 ;  /* 0x000000ff1600720b */ /* 0x000fe40000f2d400 */
[----:B------:R-:W-:Y:S02]  /*3250*/  SEL R13, RZ, 0x1, !P0 ;  /* 0x00000001ff0d7807 */ /* 0x000fe40004000000 */
[----:B------:R-:W-:-:S09]  /*3260*/  SEL R14, RZ, 0x1, !P1 ;  /* 0x00000001ff0e7807 */ /* 0x000fd20004800000 */
.L_x_783:
[----:B------:R-:W-:Y:S05]  /*3270*/  BSYNC.RECONVERGENT B0 ;  /* 0x0000000000007941 */ /* 0x000fea0003800200 */
.L_x_782:
        /* <DEDUP_REMOVED lines=29> */
.L_x_776:
        /* <DEDUP_REMOVED lines=18> */
[----:B------:R-:W-:Y:S02]  /*3570*/  IADD3 R0, PT, PT, R14, -0x1, RZ ;  /* 0xffffffff0e007810 */ /* 0x000fe40007ffe0ff */
[C---:B------:R-:W-:Y:S02]  /*3580*/  PRMT R9, R15.reuse, 0x7610, R9 ;  /* 0x000076100f097816 */ /* 0x040fe40000000009 */
        /* <DEDUP_REMOVED lines=8> */
[----:B-1----:R-:W-:-:S07]  /*3610*/  PRMT R0, R15, 0x7610, R0 ;  /* 0x000076100f007816 */ /* 0x002fce0000000000 */
.L_x_791:
[--C-:B-----5:R-:W-:Y:S01]  /*3620*/  @!P6 PRMT R29, R29, 0x5410, R13.reuse ;  /* 0x000054101d1de816 */ /* 0x120fe2000000000d */
[----:B------:R-:W1:Y:S01]  /*3630*/  LDCU UR4, c[0x0][0x390] ;  /* 0x00007200ff0477ac */ /* 0x000e620008000800 */
[--C-:B------:R-:W-:Y:S02]  /*3640*/  @!P6 PRMT R30, R30, 0x7610, R13.reuse ;  /* 0x000076101e1ee816 */ /* 0x100fe4000000000d */
[--C-:B------:R-:W-:Y:S02]  /*3650*/  @!P6 PRMT R28, R28, 0x7610, R13.reuse ;  /* 0x000076101c1ce816 */ /* 0x100fe4000000000d */
[----:B------:R-:W-:Y:S02]  /*3660*/  @!P6 PRMT R27, R27, 0x7610, R13 ;  /* 0x000076101b1be816 */ /* 0x000fe4000000000d */
[C---:B------:R-:W-:Y:S02]  /*3670*/  @!P6 PRMT R29, R13.reuse, 0x7632, R29 ;  /* 0x000076320d1de816 */ /* 0x040fe4000000001d */
[----:B------:R-:W-:-:S02]  /*3680*/  @!P6 PRMT R30, R13, 0x7610, R30 ;  /* 0x000076100d1ee816 */ /* 0x000fc4000000001e */
[C---:B------:R-:W-:Y:S02]  /*3690*/  @!P6 PRMT R28, R13.reuse, 0x7610, R28 ;  /* 0x000076100d1ce816 */ /* 0x040fe4000000001c */
[----:B------:R-:W-:Y:S01]  /*36a0*/  @!P6 PRMT R27, R13, 0x7610, R27 ;  /* 0x000076100d1be816 */ /* 0x000fe2000000001b */
[----:B0-----:R-:W-:Y:S06]  /*36b0*/  @!P6 BRA `(.L_x_786) ;  /* 0x00000040000ce947 */ /* 0x001fec0003800000 */
[----:B------:R-:W2:Y:S01]  /*36c0*/  LDCU.64 UR30, c[0x0][0x3c8] ;  /* 0x00007900ff1e77ac */ /* 0x000ea20008000a00 */
[----:B------:R-:W-:Y:S01]  /*36d0*/  HFMA2 R10, -RZ, RZ, 0, 0 ;  /* 0x00000000ff0a7431 */ /* 0x000fe200000001ff */
[----:B------:R-:W3:Y:S01]  /*36e0*/  LDCU UR76, c[0x0][0x3d0] ;  /* 0x00007a00ff4c77ac */ /* 0x000ee20008000800 */
[----:B------:R-:W4:Y:S01]  /*36f0*/  LDCU UR52, c[0x0][0x3c4] ;  /* 0x00007880ff3477ac */ /* 0x000f220008000800 */
[----:B------:R-:W5:Y:S01]  /*3700*/  LDCU UR5, c[0x0][0x4f4] ;  /* 0x00009e80ff0577ac */ /* 0x000f620008000800 */
[----:B------:R-:W0:Y:S01]  /*3710*/  LDCU UR75, c[0x0][0x3d4] ;  /* 0x00007a80ff4b77ac */ /* 0x000e220008000800 */
[----:B--2---:R-:W-:Y:S01]  /*3720*/  IMAD.HI.U32 R10, R11, UR31, R10 ;  /* 0x0000001f0b0a7c27 */ /* 0x004fe2000f8e000a */
[----:B------:R-:W2:Y:S04]  /*3730*/  LDCU UR74, c[0x0][0x4f8] ;  /* 0x00009f00ff4a77ac */ /* 0x000ea80008000800 */
[----:B---3--:R-:W-:Y:S01]  /*3740*/  SHF.R.U32.HI R20, RZ, UR76, R10 ;  /* 0x0000004cff147c19 */ /* 0x008fe2000801160a */
[----:B------:R-:W3:Y:S01]  /*3750*/  LDCU UR73, c[0x0][0x3e8] ;  /* 0x00007d00ff4977ac */ /* 0x000ee20008000800 */
[----:B----4-:R-:W-:-:S03]  /*3760*/  UISETP.NE.AND UP0, UPT, UR52, 0x1, UPT ;  /* 0x000000013400788c */ /* 0x010fc6000bf05270 */
[----:B------:R-:W-:Y:S01]  /*3770*/  IMAD.MOV R10, RZ, RZ, -R20 ;  /* 0x000000ffff0a7224 */ /* 0x000fe200078e0a14 */
        /* <DEDUP_REMOVED lines=270> */
[----:B------:R-:W2:Y:S01]  /*4860*/  @P0 LDC.64 R14, c[0x0][0x4e8] ;  /* 0x00013a00ff0e0b82 */ /* 0x000ea20000000a00 */
[----:B0-----:R-:W-:-:S07]  /*4870*/  IMAD.HI.U32 R20, R25, UR52, R20 ;  /* 0x0000003419147c27 */ /* 0x001fce000f8e0014 */
[----:B------:R-:W0:Y:S01]  /*4880*/  @P0 LDC R12, c[0x0][0x4f0] ;  /* 0x00013c00ff0c0b82 */ /* 0x000e220000000800 */
[----:B------:R-:W-:Y:S02]  /*4890*/  SHF.R.U32.HI R21, RZ, UR53, R20 ;  /* 0x00000035ff157c19 */ /* 0x000fe40008011614 */
[----:B------:R-:W-:-:S05]  /*48a0*/  @P0 MOV R20, RZ ;  /* 0x000000ff00140202 */ /* 0x000fca0000000f00 */
        /* <DEDUP_REMOVED lines=9> */
.L_x_787:
[----:B------:R-:W-:-:S04]  /*4940*/  LOP3.LUT R15, R10, 0xfffffffc, RZ, 0xc0, !PT ;  /* 0xfffffffc0a0f7812 */ /* 0x000fc800078ec0ff */
[----:B------:R-:W-:-:S05]  /*4950*/  IADD3 R14, P0, PT, R15, R16, RZ ;  /* 0x000000100f0e7210 */ /* 0x000fca0007f1e0ff */
[----:B------:R-:W-:-:S05]  /*4960*/  IMAD.X R15, RZ, RZ, R17, P0 ;  /* 0x000000ffff0f7224 */ /* 0x000fca00000e0611 */
[----:B------:R-:W2:Y:S01]  /*4970*/  LDG.E R14, desc[UR36][R14.64] ;  /* 0x000000240e0e7981 */ /* 0x000ea2000c1e1900 */
[----:B-1----:R-:W-:Y:S01]  /*4980*/  IADD3 R31, PT, PT, R11, UR4, RZ ;  /* 0x000000040b1f7c10 */ /* 0x002fe2000fffe0ff */
[----:B------:R-:W-:-:S04]  /*4990*/  IMAD.MOV.U32 R30, RZ, RZ, RZ ;  /* 0x000000ffff1e7224 */ /* 0x000fc800078e00ff */
[----:B------:R-:W-:-:S05]  /*49a0*/  IMAD.HI.U32 R10, R31, UR31, R30 ;  /* 0x0000001f1f0a7c27 */ /* 0x000fca000f8e001e */
[----:B------:R-:W-:-:S04]  /*49b0*/  SHF.R.U32.HI R20, RZ, UR76, R10 ;  /* 0x0000004cff147c19 */ /* 0x000fc8000801160a */
[----:B------:R-:W-:-:S05]  /*49c0*/  IADD3 R21, PT, PT, -R20, RZ, RZ ;  /* 0x000000ff14157210 */ /* 0x000fca0007ffe1ff */
[----:B------:R-:W-:-:S04]  /*49d0*/  IMAD R10, R21, UR30, R31 ;  /* 0x0000001e150a7c24 */ /* 0x000fc8000f8e021f */
[----:B------:R-:W-:Y:S01]  /*49e0*/  IMAD R10, R10, UR5, RZ ;  /* 0x000000050a0a7c24 */ /* 0x000fe2000f8e02ff */
[----:B--2---:R-:W-:Y:S01]  /*49f0*/  PRMT R27, R14, 0x7610, R14 ;  /* 0x000076100e1b7816 */ /* 0x004fe2000000000e */
        /* <DEDUP_REMOVED lines=230> */
.L_x_788:
[----:B------:R-:W-:-:S04]  /*5860*/  LOP3.LUT R15, R10, 0xfffffffc, RZ, 0xc0, !PT ;  /* 0xfffffffc0a0f7812 */ /* 0x000fc800078ec0ff */
[----:B------:R-:W-:-:S04]  /*5870*/  IADD3 R14, P0, PT, R15, R16, RZ ;  /* 0x000000100f0e7210 */ /* 0x000fc80007f1e0ff */
[----:B------:R-:W-:-:S05]  /*5880*/  IADD3.X R15, PT, PT, RZ, R17, RZ, P0, !PT ;  /* 0x00000011ff0f7210 */ /* 0x000fca00007fe4ff */
        /* <DEDUP_REMOVED lines=8> */
[----:B--2---:R-:W-:Y:S01]  /*5910*/  PRMT R28, R14, 0x7610, R14 ;  /* 0x000076100e1c7816 */ /* 0x004fe2000000000e */
[----:B------:R-:W-:Y:S06]  /*5920*/  BRA.U !UP0, `(.L_x_789) ;  /* 0x0000000d08947547 */ /* 0x000fec000b800000 */
        /* <DEDUP_REMOVED lines=229> */
.L_x_789:
        /* <DEDUP_REMOVED lines=242> */
.L_x_790:
[----:B------:R-:W-:-:S04]  /*76a0*/  LOP3.LUT R15, R10, 0xfffffffc, RZ, 0xc0, !PT ;  /* 0xfffffffc0a0f7812 */ /* 0x000fc800078ec0ff */
[----:B------:R-:W-:-:S04]  /*76b0*/  IADD3 R14, P0, PT, R15, R16, RZ ;  /* 0x000000100f0e7210 */ /* 0x000fc80007f1e0ff */
[----:B------:R-:W-:-:S05]  /*76c0*/  IADD3.X R15, PT, PT, RZ, R17, RZ, P0, !PT ;  /* 0x00000011ff0f7210 */ /* 0x000fca00007fe4ff */
[----:B------:R-:W2:Y:S02]  /*76d0*/  LDG.E R14, desc[UR36][R14.64] ;  /* 0x000000240e0e7981 */ /* 0x000ea4000c1e1900 */
[----:B--2---:R-:W-:-:S07]  /*76e0*/  PRMT R29, R14, 0x5432, R14 ;  /* 0x000054320e1d7816 */ /* 0x004fce000000000e */
.L_x_786:
        /* <DEDUP_REMOVED lines=9> */
[--C-:B------:R-:W-:Y:S02]  /*7780*/  @!P2 HADD2.F32 R0, -RZ, R27.reuse.H0_H0 ;  /* 0x2000001bff00a230 */ /* 0x100fe40000004100 */
[----:B------:R-:W-:Y:S02]  /*7790*/  @!P1 HADD2.F32 R3, -RZ, R27.H1_H1 ;  /* 0x3000001bff039230 */ /* 0x000fe40000004100 */
[--C-:B------:R-:W-:Y:S01]  /*77a0*/  @!P0 HADD2.F32 R4, -RZ, R28.reuse.H0_H0 ;  /* 0x2000001cff048230 */ /* 0x100fe20000004100 */
[----:B------:R-:W-:Y:S01]  /*77b0*/  FSETP.NEU.OR P2, PT, R0, RZ, P2 ;  /* 0x000000ff0000720b */ /* 0x000fe2000174d400 */
[----:B------:R-:W-:Y:S01]  /*77c0*/  @!P5 HADD2.F32 R5, -RZ, R28.H1_H1 ;  /* 0x3000001cff05d230 */ /* 0x000fe20000004100 */
[----:B------:R-:W-:Y:S01]  /*77d0*/  FSETP.NEU.OR P1, PT, R3, RZ, P1 ;  /* 0x000000ff0300720b */ /* 0x000fe20000f2d400 */
[----:B--2---:R-:W-:Y:S01]  /*77e0*/  IMAD.U32 R12, RZ, RZ, UR5 ;  /* 0x00000005ff0c7e24 */ /* 0x004fe2000f8e00ff */
[----:B------:R-:W-:Y:S01]  /*77f0*/  SEL R0, RZ, 0x1, !P2 ;  /* 0x00000001ff007807 */ /* 0x000fe20005000000 */
[----:B------:R-:W-:Y:S01]  /*7800*/  @!P4 HADD2.F32 R6, -RZ, R30.H0_H0 ;  /* 0x2000001eff06c230 */ /* 0x000fe20000004100 */
[----:B------:R-:W-:-:S02]  /*7810*/  SEL R3, RZ, 0x1, !P1 ;  /* 0x00000001ff037807 */ /* 0x000fc40004800000 */
[----:B------:R-:W-:Y:S01]  /*7820*/  FSETP.NEU.OR P0, PT, R4, RZ, P0 ;  /* 0x000000ff0400720b */ /* 0x000fe2000070d400 */
[----:B------:R-:W-:Y:S01]  /*7830*/  @!P3 HADD2.F32 R4, -RZ, R30.H1_H1 ;  /* 0x3000001eff04b230 */ /* 0x000fe20000004100 */
[----:B------:R-:W-:Y:S02]  /*7840*/  LOP3.LUT P2, RZ, R8, 0xff, RZ, 0xc0, !PT ;  /* 0x000000ff08ff7812 */ /* 0x000fe4000784c0ff */
[----:B------:R-:W-:Y:S02]  /*7850*/  LOP3.LUT P1, RZ, R9, 0xff, RZ, 0xc0, !PT ;  /* 0x000000ff09ff7812 */ /* 0x000fe4000782c0ff */
[----:B------:R-:W-:Y:S01]  /*7860*/  FSETP.NEU.OR P5, PT, R5, RZ, P5 ;  /* 0x000000ff0500720b */ /* 0x000fe20002fad400 */
[----:B------:R-:W-:Y:S01]  /*7870*/  IMAD R5, R10, 0x3, R11 ;  /* 0x000000030a057824 */ /* 0x000fe200078e020b */
[----:B------:R-:W-:Y:S02]  /*7880*/  FSETP.NEU.OR P3, PT, R4, RZ, P3 ;  /* 0x000000ff0400720b */ /* 0x000fe40001f6d400 */
[----:B------:R-:W-:-:S02]  /*7890*/  SEL R4, RZ, 0x1, !P0 ;  /* 0x00000001ff047807 */ /* 0x000fc40004000000 */
[----:B------:R-:W-:Y:S02]  /*78a0*/  ISETP.GE.U32.AND P0, PT, R5, R12, PT ;  /* 0x0000000c0500720c */ /* 0x000fe40003f06070 */
[----:B------:R-:W-:Y:S01]  /*78b0*/  FSETP.NEU.OR P4, PT, R6, RZ, P4 ;  /* 0x000000ff0600720b */ /* 0x000fe2000278d400 */
[--C-:B------:R-:W-:Y:S01]  /*78c0*/  @!P2 HADD2.F32 R6, -RZ, R29.reuse.H1_H1 ;  /* 0x3000001dff06a230 */ /* 0x100fe20000004100 */
[----:B------:R-:W-:Y:S01]  /*78d0*/  SEL R5, RZ, 0x1, !P5 ;  /* 0x00000001ff057807 */ /* 0x000fe20006800000 */
[----:B------:R-:W-:-:S03]  /*78e0*/  @!P1 HADD2.F32 R7, -RZ, R29.H0_H0 ;  /* 0x2000001dff079230 */ /* 0x000fc60000004100 */
[----:B------:R-:W-:Y:S02]  /*78f0*/  FSETP.NEU.OR P2, PT, R6, RZ, P2 ;  /* 0x000000ff0600720b */ /* 0x000fe4000174d400 */
[----:B------:R-:W-:Y:S02]  /*7900*/  FSETP.NEU.OR P1, PT, R7, RZ, P1 ;  /* 0x000000ff0700720b */ /* 0x000fe40000f2d400 */
[----:B------:R-:W-:Y:S02]  /*7910*/  SEL R6, RZ, 0x1, !P4 ;  /* 0x00000001ff067807 */ /* 0x000fe40006000000 */
[----:B------:R-:W-:Y:S02]  /*7920*/  SEL R7, RZ, 0x1, !P3 ;  /* 0x00000001ff077807 */ /* 0x000fe40005800000 */
[----:B------:R-:W-:Y:S02]  /*7930*/  SEL R8, RZ, 0x1, !P2 ;  /* 0x00000001ff087807 */ /* 0x000fe40005000000 */
[----:B------:R-:W-:Y:S01]  /*7940*/  SEL R9, RZ, 0x1, !P1 ;  /* 0x00000001ff097807 */ /* 0x000fe20004800000 */
[----:B------:R-:W-:Y:S06]  /*7950*/  @!P0 BRA `(.L_x_791) ;  /* 0xffffffbc00308947 */ /* 0x000fec000383ffff */
.L_x_785:
[----:B0-----:R-:W-:Y:S05]  /*7960*/  BSYNC.RECONVERGENT B0 ;  /* 0x0000000000007941 */ /* 0x001fea0003800200 */
.L_x_784:
        /* <DEDUP_REMOVED lines=284> */
.L_x_795:
[----:B------:R-:W-:Y:S01]  /*8b30*/  SHF.R.U32.HI R14, RZ, 0x2, R13 ;  /* 0x00000002ff0e7819 */ /* 0x000fe2000001160d */
[----:B------:R-:W-:-:S07]  /*8b40*/  IMAD.MOV.U32 R15, RZ, RZ, RZ ;  /* 0x000000ffff0f7224 */ /* 0x000fce00078e00ff */
.L_x_794:
        /* <DEDUP_REMOVED lines=8> */
[----:B--2---:R-:W-:-:S11]  /*8bd0*/  PRMT R27, R20, 0x7610, R20 ;  /* 0x00007610141b7816 */ /* 0x004fd60000000014 */
        /* <DEDUP_REMOVED lines=276> */
.L_x_797:
[----:B------:R-:W-:Y:S02]  /*9d20*/  SHF.R.U32.HI R20, RZ, 0x2, R13 ;  /* 0x00000002ff147819 */ /* 0x000fe4000001160d */
[----:B------:R-:W-:-:S07]  /*9d30*/  MOV R21, RZ ;  /* 0x000000ff00157202 */ /* 0x000fce0000000f00 */
.L_x_796:
        /* <DEDUP_REMOVED lines=282> */
.L_x_799:
[----:B------:R-:W-:Y:S02]  /*aee0*/  SHF.R.U32.HI R20, RZ, 0x2, R13 ;  /* 0x00000002ff147819 */ /* 0x000fe4000001160d */
[----:B------:R-:W-:-:S07]  /*aef0*/  MOV R21, RZ ;  /* 0x000000ff00157202 */ /* 0x000fce0000000f00 */
.L_x_798:
        /* <DEDUP_REMOVED lines=282> */
.L_x_801:
[----:B------:R-:W-:Y:S02]  /*c0a0*/  SHF.R.U32.HI R14, RZ, 0x2, R13 ;  /* 0x00000002ff0e7819 */ /* 0x000fe4000001160d */
[----:B------:R-:W-:-:S07]  /*c0b0*/  MOV R15, RZ ;  /* 0x000000ff000f7202 */ /* 0x000fce0000000f00 */
.L_x_800:
[----:B------:R-:W-:-:S04]  /*c0c0*/  LEA R24, P0, R14, R24, 0x2 ;  /* 0x000000180e187211 */ /* 0x000fc800078010ff */
[----:B------:R-:W-:-:S05]  /*c0d0*/  LEA.HI.X R25, R14, R22, R15, 0x2, P0 ;  /* 0x000000160e197211 */ /* 0x000fca00000f140f */
[----:B------:R-:W2:Y:S02]  /*c0e0*/  LDG.E R24, desc[UR36][R24.64] ;  /* 0x0000002418187981 */ /* 0x000ea4000c1e1900 */
[----:B--2---:R-:W-:-:S07]  /*c0f0*/  PRMT R29, R24, 0x5432, R24 ;  /* 0x00005432181d7816 */ /* 0x004fce0000000018 */
.L_x_793:
[----:B------:R-:W-:Y:S05]  /*c100*/  BSYNC.RECONVERGENT B0 ;  /* 0x0000000000007941 */ /* 0x000fea0003800200 */
.L_x_792:
[----:B------:R-:W-:Y:S01]  /*c110*/  ISETP.GE.U32.AND P0, PT, R11, R12, PT ;  /* 0x0000000c0b00720c */ /* 0x000fe20003f06070 */
[----:B------:R-:W-:-:S12]  /*c120*/  BSSY.RECONVERGENT B0, `(.L_x_802) ;  /* 0x000002b000007945 */ /* 0x000fd80003800200 */
        /* <DEDUP_REMOVED lines=24> */
[----:B------:R-:W-:Y:S01]  /*c2b0*/  LOP3.LUT P1, RZ, R7, 0xff, RZ, 0xc0, !PT ;  /* 0x000000ff07ff7812 */ /* 0x000fe2000782c0ff */
[----:B------:R-:W-:-:S05]  /*c2c0*/  IMAD.IADD R7, R11, 0x1, R10 ;  /* 0x000000010b077824 */ /* 0x000fca00078e020a */
        /* <DEDUP_REMOVED lines=10> */
[--C-:B------:R-:W-:Y:S02]  /*c370*/  @!P0 HADD2.F32 R8, -RZ, R29.reuse.H1_H1 ;  /* 0x3000001dff088230 */ /* 0x100fe40000004100 */
[----:B------:R-:W-:-:S03]  /*c380*/  @!P1 HADD2.F32 R29, -RZ, R29.H0_H0 ;  /* 0x2000001dff1d9230 */ /* 0x000fc60000004100 */
[----:B------:R-:W-:Y:S02]  /*c390*/  FSETP.NEU.OR P0, PT, R8, RZ, P0 ;  /* 0x000000ff0800720b */ /* 0x000fe4000070d400 */
[----:B------:R-:W-:Y:S02]  /*c3a0*/  FSETP.NEU.OR P1, PT, R29, RZ, P1 ;  /* 0x000000ff1d00720b */ /* 0x000fe40000f2d400 */
[----:B------:R-:W-:Y:S02]  /*c3b0*/  SEL R8, RZ, 0x1, !P0 ;  /* 0x00000001ff087807 */ /* 0x000fe40004000000 */
[----:B------:R-:W-:-:S09]  /*c3c0*/  SEL R9, RZ, 0x1, !P1 ;  /* 0x00000001ff097807 */ /* 0x000fd20004800000 */
.L_x_803:
[----:B------:R-:W-:Y:S05]  /*c3d0*/  BSYNC.RECONVERGENT B0 ;  /* 0x0000000000007941 */ /* 0x000fea0003800200 */
.L_x_802:
[----:B------:R-:W0:Y:S01]  /*c3e0*/  I2F.S8 R4, R4 ;  /* 0x0000000400047306 */ /* 0x000e220000001400 */
[----:B------:R-:W-:Y:S02]  /*c3f0*/  LOP3.LUT P0, RZ, R0, 0xff, RZ, 0xc0, !PT ;  /* 0x000000ff00ff7812 */ /* 0x000fe4000780c0ff */
[----:B------:R-:W-:-:S05]  /*c400*/  LOP3.LUT P1, RZ, R3, 0xff, RZ, 0xc0, !PT ;  /* 0x000000ff03ff7812 */ /* 0x000fca000782c0ff */
[----:B------:R-:W1:Y:S01]  /*c410*/  I2F.S8 R5, R5 ;  /* 0x0000000500057306 */ /* 0x000e620000001400 */
[----:B0-----:R-:W-:-:S07]  /*c420*/  F2FP.F16.F32.PACK_AB R0, RZ, R4 ;  /* 0x00000004ff00723e */ /* 0x001fce00000000ff */
[----:B------:R-:W0:Y:S01]  /*c430*/  I2F.S8 R6, R6 ;  /* 0x0000000600067306 */ /* 0x000e220000001400 */
[----:B------:R-:W-:Y:S01]  /*c440*/  @!P0 HADD2.F32 R0, -RZ, R0.H0_H0 ;  /* 0x20000000ff008230 */ /* 0x000fe20000004100 */
[----:B-1----:R-:W-:-:S06]  /*c450*/  F2FP.F16.F32.PACK_AB R3, RZ, R5 ;  /* 0x00000005ff03723e */ /* 0x002fcc00000000ff */
[----:B------:R-:W1:Y:S01]  /*c460*/  I2F.S8 R7, R7 ;  /* 0x0000000700077306 */ /* 0x000e620000001400 */
[----:B------:R-:W-:Y:S01]  /*c470*/  FSETP.EQ.AND P0, PT, R0, RZ, !P0 ;  /* 0x000000ff0000720b */ /* 0x000fe20004702000 */
[----:B------:R-:W-:Y:S01]  /*c480*/  @!P1 HADD2.F32 R3, -RZ, R3.H0_H0 ;  /* 0x20000003ff039230 */ /* 0x000fe20000004100 */
[----:B0-----:R-:W-:-:S05]  /*c490*/  F2FP.F16.F32.PACK_AB R0, RZ, R6 ;  /* 0x00000006ff00723e */ /* 0x001fca00000000ff */
[----:B------:R-:W0:Y:S01]  /*c4a0*/  I2F.S8 R8, R8 ;  /* 0x0000000800087306 */ /* 0x000e220000001400 */
[----:B------:R-:W-:-:S05]  /*c4b0*/  FSETP.EQ.AND P1, PT, R3, RZ, !P1 ;  /* 0x000000ff0300720b */ /* 0x000fca0004f22000 */
[----:B------:R-:W-:Y:S01]  /*c4c0*/  @P0 HADD2.F32 R0, -RZ, R0.H0_H0 ;  /* 0x20000000ff000230 */ /* 0x000fe20000004100 */
[----:B-1----:R-:W-:Y:S01]  /*c4d0*/  F2FP.F16.F32.PACK_AB R3, RZ, R7 ;  /* 0x00000007ff03723e */ /* 0x002fe200000000ff */
[----:B------:R-:W1:Y:S03]  /*c4e0*/  I2F.S8 R9, R9 ;  /* 0x0000000900097306 */ /* 0x000e660000001400 */
[----:B------:R-:W-:-:S03]  /*c4f0*/  FSETP.EQ.AND P0, PT, R0, RZ, P0 ;  /* 0x000000ff0000720b */ /* 0x000fc60000702000 */
[----:B------:R-:W-:Y:S01]  /*c500*/  @P1 HADD2.F32 R3, -RZ, R3.H0_H0 ;  /* 0x20000003ff031230 */ /* 0x000fe20000004100 */
[----:B0-----:R-:W-:-:S04]  /*c510*/  F2FP.F16.F32.PACK_AB R0, RZ, R8 ;  /* 0x00000008ff00723e */ /* 0x001fc800000000ff */
[----:B------:R-:W-:Y:S02]  /*c520*/  FSETP.EQ.AND P2, PT, R3, RZ, P1 ;  /* 0x000000ff0300720b */ /* 0x000fe40000f42000 */
[----:B-1----:R-:W-:-:S03]  /*c530*/  F2FP.F16.F32.PACK_AB R3, RZ, R9 ;  /* 0x00000009ff03723e */ /* 0x002fc600000000ff */
[----:B------:R-:W-:-:S05]  /*c540*/  @P0 HADD2.F32 R0, -RZ, R0.H0_H0 ;  /* 0x20000000ff000230 */ /* 0x000fca0000004100 */
[----:B------:R-:W-:-:S03]  /*c550*/  FSETP.NEU.OR P1, PT, R0, RZ, !P0 ;  /* 0x000000ff0000720b */ /* 0x000fc6000472d400 */
[----:B------:R-:W-:-:S05]  /*c560*/  @P2 HADD2.F32 R3, -RZ, R3.H0_H0 ;  /* 0x20000003ff032230 */ /* 0x000fca0000004100 */
[----:B------:R-:W-:-:S13]  /*c570*/  FSETP.NEU.OR P0, PT, R3, RZ, !P2 ;  /* 0x000000ff0300720b */ /* 0x000fda000570d400 */
.L_x_767:
[----:B------:R-:W-:Y:S05]  /*c580*/  BSYNC.RECONVERGENT B6 ;  /* 0x0000000000067941 */ /* 0x000fea0003800200 */
.L_x_752:
[----:B------:R-:W-:Y:S02]  /*c590*/  SEL R16, RZ, 0x1, !P0 ;  /* 0x00000001ff107807 */ /* 0x000fe40004000000 */
[----:B------:R-:W-:-:S07]  /*c5a0*/  SEL R25, RZ, 0x1, !P1 ;  /* 0x00000001ff197807 */ /* 0x000fce0004800000 */
.L_x_751:
[----:B------:R-:W-:Y:S05]  /*c5b0*/  BSYNC.RECONVERGENT B7 ;  /* 0x0000000000077941 */ /* 0x000fea0003800200 */
.L_x_750:
        /* <DEDUP_REMOVED lines=16> */
.L_x_807:
        /* <DEDUP_REMOVED lines=16> */
[----:B------:R-:W2:Y:S01]  /*c7c0*/  I2F.S8 R6, R6 ;  /* 0x0000000600067306 */ /* 0x000ea20000001400 */
[----:B-1----:R-:W-:-:S05]  /*c7d0*/  F2FP.F16.F32.PACK_AB R5, RZ, R5 ;  /* 0x00000005ff05723e */ /* 0x002fca00000000ff */
[----:B------:R-:W-:Y:S01]  /*c7e0*/  @!P0 HADD2.F32 R5, -RZ, R5.H0_H0 ;  /* 0x20000005ff058230 */ /* 0x000fe20000004100 */
[----:B--2---:R-:W-:-:S04]  /*c7f0*/  F2FP.F16.F32.PACK_AB R10, RZ, R6 ;  /* 0x00000006ff0a723e */ /* 0x004fc800000000ff */
[----:B------:R-:W-:Y:S01]  /*c800*/  FSETP.NEU.OR P0, PT, R5, RZ, P0 ;  /* 0x000000ff0500720b */ /* 0x000fe2000070d400 */
[----:B------:R-:W-:-:S03]  /*c810*/  @!P1 HADD2.F32 R5, -RZ, R10.H0_H0 ;  /* 0x2000000aff059230 */ /* 0x000fc60000004100 */
[----:B------:R-:W-:Y:S02]  /*c820*/  SEL R25, RZ, 0x1, !P0 ;  /* 0x00000001ff197807 */ /* 0x000fe40004000000 */
[----:B------:R-:W-:-:S04]  /*c830*/  FSETP.NEU.OR P1, PT, R5, RZ, P1 ;  /* 0x000000ff0500720b */ /* 0x000fc80000f2d400 */
[----:B------:R-:W-:-:S04]  /*c840*/  SEL R16, RZ, 0x1, !P1 ;  /* 0x00000001ff107807 */ /* 0x000fc80004800000 */
[----:B------:R-:W-:-:S05]  /*c850*/  PRMT R5, R16, 0x7604, R25 ;  /* 0x0000760410057816 */ /* 0x000fca0000000019 */
[----:B------:R2:W-:Y:S02]  /*c860*/  STS.U16 [R0], R5 ;  /* 0x0000000500007388 */ /* 0x0005e40000000400 */
.L_x_806:
[----:B------:R-:W-:Y:S05]  /*c870*/  BSYNC.RECONVERGENT B0 ;  /* 0x0000000000007941 */ /* 0x000fea0003800200 */
.L_x_805:
[----:B------:R-:W-:Y:S01]  /*c880*/  IMAD.MOV.U32 R4, RZ, RZ, R9 ;  /* 0x000000ffff047224 */ /* 0x000fe200078e0009 */
[----:B------:R-:W-:Y:S06]  /*c890*/  @P2 BRA `(.L_x_807) ;  /* 0xfffffffc00882947 */ /* 0x000fec000383ffff */
.L_x_804:
        /* <DEDUP_REMOVED lines=19> */
.L_x_812:
        /* <DEDUP_REMOVED lines=27> */
.L_x_811:
[----:B------:R-:W-:Y:S05]  /*cb80*/  BSYNC.RECONVERGENT B0 ;  /* 0x0000000000007941 */ /* 0x000fea0003800200 */
.L_x_810:
[----:B-1----:R-:W-:Y:S01]  /*cb90*/  IMAD.MOV.U32 R4, RZ, RZ, R10 ;  /* 0x000000ffff047224 */ /* 0x002fe200078e000a */
[----:B------:R-:W-:Y:S06]  /*cba0*/  @P2 BRA `(.L_x_812) ;  /* 0xfffffffc00882947 */ /* 0x000fec000383ffff */
.L_x_809:
[----:B------:R-:W-:Y:S01]  /*cbb0*/  ISETP.GE.U32.AND P0, PT, R0, 0x2, PT ;  /* 0x000000020000780c */ /* 0x000fe20003f06070 */
[----:B------:R-:W-:Y:S05]  /*cbc0*/  WARPSYNC.ALL ;  /* 0x0000000000007948 */ /* 0x000fea0003800000 */
[----:B------:R-:W-:Y:S07]  /*cbd0*/  BAR.SYNC.DEFER_BLOCKING 0x0 ;  /* 0x0000000000007b1d */ /* 0x000fee0000010000 */
[----:B------:R-:W-:Y:S05]  /*cbe0*/  @!P0 BRA `(.L_x_808) ;  /* 0x0000000000608947 */ /* 0x000fea0003800000 */
[----:B-1----:R-:W-:-:S07]  /*cbf0*/  HFMA2 R3, -RZ, RZ, 0, 5.9604644775390625e-08 ;  /* 0x00000001ff037431 */ /* 0x002fce00000001ff */
.L_x_813:
[----:B------:R-:W-:Y:S02]  /*cc00*/  LOP3.LUT R4, R25, 0xffff, RZ, 0xc0, !PT ;  /* 0x0000ffff19047812 */ /* 0x000fe400078ec0ff */
[----:B------:R-:W-:Y:S02]  /*cc10*/  LOP3.LUT R5, R16, 0xffff, RZ, 0xc0, !PT ;  /* 0x0000ffff10057812 */ /* 0x000fe400078ec0ff */
[----:B------:R-:W-:Y:S02]  /*cc20*/  PRMT R4, R4, 0x8880, RZ ;  /* 0x0000888004047816 */ /* 0x000fe400000000ff */
[----:B------:R-:W-:Y:S02]  /*cc30*/  PRMT R6, R5, 0x8880, RZ ;  /* 0x0000888005067816 */ /* 0x000fe400000000ff */
[----:B------:R-:W-:Y:S02]  /*cc40*/  LOP3.LUT P0, RZ, R25, 0xff, RZ, 0xc0, !PT ;  /* 0x000000ff19ff7812 */ /* 0x000fe4000780c0ff */
[----:B------:R-:W1:Y:S01]  /*cc50*/  SHFL.DOWN PT, R4, R4, R3, 0x1f ;  /* 0x08001f0304047589 */ /* 0x000e6200000e0000 */
[----:B------:R-:W-:-:S03]  /*cc60*/  LOP3.LUT P1, RZ, R16, 0xff, RZ, 0xc0, !PT ;  /* 0x000000ff10ff7812 */ /* 0x000fc6000782c0ff */
[----:B------:R2:W3:Y:S02]  /*cc70*/  SHFL.DOWN PT, R6, R6, R3, 0x1f ;  /* 0x08001f0306067589 */ /* 0x0004e400000e0000 */
[----:B--2---:R-:W-:Y:S01]  /*cc80*/  IMAD.SHL.U32 R3, R3, 0x2, RZ ;  /* 0x0000000203037824 */ /* 0x004fe200078e00ff */
[----:B-1----:R-:W-:Y:S02]  /*cc90*/  ISETP.NE.AND P2, PT, R4, RZ, PT ;  /* 0x000000ff0400720c */ /* 0x002fe40003f45270 */
[----:B---3--:R-:W-:Y:S02]  /*cca0*/  ISETP.NE.AND P3, PT, R6, RZ, PT ;  /* 0x000000ff0600720c */ /* 0x008fe40003f65270 */
[----:B------:R-:W-:Y:S02]  /*ccb0*/  FSEL R5, RZ, 1, !P2 ;  /* 0x3f800000ff057808 */ /* 0x000fe40005000000 */
[----:B------:R-:W-:Y:S02]  /*ccc0*/  FSEL R7, RZ, 1, !P3 ;  /* 0x3f800000ff077808 */ /* 0x000fe40005800000 */
[----:B------:R-:W-:-:S02]  /*ccd0*/  ISETP.GE.AND P2, PT, R3, R0, PT ;  /* 0x000000000300720c */ /* 0x000fc40003f46270 */
[----:B------:R-:W-:Y:S02]  /*cce0*/  F2FP.F16.F32.PACK_AB R5, RZ, R5 ;  /* 0x00000005ff05723e */ /* 0x000fe400000000ff */
[----:B------:R-:W-:-:S03]  /*ccf0*/  F2FP.F16.F32.PACK_AB R7, RZ, R7 ;  /* 0x00000007ff07723e */ /* 0x000fc600000000ff */
[----:B------:R-:W-:Y:S02]  /*cd00*/  @!P0 HADD2.F32 R5, -RZ, R5.H0_H0 ;  /* 0x20000005ff058230 */ /* 0x000fe40000004100 */
[----:B------:R-:W-:-:S03]  /*cd10*/  @!P1 HADD2.F32 R4, -RZ, R7.H0_H0 ;  /* 0x20000007ff049230 */ /* 0x000fc60000004100 */
[----:B------:R-:W-:Y:S02]  /*cd20*/  FSETP.NEU.OR P0, PT, R5, RZ, P0 ;  /* 0x000000ff0500720b */ /* 0x000fe4000070d400 */
[----:B------:R-:W-:Y:S02]  /*cd30*/  FSETP.NEU.OR P1, PT, R4, RZ, P1 ;  /* 0x000000ff0400720b */ /* 0x000fe40000f2d400 */
[----:B------:R-:W-:Y:S02]  /*cd40*/  SEL R25, RZ, 0x1, !P0 ;  /* 0x00000001ff197807 */ /* 0x000fe40004000000 */
[----:B------:R-:W-:Y:S01]  /*cd50*/  SEL R16, RZ, 0x1, !P1 ;  /* 0x00000001ff107807 */ /* 0x000fe20004800000 */
[----:B------:R-:W-:Y:S08]  /*cd60*/  @!P2 BRA `(.L_x_813) ;  /* 0xfffffffc00a4a947 */ /* 0x000ff0000383ffff */
.L_x_808:
        /* <DEDUP_REMOVED lines=287> */
.L_x_814:
        /* <DEDUP_REMOVED lines=276> */
.L_x_815:
        /* <DEDUP_REMOVED lines=286> */
.L_x_817:
        /* <DEDUP_REMOVED lines=276> */
.L_x_818:
        /* <DEDUP_REMOVED lines=24> */
.L_x_820:
[----:B------:R-:W-:Y:S05]  /*11540*/  BSYNC.RECONVERGENT B0 ;  /* 0x0000000000007941 */ /* 0x000fea0003800200 */
.L_x_819:
        /* <DEDUP_REMOVED lines=35> */
.L_x_822:
[----:B------:R-:W-:Y:S05]  /*11780*/  BSYNC.RECONVERGENT B0 ;  /* 0x0000000000007941 */ /* 0x000fea0003800200 */
.L_x_821:
        /* <DEDUP_REMOVED lines=36> */
.L_x_827:
[----:B------:R-:W-:-:S04]  /*119d0*/  IMAD.IADD R7, R19, 0x1, R0 ;  /* 0x0000000113077824 */ /* 0x000fc800078e0200 */
[----:B---3--:R-:W-:-:S05]  /*119e0*/  IMAD.WIDE.U32 R6, R7, 0x2, R2 ;  /* 0x0000000207067825 */ /* 0x008fca00078e0002 */
[----:B------:R-:W2:Y:S04]  /*119f0*/  LDG.E.S8 R8, desc[UR36][R6.64] ;  /* 0x0000002406087981 */ /* 0x000ea8000c1e1300 */
[----:B------:R-:W3:Y:S01]  /*11a00*/  LDG.E.U8 R12, desc[UR36][R6.64+0x1] ;  /* 0x00000124060c7981 */ /* 0x000ee2000c1e1100 */
[----:B------:R-:W-:Y:S02]  /*11a10*/  LOP3.LUT P1, RZ, R25, 0xff, RZ, 0xc0, !PT ;  /* 0x000000ff19ff7812 */ /* 0x000fe4000782c0ff */
[----:B------:R-:W-:Y:S02]  /*11a20*/  LOP3.LUT P2, RZ, R16, 0xff, RZ, 0xc0, !PT ;  /* 0x000000ff10ff7812 */ /* 0x000fe4000784c0ff */
[----:B------:R-:W-:-:S04]  /*11a30*/  IADD3 R0, PT, PT, R9, R0, RZ ;  /* 0x0000000009007210 */ /* 0x000fc80007ffe0ff */
[----:B------:R-:W-:Y:S01]  /*11a40*/  ISETP.GE.U32.AND P3, PT, R0, UR6, PT ;  /* 0x0000000600007c0c */ /* 0x000fe2000bf66070 */
[----:B--2---:R-:W1:Y:S08]  /*11a50*/  I2F.S16 R8, R8 ;  /* 0x0000000800087306 */ /* 0x004e700000101400 */
[----:B---3--:R-:W2:Y:S01]  /*11a60*/  I2F.S8 R10, R12 ;  /* 0x0000000c000a7306 */ /* 0x008ea20000001400 */
[----:B-1----:R-:W-:-:S02]  /*11a70*/  F2FP.F16.F32.PACK_AB R7, RZ, R8 ;  /* 0x00000008ff07723e */ /* 0x002fc400000000ff */
[----:B--2---:R-:W-:-:S03]  /*11a80*/  F2FP.F16.F32.PACK_AB R11, RZ, R10 ;  /* 0x0000000aff0b723e */ /* 0x004fc600000000ff */
[----:B------:R-:W-:Y:S02]  /*11a90*/  @!P1 HADD2.F32 R10, -RZ, R7.H0_H0 ;  /* 0x20000007ff0a9230 */ /* 0x000fe40000004100 */
[----:B------:R-:W-:-:S03]  /*11aa0*/  @!P2 HADD2.F32 R11, -RZ, R11.H0_H0 ;  /* 0x2000000bff0ba230 */ /* 0x000fc60000004100 */
[----:B------:R-:W-:Y:S02]  /*11ab0*/  FSETP.NEU.OR P1, PT, R10, RZ, P1 ;  /* 0x000000ff0a00720b */ /* 0x000fe40000f2d400 */
[----:B------:R-:W-:Y:S02]  /*11ac0*/  FSETP.NEU.OR P2, PT, R11, RZ, P2 ;  /* 0x000000ff0b00720b */ /* 0x000fe4000174d400 */
[----:B------:R-:W-:Y:S02]  /*11ad0*/  SEL R25, RZ, 0x1, !P1 ;  /* 0x00000001ff197807 */ /* 0x000fe40004800000 */
[----:B------:R-:W-:Y:S01]  /*11ae0*/  SEL R16, RZ, 0x1, !P2 ;  /* 0x00000001ff107807 */ /* 0x000fe20005000000 */
[----:B------:R-:W-:Y:S08]  /*11af0*/  @!P3 BRA `(.L_x_827) ;  /* 0xfffffffc00b4b947 */ /* 0x000ff0000383ffff */
[----:B------:R-:W-:Y:S05]  /*11b00*/  BSYNC.RECONVERGENT B1 ;  /* 0x0000000000017941 */ /* 0x000fea0003800200 */
.L_x_826:
[----:B------:R-:W-:Y:S05]  /*11b10*/  BRA `(.L_x_825) ;  /* 0x0000000000807947 */ /* 0x000fea0003800000 */
.L_x_824:
        /* <DEDUP_REMOVED lines=12> */
.L_x_828:
        /* <DEDUP_REMOVED lines=20> */
.L_x_825:
[----:B------:R-:W-:Y:S05]  /*11d20*/  BSYNC.RECONVERGENT B0 ;  /* 0x0000000000007941 */ /* 0x000fea0003800200 */
.L_x_823:
        /* <DEDUP_REMOVED lines=13> */
.L_x_832:
        /* <DEDUP_REMOVED lines=25> */
.L_x_831:
[----:B------:R-:W-:Y:S05]  /*11f90*/  BSYNC.RECONVERGENT B0 ;  /* 0x0000000000007941 */ /* 0x000fea0003800200 */
.L_x_830:
[----:B------:R-:W-:-:S03]  /*11fa0*/  UISETP.GT.U32.AND UP0, UPT, UR4, 0x3, UPT ;  /* 0x000000030400788c */ /* 0x000fc6000bf04070 */
[----:B------:R-:W-:-:S06]  /*11fb0*/  UMOV UR4, UR7 ;  /* 0x0000000700047c82 */ /* 0x000fcc0008000000 */
[----:B------:R-:W-:Y:S05]  /*11fc0*/  BRA.U UP0, `(.L_x_832) ;  /* 0xfffffffd008c7547 */ /* 0x000fea000b83ffff */
.L_x_829:
        /* <DEDUP_REMOVED lines=12> */
.L_x_837:
        /* <DEDUP_REMOVED lines=11> */
[----:B-1----:R-:W1:Y:S01]  /*12140*/  I2F.S8 R2, R6 ;  /* 0x0000000600027306 */ /* 0x002e620000001400 */
[----:B--2---:R-:W-:-:S07]  /*12150*/  PRMT R3, R6, 0x7771, RZ ;  /* 0x0000777106037816 */ /* 0x004fce00000000ff */
        /* <DEDUP_REMOVED lines=11> */
.L_x_836:
[----:B------:R-:W-:Y:S05]  /*12210*/  BSYNC.RECONVERGENT B0 ;  /* 0x0000000000007941 */ /* 0x000fea0003800200 */
.L_x_835:
[----:B------:R-:W-:-:S03]  /*12220*/  UISETP.GT.U32.AND UP0, UPT, UR5, 0x7f, UPT ;  /* 0x0000007f0500788c */ /* 0x000fc6000bf04070 */
[----:B------:R-:W-:-:S06]  /*12230*/  UMOV UR5, UR7 ;  /* 0x0000000700057c82 */ /* 0x000fcc0008000000 */
[----:B------:R-:W-:Y:S05]  /*12240*/  BRA.U UP0, `(.L_x_837) ;  /* 0xfffffffd00907547 */ /* 0x000fea000b83ffff */
.L_x_834:
[----:B------:R-:W-:Y:S01]  /*12250*/  BAR.SYNC.DEFER_BLOCKING 0x0 ;  /* 0x0000000000007b1d */ /* 0x000fe20000010000 */
[----:B------:R-:W-:-:S09]  /*12260*/  UISETP.GE.U32.AND UP0, UPT, UR4, 0x2, UPT ;  /* 0x000000020400788c */ /* 0x000fd2000bf06070 */
[----:B------:R-:W-:Y:S05]  /*12270*/  BRA.U !UP0, `(.L_x_833) ;  /* 0x0000000108647547 */ /* 0x000fea000b800000 */
[----:B-12---:R-:W-:-:S07]  /*12280*/  HFMA2 R0, -RZ, RZ, 0, 5.9604644775390625e-08 ;  /* 0x00000001ff007431 */ /* 0x006fce00000001ff */
.L_x_838:
[----:B------:R-:W-:Y:S02]  /*12290*/  LOP3.LUT R2, R25, 0xffff, RZ, 0xc0, !PT ;  /* 0x0000ffff19027812 */ /* 0x000fe400078ec0ff */
[----:B------:R-:W-:Y:S02]  /*122a0*/  LOP3.LUT R3, R16, 0xffff, RZ, 0xc0, !PT ;  /* 0x0000ffff10037812 */ /* 0x000fe400078ec0ff */
[----:B------:R-:W-:Y:S02]  /*122b0*/  PRMT R2, R2, 0x8880, RZ ;  /* 0x0000888002027816 */ /* 0x000fe400000000ff */
[----:B------:R-:W-:Y:S02]  /*122c0*/  PRMT R7, R3, 0x8880, RZ ;  /* 0x0000888003077816 */ /* 0x000fe400000000ff */
[----:B------:R-:W-:Y:S01]  /*122d0*/  LOP3.LUT P1, RZ, R25, 0xff, RZ, 0xc0, !PT ;  /* 0x000000ff19ff7812 */ /* 0x000fe2000782c0ff */
[----:B------:R-:W-:Y:S01]  /*122e0*/  IMAD.MOV.U32 R3, RZ, RZ, R2 ;  /* 0x000000ffff037224 */ /* 0x000fe200078e0002 */
[----:B------:R-:W-:-:S02]  /*122f0*/  LOP3.LUT P2, RZ, R16, 0xff, RZ, 0xc0, !PT ;  /* 0x000000ff10ff7812 */ /* 0x000fc4000784c0ff */
[----:B------:R-:W1:Y:S04]  /*12300*/  SHFL.DOWN PT, R7, R7, R0, 0x1f ;  /* 0x08001f0007077589 */ /* 0x000e6800000e0000 */
[----:B------:R2:W3:Y:S02]  /*12310*/  SHFL.DOWN PT, R3, R3, R0, 0x1f ;  /* 0x08001f0003037589 */ /* 0x0004e400000e0000 */
[----:B--2---:R-:W-:Y:S02]  /*12320*/  SHF.L.U32 R0, R0, 0x1, RZ ;  /* 0x0000000100007819 */ /* 0x004fe400000006ff */
[----:B-1----:R-:W-:Y:S02]  /*12330*/  ISETP.NE.AND P4, PT, R7, RZ, PT ;  /* 0x000000ff0700720c */ /* 0x002fe40003f85270 */
[----:B---3--:R-:W-:-:S02]  /*12340*/  ISETP.NE.AND P3, PT, R3, RZ, PT ;  /* 0x000000ff0300720c */ /* 0x008fc40003f65270 */
[----:B------:R-:W-:Y:S02]  /*12350*/  FSEL R6, RZ, 1, !P4 ;  /* 0x3f800000ff067808 */ /* 0x000fe40006000000 */
[----:B------:R-:W-:Y:S02]  /*12360*/  FSEL R2, RZ, 1, !P3 ;  /* 0x3f800000ff027808 */ /* 0x000fe40005800000 */
[----:B------:R-:W-:Y:S02]  /*12370*/  ISETP.GE.AND P3, PT, R0, UR4, PT ;  /* 0x0000000400007c0c */ /* 0x000fe4000bf66270 */
        /* <DEDUP_REMOVED lines=9> */
.L_x_833:
        /* <DEDUP_REMOVED lines=15> */
[----:B------:R-:W-:Y:S08]  /*12500*/  I2F.S8 R25, R25 ;  /* 0x0000001900197306 */ /* 0x000ff00000001400 */
[----:B------:R-:W1:Y:S01]  /*12510*/  I2F.S8 R16, R16 ;  /* 0x0000001000107306 */ /* 0x000e620000001400 */
[----:B--2---:R-:W-:-:S02]  /*12520*/  ISETP.NE.AND P0, PT, R6, RZ, PT ;  /* 0x000000ff0600720c */ /* 0x004fc40003f05270 */
[----:B-1----:R-:W-:Y:S02]  /*12530*/  F2FP.F16.F32.PACK_AB R6, RZ, R16 ;  /* 0x00000010ff06723e */ /* 0x002fe400000000ff */
[----:B---3--:R-:W-:Y:S02]  /*12540*/  ISETP.NE.AND P1, PT, R0, RZ, PT ;  /* 0x000000ff0000720c */ /* 0x008fe40003f25270 */
[----:B------:R-:W-:-:S07]  /*12550*/  F2FP.F16.F32.PACK_AB R0, RZ, R25 ;  /* 0x00000019ff00723e */ /* 0x000fce00000000ff */
[----:B------:R-:W-:-:S04]  /*12560*/  @!P0 HADD2.F32 R0, -RZ, R0.H0_H0 ;  /* 0x20000000ff008230 */ /* 0x000fc80000004100 */
[----:B------:R-:W-:Y:S01]  /*12570*/  @!P1 HADD2.F32 R6, -RZ, R6.H0_H0 ;  /* 0x20000006ff069230 */ /* 0x000fe20000004100 */
[----:B------:R-:W-:-:S04]  /*12580*/  FSETP.NEU.OR P0, PT, R0, RZ, P0 ;  /* 0x000000ff0000720b */ /* 0x000fc8000070d400 */
[----:B------:R-:W-:Y:S02]  /*12590*/  FSETP.NEU.OR P1, PT, R6, RZ, P1 ;  /* 0x000000ff0600720b */ /* 0x000fe40000f2d400 */
[----:B------:R-:W-:Y:S02]  /*125a0*/  SEL R0, RZ, 0x1, !P0 ;  /* 0x00000001ff007807 */ /* 0x000fe40004000000 */
[----:B------:R-:W-:Y:S02]  /*125b0*/  SEL R6, RZ, 0x1, !P1 ;  /* 0x00000001ff067807 */ /* 0x000fe40004800000 */
[----:B------:R-:W-:Y:S02]  /*125c0*/  PRMT R25, R0, 0x7610, R25 ;  /* 0x0000761000197816 */ /* 0x000fe40000000019 */
[----:B------:R-:W-:-:S07]  /*125d0*/  PRMT R16, R6, 0x7610, R16 ;  /* 0x0000761006107816 */ /* 0x000fce0000000010 */
.L_x_840:
        /* <DEDUP_REMOVED lines=10> */
.L_x_841:
        /* <DEDUP_REMOVED lines=19> */
.L_x_842:
        /* <DEDUP_REMOVED lines=25> */
.L_x_843:
[----:B------:R-:W1:Y:S01]  /*12940*/  LDCU.64 UR4, c[0x0][0x758] ;  /* 0x0000eb00ff0477ac */ /* 0x000e620008000a00 */
[----:B------:R-:W-:-:S04]  /*12950*/  LOP3.LUT P1, RZ, R16, 0xff, RZ, 0xc0, !PT ;  /* 0x000000ff10ff7812 */ /* 0x000fc8000782c0ff */
[----:B------:R-:W-:Y:S02]  /*12960*/  SEL R5, RZ, 0x1, !P1 ;  /* 0x00000001ff057807 */ /* 0x000fe40004800000 */
[----:B-1----:R-:W-:-:S04]  /*12970*/  IADD3 R2, P0, PT, R17, UR4, RZ ;  /* 0x0000000411027c10 */ /* 0x002fc8000ff1e0ff */
[----:B------:R-:W-:-:S05]  /*12980*/  IADD3.X R3, PT, PT, RZ, UR5, RZ, P0, !PT ;  /* 0x00000005ff037c10 */ /* 0x000fca00087fe4ff */
[----:B------:R-:W-:Y:S01]  /*12990*/  STG.E.U8 desc[UR36][R2.64], R5 ;  /* 0x0000000502007986 */ /* 0x000fe2000c101124 */
[----:B------:R-:W-:Y:S05]  /*129a0*/  EXIT ;  /* 0x000000000000794d */ /* 0x000fea0003800000 */
.L_x_839:
[----:B------:R-:W3:Y:S01]  /*129b0*/  LDCU.U8 UR4, c[0x0][0x788] ;  /* 0x0000f100ff0477ac */ /* 0x000ee20008000000 */
[----:B------:R-:W4:Y:S01]  /*129c0*/  LDCU.U8 UR5, c[0x0][0x789] ;  /* 0x0000f120ff0577ac */ /* 0x000f220008000000 */
[----:B---3--:R-:W-:Y:S02]  /*129d0*/  UISETP.NE.AND UP1, UPT, UR4, URZ, UPT ;  /* 0x000000ff0400728c */ /* 0x008fe4000bf25270 */
[----:B----4-:R-:W-:-:S07]  /*129e0*/  UISETP.NE.AND UP0, UPT, UR5, URZ, UPT ;  /* 0x000000ff0500728c */ /* 0x010fce000bf05270 */
[----:B------:R-:W-:Y:S05]  /*129f0*/  BRA.U !UP1, `(.L_x_844) ;  /* 0x0000000109407547 */ /* 0x000fea000b800000 */
[----:B------:R-:W3:Y:S04]  /*12a00*/  LDG.E.U8 R2, desc[UR36][R4.64] ;  /* 0x0000002404027981 */ /* 0x000ee8000c1e1100 */
[----:B-12---:R-:W2:Y:S01]  /*12a10*/  LDG.E.U8 R0, desc[UR36][R4.64+0x1] ;  /* 0x0000012404007981 */ /* 0x006ea2000c1e1100 */
[----:B------:R-:W-:Y:S08]  /*12a20*/  I2F.S8 R25, R25 ;  /* 0x0000001900197306 */ /* 0x000ff00000001400 */
[----:B------:R-:W1:Y:S01]  /*12a30*/  I2F.S8 R16, R16 ;  /* 0x0000001000107306 */ /* 0x000e620000001400 */
[----:B---3--:R-:W-:-:S02]  /*12a40*/  ISETP.NE.AND P0, PT, R2, RZ, PT ;  /* 0x000000ff0200720c */ /* 0x008fc40003f05270 */
[----:B-1----:R-:W-:Y:S02]  /*12a50*/  F2FP.F16.F32.PACK_AB R2, RZ, R16 ;  /* 0x00000010ff02723e */ /* 0x002fe400000000ff */
[----:B--2---:R-:W-:Y:S02]  /*12a60*/  ISETP.NE.AND P1, PT, R0, RZ, PT ;  /* 0x000000ff0000720c */ /* 0x004fe40003f25270 */
        /* <DEDUP_REMOVED lines=9> */
.L_x_844:
        /* <DEDUP_REMOVED lines=20> */
.L_x_846:
        /* <DEDUP_REMOVED lines=25> */
.L_x_847:
[----:B------:R-:W1:Y:S01]  /*12dd0*/  LDCU.64 UR4, c[0x0][0x758] ;  /* 0x0000eb00ff0477ac */ /* 0x000e620008000a00 */
[----:B------:R-:W-:-:S04]  /*12de0*/  LOP3.LUT P0, RZ, R16, 0xff, RZ, 0xc0, !PT ;  /* 0x000000ff10ff7812 */ /* 0x000fc8000780c0ff */
[----:B------:R-:W-:Y:S02]  /*12df0*/  SEL R5, RZ, 0x1, !P0 ;  /* 0x00000001ff057807 */ /* 0x000fe40004000000 */
[----:B-1----:R-:W-:-:S04]  /*12e00*/  IADD3 R2, P1, PT, R17, UR4, RZ ;  /* 0x0000000411027c10 */ /* 0x002fc8000ff3e0ff */
[----:B------:R-:W-:-:S05]  /*12e10*/  IADD3.X R3, PT, PT, RZ, UR5, RZ, P1, !PT ;  /* 0x00000005ff037c10 */ /* 0x000fca0008ffe4ff */
[----:B------:R-:W-:Y:S01]  /*12e20*/  STG.E.U8 desc[UR36][R2.64], R5 ;  /* 0x0000000502007986 */ /* 0x000fe2000c101124 */
[----:B------:R-:W-:Y:S05]  /*12e30*/  EXIT ;  /* 0x000000000000794d */ /* 0x000fea0003800000 */
.L_x_845:
[----:B------:R-:W-:Y:S04]  /*12e40*/  STG.E.U8 desc[UR36][R4.64], R25 ;  /* 0x0000001904007986 */ /* 0x000fe8000c101124 */
[----:B------:R-:W-:Y:S01]  /*12e50*/  STG.E.U8 desc[UR36][R4.64+0x1], R16 ;  /* 0x0000011004007986 */ /* 0x000fe2000c101124 */
[----:B------:R-:W-:Y:S05]  /*12e60*/  EXIT ;  /* 0x000000000000794d */ /* 0x000fea0003800000 */
.L_x_816:
        /* <DEDUP_REMOVED lines=38> */
.L_x_849:
        /* <DEDUP_REMOVED lines=10> */
.L_x_850:
        /* <DEDUP_REMOVED lines=19> */
.L_x_851:
        /* <DEDUP_REMOVED lines=25> */
.L_x_852:
[----:B------:R-:W1:Y:S01]  /*13430*/  LDCU.64 UR4, c[0x0][0x758] ;  /* 0x0000eb00ff0477ac */ /* 0x000e620008000a00 */
[----:B------:R-:W-:-:S04]  /*13440*/  LOP3.LUT P1, RZ, R16, 0xff, RZ, 0xc0, !PT ;  /* 0x000000ff10ff7812 */ /* 0x000fc8000782c0ff */
[----:B------:R-:W-:Y:S02]  /*13450*/  SEL R5, RZ, 0x1, !P1 ;  /* 0x00000001ff057807 */ /* 0x000fe40004800000 */
[----:B-1----:R-:W-:-:S04]  /*13460*/  IADD3 R2, P0, PT, R17, UR4, RZ ;  /* 0x0000000411027c10 */ /* 0x002fc8000ff1e0ff */
[----:B------:R-:W-:-:S05]  /*13470*/  IADD3.X R3, PT, PT, RZ, UR5, RZ, P0, !PT ;  /* 0x00000005ff037c10 */ /* 0x000fca00087fe4ff */
[----:B------:R-:W-:Y:S01]  /*13480*/  STG.E.U8 desc[UR36][R2.64], R5 ;  /* 0x0000000502007986 */ /* 0x000fe2000c101124 */
[----:B------:R-:W-:Y:S05]  /*13490*/  EXIT ;  /* 0x000000000000794d */ /* 0x000fea0003800000 */
.L_x_848:
[----:B------:R-:W1:Y:S01]  /*134a0*/  LDCU.U8 UR4, c[0x0][0x788] ;  /* 0x0000f100ff0477ac */ /* 0x000e620008000000 */
[----:B------:R-:W2:Y:S01]  /*134b0*/  LDCU.U8 UR5, c[0x0][0x789] ;  /* 0x0000f120ff0577ac */ /* 0x000ea20008000000 */
[----:B-1----:R-:W-:Y:S02]  /*134c0*/  UISETP.NE.AND UP0, UPT, UR4, URZ, UPT ;  /* 0x000000ff0400728c */ /* 0x002fe4000bf05270 */
[----:B--2---:R-:W-:-:S07]  /*134d0*/  UISETP.NE.AND UP1, UPT, UR5, URZ, UPT ;  /* 0x000000ff0500728c */ /* 0x004fce000bf25270 */
[----:B------:R-:W-:Y:S05]  /*134e0*/  BRA.U !UP0, `(.L_x_853) ;  /* 0x0000000108407547 */ /* 0x000fea000b800000 */
        /* <DEDUP_REMOVED lines=16> */
.L_x_853:
        /* <DEDUP_REMOVED lines=20> */
.L_x_855:
        /* <DEDUP_REMOVED lines=25> */
.L_x_856:
[----:B------:R-:W1:Y:S01]  /*138c0*/  LDCU.64 UR4, c[0x0][0x758] ;  /* 0x0000eb00ff0477ac */ /* 0x000e620008000a00 */
[----:B------:R-:W-:-:S04]  /*138d0*/  LOP3.LUT P0, RZ, R16, 0xff, RZ, 0xc0, !PT ;  /* 0x000000ff10ff7812 */ /* 0x000fc8000780c0ff */
[----:B------:R-:W-:Y:S02]  /*138e0*/  SEL R5, RZ, 0x1, !P0 ;  /* 0x00000001ff057807 */ /* 0x000fe40004000000 */
[----:B-1----:R-:W-:-:S04]  /*138f0*/  IADD3 R2, P1, PT, R17, UR4, RZ ;  /* 0x0000000411027c10 */ /* 0x002fc8000ff3e0ff */
[----:B------:R-:W-:-:S05]  /*13900*/  IADD3.X R3, PT, PT, RZ, UR5, RZ, P1, !PT ;  /* 0x00000005ff037c10 */ /* 0x000fca0008ffe4ff */
[----:B------:R-:W-:Y:S01]  /*13910*/  STG.E.U8 desc[UR36][R2.64], R5 ;  /* 0x0000000502007986 */ /* 0x000fe2000c101124 */
[----:B------:R-:W-:Y:S05]  /*13920*/  EXIT ;  /* 0x000000000000794d */ /* 0x000fea0003800000 */
.L_x_854:
[----:B------:R-:W-:Y:S04]  /*13930*/  STG.E.U8 desc[UR36][R4.64], R25 ;  /* 0x0000001904007986 */ /* 0x000fe8000c101124 */
[----:B------:R-:W-:Y:S01]  /*13940*/  STG.E.U8 desc[UR36][R4.64+0x1], R16 ;  /* 0x0000011004007986 */ /* 0x000fe2000c101124 */
[----:B------:R-:W-:Y:S05]  /*13950*/  EXIT ;  /* 0x000000000000794d */ /* 0x000fea0003800000 */
.L_x_857:
        /* <DEDUP_REMOVED lines=10> */
.L_x_7753:


//--------------------- .text._ZN2at6native13reduce_kernelILi128ELi4ENS0_8ReduceOpIN3c104HalfENS0_14func_wrapper_tIbZZZNS0_14or_kernel_cudaERNS_14TensorIteratorEENKUlvE_clEvENKUlvE8_clEvEUlbS4_E_EEjbLi4ELi4EEEEEvT1_ --------------------------
	.section	.text._ZN2at6native13reduce_kernelILi128ELi4ENS0_8ReduceOpIN3c104HalfENS0_14func_wrapper_tIbZZZNS0_14or_kernel_cudaERNS_14TensorIteratorEENKUlvE_clEvENKUlvE8_clEvEUlbS4_E_EEjbLi4ELi4EEEEEvT1_,"ax",@progbits
	.align	128
        .global         _ZN2at6native13reduce_kernelILi128ELi4ENS0_8ReduceOpIN3c104HalfENS0_14func_wrapper_tIbZZZNS0_14or_kernel_cudaERNS_14TensorIteratorEENKUlvE_clEvENKUlvE8_clEvEUlbS4_E_EEjbLi4ELi4EEEEEvT1_
        .type           _ZN2at6native13reduce_kernelILi128ELi4ENS0_8ReduceOpIN3c104HalfENS0_14func_wrapper_tIbZZZNS0_14or_kernel_cudaERNS_14TensorIteratorEENKUlvE_clEvENKUlvE8_clEvEUlbS4_E_EEjbLi4ELi4EEEEEvT1_,@function
        .size           _ZN2at6native13reduce_kernelILi128ELi4ENS0_8ReduceOpIN3c104HalfENS0_14func_wrapper_tIbZZZNS0_14or_kernel_cudaERNS_14TensorIteratorEENKUlvE_clEvENKUlvE8_clEvEUlbS4_E_EEjbLi4ELi4EEEEEvT1_,(.L_x_7754 - _ZN2at6native13reduce_kernelILi128ELi4ENS0_8ReduceOpIN3c104HalfENS0_14func_wrapper_tIbZZZNS0_14or_kernel_cudaERNS_14TensorIteratorEENKUlvE_clEvENKUlvE8_clEvEUlbS4_E_EEjbLi4ELi4EEEEEvT1_)
        .other          _ZN2at6native13reduce_kernelILi128ELi4ENS0_8ReduceOpIN3c104HalfENS0_14func_wrapper_tIbZZZNS0_14or_kernel_cudaERNS_14TensorIteratorEENKUlvE_clEvENKUlvE8_clEvEUlbS4_E_EEjbLi4ELi4EEEEEvT1_,@"STO_CUDA_ENTRY STV_DEFAULT"
_ZN2at6native13reduce_kernelILi128ELi4ENS0_8ReduceOpIN3c104HalfENS0_14func_wrapper_tIbZZZNS0_14or_kernel_cudaERNS_14TensorIteratorEENKUlvE_clEvENKUlvE8_clEvEUlbS4_E_EEjbLi4ELi4EEEEEvT1_:
.text._ZN2at6native13reduce_kernelILi128ELi4ENS0_8ReduceOpIN3c104HalfENS0_14func_wrapper_tIbZZZNS0_14or_kernel_cudaERNS_14TensorIteratorEENKUlvE_clEvENKUlvE8_clEvEUlbS4_E_EEjbLi4ELi4EEEEEvT1_:
        /* <DEDUP_REMOVED lines=296> */
.L_x_858:
        /* <DEDUP_REMOVED lines=30> */
.L_x_863:
        /* <DEDUP_REMOVED lines=9> */
[----:B------:R-:W-:Y:S01]  /*14f0*/  ISETP.GT.U32.AND P0, PT, R2, 0x3, PT ;  /* 0x000000030200780c */ /* 0x000fe20003f04070 */
        /* <DEDUP_REMOVED lines=24> */
.L_x_868:
[----:B------:R-:W-:-:S07]  /*1680*/  SEL R4, RZ, 0x1, !P0 ;  /* 0x00000001ff047807 */ /* 0x000fce0004000000 */
.L_x_867:
[----:B------:R-:W-:Y:S05]  /*1690*/  BSYNC.RECONVERGENT B1 ;  /* 0x0000000000017941 */ /* 0x000fea0003800200 */
.L_x_866:
[----:B------:R-:W0:Y:S01]  /*16a0*/  LDC R6, c[0x0][0x388] ;  /* 0x0000e200ff067b82 */ /* 0x000e220000000800 */
[----:B------:R-:W-:-:S05]  /*16b0*/  IADD3 R22, P0, PT, R22, 0x8, RZ ;  /* 0x0000000816167810 */ /* 0x000fca0007f1e0ff */
[----:B------:R-:W-:Y:S01]  /*16c0*/  IMAD.X R23, RZ, RZ, R23, P0 ;  /* 0x000000ffff177224 */ /* 0x000fe200000e0617 */
[----:B0-----:R-:W-:-:S07]  /*16d0*/  IADD3 R3, PT, PT, R7, -0x4, R6 ;  /* 0xfffffffc07037810 */ /* 0x001fce0007ffe006 */
.L_x_865:
[----:B------:R-:W-:Y:S05]  /*16e0*/  BSYNC.RECONVERGENT B0 ;  /* 0x0000000000007941 */ /* 0x000fea0003800200 */
.L_x_864:
        /* <DEDUP_REMOVED lines=13> */
.L_x_871:
        /* <DEDUP_REMOVED lines=8> */
[----:B------:R-:W-:Y:S02]  /*1840*/  LOP3.LUT P4, RZ, R0, 0xff, RZ, 0xc0, !PT ;  /* 0x000000ff00ff7812 */ /* 0x000fe4000788c0ff */
[----:B0-----:R-:W-:-:S04]  /*1850*/  IADD3 R7, PT, PT, R7, UR4, RZ ;  /* 0x0000000407077c10 */ /* 0x001fc8000fffe0ff */
        /* <DEDUP_REMOVED lines=15> */
.L_x_870:
[----:B------:R-:W-:Y:S05]  /*1950*/  BSYNC.RECONVERGENT B0 ;  /* 0x0000000000007941 */ /* 0x000fea0003800200 */
.L_x_869:
        /* <DEDUP_REMOVED lines=20> */
.L_x_875:
[----:B------:R-:W-:Y:S05]  /*1aa0*/  BSYNC.RECONVERGENT B1 ;  /* 0x0000000000017941 */ /* 0x000fea0003800200 */
.L_x_874:
[----:B------:R-:W-:-:S07]  /*1ab0*/  SEL R4, RZ, 0x1, !P0 ;  /* 0x00000001ff047807 */ /* 0x000fce0004000000 */
.L_x_873:
[----:B------:R-:W-:Y:S05]  /*1ac0*/  BSYNC.RECONVERGENT B0 ;  /* 0x0000000000007941 */ /* 0x000fea0003800200 */
.L_x_872:
[----:B------:R-:W0:Y:S01]  /*1ad0*/  I2F.S8 R8, R8 ;  /* 0x0000000800087306 */ /* 0x000e220000001400 */
[----:B------:R-:W-:Y:S02]  /*1ae0*/  LOP3.LUT P1, RZ, R4, 0xff, RZ, 0xc0, !PT ;  /* 0x000000ff04ff7812 */ /* 0x000fe4000782c0ff */
[----:B------:R-:W-:Y:S02]  /*1af0*/  PLOP3.LUT P2, PT, PT, PT, PT, 0x8, 0x80 ;  /* 0x000000000080781c */ /* 0x000fe40003f4e170 */
[----:B------:R-:W-:Y:S02]  /*1b00*/  PLOP3.LUT P0, PT, PT, PT, PT, 0x80, 0x8 ;  /* 0x000000000008781c */ /* 0x000fe40003f0f070 */
[----:B------:R-:W-:Y:S01]  /*1b10*/  PLOP3.LUT P4, PT, PT, PT, PT, 0x8, 0x80 ;  /* 0x000000000080781c */ /* 0x000fe20003f8e170 */
[----:B------:R-:W1:Y:S01]  /*1b20*/  I2F.S8 R6, R6 ;  /* 0x0000000600067306 */ /* 0x000e620000001400 */
[----:B0-----:R-:W-:-:S05]  /*1b30*/  F2FP.F16.F32.PACK_AB R3, RZ, R8 ;  /* 0x00000008ff03723e */ /* 0x001fca00000000ff */
[----:B------:R-:W-:-:S05]  /*1b40*/  @!P1 HADD2.F32 R3, -RZ, R3.H0_H0 ;  /* 0x20000003ff039230 */ /* 0x000fca0000004100 */
[----:B------:R-:W-:Y:S02]  /*1b50*/  FSETP.EQ.AND P1, PT, R3, RZ, !P1 ;  /* 0x000000ff0300720b */ /* 0x000fe40004f22000 */
[----:B-1----:R-:W-:-:S11]  /*1b60*/  F2FP.F16.F32.PACK_AB R3, RZ, R6 ;  /* 0x00000006ff03723e */ /* 0x002fd600000000ff */
[----:B------:R-:W-:-:S05]  /*1b70*/  @P1 HADD2.F32 R3, -RZ, R3.H0_H0 ;  /* 0x20000003ff031230 */ /* 0x000fca0000004100 */
[----:B------:R-:W-:Y:S02]  /*1b80*/  FSETP.EQ.AND P3, PT, R3, RZ, P1 ;  /* 0x000000ff0300720b */ /* 0x000fe40000f62000 */
[----:B------:R-:W-:-:S11]  /*1b90*/  PLOP3.LUT P1, PT, PT, PT, PT, 0x8, 0x80 ;  /* 0x000000000080781c */ /* 0x000fd60003f2e170 */
[----:B------:R-:W-:Y:S05]  /*1ba0*/  @!P3 BRA `(.L_x_876) ;  /* 0x000000bc00e0b947 */ /* 0x000fea0003800000 */
[----:B------:R-:W0:Y:S02]  /*1bb0*/  I2F.S8 R0, R0 ;  /* 0x0000000000007306 */ /* 0x000e240000001400 */
[----:B0-----:R-:W-:-:S05]  /*1bc0*/  F2FP.F16.F32.PACK_AB R3, RZ, R0 ;  /* 0x00000000ff03723e */ /* 0x001fca00000000ff */
[----:B------:R-:W-:-:S05]  /*1bd0*/  HADD2.F32 R3, -RZ, R3.H0_H0 ;  /* 0x20000003ff037230 */ /* 0x000fca0000004100 */
[----:B------:R-:W-:Y:S01]  /*1be0*/  FSETP.NEU.FTZ.AND P0, PT, R3, RZ, PT ;  /* 0x000000ff0300720b */ /* 0x000fe20003f1d000 */
[----:B------:R-:W-:-:S12]  /*1bf0*/  BRA `(.L_x_876) ;  /* 0x000000bc00cc7947 */ /* 0x000fd80003800000 */
.L_x_862:
        /* <DEDUP_REMOVED lines=17> */
[----:B------:R-:W-:Y:S01]  /*1d10*/  PRMT R3, R4, 0x7610, R3 ;  /* 0x0000761004037816 */ /* 0x000fe20000000003 */
[----:B------:R-:W-:Y:S01]  /*1d20*/  IMAD.U32 R9, RZ, RZ, UR4 ;  /* 0x00000004ff097e24 */ /* 0x000fe2000f8e00ff */
[----:B------:R-:W-:Y:S01]  /*1d30*/  PRMT R4, R5, 0x7610, R4 ;  /* 0x0000761005047816 */ /* 0x000fe20000000004 */
[----:B------:R-:W-:Y:S01]  /*1d40*/  IMAD.U32 R11, RZ, RZ, UR4 ;  /* 0x00000004ff0b7e24 */ /* 0x000fe2000f8e00ff */
[----:B------:R-:W-:Y:S01]  /*1d50*/  MOV R10, UR4 ;  /* 0x00000004000a7c02 */ /* 0x000fe20008000f00 */
[----:B------:R-:W-:Y:S01]  /*1d60*/  IMAD.U32 R12, RZ, RZ, UR4 ;  /* 0x00000004ff0c7e24 */ /* 0x000fe2000f8e00ff */
[----:B------:R-:W-:Y:S01]  /*1d70*/  PRMT R5, R6, 0x7610, R5 ;  /* 0x0000761006057816 */ /* 0x000fe20000000005 */
[----:B------:R-:W-:Y:S01]  /*1d80*/  IMAD.U32 R14, RZ, RZ, UR4 ;  /* 0x00000004ff0e7e24 */ /* 0x000fe2000f8e00ff */
[----:B------:R-:W-:Y:S01]  /*1d90*/  PRMT R6, R7, 0x7610, R6 ;  /* 0x0000761007067816 */ /* 0x000fe20000000006 */
[----:B------:R-:W-:Y:S01]  /*1da0*/  IMAD.U32 R15, RZ, RZ, UR4 ;  /* 0x00000004ff0f7e24 */ /* 0x000fe2000f8e00ff */
[----:B------:R-:W-:Y:S01]  /*1db0*/  PRMT R7, R8, 0x7610, R7 ;  /* 0x0000761008077816 */ /* 0x000fe20000000007 */
[----:B------:R-:W-:Y:S01]  /*1dc0*/  IMAD.U32 R20, RZ, RZ, UR4 ;  /* 0x00000004ff147e24 */ /* 0x000fe2000f8e00ff */
[----:B------:R-:W-:Y:S01]  /*1dd0*/  MOV R13, UR4 ;  /* 0x00000004000d7c02 */ /* 0x000fe20008000f00 */
[----:B------:R-:W-:Y:S01]  /*1de0*/  IMAD.U32 R30, RZ, RZ, UR4 ;  /* 0x00000004ff1e7e24 */ /* 0x000fe2000f8e00ff */
[----:B------:R-:W-:-:S02]  /*1df0*/  PRMT R8, R9, 0x7610, R8 ;  /* 0x0000761009087816 */ /* 0x000fc40000000008 */
[----:B------:R-:W-:Y:S02]  /*1e00*/  PRMT R9, R10, 0x7610, R9 ;  /* 0x000076100a097816 */ /* 0x000fe40000000009 */
[----:B------:R-:W-:Y:S02]  /*1e10*/  PRMT R10, R11, 0x7610, R10 ;  /* 0x000076100b0a7816 */ /* 0x000fe4000000000a */
[----:B------:R-:W-:Y:S02]  /*1e20*/  MOV R18, UR4 ;  /* 0x0000000400127c02 */ /* 0x000fe40008000f00 */
[----:B------:R-:W-:Y:S02]  /*1e30*/  PRMT R11, R12, 0x7610, R11 ;  /* 0x000076100c0b7816 */ /* 0x000fe4000000000b */
[----:B------:R-:W-:Y:S02]  /*1e40*/  PRMT R12, R13, 0x7610, R12 ;  /* 0x000076100d0c7816 */ /* 0x000fe4000000000c */
[----:B------:R-:W-:-:S02]  /*1e50*/  MOV R31, UR4 ;  /* 0x00000004001f7c02 */ /* 0x000fc40008000f00 */
[----:B------:R-:W-:Y:S02]  /*1e60*/  PRMT R13, R14, 0x7610, R13 ;  /* 0x000076100e0d7816 */ /* 0x000fe4000000000d */
[----:B------:R-:W-:Y:S02]  /*1e70*/  PRMT R14, R15, 0x7610, R14 ;  /* 0x000076100f0e7816 */ /* 0x000fe4000000000e */
[----:B------:R-:W-:Y:S02]  /*1e80*/  PRMT R15, R18, 0x7610, R15 ;  /* 0x00007610120f7816 */ /* 0x000fe4000000000f */
[----:B------:R-:W-:Y:S01]  /*1e90*/  PRMT R18, R20, 0x7610, R18 ;  /* 0x0000761014127816 */ /* 0x000fe20000000012 */
        /* <DEDUP_REMOVED lines=18> */
.L_x_880:
[----:B------:R-:W-:-:S05]  /*1fc0*/  SHF.R.U32.HI R29, RZ, 0x2, R27 ;  /* 0x00000002ff1d7819 */ /* 0x000fca000001161b */
[----:B------:R-:W-:-:S04]  /*1fd0*/  IMAD.WIDE.U32 R28, R29, 0x8, R22 ;  /* 0x000000081d1c7825 */ /* 0x000fc800078e0016 */
[----:B-1----:R-:W-:Y:S02]  /*1fe0*/  IMAD.IADD R21, R27, 0x1, R0 ;  /* 0x000000011b157824 */ /* 0x002fe400078e0200 */
[----:B------:R-:W3:Y:S03]  /*1ff0*/  LDG.E.64 R28, desc[UR36][R28.64] ;  /* 0x000000241c1c7981 */ /* 0x000ee6000c1e1b00 */
[----:B------:R-:W-:-:S05]  /*2000*/  SHF.R.U32.HI R27, RZ, 0x2, R21 ;  /* 0x00000002ff1b7819 */ /* 0x000fca0000011615 */
        /* <DEDUP_REMOVED lines=17> */
[----:B---3--:R-:W-:Y:S02]  /*2120*/  PRMT R35, R35, 0x5410, R28 ;  /* 0x0000541023237816 */ /* 0x008fe4000000001c */
[----:B------:R-:W-:-:S03]  /*2130*/  PRMT R36, R28, 0x7632, R36 ;  /* 0x000076321c247816 */ /* 0x000fc60000000024 */
[----:B------:R-:W-:Y:S01]  /*2140*/  @!P6 HADD2.F32 R14, -RZ, R35.H1_H1 ;  /* 0x30000023ff0ee230 */ /* 0x000fe20000004100 */
[----:B------:R-:W-:Y:S01]  /*2150*/  PRMT R35, R29, 0x7610, R35 ;  /* 0x000076101d237816 */ /* 0x000fe20000000023 */
[----:B------:R-:W-:Y:S01]  /*2160*/  @!P0 HADD2.F32 R13, -RZ, R36.H0_H0 ;  /* 0x20000024ff0d8230 */ /* 0x000fe20000004100 */
[--C-:B------:R-:W-:Y:S02]  /*2170*/  PRMT R36, R36, 0x7610, R29.reuse ;  /* 0x0000761024247816 */ /* 0x100fe4000000001d */
[----:B------:R-:W-:Y:S01]  /*2180*/  FSETP.NEU.OR P6, PT, R14, RZ, P6 ;  /* 0x000000ff0e00720b */ /* 0x000fe200037cd400 */
[----:B------:R-:W-:Y:S01]  /*2190*/  @!P1 HADD2.F32 R12, -RZ, R35.H0_H0 ;  /* 0x20000023ff0c9230 */ /* 0x000fe20000004100 */
[----:B------:R-:W-:Y:S02]  /*21a0*/  FSETP.NEU.OR P0, PT, R13, RZ, P0 ;  /* 0x000000ff0d00720b */ /* 0x000fe4000070d400 */
[----:B----4-:R-:W-:Y:S02]  /*21b0*/  PRMT R29, R26, 0x7610, R29 ;  /* 0x000076101a1d7816 */ /* 0x010fe4000000001d */
[----:B------:R-:W-:-:S02]  /*21c0*/  SEL R30, RZ, 0x1, !P0 ;  /* 0x00000001ff1e7807 */ /* 0x000fc40004000000 */
[----:B------:R-:W-:Y:S01]  /*21d0*/  LOP3.LUT P0, RZ, R10, 0xff, RZ, 0xc0, !PT ;  /* 0x000000ff0aff7812 */ /* 0x000fe2000780c0ff */
[----:B------:R-:W-:Y:S01]  /*21e0*/  @!P2 HADD2.F32 R10, -RZ, R36.H1_H1 ;  /* 0x30000024ff0aa230 */ /* 0x000fe20000004100 */
[----:B------:R-:W-:Y:S02]  /*21f0*/  FSETP.NEU.OR P1, PT, R12, RZ, P1 ;  /* 0x000000ff0c00720b */ /* 0x000fe40000f2d400 */
[----:B------:R-:W-:Y:S02]  /*2200*/  SEL R31, RZ, 0x1, !P6 ;  /* 0x00000001ff1f7807 */ /* 0x000fe40007000000 */
[----:B------:R-:W-:Y:S02]  /*2210*/  SEL R18, RZ, 0x1, !P1 ;  /* 0x00000001ff127807 */ /* 0x000fe40004800000 */
[----:B------:R-:W-:Y:S01]  /*2220*/  LOP3.LUT P1, RZ, R9, 0xff, RZ, 0xc0, !PT ;  /* 0x000000ff09ff7812 */ /* 0x000fe2000782c0ff */
[----:B------:R-:W-:Y:S01]  /*2230*/  @!P3 HADD2.F32 R9, -RZ, R29.H0_H0 ;  /* 0x2000001dff09b230 */ /* 0x000fe20000004100 */
[----:B------:R-:W-:-:S02]  /*2240*/  FSETP.NEU.OR P2, PT, R10, RZ, P2 ;  /* 0x000000ff0a00720b */ /* 0x000fc4000174d400 */
[----:B------:R-:W-:Y:S02]  /*2250*/  PRMT R29, R29, 0x5410, R27 ;  /* 0x000054101d1d7816 */ /* 0x000fe4000000001b */
[----:B------:R-:W-:Y:S02]  /*2260*/  LOP3.LUT P6, RZ, R11, 0xff, RZ, 0xc0, !PT ;  /* 0x000000ff0bff7812 */ /* 0x000fe400078cc0ff */
[----:B------:R-:W-:Y:S02]  /*2270*/  SEL R15, RZ, 0x1, !P2 ;  /* 0x00000001ff0f7807 */ /* 0x000fe40005000000 */
[----:B------:R-:W-:Y:S01]  /*2280*/  LOP3.LUT P2, RZ, R8, 0xff, RZ, 0xc0, !PT ;  /* 0x000000ff08ff7812 */ /* 0x000fe2000784c0ff */
[----:B------:R-:W-:Y:S01]  /*2290*/  @!P5 HADD2.F32 R8, -RZ, R29.H1_H1 ;  /* 0x3000001dff08d230 */ /* 0x000fe20000004100 */
[----:B------:R-:W-:Y:S02]  /*22a0*/  PRMT R32, R26, 0x7632, R32 ;  /* 0x000076321a207816 */ /* 0x000fe40000000020 */
[----:B------:R-:W-:-:S02]  /*22b0*/  FSETP.NEU.OR P3, PT, R9, RZ, P3 ;  /* 0x000000ff0900720b */ /* 0x000fc40001f6d400 */
[----:B------:R-:W-:Y:S01]  /*22c0*/  FSETP.NEU.OR P5, PT, R8, RZ, P5 ;  /* 0x000000ff0800720b */ /* 0x000fe20002fad400 */
[----:B------:R-:W-:Y:S01]  /*22d0*/  @!P4 HADD2.F32 R10, -RZ, R32.H0_H0 ;  /* 0x20000020ff0ac230 */ /* 0x000fe20000004100 */
[----:B------:R-:W-:Y:S01]  /*22e0*/  PRMT R32, R32, 0x7610, R27 ;  /* 0x0000761020207816 */ /* 0x000fe2000000001b */
[----:B------:R-:W-:Y:S01]  /*22f0*/  IMAD.IADD R27, R33, 0x1, R0 ;  /* 0x00000001211b7824 */ /* 0x000fe200078e0200 */
[----:B-----5:R-:W-:Y:S02]  /*2300*/  PRMT R26, R20, 0x7610, R20 ;  /* 0x00007610141a7816 */ /* 0x020fe40000000014 */
[----:B------:R-:W-:Y:S02]  /*2310*/  SEL R14, RZ, 0x1, !P3 ;  /* 0x00000001ff0e7807 */ /* 0x000fe40005800000 */
[----:B------:R-:W-:Y:S02]  /*2320*/  SEL R12, RZ, 0x1, !P5 ;  /* 0x00000001ff0c7807 */ /* 0x000fe40006800000 */
[----:B------:R-:W-:Y:S01]  /*2330*/  LOP3.LUT P3, RZ, R7, 0xff, RZ, 0xc0, !PT ;  /* 0x000000ff07ff7812 */ /* 0x000fe2000786c0ff */
[----:B------:R-:W-:Y:S01]  /*2340*/  @!P6 HADD2.F32 R7, -RZ, R32.H1_H1 ;  /* 0x30000020ff07e230 */ /* 0x000fe20000004100 */
[----:B------:R-:W-:Y:S01]  /*2350*/  LOP3.LUT P5, RZ, R5, 0xff, RZ, 0xc0, !PT ;  /* 0x000000ff05ff7812 */ /* 0x000fe200078ac0ff */
[----:B------:R-:W-:Y:S01]  /*2360*/  @!P0 HADD2.F32 R5, -RZ, R26.H0_H0 ;  /* 0x2000001aff058230 */ /* 0x000fe20000004100 */
[----:B------:R-:W-:-:S02]  /*2370*/  FSETP.NEU.OR P4, PT, R10, RZ, P4 ;  /* 0x000000ff0a00720b */ /* 0x000fc4000278d400 */
[----:B------:R-:W-:Y:S02]  /*2380*/  FSETP.NEU.OR P6, PT, R7, RZ, P6 ;  /* 0x000000ff0700720b */ /* 0x000fe400037cd400 */
[----:B------:R-:W-:Y:S02]  /*2390*/  SEL R13, RZ, 0x1, !P4 ;  /* 0x00000001ff0d7807 */ /* 0x000fe40006000000 */
[----:B------:R-:W-:Y:S01]  /*23a0*/  FSETP.NEU.OR P0, PT, R5, RZ, P0 ;  /* 0x000000ff0500720b */ /* 0x000fe2000070d400 */
[----:B------:R-:W-:Y:S01]  /*23b0*/  IMAD R5, R0, 0x3, R27 ;  /* 0x0000000300057824 */ /* 0x000fe200078e021b */
[----:B------:R-:W-:Y:S01]  /*23c0*/  LOP3.LUT P4, RZ, R6, 0xff, RZ, 0xc0, !PT ;  /* 0x000000ff06ff7812 */ /* 0x000fe2000788c0ff */
[----:B------:R-:W-:Y:S01]  /*23d0*/  @!P1 HADD2.F32 R6, -RZ, R26.H1_H1 ;  /* 0x3000001aff069230 */ /* 0x000fe20000004100 */
[----:B------:R-:W-:Y:S02]  /*23e0*/  SEL R11, RZ, 0x1, !P6 ;  /* 0x00000001ff0b7807 */ /* 0x000fe40007000000 */
[----:B------:R-:W-:-:S02]  /*23f0*/  SEL R10, RZ, 0x1, !P0 ;  /* 0x00000001ff0a7807 */ /* 0x000fc40004000000 */
[----:B------:R-:W-:Y:S02]  /*2400*/  LOP3.LUT P6, RZ, R4, 0xff, RZ, 0xc0, !PT ;  /* 0x000000ff04ff7812 */ /* 0x000fe400078cc0ff */
[----:B------:R-:W-:Y:S02]  /*2410*/  LOP3.LUT P0, RZ, R3, 0xff, RZ, 0xc0, !PT ;  /* 0x000000ff03ff7812 */ /* 0x000fe4000780c0ff */
[----:B------:R-:W-:Y:S02]  /*2420*/  PRMT R28, R21, 0x7610, R28 ;  /* 0x00007610151c7816 */ /* 0x000fe4000000001c */
[----:B------:R-:W-:-:S03]  /*2430*/  FSETP.NEU.OR P1, PT, R6, RZ, P1 ;  /* 0x000000ff0600720b */ /* 0x000fc60000f2d400 */
[----:B------:R-:W-:Y:S01]  /*2440*/  @!P2 HADD2.F32 R4, -RZ, R28.H0_H0 ;  /* 0x2000001cff04a230 */ /* 0x000fe20000004100 */
[----:B------:R-:W-:Y:S02]  /*2450*/  SEL R9, RZ, 0x1, !P1 ;  /* 0x00000001ff097807 */ /* 0x000fe40004800000 */
[----:B--2---:R-:W-:Y:S01]  /*2460*/  ISETP.GE.U32.AND P1, PT, R5, R34, PT ;  /* 0x000000220500720c */ /* 0x004fe20003f26070 */
[--C-:B------:R-:W-:Y:S01]  /*2470*/  @!P5 HADD2.F32 R5, -RZ, R24.reuse.H1_H1 ;  /* 0x30000018ff05d230 */ /* 0x100fe20000004100 */
[----:B------:R-:W-:Y:S01]  /*2480*/  PRMT R28, R28, 0x7610, R21 ;  /* 0x000076101c1c7816 */ /* 0x000fe20000000015 */
[--C-:B------:R-:W-:Y:S01]  /*2490*/  @!P6 HADD2.F32 R6, -RZ, R25.reuse.H0_H0 ;  /* 0x20000019ff06e230 */ /* 0x100fe20000004100 */
[----:B------:R-:W-:Y:S01]  /*24a0*/  FSETP.NEU.OR P2, PT, R4, RZ, P2 ;  /* 0x000000ff0400720b */ /* 0x000fe2000174d400 */
[----:B------:R-:W-:Y:S01]  /*24b0*/  @!P4 HADD2.F32 R4, -RZ, R24.H0_H0 ;  /* 0x20000018ff04c230 */ /* 0x000fe20000004100 */
[----:B------:R-:W-:Y:S01]  /*24c0*/  FSETP.NEU.OR P5, PT, R5, RZ, P5 ;  /* 0x000000ff0500720b */ /* 0x000fe20002fad400 */
[----:B------:R-:W-:Y:S01]  /*24d0*/  @!P3 HADD2.F32 R3, -RZ, R28.H1_H1 ;  /* 0x3000001cff03b230 */ /* 0x000fe20000004100 */
[----:B------:R-:W-:Y:S01]  /*24e0*/  FSETP.NEU.OR P6, PT, R6, RZ, P6 ;  /* 0x000000ff0600720b */ /* 0x000fe200037cd400 */
[----:B------:R-:W-:Y:S01]  /*24f0*/  @!P0 HADD2.F32 R7, -RZ, R25.H1_H1 ;  /* 0x30000019ff078230 */ /* 0x000fe20000004100 */
        /* <DEDUP_REMOVED lines=10> */
.L_x_879:
[----:B------:R-:W-:Y:S05]  /*25a0*/  BSYNC.RECONVERGENT B0 ;  /* 0x0000000000007941 */ /* 0x000fea0003800200 */
.L_x_878:
[----:B------:R-:W-:Y:S01]  /*25b0*/  ISETP.GE.U32.AND P0, PT, R27, R34, PT ;  /* 0x000000221b00720c */ /* 0x000fe20003f06070 */
[----:B------:R-:W-:-:S12]  /*25c0*/  BSSY.RECONVERGENT B0, `(.L_x_881) ;  /* 0x0000020000007945 */ /* 0x000fd80003800200 */
[----:B------:R-:W-:Y:S05]  /*25d0*/  @P0 BRA `(.L_x_882) ;  /* 0x0000000000780947 */ /* 0x000fea0003800000 */
[----:B------:R-:W-:-:S05]  /*25e0*/  SHF.R.U32.HI R21, RZ, 0x2, R27 ;  /* 0x00000002ff157819 */ /* 0x000fca000001161b */
[----:B------:R-:W-:-:S06]  /*25f0*/  IMAD.WIDE.U32 R20, R21, 0x8, R22 ;  /* 0x0000000815147825 */ /* 0x000fcc00078e0016 */
[----:B------:R-:W2:Y:S01]  /*2600*/  LDG.E.64 R20, desc[UR36][R20.64] ;  /* 0x0000002414147981 */ /* 0x000ea2000c1e1b00 */
[----:B------:R-:W-:-:S05]  /*2610*/  IMAD.IADD R33, R27, 0x1, R0 ;  /* 0x000000011b217824 */ /* 0x000fca00078e0200 */
[----:B------:R-:W-:Y:S02]  /*2620*/  ISETP.GE.U32.AND P1, PT, R33, R34, PT ;  /* 0x000000222100720c */ /* 0x000fe40003f26070 */
[----:B--2---:R-:W-:Y:S02]  /*2630*/  PRMT R35, R21, 0x5410, R20 ;  /* 0x0000541015237816 */ /* 0x004fe40000000014 */
[----:B------:R-:W-:-:S09]  /*2640*/  PRMT R36, R20, 0x7632, R21 ;  /* 0x0000763214247816 */ /* 0x000fd20000000015 */
[----:B------:R-:W-:Y:S05]  /*2650*/  @P1 BRA `(.L_x_882) ;  /* 0x0000000000581947 */ /* 0x000fea0003800000 */
[----:B------:R-:W-:-:S05]  /*2660*/  SHF.R.U32.HI R21, RZ, 0x2, R33 ;  /* 0x00000002ff157819 */ /* 0x000fca0000011621 */
[----:B------:R-:W-:-:S06]  /*2670*/  IMAD.WIDE.U32 R20, R21, 0x8, R22 ;  /* 0x0000000815147825 */ /* 0x000fcc00078e0016 */
[----:B------:R-:W2:Y:S01]  /*2680*/  LDG.E.64 R20, desc[UR36][R20.64] ;  /* 0x0000002414147981 */ /* 0x000ea2000c1e1b00 */
[----:B------:R-:W-:-:S04]  /*2690*/  IADD3 R33, PT, PT, R33, R0, RZ ;  /* 0x0000000021217210 */ /* 0x000fc80007ffe0ff */
[----:B------:R-:W-:Y:S02]  /*26a0*/  ISETP.GE.U32.AND P1, PT, R33, R34, PT ;  /* 0x000000222100720c */ /* 0x000fe40003f26070 */
[C-C-:B--2---:R-:W-:Y:S02]  /*26b0*/  PRMT R29, R20.reuse, 0x5410, R21.reuse ;  /* 0x00005410141d7816 */ /* 0x144fe40000000015 */
[----:B------:R-:W-:-:S09]  /*26c0*/  PRMT R32, R20, 0x7632, R21 ;  /* 0x0000763214207816 */ /* 0x000fd20000000015 */
[----:B------:R-:W-:Y:S05]  /*26d0*/  @P1 BRA `(.L_x_882) ;  /* 0x0000000000381947 */ /* 0x000fea0003800000 */
[----:B------:R-:W-:Y:S01]  /*26e0*/  IMAD.IADD R37, R33, 0x1, R0 ;  /* 0x0000000121257824 */ /* 0x000fe200078e0200 */
[----:B------:R-:W-:-:S04]  /*26f0*/  SHF.R.U32.HI R21, RZ, 0x2, R33 ;  /* 0x00000002ff157819 */ /* 0x000fc80000011621 */
[----:B------:R-:W-:Y:S01]  /*2700*/  ISETP.GE.U32.AND P1, PT, R37, R34, PT ;  /* 0x000000222500720c */ /* 0x000fe20003f26070 */
[----:B------:R-:W-:-:S06]  /*2710*/  IMAD.WIDE.U32 R20, R21, 0x8, R22 ;  /* 0x0000000815147825 */ /* 0x000fcc00078e0016 */
[----:B------:R-:W2:Y:S06]  /*2720*/  LDG.E.64 R20, desc[UR36][R20.64] ;  /* 0x0000002414147981 */ /* 0x000eac000c1e1b00 */
[----:B------:R-:W-:-:S05]  /*2730*/  @!P1 SHF.R.U32.HI R33, RZ, 0x2, R37 ;  /* 0x00000002ff219819 */ /* 0x000fca0000011625 */
[----:B------:R-:W-:-:S06]  /*2740*/  @!P1 IMAD.WIDE.U32 R22, R33, 0x8, R22 ;  /* 0x0000000821169825 */ /* 0x000fcc00078e0016 */
[----:B------:R-:W3:Y:S01]  /*2750*/  @!P1 LDG.E.64 R22, desc[UR36][R22.64] ;  /* 0x0000002416169981 */ /* 0x000ee2000c1e1b00 */
[----:B--2---:R-:W-:Y:S02]  /*2760*/  PRMT R26, R20, 0x7610, R20 ;  /* 0x00007610141a7816 */ /* 0x004fe40000000014 */
[----:B------:R-:W-:Y:S02]  /*2770*/  PRMT R28, R21, 0x7610, R21 ;  /* 0x00007610151c7816 */ /* 0x000fe40000000015 */
[----:B---3--:R-:W-:Y:S02]  /*2780*/  @!P1 PRMT R24, R22, 0x7610, R24 ;  /* 0x0000761016189816 */ /* 0x008fe40000000018 */
[----:B------:R-:W-:Y:S02]  /*2790*/  @!P1 PRMT R25, R23, 0x7610, R25 ;  /* 0x0000761017199816 */ /* 0x000fe40000000019 */
[----:B------:R-:W-:Y:S02]  /*27a0*/  @!P1 PRMT R24, R24, 0x7610, R22 ;  /* 0x0000761018189816 */ /* 0x000fe40000000016 */
[----:B------:R-:W-:-:S07]  /*27b0*/  @!P1 PRMT R25, R25, 0x7610, R23 ;  /* 0x0000761019199816 */ /* 0x000fce0000000017 */
.L_x_882:
[----:B------:R-:W-:Y:S05]  /*27c0*/  BSYNC.RECONVERGENT B0 ;  /* 0x0000000000007941 */ /* 0x000fea0003800200 */
.L_x_881:
        /* <DEDUP_REMOVED lines=8> */
[--C-:B------:R-:W-:Y:S02]  /*2850*/  @!P0 HADD2.F32 R15, -RZ, R35.reuse.H1_H1 ;  /* 0x30000023ff0f8230 */ /* 0x100fe40000004100 */
[--C-:B------:R-:W-:Y:S02]  /*2860*/  @!P1 HADD2.F32 R18, -RZ, R36.reuse.H0_H0 ;  /* 0x20000024ff129230 */ /* 0x100fe40000004100 */
[----:B------:R-:W-:Y:S01]  /*2870*/  @!P2 HADD2.F32 R35, -RZ, R35.H0_H0 ;  /* 0x20000023ff23a230 */ /* 0x000fe20000004100 */
[----:B------:R-:W-:Y:S01]  /*2880*/  FSETP.NEU.OR P0, PT, R15, RZ, P0 ;  /* 0x000000ff0f00720b */ /* 0x000fe2000070d400 */
[----:B------:R-:W-:Y:S01]  /*2890*/  @!P3 HADD2.F32 R36, -RZ, R36.H1_H1 ;  /* 0x30000024ff24b230 */ /* 0x000fe20000004100 */
[----:B------:R-:W-:Y:S02]  /*28a0*/  FSETP.NEU.OR P1, PT, R18, RZ, P1 ;  /* 0x000000ff1200720b */ /* 0x000fe40000f2d400 */
[----:B------:R-:W-:Y:S02]  /*28b0*/  FSETP.NEU.OR P2, PT, R35, RZ, P2 ;  /* 0x000000ff2300720b */ /* 0x000fe4000174d400 */
[----:B------:R-:W-:-:S02]  /*28c0*/  FSETP.NEU.OR P3, PT, R36, RZ, P3 ;  /* 0x000000ff2400720b */ /* 0x000fc40001f6d400 */
        /* <DEDUP_REMOVED lines=11> */
[--C-:B------:R-:W-:Y:S02]  /*2980*/  @!P0 HADD2.F32 R11, -RZ, R29.reuse.H0_H0 ;  /* 0x2000001dff0b8230 */ /* 0x100fe40000004100 */
[--C-:B------:R-:W-:Y:S02]  /*2990*/  @!P1 HADD2.F32 R12, -RZ, R32.reuse.H0_H0 ;  /* 0x20000020ff0c9230 */ /* 0x100fe40000004100 */
[----:B------:R-:W-:Y:S01]  /*29a0*/  @!P2 HADD2.F32 R29, -RZ, R29.H1_H1 ;  /* 0x3000001dff1da230 */ /* 0x000fe20000004100 */
[----:B------:R-:W-:Y:S01]  /*29b0*/  FSETP.NEU.OR P0, PT, R11, RZ, P0 ;  /* 0x000000ff0b00720b */ /* 0x000fe2000070d400 */
[----:B------:R-:W-:Y:S01]  /*29c0*/  @!P3 HADD2.F32 R32, -RZ, R32.H1_H1 ;  /* 0x30000020ff20b230 */ /* 0x000fe20000004100 */
        /* <DEDUP_REMOVED lines=14> */
[----:B------:R-:W-:Y:S02]  /*2ab0*/  @!P1 HADD2.F32 R0, -RZ, R26.H0_H0 ;  /* 0x2000001aff009230 */ /* 0x000fe40000004100 */
[----:B------:R-:W-:Y:S02]  /*2ac0*/  @!P3 HADD2.F32 R7, -RZ, R28.H0_H0 ;  /* 0x2000001cff07b230 */ /* 0x000fe40000004100 */
[----:B------:R-:W-:Y:S01]  /*2ad0*/  @!P2 HADD2.F32 R26, -RZ, R26.H1_H1 ;  /* 0x3000001aff1aa230 */ /* 0x000fe20000004100 */
        /* <DEDUP_REMOVED lines=14> */
[--C-:B------:R-:W-:Y:S02]  /*2bc0*/  @!P0 HADD2.F32 R0, -RZ, R24.reuse.H0_H0 ;  /* 0x20000018ff008230 */ /* 0x100fe40000004100 */
[--C-:B------:R-:W-:Y:S02]  /*2bd0*/  @!P2 HADD2.F32 R3, -RZ, R25.reuse.H0_H0 ;  /* 0x20000019ff03a230 */ /* 0x100fe40000004100 */
        /* <DEDUP_REMOVED lines=9> */
[----:B------:R-:W-:-:S07]  /*2c70*/  SEL R3, RZ, 0x1, !P3 ;  /* 0x00000001ff037807 */ /* 0x000fce0005800000 */
.L_x_884:
[----:B------:R-:W-:Y:S05]  /*2c80*/  BSYNC.RECONVERGENT B0 ;  /* 0x0000000000007941 */ /* 0x000fea0003800200 */
.L_x_883:
[----:B------:R-:W1:Y:S01]  /*2c90*/  I2F.S8 R14, R14 ;  /* 0x0000000e000e7306 */ /* 0x000e620000001400 */
[----:B------:R-:W-:Y:S02]  /*2ca0*/  LOP3.LUT P0, RZ, R31, 0xff, RZ, 0xc0, !PT ;  /* 0x000000ff1fff7812 */ /* 0x000fe4000780c0ff */
[----:B------:R-:W-:Y:S02]  /*2cb0*/  LOP3.LUT P1, RZ, R30, 0xff, RZ, 0xc0, !PT ;  /* 0x000000ff1eff7812 */ /* 0x000fe4000782c0ff */
[----:B------:R-:W-:Y:S02]  /*2cc0*/  LOP3.LUT P2, RZ, R18, 0xff, RZ, 0xc0, !PT ;  /* 0x000000ff12ff7812 */ /* 0x000fe4000784c0ff */
[----:B------:R-:W-:Y:S01]  /*2cd0*/  LOP3.LUT P3, RZ, R15, 0xff, RZ, 0xc0, !PT ;  /* 0x000000ff0fff7812 */ /* 0x000fe2000786c0ff */
[----:B------:R-:W2:Y:S01]  /*2ce0*/  I2F.S8 R13, R13 ;  /* 0x0000000d000d7306 */ /* 0x000ea20000001400 */
[----:B-1----:R-:W-:-:S07]  /*2cf0*/  F2FP.F16.F32.PACK_AB R0, RZ, R14 ;  /* 0x0000000eff00723e */ /* 0x002fce00000000ff */
[----:B------:R-:W1:Y:S01]  /*2d00*/  I2F.S8 R12, R12 ;  /* 0x0000000c000c7306 */ /* 0x000e620000001400 */
[----:B------:R-:W-:Y:S01]  /*2d10*/  @!P0 HADD2.F32 R0, -RZ, R0.H0_H0 ;  /* 0x20000000ff008230 */ /* 0x000fe20000004100 */
[----:B--2---:R-:W-:-:S06]  /*2d20*/  F2FP.F16.F32.PACK_AB R13, RZ, R13 ;  /* 0x0000000dff0d723e */ /* 0x004fcc00000000ff */
[----:B------:R-:W2:Y:S01]  /*2d30*/  I2F.S8 R11, R11 ;  /* 0x0000000b000b7306 */ /* 0x000ea20000001400 */
[----:B------:R-:W-:Y:S02]  /*2d40*/  FSETP.EQ.AND P0, PT, R0, RZ, !P0 ;  /* 0x000000ff0000720b */ /* 0x000fe40004702000 */
[----:B-1----:R-:W-:-:S05]  /*2d50*/  F2FP.F16.F32.PACK_AB R12, RZ, R12 ;  /* 0x0000000cff0c723e */ /* 0x002fca00000000ff */
[----:B------:R1:W-:Y:S01]  /*2d60*/  I2F.S8 R21, R9 ;  /* 0x0000000900157306 */ /* 0x0003e20000001400 */
[----:B--2---:R-:W-:-:S07]  /*2d70*/  F2FP.F16.F32.PACK_AB R0, RZ, R11 ;  /* 0x0000000bff00723e */ /* 0x004fce00000000ff */
[----:B------:R2:W3:Y:S01]  /*2d80*/  I2F.S8 R20, R10 ;  /* 0x0000000a00147306 */ /* 0x0004e20000001400 */
[----:B-1----:R-:W-:Y:S02]  /*2d90*/  @!P2 HADD2.F32 R9, -RZ, R12.H0_H0 ;  /* 0x2000000cff09a230 */ /* 0x002fe40000004100 */
[----:B------:R-:W-:-:S03]  /*2da0*/  @!P3 HADD2.F32 R0, -RZ, R0.H0_H0 ;  /* 0x20000000ff00b230 */ /* 0x000fc60000004100 */
[----:B------:R-:W-:Y:S02]  /*2db0*/  FSETP.EQ.AND P2, PT, R9, RZ, !P2 ;  /* 0x000000ff0900720b */ /* 0x000fe40005742000 */
[----:B------:R-:W1:Y:S01]  /*2dc0*/  I2F.S8 R8, R8 ;  /* 0x0000000800087306 */ /* 0x000e620000001400 */
[----:B--2---:R-:W-:Y:S01]  /*2dd0*/  @!P1 HADD2.F32 R10, -RZ, R13.H0_H0 ;  /* 0x2000000dff0a9230 */ /* 0x004fe20000004100 */
[----:B------:R-:W-:-:S04]  /*2de0*/  FSETP.EQ.AND P3, PT, R0, RZ, !P3 ;  /* 0x000000ff0000720b */ /* 0x000fc80005f62000 */
[----:B------:R-:W-:Y:S02]  /*2df0*/  FSETP.EQ.AND P1, PT, R10, RZ, !P1 ;  /* 0x000000ff0a00720b */ /* 0x000fe40004f22000 */
[----:B------:R2:W4:Y:S01]  /*2e00*/  I2F.S8 R14, R7 ;  /* 0x00000007000e7306 */ /* 0x0005220000001400 */
[----:B---3--:R-:W-:Y:S02]  /*2e10*/  F2FP.F16.F32.PACK_AB R20, RZ, R20 ;  /* 0x00000014ff14723e */ /* 0x008fe400000000ff */
[----:B-1----:R-:W-:-:S05]  /*2e20*/  F2FP.F16.F32.PACK_AB R8, RZ, R8 ;  /* 0x00000008ff08723e */ /* 0x002fca00000000ff */
[----:B------:R-:W1:Y:S01]  /*2e30*/  I2F.S8 R5, R5 ;  /* 0x0000000500057306 */ /* 0x000e620000001400 */
[----:B--2---:R-:W-:Y:S01]  /*2e40*/  F2FP.F16.F32.PACK_AB R7, RZ, R21 ;  /* 0x00000015ff07723e */ /* 0x004fe200000000ff */
[----:B------:R-:W-:-:S04]  /*2e50*/  @P2 HADD2.F32 R8, -RZ, R8.H0_H0 ;  /* 0x20000008ff082230 */ /* 0x000fc80000004100 */
[----:B------:R-:W-:Y:S01]  /*2e60*/  @P1 HADD2.F32 R7, -RZ, R7.H0_H0 ;  /* 0x20000007ff071230 */ /* 0x000fe20000004100 */
[----:B----4-:R-:W-:Y:S01]  /*2e70*/  F2FP.F16.F32.PACK_AB R0, RZ, R14 ;  /* 0x0000000eff00723e */ /* 0x010fe200000000ff */
[----:B------:R2:W3:Y:S01]  /*2e80*/  I2F.S8 R12, R6 ;  /* 0x00000006000c7306 */ /* 0x0004e20000001400 */
[----:B------:R-:W-:Y:S02]  /*2e90*/  FSETP.EQ.AND P4, PT, R8, RZ, P2 ;  /* 0x000000ff0800720b */ /* 0x000fe40001782000 */
[----:B------:R-:W-:Y:S01]  /*2ea0*/  FSETP.EQ.AND P1, PT, R7, RZ, P1 ;  /* 0x000000ff0700720b */ /* 0x000fe20000f22000 */
[----:B------:R-:W-:Y:S01]  /*2eb0*/  @P3 HADD2.F32 R0, -RZ, R0.H0_H0 ;  /* 0x20000000ff003230 */ /* 0x000fe20000004100 */
[----:B-1----:R-:W-:-:S03]  /*2ec0*/  F2FP.F16.F32.PACK_AB R5, RZ, R5 ;  /* 0x00000005ff05723e */ /* 0x002fc600000000ff */
[----:B------:R-:W1:Y:S01]  /*2ed0*/  I2F.S8 R4, R4 ;  /* 0x0000000400047306 */ /* 0x000e620000001400 */
[----:B--2---:R-:W-:Y:S01]  /*2ee0*/  @P0 HADD2.F32 R6, -RZ, R20.H0_H0 ;  /* 0x20000014ff060230 */ /* 0x004fe20000004100 */
[----:B------:R-:W-:-:S04]  /*2ef0*/  FSETP.EQ.AND P3, PT, R0, RZ, P3 ;  /* 0x000000ff0000720b */ /* 0x000fc80001f62000 */
[----:B------:R-:W-:Y:S02]  /*2f00*/  FSETP.EQ.AND P0, PT, R6, RZ, P0 ;  /* 0x000000ff0600720b */ /* 0x000fe40000702000 */
[----:B---3--:R-:W-:Y:S01]  /*2f10*/  F2FP.F16.F32.PACK_AB R12, RZ, R12 ;  /* 0x0000000cff0c723e */ /* 0x008fe200000000ff */
[----:B------:R-:W-:-:S05]  /*2f20*/  @P1 HADD2.F32 R5, -RZ, R5.H0_H0 ;  /* 0x20000005ff051230 */ /* 0x000fca0000004100 */
[----:B------:R-:W-:Y:S02]  /*2f30*/  FSETP.NEU.OR P2, PT, R5, RZ, !P1 ;  /* 0x000000ff0500720b */ /* 0x000fe40004f4d400 */
[----:B-1----:R-:W-:Y:S02]  /*2f40*/  F2FP.F16.F32.PACK_AB R6, RZ, R4 ;  /* 0x00000004ff06723e */ /* 0x002fe400000000ff */
[----:B------:R-:W-:Y:S01]  /*2f50*/  PLOP3.LUT P1, PT, PT, PT, PT, 0x80, 0x8 ;  /* 0x000000000008781c */ /* 0x000fe20003f2f070 */
[----:B------:R-:W-:Y:S02]  /*2f60*/  @P0 HADD2.F32 R4, -RZ, R12.H0_H0 ;  /* 0x2000000cff040230 */ /* 0x000fe40000004100 */
[----:B------:R-:W-:-:S03]  /*2f70*/  @P4 HADD2.F32 R6, -RZ, R6.H0_H0 ;  /* 0x20000006ff064230 */ /* 0x000fc60000004100 */
[----:B------:R-:W-:Y:S02]  /*2f80*/  FSETP.NEU.OR P0, PT, R4, RZ, !P0 ;  /* 0x000000ff0400720b */ /* 0x000fe4000470d400 */
[----:B------:R-:W-:Y:S01]  /*2f90*/  FSETP.NEU.OR P4, PT, R6, RZ, !P4 ;  /* 0x000000ff0600720b */ /* 0x000fe2000678d400 */
[----:B------:R-:W-:-:S12]  /*2fa0*/  @!P3 BRA `(.L_x_876) ;  /* 0x000000a800e0b947 */ /* 0x000fd80003800000 */
[----:B------:R-:W1:Y:S02]  /*2fb0*/  I2F.S8 R3, R3 ;  /* 0x0000000300037306 */ /* 0x000e640000001400 */
[----:B-1----:R-:W-:-:S05]  /*2fc0*/  F2FP.F16.F32.PACK_AB R0, RZ, R3 ;  /* 0x00000003ff00723e */ /* 0x002fca00000000ff */
[----:B------:R-:W-:-:S05]  /*2fd0*/  HADD2.F32 R0, -RZ, R0.H0_H0 ;  /* 0x20000000ff007230 */ /* 0x000fca0000004100 */
[----:B------:R-:W-:Y:S01]  /*2fe0*/  FSETP.NEU.FTZ.AND P1, PT, R0, RZ, PT ;  /* 0x000000ff0000720b */ /* 0x000fe20003f3d000 */
[----:B------:R-:W-:-:S12]  /*2ff0*/  BRA `(.L_x_876) ;  /* 0x000000a800cc7947 */ /* 0x000fd80003800000 */
.L_x_877:
        /* <DEDUP_REMOVED lines=56> */
.L_x_888:
        /* <DEDUP_REMOVED lines=12> */
[----:B------:R-:W-:-:S06]  /*3440*/  IMAD.WIDE.U32 R20, R21, 0x8, R22 ;  /* 0x0000000815147825 */ /* 0x000fcc00078e0016 */
[----:B------:R-:W5:Y:S01]  /*3450*/  LDG.E.64 R20, desc[UR36][R20.64] ;  /* 0x0000002414147981 */ /* 0x000f62000c1e1b00 */
[----:B------:R-:W-:-:S05]  /*3460*/  IADD3 R33, PT, PT, R33, R0, RZ ;  /* 0x0000000021217210 */ /* 0x000fca0007ffe0ff */
        /* <DEDUP_REMOVED lines=11> */
[C---:B---3--:R-:W-:Y:S02]  /*3520*/  PRMT R36, R28.reuse, 0x7610, R36 ;  /* 0x000076101c247816 */ /* 0x048fe40000000024 */
[----:B------:R-:W-:-:S03]  /*3530*/  PRMT R37, R28, 0x7632, R37 ;  /* 0x000076321c257816 */ /* 0x000fc60000000025 */
[----:B------:R-:W-:Y:S01]  /*3540*/  @!P6 HADD2.F32 R14, -RZ, R36.H0_H0 ;  /* 0x20000024ff0ee230 */ /* 0x000fe20000004100 */
[--C-:B------:R-:W-:Y:S01]  /*3550*/  PRMT R36, R36, 0x5410, R29.reuse ;  /* 0x0000541024247816 */ /* 0x100fe2000000001d */
[----:B------:R-:W-:Y:S01]  /*3560*/  @!P0 HADD2.F32 R13, -RZ, R37.H0_H0 ;  /* 0x20000025ff0d8230 */ /* 0x000fe20000004100 */
[----:B------:R-:W-:Y:S02]  /*3570*/  PRMT R37, R37, 0x7610, R29 ;  /* 0x0000761025257816 */ /* 0x000fe4000000001d */
[----:B------:R-:W-:Y:S01]  /*3580*/  FSETP.NEU.OR P6, PT, R14, RZ, P6 ;  /* 0x000000ff0e00720b */ /* 0x000fe200037cd400 */
[----:B------:R-:W-:Y:S01]  /*3590*/  @!P1 HADD2.F32 R12, -RZ, R36.H1_H1 ;  /* 0x30000024ff0c9230 */ /* 0x000fe20000004100 */
[----:B------:R-:W-:Y:S02]  /*35a0*/  FSETP.NEU.OR P0, PT, R13, RZ, P0 ;  /* 0x000000ff0d00720b */ /* 0x000fe4000070d400 */
[----:B------:R-:W-:Y:S02]  /*35b0*/  SEL R31, RZ, 0x1, !P6 ;  /* 0x00000001ff1f7807 */ /* 0x000fe40007000000 */
[----:B------:R-:W-:-:S02]  /*35c0*/  SEL R30, RZ, 0x1, !P0 ;  /* 0x00000001ff1e7807 */ /* 0x000fc40004000000 */
[----:B------:R-:W-:Y:S01]  /*35d0*/  LOP3.LUT P0, RZ, R10, 0xff, RZ, 0xc0, !PT ;  /* 0x000000ff0aff7812 */ /* 0x000fe2000780c0ff */
[----:B------:R-:W-:Y:S01]  /*35e0*/  @!P2 HADD2.F32 R10, -RZ, R37.H1_H1 ;  /* 0x30000025ff0aa230 */ /* 0x000fe20000004100 */
[----:B------:R-:W-:Y:S02]  /*35f0*/  FSETP.NEU.OR P1, PT, R12, RZ, P1 ;  /* 0x000000ff0c00720b */ /* 0x000fe40000f2d400 */
[----:B----4-:R-:W-:Y:S02]  /*3600*/  PRMT R28, R26, 0x7632, R28 ;  /* 0x000076321a1c7816 */ /* 0x010fe4000000001c */
[----:B------:R-:W-:Y:S02]  /*3610*/  SEL R18, RZ, 0x1, !P1 ;  /* 0x00000001ff127807 */ /* 0x000fe40004800000 */
[----:B------:R-:W-:Y:S01]  /*3620*/  LOP3.LUT P1, RZ, R9, 0xff, RZ, 0xc0, !PT ;  /* 0x000000ff09ff7812 */ /* 0x000fe2000782c0ff */
[----:B------:R-:W-:Y:S01]  /*3630*/  @!P3 HADD2.F32 R9, -RZ, R26.H0_H0 ;  /* 0x2000001aff09b230 */ /* 0x000fe20000004100 */
[----:B------:R-:W-:Y:S01]  /*3640*/  FSETP.NEU.OR P2, PT, R10, RZ, P2 ;  /* 0x000000ff0a00720b */ /* 0x000fe2000174d400 */
[----:B------:R-:W-:Y:S01]  /*3650*/  @!P4 HADD2.F32 R10, -RZ, R28.H0_H0 ;  /* 0x2000001cff0ac230 */ /* 0x000fe20000004100 */
[----:B------:R-:W-:-:S02]  /*3660*/  PRMT R26, R26, 0x5410, R27 ;  /* 0x000054101a1a7816 */ /* 0x000fc4000000001b */
[----:B------:R-:W-:Y:S02]  /*3670*/  LOP3.LUT P6, RZ, R11, 0xff, RZ, 0xc0, !PT ;  /* 0x000000ff0bff7812 */ /* 0x000fe400078cc0ff */
[----:B------:R-:W-:Y:S02]  /*3680*/  SEL R15, RZ, 0x1, !P2 ;  /* 0x00000001ff0f7807 */ /* 0x000fe40005000000 */
[----:B------:R-:W-:Y:S01]  /*3690*/  LOP3.LUT P2, RZ, R8, 0xff, RZ, 0xc0, !PT ;  /* 0x000000ff08ff7812 */ /* 0x000fe2000784c0ff */
[----:B------:R-:W-:Y:S01]  /*36a0*/  @!P5 HADD2.F32 R8, -RZ, R26.H1_H1 ;  /* 0x3000001aff08d230 */ /* 0x000fe20000004100 */
[----:B------:R-:W-:Y:S02]  /*36b0*/  FSETP.NEU.OR P3, PT, R9, RZ, P3 ;  /* 0x000000ff0900720b */ /* 0x000fe40001f6d400 */
[----:B------:R-:W-:Y:S01]  /*36c0*/  PRMT R29, R29, 0x7610, R27 ;  /* 0x000076101d1d7816 */ /* 0x000fe2000000001b */
[----:B------:R-:W-:Y:S01]  /*36d0*/  IMAD.IADD R27, R33, 0x1, R0 ;  /* 0x00000001211b7824 */ /* 0x000fe200078e0200 */
[----:B------:R-:W-:-:S02]  /*36e0*/  FSETP.NEU.OR P5, PT, R8, RZ, P5 ;  /* 0x000000ff0800720b */ /* 0x000fc40002fad400 */
[----:B-----5:R-:W-:Y:S02]  /*36f0*/  PRMT R28, R28, 0x5410, R20 ;  /* 0x000054101c1c7816 */ /* 0x020fe40000000014 */
[----:B------:R-:W-:Y:S02]  /*3700*/  SEL R14, RZ, 0x1, !P3 ;  /* 0x00000001ff0e7807 */ /* 0x000fe40005800000 */
[----:B------:R-:W-:Y:S02]  /*3710*/  SEL R12, RZ, 0x1, !P5 ;  /* 0x00000001ff0c7807 */ /* 0x000fe40006800000 */
[----:B------:R-:W-:Y:S01]  /*3720*/  LOP3.LUT P3, RZ, R7, 0xff, RZ, 0xc0, !PT ;  /* 0x000000ff07ff7812 */ /* 0x000fe2000786c0ff */
[----:B------:R-:W-:Y:S01]  /*3730*/  @!P6 HADD2.F32 R7, -RZ, R29.H1_H1 ;  /* 0x3000001dff07e230 */ /* 0x000fe20000004100 */
[----:B------:R-:W-:Y:S01]  /*3740*/  LOP3.LUT P5, RZ, R5, 0xff, RZ, 0xc0, !PT ;  /* 0x000000ff05ff7812 */ /* 0x000fe200078ac0ff */
[----:B------:R-:W-:Y:S01]  /*3750*/  @!P0 HADD2.F32 R5, -RZ, R28.H1_H1 ;  /* 0x3000001cff058230 */ /* 0x000fe20000004100 */
[----:B------:R-:W-:-:S02]  /*3760*/  FSETP.NEU.OR P4, PT, R10, RZ, P4 ;  /* 0x000000ff0a00720b */ /* 0x000fc4000278d400 */
[----:B------:R-:W-:Y:S02]  /*3770*/  PRMT R29, R20, 0x7632, R29 ;  /* 0x00007632141d7816 */ /* 0x000fe4000000001d */
[----:B------:R-:W-:Y:S02]  /*3780*/  SEL R13, RZ, 0x1, !P4 ;  /* 0x00000001ff0d7807 */ /* 0x000fe40006000000 */
[----:B------:R-:W-:Y:S02]  /*3790*/  FSETP.NEU.OR P6, PT, R7, RZ, P6 ;  /* 0x000000ff0700720b */ /* 0x000fe400037cd400 */
[----:B------:R-:W-:Y:S01]  /*37a0*/  FSETP.NEU.OR P0, PT, R5, RZ, P0 ;  /* 0x000000ff0500720b */ /* 0x000fe2000070d400 */
[----:B------:R-:W-:Y:S01]  /*37b0*/  IMAD R5, R0, 0x3, R27 ;  /* 0x0000000300057824 */ /* 0x000fe200078e021b */
[----:B------:R-:W-:Y:S01]  /*37c0*/  LOP3.LUT P4, RZ, R6, 0xff, RZ, 0xc0, !PT ;  /* 0x000000ff06ff7812 */ /* 0x000fe2000788c0ff */
[----:B------:R-:W-:Y:S01]  /*37d0*/  @!P1 HADD2.F32 R6, -RZ, R29.H0_H0 ;  /* 0x2000001dff069230 */ /* 0x000fe20000004100 */
[----:B------:R-:W-:-:S02]  /*37e0*/  SEL R11, RZ, 0x1, !P6 ;  /* 0x00000001ff0b7807 */ /* 0x000fc40007000000 */
[----:B------:R-:W-:Y:S02]  /*37f0*/  SEL R10, RZ, 0x1, !P0 ;  /* 0x00000001ff0a7807 */ /* 0x000fe40004000000 */
        /* <DEDUP_REMOVED lines=9> */
[----:B------:R-:W-:Y:S01]  /*3890*/  @!P6 HADD2.F32 R6, -RZ, R25.H0_H0 ;  /* 0x20000019ff06e230 */ /* 0x000fe20000004100 */
        /* <DEDUP_REMOVED lines=16> */
.L_x_887:
[----:B------:R-:W-:Y:S05]  /*39a0*/  BSYNC.RECONVERGENT B0 ;  /* 0x0000000000007941 */ /* 0x000fea0003800200 */
.L_x_886:
[----:B------:R-:W-:Y:S01]  /*39b0*/  ISETP.GE.U32.AND P0, PT, R27, R34, PT ;  /* 0x000000221b00720c */ /* 0x000fe20003f06070 */
[----:B------:R-:W-:-:S12]  /*39c0*/  BSSY.RECONVERGENT B0, `(.L_x_889) ;  /* 0x0000026000007945 */ /* 0x000fd80003800200 */
[----:B------:R-:W-:Y:S05]  /*39d0*/  @P0 BRA `(.L_x_890) ;  /* 0x0000000000900947 */ /* 0x000fea0003800000 */
[----:B------:R-:W-:-:S05]  /*39e0*/  IMAD R20, R32, R27, RZ ;  /* 0x0000001b20147224 */ /* 0x000fca00078e02ff */
[----:B------:R-:W-:-:S05]  /*39f0*/  SHF.R.U32.HI R21, RZ, 0x2, R20 ;  /* 0x00000002ff157819 */ /* 0x000fca0000011614 */
[----:B------:R-:W-:-:S06]  /*3a00*/  IMAD.WIDE.U32 R20, R21, 0x8, R22 ;  /* 0x0000000815147825 */ /* 0x000fcc00078e0016 */
[----:B------:R-:W2:Y:S01]  /*3a10*/  LDG.E.64 R20, desc[UR36][R20.64] ;  /* 0x0000002414147981 */ /* 0x000ea2000c1e1b00 */
[----:B------:R-:W-:-:S05]  /*3a20*/  IMAD.IADD R35, R27, 0x1, R0 ;  /* 0x000000011b237824 */ /* 0x000fca00078e0200 */
[----:B------:R-:W-:Y:S02]  /*3a30*/  ISETP.GE.U32.AND P1, PT, R35, R34, PT ;  /* 0x000000222300720c */ /* 0x000fe40003f26070 */
[C-C-:B--2---:R-:W-:Y:S02]  /*3a40*/  PRMT R36, R20.reuse, 0x5410, R21.reuse ;  /* 0x0000541014247816 */ /* 0x144fe40000000015 */
[----:B------:R-:W-:-:S09]  /*3a50*/  PRMT R37, R20, 0x7632, R21 ;  /* 0x0000763214257816 */ /* 0x000fd20000000015 */
[----:B------:R-:W-:Y:S05]  /*3a60*/  @P1 BRA `(.L_x_890) ;  /* 0x00000000006c1947 */ /* 0x000fea0003800000 */
[----:B------:R-:W-:-:S05]  /*3a70*/  IMAD R20, R32, R35, RZ ;  /* 0x0000002320147224 */ /* 0x000fca00078e02ff */
[----:B------:R-:W-:-:S05]  /*3a80*/  SHF.R.U32.HI R21, RZ, 0x2, R20 ;  /* 0x00000002ff157819 */ /* 0x000fca0000011614 */
[----:B------:R-:W-:-:S06]  /*3a90*/  IMAD.WIDE.U32 R20, R21, 0x8, R22 ;  /* 0x0000000815147825 */ /* 0x000fcc00078e0016 */
[----:B------:R-:W2:Y:S01]  /*3aa0*/  LDG.E.64 R20, desc[UR36][R20.64] ;  /* 0x0000002414147981 */ /* 0x000ea2000c1e1b00 */
[----:B------:R-:W-:-:S04]  /*3ab0*/  IADD3 R35, PT, PT, R35, R0, RZ ;  /* 0x0000000023237210 */ /* 0x000fc80007ffe0ff */
[----:B------:R-:W-:Y:S02]  /*3ac0*/  ISETP.GE.U32.AND P1, PT, R35, R34, PT ;  /* 0x000000222300720c */ /* 0x000fe40003f26070 */
[C-C-:B--2---:R-:W-:Y:S02]  /*3ad0*/  PRMT R26, R20.reuse, 0x5410, R21.reuse ;  /* 0x00005410141a7816 */ /* 0x144fe40000000015 */
[----:B------:R-:W-:Y:S02]  /*3ae0*/  PRMT R28, R20, 0x7632, R28 ;  /* 0x00007632141c7816 */ /* 0x000fe4000000001c */
[----:B------:R-:W-:-:S07]  /*3af0*/  PRMT R29, R29, 0x7610, R21 ;  /* 0x000076101d1d7816 */ /* 0x000fce0000000015 */
[----:B------:R-:W-:Y:S05]  /*3b00*/  @P1 BRA `(.L_x_890) ;  /* 0x0000000000441947 */ /* 0x000fea0003800000 */
[----:B------:R-:W-:Y:S02]  /*3b10*/  IMAD.IADD R21, R35, 0x1, R0 ;  /* 0x0000000123157824 */ /* 0x000fe400078e0200 */
[----:B------:R-:W-:-:S03]  /*3b20*/  IMAD R35, R32, R35, RZ ;  /* 0x0000002320237224 */ /* 0x000fc600078e02ff */
[----:B------:R-:W-:-:S13]  /*3b30*/  ISETP.GE.U32.AND P1, PT, R21, R34, PT ;  /* 0x000000221500720c */ /* 0x000fda0003f26070 */
[----:B------:R-:W-:Y:S01]  /*3b40*/  @!P1 IMAD R32, R32, R21, RZ ;  /* 0x0000001520209224 */ /* 0x000fe200078e02ff */
[----:B------:R-:W-:-:S04]  /*3b50*/  SHF.R.U32.HI R21, RZ, 0x2, R35 ;  /* 0x00000002ff157819 */ /* 0x000fc80000011623 */
[----:B------:R-:W-:Y:S01]  /*3b60*/  @!P1 SHF.R.U32.HI R33, RZ, 0x2, R32 ;  /* 0x00000002ff219819 */ /* 0x000fe20000011620 */
[----:B------:R-:W-:-:S04]  /*3b70*/  IMAD.WIDE.U32 R20, R21, 0x8, R22 ;  /* 0x0000000815147825 */ /* 0x000fc800078e0016 */
[----:B------:R-:W-:Y:S02]  /*3b80*/  @!P1 IMAD.WIDE.U32 R22, R33, 0x8, R22 ;  /* 0x0000000821169825 */ /* 0x000fe400078e0016 */
[----:B------:R-:W2:Y:S04]  /*3b90*/  LDG.E.64 R20, desc[UR36][R20.64] ;  /* 0x0000002414147981 */ /* 0x000ea8000c1e1b00 */
[----:B------:R-:W3:Y:S01]  /*3ba0*/  @!P1 LDG.E.64 R22, desc[UR36][R22.64] ;  /* 0x0000002416169981 */ /* 0x000ee2000c1e1b00 */
[----:B--2---:R-:W-:Y:S02]  /*3bb0*/  PRMT R28, R28, 0x5410, R20 ;  /* 0x000054101c1c7816 */ /* 0x004fe40000000014 */
[----:B------:R-:W-:Y:S02]  /*3bc0*/  PRMT R29, R20, 0x7632, R29 ;  /* 0x00007632141d7816 */ /* 0x000fe4000000001d */
[----:B---3--:R-:W-:-:S02]  /*3bd0*/  @!P1 PRMT R24, R22, 0x7610, R24 ;  /* 0x0000761016189816 */ /* 0x008fc40000000018 */
[----:B------:R-:W-:Y:S02]  /*3be0*/  @!P1 PRMT R25, R23, 0x7610, R25 ;  /* 0x0000761017199816 */ /* 0x000fe40000000019 */
[----:B------:R-:W-:Y:S02]  /*3bf0*/  PRMT R33, R21, 0x7610, R21 ;  /* 0x0000761015217816 */ /* 0x000fe40000000015 */
[----:B------:R-:W-:Y:S02]  /*3c00*/  @!P1 PRMT R24, R24, 0x7610, R22 ;  /* 0x0000761018189816 */ /* 0x000fe40000000016 */
[----:B------:R-:W-:-:S07]  /*3c10*/  @!P1 PRMT R25, R25, 0x7610, R23 ;  /* 0x0000761019199816 */ /* 0x000fce0000000017 */
.L_x_890:
[----:B------:R-:W-:Y:S05]  /*3c20*/  BSYNC.RECONVERGENT B0 ;  /* 0x0000000000007941 */ /* 0x000fea0003800200 */
.L_x_889:
        /* <DEDUP_REMOVED lines=27> */
[----:B------:R-:W-:Y:S02]  /*3de0*/  @!P0 HADD2.F32 R11, -RZ, R26.H0_H0 ;  /* 0x2000001aff0b8230 */ /* 0x000fe40000004100 */
[----:B------:R-:W-:Y:S02]  /*3df0*/  @!P1 HADD2.F32 R12, -RZ, R28.H0_H0 ;  /* 0x2000001cff0c9230 */ /* 0x000fe40000004100 */
        /* <DEDUP_REMOVED lines=14> */
[----:B------:R-:W-:Y:S01]  /*3ee0*/  LOP3.LUT P0, RZ, R7, 0xff, RZ, 0xc0, !PT ;  /* 0x000000ff07ff7812 */ /* 0x000fe2000780c0ff */
[----:B------:R-:W-:-:S05]  /*3ef0*/  IMAD.IADD R7, R27, 0x1, R0 ;  /* 0x000000011b077824 */ /* 0x000fca00078e0200 */
[----:B------:R-:W-:Y:S01]  /*3f00*/  ISETP.GE.U32.AND P4, PT, R7, R34, PT ;  /* 0x000000220700720c */ /* 0x000fe20003f86070 */
[----:B------:R-:W-:Y:S02]  /*3f10*/  @!P3 HADD2.F32 R0, -RZ, R33.H0_H0 ;  /* 0x20000021ff00b230 */ /* 0x000fe40000004100 */
[----:B------:R-:W-:Y:S02]  /*3f20*/  @!P1 HADD2.F32 R28, -RZ, R28.H1_H1 ;  /* 0x3000001cff1c9230 */ /* 0x000fe40000004100 */
[----:B------:R-:W-:Y:S01]  /*3f30*/  @!P2 HADD2.F32 R29, -RZ, R29.H0_H0 ;  /* 0x2000001dff1da230 */ /* 0x000fe20000004100 */
        /* <DEDUP_REMOVED lines=26> */
.L_x_892:
[----:B------:R-:W-:Y:S05]  /*40e0*/  BSYNC.RECONVERGENT B0 ;  /* 0x0000000000007941 */ /* 0x000fea0003800200 */
.L_x_891:
        /* <DEDUP_REMOVED lines=55> */
.L_x_885:
[----:B------:R-:W1:Y:S01]  /*4460*/  LDCU UR4, c[0x0][0x390] ;  /* 0x00007200ff0477ac */ /* 0x000e620008000800 */
[----:B------:R-:W2:Y:S01]  /*4470*/  LDC.U8 R24, c[0x0][0x381] ;  /* 0x0000e040ff187b82 */ /* 0x000ea20000000000 */
[----:B------:R-:W-:Y:S01]  /*4480*/  BSSY.RECONVERGENT B0, `(.L_x_893) ;  /* 0x0000462000007945 */ /* 0x000fe20003800200 */
        /* <DEDUP_REMOVED lines=23> */
[C---:B------:R-:W-:Y:S02]  /*4600*/  PRMT R26, R24.reuse, 0x7610, R26 ;  /* 0x00007610181a7816 */ /* 0x040fe4000000001a */
[----:B------:R-:W-:Y:S02]  /*4610*/  VIMNMX.U32 R30, PT, PT, R29, 0x18, PT ;  /* 0x000000181d1e7848 */ /* 0x000fe40003fe0000 */
[C---:B------:R-:W-:Y:S02]  /*4620*/  PRMT R18, R24.reuse, 0x7610, R18 ;  /* 0x0000761018127816 */ /* 0x040fe40000000012 */
[----:B------:R-:W-:Y:S01]  /*4630*/  PRMT R15, R24, 0x7610, R15 ;  /* 0x00007610180f7816 */ /* 0x000fe2000000000f */
        /* <DEDUP_REMOVED lines=14> */
.L_x_900:
[--C-:B-----5:R-:W-:Y:S01]  /*4720*/  @!P6 PRMT R36, R36, 0x7610, R20.reuse ;  /* 0x000076102424e816 */ /* 0x120fe20000000014 */
[----:B------:R-:W1:Y:S01]  /*4730*/  LDCU UR4, c[0x0][0x390] ;  /* 0x00007200ff0477ac */ /* 0x000e620008000800 */
[--C-:B------:R-:W-:Y:S02]  /*4740*/  @!P6 PRMT R42, R42, 0x7610, R21.reuse ;  /* 0x000076102a2ae816 */ /* 0x100fe40000000015 */
[----:B------:R-:W-:Y:S02]  /*4750*/  @!P6 PRMT R43, R43, 0x5410, R20 ;  /* 0x000054102b2be816 */ /* 0x000fe40000000014 */
[--C-:B------:R-:W-:Y:S02]  /*4760*/  @!P6 PRMT R31, R31, 0x5410, R21.reuse ;  /* 0x000054101f1fe816 */ /* 0x100fe40000000015 */
[----:B------:R-:W-:Y:S02]  /*4770*/  @!P6 PRMT R38, R20, 0x7632, R38 ;  /* 0x000076321426e816 */ /* 0x000fe40000000026 */
[----:B------:R-:W-:-:S02]  /*4780*/  @!P6 PRMT R39, R39, 0x7610, R21 ;  /* 0x000076102727e816 */ /* 0x000fc40000000015 */
[----:B------:R-:W-:Y:S02]  /*4790*/  @!P6 PRMT R35, R20, 0x7610, R35 ;  /* 0x000076101423e816 */ /* 0x000fe40000000023 */
[C---:B------:R-:W-:Y:S02]  /*47a0*/  @!P6 PRMT R37, R21.reuse, 0x7610, R37 ;  /* 0x000076101525e816 */ /* 0x040fe40000000025 */
[----:B------:R-:W-:Y:S02]  /*47b0*/  @!P6 PRMT R40, R40, 0x7610, R21 ;  /* 0x000076102828e816 */ /* 0x000fe40000000015 */
[C---:B------:R-:W-:Y:S02]  /*47c0*/  @!P6 PRMT R42, R21.reuse, 0x7610, R42 ;  /* 0x00007610152ae816 */ /* 0x040fe4000000002a */
[----:B------:R-:W-:Y:S02]  /*47d0*/  @!P6 PRMT R44, R20, 0x7632, R44 ;  /* 0x00007632142ce816 */ /* 0x000fe4000000002c */
[----:B------:R-:W-:-:S02]  /*47e0*/  @!P6 PRMT R43, R21, 0x7632, R43 ;  /* 0x00007632152be816 */ /* 0x000fc4000000002b */
[----:B------:R-:W-:Y:S02]  /*47f0*/  @!P6 PRMT R31, R20, 0x7610, R31 ;  /* 0x00007610141fe816 */ /* 0x000fe4000000001f */
[----:B------:R-:W-:Y:S02]  /*4800*/  @!P6 PRMT R38, R38, 0x5410, R21 ;  /* 0x000054102626e816 */ /* 0x000fe40000000015 */
[C---:B------:R-:W-:Y:S02]  /*4810*/  @!P6 PRMT R39, R20.reuse, 0x7632, R39 ;  /* 0x000076321427e816 */ /* 0x040fe40000000027 */
[----:B------:R-:W-:Y:S01]  /*4820*/  @!P6 PRMT R36, R20, 0x7610, R36 ;  /* 0x000076101424e816 */ /* 0x000fe20000000024 */
[----:B01----:R-:W-:Y:S06]  /*4830*/  @!P6 BRA `(.L_x_895) ;  /* 0x0000003c007ce947 */ /* 0x003fec0003800000 */
[----:B------:R-:W1:Y:S01]  /*4840*/  LDCU.64 UR30, c[0x0][0x3c8] ;  /* 0x00007900ff1e77ac */ /* 0x000e620008000a00 */
[----:B------:R-:W-:Y:S01]  /*4850*/  MOV R25, R27 ;  /* 0x0000001b00197202 */ /* 0x000fe20000000f00 */
        /* <DEDUP_REMOVED lines=283> */
.L_x_896:
        /* <DEDUP_REMOVED lines=12> */
[--C-:B------:R-:W-:Y:S02]  /*5ad0*/  PRMT R39, R24, 0x7632, R25.reuse ;  /* 0x0000763218277816 */ /* 0x100fe40000000019 */
        /* <DEDUP_REMOVED lines=220> */
.L_x_897:
        /* <DEDUP_REMOVED lines=233> */
.L_x_898:
        /* <DEDUP_REMOVED lines=11> */
[----:B--2---:R-:W-:Y:S02]  /*77e0*/  PRMT R43, R43, 0x5410, R24 ;  /* 0x000054102b2b7816 */ /* 0x004fe40000000018 */
[----:B------:R-:W-:Y:S02]  /*77f0*/  PRMT R44, R24, 0x7632, R44 ;  /* 0x00007632182c7816 */ /* 0x000fe4000000002c */
[----:B------:R-:W-:Y:S01]  /*7800*/  PRMT R42, R25, 0x7610, R25 ;  /* 0x00007610192a7816 */ /* 0x000fe20000000019 */
[----:B------:R-:W-:Y:S06]  /*7810*/  @!P0 BRA `(.L_x_899) ;  /* 0x0000000c00648947 */ /* 0x000fec0003800000 */
        /* <DEDUP_REMOVED lines=217> */
.L_x_899:
[----:B------:R-:W-:-:S04]  /*85b0*/  LOP3.LUT R25, R34, 0xfffffff8, RZ, 0xc0, !PT ;  /* 0xfffffff822197812 */ /* 0x000fc800078ec0ff */
[----:B------:R-:W-:-:S05]  /*85c0*/  IADD3 R24, P0, PT, R25, R22, RZ ;  /* 0x0000001619187210 */ /* 0x000fca0007f1e0ff */
[----:B------:R-:W-:-:S06]  /*85d0*/  IMAD.X R25, RZ, RZ, R23, P0 ;  /* 0x000000ffff197224 */ /* 0x000fcc00000e0617 */
[----:B------:R-:W2:Y:S02]  /*85e0*/  LDG.E.64 R24, desc[UR36][R24.64] ;  /* 0x0000002418187981 */ /* 0x000ea4000c1e1b00 */
[----:B--2---:R-:W-:Y:S02]  /*85f0*/  PRMT R35, R24, 0x7610, R35 ;  /* 0x0000761018237816 */ /* 0x004fe40000000023 */
[----:B------:R-:W-:Y:S02]  /*8600*/  PRMT R36, R36, 0x7610, R24 ;  /* 0x0000761024247816 */ /* 0x000fe40000000018 */
[----:B------:R-:W-:Y:S02]  /*8610*/  PRMT R37, R25, 0x7610, R37 ;  /* 0x0000761019257816 */ /* 0x000fe40000000025 */
[----:B------:R-:W-:-:S07]  /*8620*/  PRMT R40, R40, 0x7610, R25 ;  /* 0x0000761028287816 */ /* 0x000fce0000000019 */
.L_x_895:
[----:B------:R-:W-:Y:S01]  /*8630*/  LOP3.LUT P5, RZ, R3, 0xff, RZ, 0xc0, !PT ;  /* 0x000000ff03ff7812 */ /* 0x000fe200078ac0ff */
[----:B------:R-:W1:Y:S01]  /*8640*/  LDCU UR5, c[0x0][0x388] ;  /* 0x00007100ff0577ac */ /* 0x000e620008000800 */
[----:B------:R-:W-:Y:S01]  /*8650*/  LOP3.LUT P4, RZ, R0, 0xff, RZ, 0xc0, !PT ;  /* 0x000000ff00ff7812 */ /* 0x000fe2000788c0ff */
[----:B------:R-:W-:Y:S01]  /*8660*/  IMAD.U32 R32, RZ, RZ, UR4 ;  /* 0x00000004ff207e24 */ /* 0x000fe2000f8e00ff */
[----:B------:R-:W-:Y:S02]  /*8670*/  LOP3.LUT P0, RZ, R4, 0xff, RZ, 0xc0, !PT ;  /* 0x000000ff04ff7812 */ /* 0x000fe4000780c0ff */
[----:B------:R-:W-:Y:S02]  /*8680*/  LOP3.LUT P3, RZ, R5, 0xff, RZ, 0xc0, !PT ;  /* 0x000000ff05ff7812 */ /* 0x000fe4000786c0ff */
[----:B------:R-:W-:Y:S02]  /*8690*/  LOP3.LUT P2, RZ, R6, 0xff, RZ, 0xc0, !PT ;  /* 0x000000ff06ff7812 */ /* 0x000fe4000784c0ff */
[----:B------:R-:W-:-:S02]  /*86a0*/  LOP3.LUT P1, RZ, R7, 0xff, RZ, 0xc0, !PT ;  /* 0x000000ff07ff7812 */ /* 0x000fc4000782c0ff */
[----:B------:R-:W-:Y:S01]  /*86b0*/  LEA R27, R32, R27, 0x2 ;  /* 0x0000001b201b7211 */ /* 0x000fe200078e10ff */
[--C-:B------:R-:W-:Y:S02]  /*86c0*/  @!P5 HADD2.F32 R3, -RZ, R39.reuse.H0_H0 ;  /* 0x20000027ff03d230 */ /* 0x100fe40000004100 */
[----:B------:R-:W-:Y:S02]  /*86d0*/  @!P4 HADD2.F32 R0, -RZ, R36.H0_H0 ;  /* 0x20000024ff00c230 */ /* 0x000fe40000004100 */
[--C-:B------:R-:W-:Y:S01]  /*86e0*/  @!P0 HADD2.F32 R4, -RZ, R38.reuse.H1_H1 ;  /* 0x30000026ff048230 */ /* 0x100fe20000004100 */
[----:B------:R-:W-:Y:S01]  /*86f0*/  FSETP.NEU.OR P5, PT, R3, RZ, P5 ;  /* 0x000000ff0300720b */ /* 0x000fe20002fad400 */
[----:B------:R-:W-:Y:S01]  /*8700*/  @!P3 HADD2.F32 R5, -RZ, R39.H1_H1 ;  /* 0x30000027ff05b230 */ /* 0x000fe20000004100 */
[----:B------:R-:W-:Y:S01]  /*8710*/  FSETP.NEU.OR P4, PT, R0, RZ, P4 ;  /* 0x000000ff0000720b */ /* 0x000fe2000278d400 */
[----:B------:R-:W-:Y:S01]  /*8720*/  @!P2 HADD2.F32 R6, -RZ, R31.H0_H0 ;  /* 0x2000001fff06a230 */ /* 0x000fe20000004100 */
[----:B------:R-:W-:Y:S01]  /*8730*/  SEL R3, RZ, 0x1, !P5 ;  /* 0x00000001ff037807 */ /* 0x000fe20006800000 */
[----:B------:R-:W-:Y:S01]  /*8740*/  @!P1 HADD2.F32 R7, -RZ, R38.H0_H0 ;  /* 0x20000026ff079230 */ /* 0x000fe20000004100 */
[----:B------:R-:W-:Y:S01]  /*8750*/  LOP3.LUT P5, RZ, R9, 0xff, RZ, 0xc0, !PT ;  /* 0x000000ff09ff7812 */ /* 0x000fe200078ac0ff */
[----:B-1----:R-:W-:Y:S01]  /*8760*/  IMAD.U32 R34, RZ, RZ, UR5 ;  /* 0x00000005ff227e24 */ /* 0x002fe2000f8e00ff */
[----:B------:R-:W-:-:S02]  /*8770*/  SEL R0, RZ, 0x1, !P4 ;  /* 0x00000001ff007807 */ /* 0x000fc40006000000 */
[----:B------:R-:W-:Y:S02]  /*8780*/  LOP3.LUT P4, RZ, R8, 0xff, RZ, 0xc0, !PT ;  /* 0x000000ff08ff7812 */ /* 0x000fe4000788c0ff */
[----:B------:R-:W-:Y:S02]  /*8790*/  FSETP.NEU.OR P0, PT, R4, RZ, P0 ;  /* 0x000000ff0400720b */ /* 0x000fe4000070d400 */
[----:B------:R-:W-:Y:S02]  /*87a0*/  FSETP.NEU.OR P3, PT, R5, RZ, P3 ;  /* 0x000000ff0500720b */ /* 0x000fe40001f6d400 */
[----:B------:R-:W-:Y:S02]  /*87b0*/  SEL R4, RZ, 0x1, !P0 ;  /* 0x00000001ff047807 */ /* 0x000fe40004000000 */
[----:B------:R-:W-:Y:S01]  /*87c0*/  SEL R5, RZ, 0x1, !P3 ;  /* 0x00000001ff057807 */ /* 0x000fe20005800000 */
[----:B------:R-:W-:Y:S01]  /*87d0*/  @!P5 HADD2.F32 R9, -RZ, R43.H0_H0 ;  /* 0x2000002bff09d230 */ /* 0x000fe20000004100 */
[----:B------:R-:W-:-:S02]  /*87e0*/  FSETP.NEU.OR P2, PT, R6, RZ, P2 ;  /* 0x000000ff0600720b */ /* 0x000fc4000174d400 */
[----:B------:R-:W-:Y:S01]  /*87f0*/  LOP3.LUT P0, RZ, R10, 0xff, RZ, 0xc0, !PT ;  /* 0x000000ff0aff7812 */ /* 0x000fe2000780c0ff */
[----:B------:R-:W-:Y:S01]  /*8800*/  @!P4 HADD2.F32 R8, -RZ, R31.H1_H1 ;  /* 0x3000001fff08c230 */ /* 0x000fe20000004100 */
[----:B------:R-:W-:Y:S02]  /*8810*/  LOP3.LUT P3, RZ, R11, 0xff, RZ, 0xc0, !PT ;  /* 0x000000ff0bff7812 */ /* 0x000fe4000786c0ff */
[----:B------:R-:W-:Y:S02]  /*8820*/  FSETP.NEU.OR P1, PT, R7, RZ, P1 ;  /* 0x000000ff0700720b */ /* 0x000fe40000f2d400 */
[----:B------:R-:W-:Y:S02]  /*8830*/  SEL R6, RZ, 0x1, !P2 ;  /* 0x00000001ff067807 */ /* 0x000fe40005000000 */
[----:B------:R-:W-:Y:S02]  /*8840*/  LOP3.LUT P2, RZ, R12, 0xff, RZ, 0xc0, !PT ;  /* 0x000000ff0cff7812 */ /* 0x000fe4000784c0ff */
[----:B------:R-:W-:-:S02]  /*8850*/  SEL R7, RZ, 0x1, !P1 ;  /* 0x00000001ff077807 */ /* 0x000fc40004800000 */
[----:B------:R-:W-:Y:S01]  /*8860*/  FSETP.NEU.OR P5, PT, R9, RZ, P5 ;  /* 0x000000ff0900720b */ /* 0x000fe20002fad400 */
[----:B------:R-:W-:Y:S01]  /*8870*/  @!P0 HADD2.F32 R10, -RZ, R43.H1_H1 ;  /* 0x3000002bff0a8230 */ /* 0x000fe20000004100 */
[----:B------:R-:W-:Y:S01]  /*8880*/  LOP3.LUT P1, RZ, R13, 0xff, RZ, 0xc0, !PT ;  /* 0x000000ff0dff7812 */ /* 0x000fe2000782c0ff */
[----:B------:R-:W-:Y:S01]  /*8890*/  @!P3 HADD2.F32 R11, -RZ, R44.H0_H0 ;  /* 0x2000002cff0bb230 */ /* 0x000fe20000004100 */
[----:B------:R-:W-:Y:S02]  /*88a0*/  SEL R9, RZ, 0x1, !P5 ;  /* 0x00000001ff097807 */ /* 0x000fe40006800000 */
[----:B------:R-:W-:Y:S02]  /*88b0*/  LOP3.LUT P5, RZ, R15, 0xff, RZ, 0xc0, !PT ;  /* 0x000000ff0fff7812 */ /* 0x000fe400078ac0ff */
[----:B------:R-:W-:Y:S01]  /*88c0*/  FSETP.NEU.OR P4, PT, R8, RZ, P4 ;  /* 0x000000ff0800720b */ /* 0x000fe2000278d400 */
[----:B------:R-:W-:Y:S01]  /*88d0*/  @!P2 HADD2.F32 R12, -RZ, R42.H0_H0 ;  /* 0x2000002aff0ca230 */ /* 0x000fe20000004100 */
[----:B------:R-:W-:-:S02]  /*88e0*/  FSETP.NEU.OR P0, PT, R10, RZ, P0 ;  /* 0x000000ff0a00720b */ /* 0x000fc4000070d400 */
[----:B------:R-:W-:Y:S02]  /*88f0*/  SEL R8, RZ, 0x1, !P4 ;  /* 0x00000001ff087807 */ /* 0x000fe40006000000 */
[----:B------:R-:W-:Y:S01]  /*8900*/  LOP3.LUT P4, RZ, R14, 0xff, RZ, 0xc0, !PT ;  /* 0x000000ff0eff7812 */ /* 0x000fe2000788c0ff */
[----:B------:R-:W-:Y:S01]  /*8910*/  @!P1 HADD2.F32 R13, -RZ, R42.H1_H1 ;  /* 0x3000002aff0d9230 */ /* 0x000fe20000004100 */
[----:B------:R-:W-:Y:S02]  /*8920*/  FSETP.NEU.OR P3, PT, R11, RZ, P3 ;  /* 0x000000ff0b00720b */ /* 0x000fe40001f6d400 */
[----:B------:R-:W-:Y:S02]  /*8930*/  SEL R10, RZ, 0x1, !P0 ;  /* 0x00000001ff0a7807 */ /* 0x000fe40004000000 */
[----:B------:R-:W-:Y:S02]  /*8940*/  SEL R11, RZ, 0x1, !P3 ;  /* 0x00000001ff0b7807 */ /* 0x000fe40005800000 */
[----:B------:R-:W-:Y:S01]  /*8950*/  FSETP.NEU.OR P2, PT, R12, RZ, P2 ;  /* 0x000000ff0c00720b */ /* 0x000fe2000174d400 */
[----:B------:R-:W-:Y:S01]  /*8960*/  @!P5 HADD2.F32 R12, -RZ, R36.H1_H1 ;  /* 0x30000024ff0cd230 */ /* 0x000fe20000004100 */
[----:B------:R-:W-:-:S02]  /*8970*/  LOP3.LUT P0, RZ, R18, 0xff, RZ, 0xc0, !PT ;  /* 0x000000ff12ff7812 */ /* 0x000fc4000780c0ff */
[----:B------:R-:W-:Y:S01]  /*8980*/  LOP3.LUT P3, RZ, R26, 0xff, RZ, 0xc0, !PT ;  /* 0x000000ff1aff7812 */ /* 0x000fe2000786c0ff */
[----:B------:R-:W-:Y:S01]  /*8990*/  @!P4 HADD2.F32 R14, -RZ, R35.H0_H0 ;  /* 0x20000023ff0ec230 */ /* 0x000fe20000004100 */
[----:B------:R-:W-:Y:S01]  /*89a0*/  FSETP.NEU.OR P1, PT, R13, RZ, P1 ;  /* 0x000000ff0d00720b */ /* 0x000fe20000f2d400 */
[----:B------:R-:W-:Y:S01]  /*89b0*/  IMAD R13, R32, 0x3, R27 ;  /* 0x00000003200d7824 */ /* 0x000fe200078e021b */
[----:B------:R-:W-:Y:S02]  /*89c0*/  FSETP.NEU.OR P5, PT, R12, RZ, P5 ;  /* 0x000000ff0c00720b */ /* 0x000fe40002fad400 */
[----:B------:R-:W-:Y:S02]  /*89d0*/  SEL R12, RZ, 0x1, !P2 ;  /* 0x00000001ff0c7807 */ /* 0x000fe40005000000 */
[----:B------:R-:W-:Y:S02]  /*89e0*/  ISETP.GE.U32.AND P2, PT, R13, R34, PT ;  /* 0x000000220d00720c */ /* 0x000fe40003f46070 */
[----:B------:R-:W-:Y:S01]  /*89f0*/  FSETP.NEU.OR P4, PT, R14, RZ, P4 ;  /* 0x000000ff0e00720b */ /* 0x000fe2000278d400 */
[----:B------:R-:W-:Y:S01]  /*8a00*/  @!P0 HADD2.F32 R14, -RZ, R37.H0_H0 ;  /* 0x20000025ff0e8230 */ /* 0x000fe20000004100 */
[----:B------:R-:W-:Y:S01]  /*8a10*/  SEL R13, RZ, 0x1, !P1 ;  /* 0x00000001ff0d7807 */ /* 0x000fe20004800000 */
[----:B------:R-:W-:-:S03]  /*8a20*/  @!P3 HADD2.F32 R15, -RZ, R40.H1_H1 ;  /* 0x30000028ff0fb230 */ /* 0x000fc60000004100 */
[----:B------:R-:W-:Y:S02]  /*8a30*/  FSETP.NEU.OR P0, PT, R14, RZ, P0 ;  /* 0x000000ff0e00720b */ /* 0x000fe4000070d400 */
[----:B------:R-:W-:Y:S02]  /*8a40*/  FSETP.NEU.OR P3, PT, R15, RZ, P3 ;  /* 0x000000ff0f00720b */ /* 0x000fe40001f6d400 */
[----:B------:R-:W-:Y:S02]  /*8a50*/  SEL R14, RZ, 0x1, !P4 ;  /* 0x00000001ff0e7807 */ /* 0x000fe40006000000 */
[----:B------:R-:W-:Y:S02]  /*8a60*/  SEL R15, RZ, 0x1, !P5 ;  /* 0x00000001ff0f7807 */ /* 0x000fe40006800000 */
[----:B------:R-:W-:Y:S02]  /*8a70*/  SEL R18, RZ, 0x1, !P0 ;  /* 0x00000001ff127807 */ /* 0x000fe40004000000 */
[----:B------:R-:W-:Y:S01]  /*8a80*/  SEL R26, RZ, 0x1, !P3 ;  /* 0x00000001ff1a7807 */ /* 0x000fe20005800000 */
[----:B------:R-:W-:Y:S06]  /*8a90*/  @!P2 BRA `(.L_x_900) ;  /* 0xffffffbc0020a947 */ /* 0x000fec000383ffff */
.L_x_894:
[----:B0-----:R-:W-:Y:S05]  /*8aa0*/  BSYNC.RECONVERGENT B0 ;  /* 0x0000000000007941 */ /* 0x001fea0003800200 */
.L_x_893:
[----:B------:R-:W-:Y:S01]  /*8ab0*/  ISETP.GE.U32.AND P0, PT, R27, R34, PT ;  /* 0x000000221b00720c */ /* 0x000fe20003f06070 */
[----:B------:R-:W-:Y:S01]  /*8ac0*/  BSSY.RECONVERGENT B0, `(.L_x_901) ;  /* 0x0000485000007945 */ /* 0x000fe20003800200 */
[C---:B------:R-:W-:Y:S02]  /*8ad0*/  PRMT R41, R43.reuse, 0x5432, R44 ;  /* 0x000054322b297816 */ /* 0x040fe4000000002c */
[----:B------:R-:W-:Y:S02]  /*8ae0*/  PRMT R40, R43, 0x7610, R40 ;  /* 0x000076102b287816 */ /* 0x000fe40000000028 */
[--C-:B------:R-:W-:Y:S02]  /*8af0*/  PRMT R37, R37, 0x7610, R31.reuse ;  /* 0x0000761025257816 */ /* 0x100fe4000000001f */
[----:B------:R-:W-:-:S05]  /*8b00*/  PRMT R35, R35, 0x5410, R31 ;  /* 0x0000541023237816 */ /* 0x000fca000000001f */
[----:B------:R-:W-:Y:S05]  /*8b10*/  @P0 BRA `(.L_x_902) ;  /* 0x0000004400fc0947 */ /* 0x000fea0003800000 */
[----:B------:R-:W0:Y:S01]  /*8b20*/  LDC R20, c[0x0][0x3c4] ;  /* 0x0000f100ff147b82 */ /* 0x000e220000000800 */
[----:B------:R-:W-:Y:S02]  /*8b30*/  CS2R R24, SRZ ;  /* 0x0000000000187805 */ /* 0x000fe4000001ff00 */
[C---:B0-----:R-:W-:Y:S01]  /*8b40*/  ISETP.NE.AND P0, PT, R20.reuse, RZ, PT ;  /* 0x000000ff1400720c */ /* 0x041fe20003f05270 */
[----:B------:R-:W-:-:S05]  /*8b50*/  VIADD R30, R20, 0xffffffff ;  /* 0xffffffff141e7836 */ /* 0x000fca0000000000 */
[----:B------:R-:W-:-:S04]  /*8b60*/  VIMNMX.U32 R29, PT, PT, R30, 0x18, PT ;  /* 0x000000181e1d7848 */ /* 0x000fc80003fe0000 */
[----:B------:R-:W-:-:S03]  /*8b70*/  IADD3 R29, PT, PT, R29, 0x1, RZ ;  /* 0x000000011d1d7810 */ /* 0x000fc60007ffe0ff */
[----:B------:R-:W-:Y:S05]  /*8b80*/  @!P0 BRA `(.L_x_903) ;  /* 0x0000001000508947 */ /* 0x000fea0003800000 */
[----:B------:R-:W0:Y:S01]  /*8b90*/  LDCU.64 UR6, c[0x0][0x3c8] ;  /* 0x00007900ff0677ac */ /* 0x000e220008000a00 */
[----:B------:R-:W-:Y:S01]  /*8ba0*/  IMAD.MOV.U32 R20, RZ, RZ, RZ ;  /* 0x000000ffff147224 */ /* 0x000fe200078e00ff */
[----:B------:R-:W-:Y:S01]  /*8bb0*/  ISETP.NE.AND P1, PT, R30, RZ, PT ;  /* 0x000000ff1e00720c */ /* 0x000fe20003f25270 */
[----:B------:R-:W-:Y:S01]  /*8bc0*/  IMAD.MOV.U32 R21, RZ, RZ, R27 ;  /* 0x000000ffff157224 */ /* 0x000fe200078e001b */
        /* <DEDUP_REMOVED lines=270> */
.L_x_904:
[----:B------:R-:W-:Y:S01]  /*9cb0*/  SHF.R.U32.HI R24, RZ, 0x3, R24 ;  /* 0x00000003ff187819 */ /* 0x000fe20000011618 */
[----:B------:R-:W-:-:S07]  /*9cc0*/  IMAD.MOV.U32 R25, RZ, RZ, RZ ;  /* 0x000000ffff197224 */ /* 0x000fce00078e00ff */
.L_x_903:
[----:B------:R-:W0:Y:S02]  /*9cd0*/  LDCU.64 UR4, c[0x0][0x750] ;  /* 0x0000ea00ff0477ac */ /* 0x000e240008000a00 */
[----:B0-----:R-:W-:-:S05]  /*9ce0*/  IADD3 R31, P1, PT, R28, UR4, RZ ;  /* 0x000000041c1f7c10 */ /* 0x001fca000ff3e0ff */
[----:B------:R-:W-:Y:S01]  /*9cf0*/  IMAD.X R28, RZ, RZ, UR5, P1 ;  /* 0x00000005ff1c7e24 */ /* 0x000fe200088e06ff */
[----:B------:R-:W-:-:S04]  /*9d00*/  LEA R20, P1, R24, R31, 0x3 ;  /* 0x0000001f18147211 */ /* 0x000fc800078218ff */
[----:B------:R-:W-:-:S06]  /*9d10*/  LEA.HI.X R21, R24, R28, R25, 0x3, P1 ;  /* 0x0000001c18157211 */ /* 0x000fcc00008f1c19 */
[----:B------:R-:W2:Y:S01]  /*9d20*/  LDG.E.64 R20, desc[UR36][R20.64] ;  /* 0x0000002414147981 */ /* 0x000ea2000c1e1b00 */
[----:B------:R-:W-:-:S04]  /*9d30*/  IADD3 R23, PT, PT, R27, R32, RZ ;  /* 0x000000201b177210 */ /* 0x000fc80007ffe0ff */
[----:B------:R-:W-:Y:S02]  /*9d40*/  ISETP.GE.U32.AND P1, PT, R23, R34, PT ;  /* 0x000000221700720c */ /* 0x000fe40003f26070 */
[C---:B--2---:R-:W-:Y:S02]  /*9d50*/  PRMT R36, R20.reuse, 0x7610, R36 ;  /* 0x0000761014247816 */ /* 0x044fe40000000024 */
[--C-:B------:R-:W-:Y:S02]  /*9d60*/  PRMT R39, R20, 0x7632, R21.reuse ;  /* 0x0000763214277816 */ /* 0x100fe40000000015 */
[----:B------:R-:W-:-:S07]  /*9d70*/  PRMT R38, R38, 0x5410, R21 ;  /* 0x0000541026267816 */ /* 0x000fce0000000015 */
        /* <DEDUP_REMOVED lines=276> */
.L_x_906:
[----:B------:R-:W-:Y:S02]  /*aec0*/  SHF.R.U32.HI R24, RZ, 0x3, R33 ;  /* 0x00000003ff187819 */ /* 0x000fe40000011621 */
[----:B------:R-:W-:-:S07]  /*aed0*/  MOV R25, RZ ;  /* 0x000000ff00197202 */ /* 0x000fce0000000f00 */
.L_x_905:
[----:B------:R-:W-:-:S04]  /*aee0*/  LEA R20, P1, R24, R31, 0x3 ;  /* 0x0000001f18147211 */ /* 0x000fc800078218ff */
[----:B------:R-:W-:-:S06]  /*aef0*/  LEA.HI.X R21, R24, R28, R25, 0x3, P1 ;  /* 0x0000001c18157211 */ /* 0x000fcc00008f1c19 */
[----:B------:R-:W2:Y:S01]  /*af00*/  LDG.E.64 R20, desc[UR36][R20.64] ;  /* 0x0000002414147981 */ /* 0x000ea2000c1e1b00 */
[----:B------:R-:W-:-:S05]  /*af10*/  IMAD.IADD R23, R23, 0x1, R32 ;  /* 0x0000000117177824 */ /* 0x000fca00078e0220 */
[----:B------:R-:W-:Y:S02]  /*af20*/  ISETP.GE.U32.AND P1, PT, R23, R34, PT ;  /* 0x000000221700720c */ /* 0x000fe40003f26070 */
[----:B--2---:R-:W-:Y:S02]  /*af30*/  PRMT R35, R35, 0x5410, R20 ;  /* 0x0000541023237816 */ /* 0x004fe40000000014 */
[----:B------:R-:W-:Y:S02]  /*af40*/  PRMT R38, R20, 0x7632, R38 ;  /* 0x0000763214267816 */ /* 0x000fe40000000026 */
[----:B------:R-:W-:Y:S02]  /*af50*/  PRMT R37, R37, 0x5410, R21 ;  /* 0x0000541025257816 */ /* 0x000fe40000000015 */
        /* <DEDUP_REMOVED lines=277> */
.L_x_908:
[----:B------:R-:W-:Y:S01]  /*c0b0*/  SHF.R.U32.HI R24, RZ, 0x3, R33 ;  /* 0x00000003ff187819 */ /* 0x000fe20000011621 */
[----:B------:R-:W-:-:S07]  /*c0c0*/  IMAD.MOV.U32 R25, RZ, RZ, RZ ;  /* 0x000000ffff197224 */ /* 0x000fce00078e00ff */
.L_x_907:
[----:B------:R-:W-:-:S04]  /*c0d0*/  LEA R20, P1, R24, R31, 0x3 ;  /* 0x0000001f18147211 */ /* 0x000fc800078218ff */
[----:B------:R-:W-:-:S06]  /*c0e0*/  LEA.HI.X R21, R24, R28, R25, 0x3, P1 ;  /* 0x0000001c18157211 */ /* 0x000fcc00008f1c19 */
[----:B------:R-:W2:Y:S01]  /*c0f0*/  LDG.E.64 R20, desc[UR36][R20.64] ;  /* 0x0000002414147981 */ /* 0x000ea2000c1e1b00 */
[----:B------:R-:W-:-:S05]  /*c100*/  IMAD.IADD R23, R23, 0x1, R32 ;  /* 0x0000000117177824 */ /* 0x000fca00078e0220 */
[----:B------:R-:W-:Y:S02]  /*c110*/  ISETP.GE.U32.AND P1, PT, R23, R34, PT ;  /* 0x000000221700720c */ /* 0x000fe40003f26070 */
[----:B--2---:R-:W-:Y:S02]  /*c120*/  PRMT R41, R20, 0x7610, R20 ;  /* 0x0000761014297816 */ /* 0x004fe40000000014 */
        /* <DEDUP_REMOVED lines=277> */
.L_x_910:
[----:B------:R-:W-:Y:S01]  /*d280*/  SHF.R.U32.HI R24, RZ, 0x3, R24 ;  /* 0x00000003ff187819 */ /* 0x000fe20000011618 */
[----:B------:R-:W-:-:S07]  /*d290*/  IMAD.MOV.U32 R25, RZ, RZ, RZ ;  /* 0x000000ffff197224 */ /* 0x000fce00078e00ff */
.L_x_909:
[----:B------:R-:W-:-:S04]  /*d2a0*/  LEA R20, P0, R24, R31, 0x3 ;  /* 0x0000001f18147211 */ /* 0x000fc800078018ff */
[----:B------:R-:W-:-:S06]  /*d2b0*/  LEA.HI.X R21, R24, R28, R25, 0x3, P0 ;  /* 0x0000001c18157211 */ /* 0x000fcc00000f1c19 */
[----:B------:R-:W2:Y:S02]  /*d2c0*/  LDG.E.64 R20, desc[UR36][R20.64] ;  /* 0x0000002414147981 */ /* 0x000ea4000c1e1b00 */
[----:B--2---:R-:W-:Y:S02]  /*d2d0*/  PRMT R35, R20, 0x7610, R35 ;  /* 0x0000761014237816 */ /* 0x004fe40000000023 */
[----:B------:R-:W-:Y:S02]  /*d2e0*/  PRMT R36, R36, 0x7610, R20 ;  /* 0x0000761024247816 */ /* 0x000fe40000000014 */
[----:B------:R-:W-:Y:S02]  /*d2f0*/  PRMT R37, R21, 0x7610, R37 ;  /* 0x0000761015257816 */ /* 0x000fe40000000025 */
[----:B------:R-:W-:-:S07]  /*d300*/  PRMT R40, R40, 0x7610, R21 ;  /* 0x0000761028287816 */ /* 0x000fce0000000015 */
.L_x_902:
[----:B------:R-:W-:Y:S05]  /*d310*/  BSYNC.RECONVERGENT B0 ;  /* 0x0000000000007941 */ /* 0x000fea0003800200 */
.L_x_901:
        /* <DEDUP_REMOVED lines=9> */
[--C-:B------:R-:W-:Y:S02]  /*d3b0*/  @!P1 HADD2.F32 R3, -RZ, R39.reuse.H0_H0 ;  /* 0x20000027ff039230 */ /* 0x100fe40000004100 */
        /* <DEDUP_REMOVED lines=18> */
[----:B------:R-:W-:Y:S02]  /*d4e0*/  @!P0 HADD2.F32 R6, -RZ, R35.H1_H1 ;  /* 0x30000023ff068230 */ /* 0x000fe40000004100 */
[----:B------:R-:W-:Y:S02]  /*d4f0*/  @!P1 HADD2.F32 R38, -RZ, R38.H0_H0 ;  /* 0x20000026ff269230 */ /* 0x000fe40000004100 */
[----:B------:R-:W-:Y:S01]  /*d500*/  @!P2 HADD2.F32 R7, -RZ, R37.H1_H1 ;  /* 0x30000025ff07a230 */ /* 0x000fe20000004100 */
[----:B------:R-:W-:Y:S01]  /*d510*/  FSETP.NEU.OR P0, PT, R6, RZ, P0 ;  /* 0x000000ff0600720b */ /* 0x000fe2000070d400 */
        /* <DEDUP_REMOVED lines=32> */
[----:B------:R-:W-:Y:S02]  /*d720*/  @!P0 HADD2.F32 R35, -RZ, R35.H0_H0 ;  /* 0x20000023ff238230 */ /* 0x000fe40000004100 */
[----:B------:R-:W-:Y:S02]  /*d730*/  @!P1 HADD2.F32 R36, -RZ, R36.H1_H1 ;  /* 0x30000024ff249230 */ /* 0x000fe40000004100 */
        /* <DEDUP_REMOVED lines=10> */
.L_x_912:
[----:B------:R-:W-:Y:S05]  /*d7e0*/  BSYNC.RECONVERGENT B0 ;  /* 0x0000000000007941 */ /* 0x000fea0003800200 */
.L_x_911:
[----:B------:R-:W0:Y:S01]  /*d7f0*/  I2F.S8 R7, R7 ;  /* 0x0000000700077306 */ /* 0x000e220000001400 */
[----:B------:R-:W-:Y:S02]  /*d800*/  LOP3.LUT P1, RZ, R3, 0xff, RZ, 0xc0, !PT ;  /* 0x000000ff03ff7812 */ /* 0x000fe4000782c0ff */
[----:B------:R-:W-:Y:S02]  /*d810*/  LOP3.LUT P0, RZ, R0, 0xff, RZ, 0xc0, !PT ;  /* 0x000000ff00ff7812 */ /* 0x000fe4000780c0ff */
[----:B------:R-:W-:Y:S02]  /*d820*/  LOP3.LUT P2, RZ, R4, 0xff, RZ, 0xc0, !PT ;  /* 0x000000ff04ff7812 */ /* 0x000fe4000784c0ff */
[----:B------:R-:W-:Y:S01]  /*d830*/  LOP3.LUT P3, RZ, R5, 0xff, RZ, 0xc0, !PT ;  /* 0x000000ff05ff7812 */ /* 0x000fe2000786c0ff */
        /* <DEDUP_REMOVED lines=10> */
[----:B------:R-:W-:Y:S01]  /*d8e0*/  FSETP.EQ.AND P0, PT, R0, RZ, !P0 ;  /* 0x000000ff0000720b */ /* 0x000fe20004702000 */
[----:B------:R-:W-:Y:S01]  /*d8f0*/  @!P2 HADD2.F32 R4, -RZ, R4.H0_H0 ;  /* 0x20000004ff04a230 */ /* 0x000fe20000004100 */
[----:B-1----:R-:W-:-:S05]  /*d900*/  F2FP.F16.F32.PACK_AB R5, RZ, R9 ;  /* 0x00000009ff05723e */ /* 0x002fca00000000ff */
[----:B------:R-:W1:Y:S01]  /*d910*/  I2F.S8 R10, R10 ;  /* 0x0000000a000a7306 */ /* 0x000e620000001400 */
[----:B------:R-:W-:Y:S01]  /*d920*/  FSETP.EQ.AND P2, PT, R4, RZ, !P2 ;  /* 0x000000ff0400720b */ /* 0x000fe20005742000 */
[----:B------:R-:W-:Y:S01]  /*d930*/  @!P3 HADD2.F32 R5, -RZ, R5.H0_H0 ;  /* 0x20000005ff05b230 */ /* 0x000fe20000004100 */
[----:B0-----:R-:W-:-:S05]  /*d940*/  F2FP.F16.F32.PACK_AB R3, RZ, R11 ;  /* 0x0000000bff03723e */ /* 0x001fca00000000ff */
[----:B------:R-:W0:Y:S01]  /*d950*/  I2F.S8 R12, R12 ;  /* 0x0000000c000c7306 */ /* 0x000e220000001400 */
[----:B------:R-:W-:Y:S01]  /*d960*/  FSETP.EQ.AND P3, PT, R5, RZ, !P3 ;  /* 0x000000ff0500720b */ /* 0x000fe20005f62000 */
[----:B------:R-:W-:Y:S01]  /*d970*/  @P1 HADD2.F32 R3, -RZ, R3.H0_H0 ;  /* 0x20000003ff031230 */ /* 0x000fe20000004100 */
[----:B-1----:R-:W-:-:S05]  /*d980*/  F2FP.F16.F32.PACK_AB R0, RZ, R10 ;  /* 0x0000000aff00723e */ /* 0x002fca00000000ff */
[----:B------:R-:W1:Y:S01]  /*d990*/  I2F.S8 R13, R13 ;  /* 0x0000000d000d7306 */ /* 0x000e620000001400 */
[----:B------:R-:W-:Y:S01]  /*d9a0*/  FSETP.EQ.AND P1, PT, R3, RZ, P1 ;  /* 0x000000ff0300720b */ /* 0x000fe20000f22000 */
[----:B------:R-:W-:Y:S01]  /*d9b0*/  @P0 HADD2.F32 R0, -RZ, R0.H0_H0 ;  /* 0x20000000ff000230 */ /* 0x000fe20000004100 */
[----:B0-----:R-:W-:-:S05]  /*d9c0*/  F2FP.F16.F32.PACK_AB R4, RZ, R12 ;  /* 0x0000000cff04723e */ /* 0x001fca00000000ff */
[----:B------:R-:W0:Y:S01]  /*d9d0*/  I2F.S8 R15, R15 ;  /* 0x0000000f000f7306 */ /* 0x000e220000001400 */
[----:B------:R-:W-:Y:S01]  /*d9e0*/  FSETP.EQ.AND P0, PT, R0, RZ, P0 ;  /* 0x000000ff0000720b */ /* 0x000fe20000702000 */
        /* <DEDUP_REMOVED lines=11> */
[----:B------:R-:W-:Y:S01]  /*daa0*/  FSETP.NEU.OR P2, PT, R3, RZ, !P1 ;  /* 0x000000ff0300720b */ /* 0x000fe20004f4d400 */
[----:B------:R-:W-:Y:S01]  /*dab0*/  @P0 HADD2.F32 R0, -RZ, R0.H0_H0 ;  /* 0x20000000ff000230 */ /* 0x000fe20000004100 */
[----:B0-----:R-:W-:-:S04]  /*dac0*/  F2FP.F16.F32.PACK_AB R4, RZ, R18 ;  /* 0x00000012ff04723e */ /* 0x001fc800000000ff */
[----:B------:R-:W-:Y:S01]  /*dad0*/  FSETP.NEU.OR P0, PT, R0, RZ, !P0 ;  /* 0x000000ff0000720b */ /* 0x000fe2000470d400 */
[----:B------:R-:W-:Y:S01]  /*dae0*/  @P4 HADD2.F32 R4, -RZ, R4.H0_H0 ;  /* 0x20000004ff044230 */ /* 0x000fe20000004100 */
[----:B-1----:R-:W-:-:S04]  /*daf0*/  F2FP.F16.F32.PACK_AB R5, RZ, R26 ;  /* 0x0000001aff05723e */ /* 0x002fc800000000ff */
[----:B------:R-:W-:Y:S01]  /*db00*/  FSETP.NEU.OR P4, PT, R4, RZ, !P4 ;  /* 0x000000ff0400720b */ /* 0x000fe2000678d400 */
[----:B------:R-:W-:-:S05]  /*db10*/  @P3 HADD2.F32 R5, -RZ, R5.H0_H0 ;  /* 0x20000005ff053230 */ /* 0x000fca0000004100 */
[----:B------:R-:W-:-:S13]  /*db20*/  FSETP.NEU.OR P1, PT, R5, RZ, !P3 ;  /* 0x000000ff0500720b */ /* 0x000fda0005f2d400 */
.L_x_876:
[----:B------:R-:W-:Y:S05]  /*db30*/  BSYNC.RECONVERGENT B6 ;  /* 0x0000000000067941 */ /* 0x000fea0003800200 */
.L_x_861:
[----:B------:R-:W-:Y:S02]  /*db40*/  SEL R22, RZ, 0x1, !P1 ;  /* 0x00000001ff167807 */ /* 0x000fe40004800000 */
[----:B------:R-:W-:Y:S02]  /*db50*/  SEL R23, RZ, 0x1, !P4 ;  /* 0x00000001ff177807 */ /* 0x000fe40006000000 */
[----:B------:R-:W-:Y:S02]  /*db60*/  SEL R25, RZ, 0x1, !P2 ;  /* 0x00000001ff197807 */ /* 0x000fe40005000000 */
[----:B------:R-:W-:-:S07]  /*db70*/  SEL R29, RZ, 0x1, !P0 ;  /* 0x00000001ff1d7807 */ /* 0x000fce0004000000 */
.L_x_860:
[----:B------:R-:W-:Y:S05]  /*db80*/  BSYNC.RECONVERGENT B7 ;  /* 0x0000000000077941 */ /* 0x000fea0003800200 */
.L_x_859:
[----:B------:R-:W1:Y:S02]  /*db90*/  LDCU UR4, c[0x0][0x3a0] ;  /* 0x00007400ff0477ac */ /* 0x000e640008000800 */
[----:B-1----:R-:W-:-:S09]  /*dba0*/  UISETP.NE.AND UP0, UPT, UR4, URZ, UPT ;  /* 0x000000ff0400728c */ /* 0x002fd2000bf05270 */
[----:B------:R-:W-:Y:S05]  /*dbb0*/  BRA.U !UP0, `(.L_x_913) ;  /* 0x0000000508107547 */ /* 0x000fea000b800000 */
[----:B------:R-:W1:Y:S01]  /*dbc0*/  S2R R9, SR_CgaCtaId ;  /* 0x0000000000097919 */ /* 0x000e620000008800 */
[----:B------:R-:W2:Y:S01]  /*dbd0*/  LDC R3, c[0x0][0x360] ;  /* 0x0000d800ff037b82 */ /* 0x000ea20000000800 */
[----:B------:R-:W-:Y:S02]  /*dbe0*/  MOV R0, 0x400 ;  /* 0x0000040000007802 */ /* 0x000fe40000000f00 */
[----:B------:R-:W-:Y:S02]  /*dbf0*/  LOP3.LUT R5, R22, 0xffff, RZ, 0xc0, !PT ;  /* 0x0000ffff16057812 */ /* 0x000fe400078ec0ff */
[----:B------:R-:W-:Y:S02]  /*dc00*/  IADD3 R4, PT, PT, R0, 0x10, RZ ;  /* 0x0000001000047810 */ /* 0x000fe40007ffe0ff */
[----:B------:R-:W-:Y:S01]  /*dc10*/  LOP3.LUT R6, R23, 0xffff, RZ, 0xc0, !PT ;  /* 0x0000ffff17067812 */ /* 0x000fe200078ec0ff */
        /* <DEDUP_REMOVED lines=12> */
[----:B-1----:R-:W-:-:S07]  /*dce0*/  IMAD.MOV.U32 R6, RZ, RZ, R0 ;  /* 0x000000ffff067224 */ /* 0x002fce00078e0000 */
.L_x_916:
        /* <DEDUP_REMOVED lines=8> */
[----:B------:R-:W-:Y:S05]  /*dd70*/  @P0 BRA `(.L_x_915) ;  /* 0x0000000000940947 */ /* 0x000fea0003800000 */
        /* <DEDUP_REMOVED lines=11> */
[----:B------:R-:W2:Y:S01]  /*de30*/  I2F.S8 R8, R8 ;  /* 0x0000000800087306 */ /* 0x000ea20000001400 */
[----:B-1----:R-:W-:-:S07]  /*de40*/  F2FP.F16.F32.PACK_AB R6, RZ, R6 ;  /* 0x00000006ff06723e */ /* 0x002fce00000000ff */
[----:B------:R-:W1:Y:S01]  /*de50*/  I2F.S8 R9, R9 ;  /* 0x0000000900097306 */ /* 0x000e620000001400 */
[----:B------:R-:W-:Y:S01]  /*de60*/  @!P1 HADD2.F32 R6, -RZ, R6.H0_H0 ;  /* 0x20000006ff069230 */ /* 0x000fe20000004100 */
[----:B--2---:R-:W-:-:S06]  /*de70*/  F2FP.F16.F32.PACK_AB R7, RZ, R8 ;  /* 0x00000008ff07723e */ /* 0x004fcc00000000ff */
[----:B------:R-:W2:Y:S01]  /*de80*/  I2F.S8 R10, R10 ;  /* 0x0000000a000a7306 */ /* 0x000ea20000001400 */
[----:B------:R-:W-:Y:S01]  /*de90*/  FSETP.NEU.OR P1, PT, R6, RZ, P1 ;  /* 0x000000ff0600720b */ /* 0x000fe20000f2d400 */
[----:B------:R-:W-:-:S03]  /*dea0*/  @!P2 HADD2.F32 R7, -RZ, R7.H0_H0 ;  /* 0x20000007ff07a230 */ /* 0x000fc60000004100 */
[----:B------:R-:W-:Y:S02]  /*deb0*/  SEL R29, RZ, 0x1, !P1 ;  /* 0x00000001ff1d7807 */ /* 0x000fe40004800000 */
[----:B-1----:R-:W-:Y:S02]  /*dec0*/  F2FP.F16.F32.PACK_AB R11, RZ, R9 ;  /* 0x00000009ff0b723e */ /* 0x002fe400000000ff */
[----:B------:R-:W-:-:S03]  /*ded0*/  FSETP.NEU.OR P2, PT, R7, RZ, P2 ;  /* 0x000000ff0700720b */ /* 0x000fc6000174d400 */
[----:B------:R-:W-:Y:S01]  /*dee0*/  @!P4 HADD2.F32 R8, -RZ, R11.H0_H0 ;  /* 0x2000000bff08c230 */ /* 0x000fe20000004100 */
[----:B------:R-:W-:Y:S02]  /*def0*/  SEL R25, RZ, 0x1, !P2 ;  /* 0x00000001ff197807 */ /* 0x000fe40005000000 */
[----:B--2---:R-:W-:Y:S02]  /*df00*/  F2FP.F16.F32.PACK_AB R9, RZ, R10 ;  /* 0x0000000aff09723e */ /* 0x004fe400000000ff */
[----:B------:R-:W-:-:S03]  /*df10*/  FSETP.NEU.OR P4, PT, R8, RZ, P4 ;  /* 0x000000ff0800720b */ /* 0x000fc6000278d400 */
[----:B------:R-:W-:Y:S01]  /*df20*/  @!P0 HADD2.F32 R6, -RZ, R9.H0_H0 ;  /* 0x20000009ff068230 */ /* 0x000fe20000004100 */
[----:B------:R-:W-:Y:S02]  /*df30*/  SEL R23, RZ, 0x1, !P4 ;  /* 0x00000001ff177807 */ /* 0x000fe40006000000 */
[----:B------:R-:W-:Y:S02]  /*df40*/  LOP3.LUT R9, R29, 0xffff, RZ, 0xc0, !PT ;  /* 0x0000ffff1d097812 */ /* 0x000fe400078ec0ff */
        /* <DEDUP_REMOVED lines=8> */
.L_x_915:
[----:B------:R-:W-:Y:S05]  /*dfd0*/  BSYNC.RECONVERGENT B0 ;  /* 0x0000000000007941 */ /* 0x000fea0003800200 */
.L_x_914:
[----:B-1----:R-:W-:Y:S01]  /*dfe0*/  IMAD.MOV.U32 R6, RZ, RZ, R12 ;  /* 0x000000ffff067224 */ /* 0x002fe200078e000c */
[----:B------:R-:W-:Y:S06]  /*dff0*/  @P3 BRA `(.L_x_916) ;  /* 0xfffffffc003c3947 */ /* 0x000fec000383ffff */
.L_x_913:
[----:B------:R-:W2:Y:S02]  /*e000*/  LDCU UR4, c[0x0][0x39c] ;  /* 0x00007380ff0477ac */ /* 0x000ea40008000800 */
[----:B--2---:R-:W-:-:S09]  /*e010*/  UISETP.NE.AND UP0, UPT, UR4, URZ, UPT ;  /* 0x000000ff0400728c */ /* 0x004fd2000bf05270 */
[----:B------:R-:W-:Y:S05]  /*e020*/  BRA.U !UP0, `(.L_x_917) ;  /* 0x0000000508dc7547 */ /* 0x000fea000b800000 */
[----:B------:R-:W2:Y:S02]  /*e030*/  LDC R3, c[0x0][0x360] ;  /* 0x0000d800ff037b82 */ /* 0x000ea40000000800 */
[----:B--2---:R-:W-:Y:S02]  /*e040*/  ISETP.GE.U32.AND P0, PT, R3, 0x21, PT ;  /* 0x000000210300780c */ /* 0x004fe40003f06070 */
[----:B------:R-:W-:-:S11]  /*e050*/  MOV R0, R3 ;  /* 0x0000000300007202 */ /* 0x000fd60000000f00 */
[----:B------:R-:W-:Y:S05]  /*e060*/  @!P0 BRA `(.L_x_918) ;  /* 0x0000000400088947 */ /* 0x000fea0003800000 */
[----:B------:R-:W2:Y:S01]  /*e070*/  S2UR UR5, SR_CgaCtaId ;  /* 0x00000000000579c3 */ /* 0x000ea20000008800 */
[----:B------:R-:W-:Y:S01]  /*e080*/  UMOV UR4, 0x400 ;  /* 0x0000040000047882 */ /* 0x000fe20000000000 */
[----:B------:R-:W-:Y:S01]  /*e090*/  LOP3.LUT R0, R22, 0xffff, RZ, 0xc0, !PT ;  /* 0x0000ffff16007812 */ /* 0x000fe200078ec0ff */
[----:B------:R-:W-:Y:S01]  /*e0a0*/  UIADD3 UR4, UPT, UPT, UR4, 0x10, URZ ;  /* 0x0000001004047890 */ /* 0x000fe2000fffe0ff */
[----:B-1----:R-:W-:Y:S02]  /*e0b0*/  LOP3.LUT R5, R23, 0xffff, RZ, 0xc0, !PT ;  /* 0x0000ffff17057812 */ /* 0x002fe400078ec0ff */
[----:B------:R-:W-:Y:S02]  /*e0c0*/  LOP3.LUT R4, R25, 0xffff, RZ, 0xc0, !PT ;  /* 0x0000ffff19047812 */ /* 0x000fe400078ec0ff */
[----:B------:R-:W-:Y:S02]  /*e0d0*/  LOP3.LUT R7, R29, 0xffff, RZ, 0xc0, !PT ;  /* 0x0000ffff1d077812 */ /* 0x000fe400078ec0ff */
[----:B------:R-:W-:Y:S01]  /*e0e0*/  PRMT R5, R5, 0x3340, R0 ;  /* 0x0000334005057816 */ /* 0x000fe20000000000 */
[----:B------:R-:W-:Y:S01]  /*e0f0*/  IMAD R0, R17, R3, R2 ;  /* 0x0000000311007224 */ /* 0x000fe200078e0202 */
[----:B------:R-:W-:-:S02]  /*e100*/  PRMT R4, R7, 0x3340, R4 ;  /* 0x0000334007047816 */ /* 0x000fc40000000004 */
[----:B------:R-:W-:Y:S02]  /*e110*/  ISETP.GE.U32.AND P0, PT, R3, 0x40, PT ;  /* 0x000000400300780c */ /* 0x000fe40003f06070 */
[----:B------:R-:W-:Y:S01]  /*e120*/  PRMT R5, R4, 0x5410, R5 ;  /* 0x0000541004057816 */ /* 0x000fe20000000005 */
[----:B--2---:R-:W-:-:S06]  /*e130*/  ULEA UR4, UR5, UR4, 0x18 ;  /* 0x0000000405047291 */ /* 0x004fcc000f8ec0ff */
[----:B------:R-:W-:Y:S01]  /*e140*/  LEA R4, R0, UR4, 0x2 ;  /* 0x0000000400047c11 */ /* 0x000fe2000f8e10ff */
[----:B------:R-:W-:-:S04]  /*e150*/  IMAD.MOV.U32 R0, RZ, RZ, 0x20 ;  /* 0x00000020ff007424 */ /* 0x000fc800078e00ff */
[----:B------:R2:W-:Y:S01]  /*e160*/  STS [R4], R5 ;  /* 0x0000000504007388 */ /* 0x0005e20000000800 */
[----:B------:R-:W-:Y:S05]  /*e170*/  @!P0 BRA `(.L_x_918) ;  /* 0x0000000000c48947 */ /* 0x000fea0003800000 */
[----:B--2---:R-:W-:-:S07]  /*e180*/  IMAD.MOV.U32 R5, RZ, RZ, R3 ;  /* 0x000000ffff057224 */ /* 0x004fce00078e0003 */
.L_x_921:
        /* <DEDUP_REMOVED lines=16> */
[----:B------:R-:W1:Y:S01]  /*e290*/  I2F.S8 R6, R5 ;  /* 0x0000000500067306 */ /* 0x000e620000001400 */
[----:B------:R-:W-:-:S02]  /*e2a0*/  PRMT R7, R5, 0x7771, RZ ;  /* 0x0000777105077816 */ /* 0x000fc400000000ff */
[----:B------:R-:W-:-:S05]  /*e2b0*/  PRMT R9, R5, 0x7773, RZ ;  /* 0x0000777305097816 */ /* 0x000fca00000000ff */
[----:B------:R-:W2:Y:S01]  /*e2c0*/  I2F.S8 R8, R8 ;  /* 0x0000000800087306 */ /* 0x000ea20000001400 */
[----:B-1----:R-:W-:-:S07]  /*e2d0*/  F2FP.F16.F32.PACK_AB R5, RZ, R6 ;  /* 0x00000006ff05723e */ /* 0x002fce00000000ff */
[----:B------:R-:W1:Y:S01]  /*e2e0*/  I2F.S8 R7, R7 ;  /* 0x0000000700077306 */ /* 0x000e620000001400 */
[----:B------:R-:W-:Y:S01]  /*e2f0*/  @!P1 HADD2.F32 R5, -RZ, R5.H0_H0 ;  /* 0x20000005ff059230 */ /* 0x000fe20000004100 */
[----:B--2---:R-:W-:-:S06]  /*e300*/  F2FP.F16.F32.PACK_AB R10, RZ, R8 ;  /* 0x00000008ff0a723e */ /* 0x004fcc00000000ff */
[----:B------:R-:W2:Y:S01]  /*e310*/  I2F.S8 R9, R9 ;  /* 0x0000000900097306 */ /* 0x000ea20000001400 */
[----:B------:R-:W-:-:S04]  /*e320*/  FSETP.NEU.OR P1, PT, R5, RZ, P1 ;  /* 0x000000ff0500720b */ /* 0x000fc80000f2d400 */
[----:B------:R-:W-:Y:S02]  /*e330*/  SEL R29, RZ, 0x1, !P1 ;  /* 0x00000001ff1d7807 */ /* 0x000fe40004800000 */
[----:B-1----:R-:W-:Y:S01]  /*e340*/  F2FP.F16.F32.PACK_AB R6, RZ, R7 ;  /* 0x00000007ff06723e */ /* 0x002fe200000000ff */
[----:B------:R-:W-:-:S04]  /*e350*/  @!P3 HADD2.F32 R7, -RZ, R10.H0_H0 ;  /* 0x2000000aff07b230 */ /* 0x000fc80000004100 */
[----:B------:R-:W-:Y:S01]  /*e360*/  @!P2 HADD2.F32 R6, -RZ, R6.H0_H0 ;  /* 0x20000006ff06a230 */ /* 0x000fe20000004100 */
[----:B------:R-:W-:Y:S02]  /*e370*/  FSETP.NEU.OR P3, PT, R7, RZ, P3 ;  /* 0x000000ff0700720b */ /* 0x000fe40001f6d400 */
[----:B--2---:R-:W-:Y:S02]  /*e380*/  F2FP.F16.F32.PACK_AB R8, RZ, R9 ;  /* 0x00000009ff08723e */ /* 0x004fe400000000ff */
[----:B------:R-:W-:Y:S02]  /*e390*/  FSETP.NEU.OR P2, PT, R6, RZ, P2 ;  /* 0x000000ff0600720b */ /* 0x000fe4000174d400 */
[----:B------:R-:W-:Y:S01]  /*e3a0*/  SEL R23, RZ, 0x1, !P3 ;  /* 0x00000001ff177807 */ /* 0x000fe20005800000 */
[----:B------:R-:W-:Y:S01]  /*e3b0*/  @!P0 HADD2.F32 R5, -RZ, R8.H0_H0 ;  /* 0x20000008ff058230 */ /* 0x000fe20000004100 */
[----:B------:R-:W-:Y:S02]  /*e3c0*/  SEL R25, RZ, 0x1, !P2 ;  /* 0x00000001ff197807 */ /* 0x000fe40005000000 */
[----:B------:R-:W-:-:S02]  /*e3d0*/  LOP3.LUT R7, R29, 0xffff, RZ, 0xc0, !PT ;  /* 0x0000ffff1d077812 */ /* 0x000fc400078ec0ff */
        /* <DEDUP_REMOVED lines=8> */
.L_x_920:
[----:B------:R-:W-:Y:S05]  /*e460*/  BSYNC.RECONVERGENT B0 ;  /* 0x0000000000007941 */ /* 0x000fea0003800200 */
.L_x_919:
[----:B-1----:R-:W-:Y:S01]  /*e470*/  IMAD.MOV.U32 R5, RZ, RZ, R11 ;  /* 0x000000ffff057224 */ /* 0x002fe200078e000b */
[----:B------:R-:W-:Y:S06]  /*e480*/  @P4 BRA `(.L_x_921) ;  /* 0xfffffffc00404947 */ /* 0x000fec000383ffff */
.L_x_918:
[----:B------:R-:W-:Y:S01]  /*e490*/  ISETP.GE.U32.AND P0, PT, R0, 0x2, PT ;  /* 0x000000020000780c */ /* 0x000fe20003f06070 */
[----:B------:R-:W-:Y:S05]  /*e4a0*/  WARPSYNC.ALL ;  /* 0x0000000000007948 */ /* 0x000fea0003800000 */
[----:B------:R-:W-:Y:S07]  /*e4b0*/  BAR.SYNC.DEFER_BLOCKING 0x0 ;  /* 0x0000000000007b1d */ /* 0x000fee0000010000 */
[----:B------:R-:W-:Y:S05]  /*e4c0*/  @!P0 BRA `(.L_x_917) ;  /* 0x0000000000b48947 */ /* 0x000fea0003800000 */
[----:B------:R-:W-:-:S07]  /*e4d0*/  HFMA2 R3, -RZ, RZ, 0, 5.9604644775390625e-08 ;  /* 0x00000001ff037431 */ /* 0x000fce00000001ff */
.L_x_922:
[----:B--2---:R-:W-:Y:S02]  /*e4e0*/  LOP3.LUT R4, R29, 0xffff, RZ, 0xc0, !PT ;  /* 0x0000ffff1d047812 */ /* 0x004fe400078ec0ff */
[----:B-1----:R-:W-:Y:S02]  /*e4f0*/  LOP3.LUT R5, R25, 0xffff, RZ, 0xc0, !PT ;  /* 0x0000ffff19057812 */ /* 0x002fe400078ec0ff */
[----:B------:R-:W-:Y:S02]  /*e500*/  PRMT R4, R4, 0x8880, RZ ;  /* 0x0000888004047816 */ /* 0x000fe400000000ff */
[----:B------:R-:W-:Y:S02]  /*e510*/  LOP3.LUT R6, R23, 0xffff, RZ, 0xc0, !PT ;  /* 0x0000ffff17067812 */ /* 0x000fe400078ec0ff */
[----:B------:R-:W-:Y:S02]  /*e520*/  PRMT R5, R5, 0x8880, RZ ;  /* 0x0000888005057816 */ /* 0x000fe400000000ff */
[----:B------:R-:W-:Y:S01]  /*e530*/  LOP3.LUT R7, R22, 0xffff, RZ, 0xc0, !PT ;  /* 0x0000ffff16077812 */ /* 0x000fe200078ec0ff */
[----:B------:R-:W1:Y:S01]  /*e540*/  SHFL.DOWN PT, R4, R4, R3, 0x1f ;  /* 0x08001f0304047589 */ /* 0x000e6200000e0000 */
[----:B------:R-:W-:Y:S01]  /*e550*/  PRMT R8, R6, 0x8880, RZ ;  /* 0x0000888006087816 */ /* 0x000fe200000000ff */
[----:B------:R-:W-:Y:S01]  /*e560*/  IMAD.MOV.U32 R6, RZ, RZ, R5 ;  /* 0x000000ffff067224 */ /* 0x000fe200078e0005 */
[----:B------:R-:W-:-:S02]  /*e570*/  PRMT R10, R7, 0x8880, RZ ;  /* 0x00008880070a7816 */ /* 0x000fc400000000ff */
[----:B------:R-:W-:Y:S02]  /*e580*/  LOP3.LUT P3, RZ, R29, 0xff, RZ, 0xc0, !PT ;  /* 0x000000ff1dff7812 */ /* 0x000fe4000786c0ff */
[----:B------:R-:W2:Y:S01]  /*e590*/  SHFL.DOWN PT, R8, R8, R3, 0x1f ;  /* 0x08001f0308087589 */ /* 0x000ea200000e0000 */
[----:B------:R-:W-:Y:S02]  /*e5a0*/  LOP3.LUT P2, RZ, R25, 0xff, RZ, 0xc0, !PT ;  /* 0x000000ff19ff7812 */ /* 0x000fe4000784c0ff */
[----:B------:R-:W-:Y:S01]  /*e5b0*/  LOP3.LUT P1, RZ, R23, 0xff, RZ, 0xc0, !PT ;  /* 0x000000ff17ff7812 */ /* 0x000fe2000782c0ff */
[----:B------:R-:W3:Y:S01]  /*e5c0*/  SHFL.DOWN PT, R6, R6, R3, 0x1f ;  /* 0x08001f0306067589 */ /* 0x000ee200000e0000 */
[----:B------:R-:W-:-:S03]  /*e5d0*/  LOP3.LUT P0, RZ, R22, 0xff, RZ, 0xc0, !PT ;  /* 0x000000ff16ff7812 */ /* 0x000fc6000780c0ff */
[----:B------:R4:W5:Y:S01]  /*e5e0*/  SHFL.DOWN PT, R10, R10, R3, 0x1f ;  /* 0x08001f030a0a7589 */ /* 0x00096200000e0000 */
[----:B-1----:R-:W-:Y:S01]  /*e5f0*/  ISETP.NE.AND P4, PT, R4, RZ, PT ;  /* 0x000000ff0400720c */ /* 0x002fe20003f85270 */
[----:B----4-:R-:W-:-:S03]  /*e600*/  IMAD.SHL.U32 R3, R3, 0x2, RZ ;  /* 0x0000000203037824 */ /* 0x010fc600078e00ff */
[----:B------:R-:W-:Y:S02]  /*e610*/  FSEL R4, RZ, 1, !P4 ;  /* 0x3f800000ff047808 */ /* 0x000fe40006000000 */
[----:B--2---:R-:W-:Y:S02]  /*e620*/  ISETP.NE.AND P5, PT, R8, RZ, PT ;  /* 0x000000ff0800720c */ /* 0x004fe40003fa5270 */
[----:B------:R-:W-:Y:S02]  /*e630*/  F2FP.F16.F32.PACK_AB R7, RZ, R4 ;  /* 0x00000004ff07723e */ /* 0x000fe400000000ff */
[----:B---3--:R-:W-:Y:S02]  /*e640*/  ISETP.NE.AND P4, PT, R6, RZ, PT ;  /* 0x000000ff0600720c */ /* 0x008fe40003f85270 */
[----:B------:R-:W-:Y:S02]  /*e650*/  FSEL R5, RZ, 1, !P5 ;  /* 0x3f800000ff057808 */ /* 0x000fe40006800000 */
[----:B-----5:R-:W-:-:S02]  /*e660*/  ISETP.NE.AND P6, PT, R10, RZ, PT ;  /* 0x000000ff0a00720c */ /* 0x020fc40003fc5270 */
[----:B------:R-:W-:Y:S02]  /*e670*/  FSEL R4, RZ, 1, !P4 ;  /* 0x3f800000ff047808 */ /* 0x000fe40006000000 */
[----:B------:R-:W-:Y:S02]  /*e680*/  FSEL R6, RZ, 1, !P6 ;  /* 0x3f800000ff067808 */ /* 0x000fe40007000000 */
[----:B------:R-:W-:Y:S02]  /*e690*/  ISETP.GE.AND P4, PT, R3, R0, PT ;  /* 0x000000000300720c */ /* 0x000fe40003f86270 */
[----:B------:R-:W-:Y:S01]  /*e6a0*/  F2FP.F16.F32.PACK_AB R8, RZ, R4 ;  /* 0x00000004ff08723e */ /* 0x000fe200000000ff */
[----:B------:R-:W-:Y:S01]  /*e6b0*/  @!P3 HADD2.F32 R4, -RZ, R7.H0_H0 ;  /* 0x20000007ff04b230 */ /* 0x000fe20000004100 */
[----:B------:R-:W-:Y:S02]  /*e6c0*/  F2FP.F16.F32.PACK_AB R9, RZ, R5 ;  /* 0x00000005ff09723e */ /* 0x000fe400000000ff */
[----:B------:R-:W-:Y:S01]  /*e6d0*/  F2FP.F16.F32.PACK_AB R10, RZ, R6 ;  /* 0x00000006ff0a723e */ /* 0x000fe200000000ff */
[----:B------:R-:W-:Y:S01]  /*e6e0*/  @!P2 HADD2.F32 R5, -RZ, R8.H0_H0 ;  /* 0x20000008ff05a230 */ /* 0x000fe20000004100 */
[----:B------:R-:W-:Y:S01]  /*e6f0*/  FSETP.NEU.OR P3, PT, R4, RZ, P3 ;  /* 0x000000ff0400720b */ /* 0x000fe20001f6d400 */
[----:B------:R-:W-:-:S02]  /*e700*/  @!P1 HADD2.F32 R6, -RZ, R9.H0_H0 ;  /* 0x20000009ff069230 */ /* 0x000fc40000004100 */
[----:B------:R-:W-:Y:S01]  /*e710*/  @!P0 HADD2.F32 R7, -RZ, R10.H0_H0 ;  /* 0x2000000aff078230 */ /* 0x000fe20000004100 */
[----:B------:R-:W-:Y:S02]  /*e720*/  FSETP.NEU.OR P2, PT, R5, RZ, P2 ;  /* 0x000000ff0500720b */ /* 0x000fe4000174d400 */
[----:B------:R-:W-:Y:S02]  /*e730*/  FSETP.NEU.OR P1, PT, R6, RZ, P1 ;  /* 0x000000ff0600720b */ /* 0x000fe40000f2d400 */
[----:B------:R-:W-:Y:S02]  /*e740*/  FSETP.NEU.OR P0, PT, R7, RZ, P0 ;  /* 0x000000ff0700720b */ /* 0x000fe4000070d400 */
[----:B------:R-:W-:Y:S02]  /*e750*/  SEL R29, RZ, 0x1, !P3 ;  /* 0x00000001ff1d7807 */ /* 0x000fe40005800000 */
[----:B------:R-:W-:Y:S02]  /*e760*/  SEL R25, RZ, 0x1, !P2 ;  /* 0x00000001ff197807 */ /* 0x000fe40005000000 */
[----:B------:R-:W-:-:S02]  /*e770*/  SEL R23, RZ, 0x1, !P1 ;  /* 0x00000001ff177807 */ /* 0x000fc40004800000 */
[----:B------:R-:W-:Y:S01]  /*e780*/  SEL R22, RZ, 0x1, !P0 ;  /* 0x00000001ff167807 */ /* 0x000fe20004000000 */
[----:B------:R-:W-:Y:S06]  /*e790*/  @!P4 BRA `(.L_x_922) ;  /* 0xfffffffc0050c947 */ /* 0x000fec000383ffff */
.L_x_917:
[----:B------:R-:W3:Y:S01]  /*e7a0*/  LDCU UR9, c[0x0][0x558] ;  /* 0x0000ab00ff0977ac */ /* 0x000ee20008000800 */
[----:B------:R-:W-:Y:S01]  /*e7b0*/  MOV R27, RZ ;  /* 0x000000ff001b7202 */ /* 0x000fe20000000f00 */
[----:B------:R-:W4:Y:S01]  /*e7c0*/  LDCU.64 UR6, c[0x0][0x3a8] ;  /* 0x00007500ff0677ac */ /* 0x000f220008000a00 */
[----:B------:R-:W5:Y:S01]  /*e7d0*/  LDCU UR8, c[0x0][0x394] ;  /* 0x00007280ff0877ac */ /* 0x000f620008000800 */
[----:B---3--:R-:W-:-:S04]  /*e7e0*/  UIADD3 UR5, UPT, UPT, UR9, -0x1, URZ ;  /* 0xffffffff09057890 */ /* 0x008fc8000fffe0ff */
[----:B------:R-:W-:Y:S01]  /*e7f0*/  UISETP.LT.U32.AND UP0, UPT, UR5, 0x18, UPT ;  /* 0x000000180500788c */ /* 0x000fe2000bf01070 */
[----:B----4-:R-:W-:-:S03]  /*e800*/  IMAD R0, R2, UR6, RZ ;  /* 0x0000000602007c24 */ /* 0x010fc6000f8e02ff */
[----:B------:R-:W-:Y:S01]  /*e810*/  USEL UR4, UR5, 0x18, UP0 ;  /* 0x0000001805047887 */ /* 0x000fe20008000000 */
[----:B------:R-:W-:Y:S01]  /*e820*/  IMAD R3, R17, UR7, R0 ;  /* 0x0000000711037c24 */ /* 0x000fe2000f8e0200 */
[----:B------:R-:W-:Y:S02]  /*e830*/  UISETP.NE.AND UP0, UPT, UR9, URZ, UPT ;  /* 0x000000ff0900728c */ /* 0x000fe4000bf05270 */
[----:B------:R-:W-:Y:S01]  /*e840*/  UIADD3 UR4, UPT, UPT, UR4, 0x1, URZ ;  /* 0x0000000104047890 */ /* 0x000fe2000fffe0ff */
[----:B-----5:R-:W-:-:S04]  /*e850*/  IMAD R3, R16, UR8, R3 ;  /* 0x0000000810037c24 */ /* 0x020fc8000f8e0203 */
[----:B------:R-:W-:Y:S02]  /*e860*/  IMAD.SHL.U32 R7, R3, 0x4, RZ ;  /* 0x0000000403077824 */ /* 0x000fe400078e00ff */
[----:B------:R-:W-:Y:S05]  /*e870*/  BRA.U !UP0, `(.L_x_923) ;  /* 0x0000001108447547 */ /* 0x000fea000b800000 */
[----:B------:R-:W2:Y:S01]  /*e880*/  LDCU.64 UR8, c[0x0][0x560] ;  /* 0x0000ac00ff0877ac */ /* 0x000ea20008000a00 */
[----:B-1----:R-:W-:Y:S01]  /*e890*/  IMAD.MOV.U32 R6, RZ, RZ, RZ ;  /* 0x000000ffff067224 */ /* 0x002fe200078e00ff */
[----:B------:R-:W1:Y:S01]  /*e8a0*/  LDCU UR7, c[0x0][0x55c] ;  /* 0x0000ab80ff0777ac */ /* 0x000e620008000800 */
[----:B------:R-:W3:Y:S01]  /*e8b0*/  LDCU UR6, c[0x0][0x688] ;  /* 0x0000d100ff0677ac */ /* 0x000ee20008000800 */
[----:B------:R-:W-:Y:S01]  /*e8c0*/  UISETP.NE.AND UP1, UPT, UR5, URZ, UPT ;  /* 0x000000ff0500728c */ /* 0x000fe2000bf25270 */
[----:B--2---:R-:W-:-:S05]  /*e8d0*/  IMAD.HI.U32 R4, R7, UR8, R6 ;  /* 0x0000000807047c27 */ /* 0x004fca000f8e0006 */
[----:B------:R-:W-:-:S04]  /*e8e0*/  SHF.R.U32.HI R5, RZ, UR9, R4 ;  /* 0x00000009ff057c19 */ /* 0x000fc80008011604 */
[----:B------:R-:W-:-:S05]  /*e8f0*/  IADD3 R3, PT, PT, -R5, RZ, RZ ;  /* 0x000000ff05037210 */ /* 0x000fca0007ffe1ff */
[----:B-1----:R-:W-:-:S04]  /*e900*/  IMAD R3, R3, UR7, R7 ;  /* 0x0000000703037c24 */ /* 0x002fc8000f8e0207 */
        /* <DEDUP_REMOVED lines=264> */
.L_x_923:
[----:B------:R-:W-:Y:S01]  /*f990*/  IMAD.MOV.U32 R26, RZ, RZ, RZ ;  /* 0x000000ffff1a7224 */ /* 0x000fe200078e00ff */
[----:B------:R-:W-:Y:S06]  /*f9a0*/  BRA.U !UP0, `(.L_x_924) ;  /* 0x0000001108487547 */ /* 0x000fec000b800000 */
[----:B------:R-:W3:Y:S01]  /*f9b0*/  LDCU.64 UR6, c[0x0][0x560] ;  /* 0x0000ac00ff0677ac */ /* 0x000ee20008000a00 */
[----:B--2---:R-:W-:Y:S02]  /*f9c0*/  HFMA2 R4, -RZ, RZ, 0, 0 ;  /* 0x00000000ff047431 */ /* 0x004fe400000001ff */
[----:B-1----:R-:W-:Y:S01]  /*f9d0*/  VIADD R5, R7, 0x1 ;  /* 0x0000000107057836 */ /* 0x002fe20000000000 */
[----:B------:R-:W1:Y:S01]  /*f9e0*/  LDCU UR8, c[0x0][0x55c] ;  /* 0x0000ab80ff0877ac */ /* 0x000e620008000800 */
[----:B------:R-:W2:Y:S01]  /*f9f0*/  LDCU UR9, c[0x0][0x688] ;  /* 0x0000d100ff0977ac */ /* 0x000ea20008000800 */
[----:B------:R-:W-:Y:S01]  /*fa00*/  UISETP.NE.AND UP1, UPT, UR5, URZ, UPT ;  /* 0x000000ff0500728c */ /* 0x000fe2000bf25270 */
[----:B---3--:R-:W-:-:S05]  /*fa10*/  IMAD.HI.U32 R8, R5, UR6, R4 ;  /* 0x0000000605087c27 */ /* 0x008fca000f8e0004 */
[----:B------:R-:W-:-:S05]  /*fa20*/  SHF.R.U32.HI R9, RZ, UR7, R8 ;  /* 0x00000007ff097c19 */ /* 0x000fca0008011608 */
[----:B------:R-:W-:-:S04]  /*fa30*/  IMAD.MOV R4, RZ, RZ, -R9 ;  /* 0x000000ffff047224 */ /* 0x000fc800078e0a09 */
[----:B-1----:R-:W-:-:S04]  /*fa40*/  IMAD R4, R4, UR8, R5 ;  /* 0x0000000804047c24 */ /* 0x002fc8000f8e0205 */
[----:B--2---:R-:W-:Y:S01]  /*fa50*/  IMAD R26, R4, UR9, RZ ;  /* 0x00000009041a7c24 */ /* 0x004fe2000f8e02ff */
        /* <DEDUP_REMOVED lines=263> */
.L_x_924:
[----:B------:R-:W-:Y:S01]  /*10ad0*/  IMAD.MOV.U32 R24, RZ, RZ, RZ ;  /* 0x000000ffff187224 */ /* 0x000fe200078e00ff */
[----:B------:R-:W-:Y:S06]  /*10ae0*/  BRA.U !UP0, `(.L_x_925) ;  /* 0x0000001108487547 */ /* 0x000fec000b800000 */
[----:B------:R-:W3:Y:S01]  /*10af0*/  LDCU.64 UR6, c[0x0][0x560] ;  /* 0x0000ac00ff0677ac */ /* 0x000ee20008000a00 */
[----:B-12---:R-:W-:Y:S01]  /*10b00*/  IADD3 R5, PT, PT, R7, 0x2, RZ ;  /* 0x0000000207057810 */ /* 0x006fe20007ffe0ff */
[----:B------:R-:W-:Y:S01]  /*10b10*/  IMAD.MOV.U32 R4, RZ, RZ, RZ ;  /* 0x000000ffff047224 */ /* 0x000fe200078e00ff */
        /* <DEDUP_REMOVED lines=271> */
.L_x_925:
[----:B------:R-:W-:Y:S01]  /*11c10*/  MOV R18, RZ ;  /* 0x000000ff00127202 */ /* 0x000fe20000000f00 */
[----:B------:R-:W-:Y:S06]  /*11c20*/  BRA.U !UP0, `(.L_x_926) ;  /* 0x0000001108487547 */ /* 0x000fec000b800000 */
[----:B------:R-:W3:Y:S01]  /*11c30*/  LDCU.64 UR6, c[0x0][0x560] ;  /* 0x0000ac00ff0677ac */ /* 0x000ee20008000a00 */
[----:B--2---:R-:W-:Y:S01]  /*11c40*/  MOV R4, RZ ;  /* 0x000000ff00047202 */ /* 0x004fe20000000f00 */
        /* <DEDUP_REMOVED lines=272> */
.L_x_926:
[----:B------:R-:W3:Y:S01]  /*12d50*/  LDC.64 R8, c[0x0][0x768] ;  /* 0x0001da00ff087b82 */ /* 0x000ee20000000a00 */
[----:B------:R-:W4:Y:S02]  /*12d60*/  LDCU UR6, c[0x0][0x3a4] ;  /* 0x00007480ff0677ac */ /* 0x000f240008000800 */
[----:B----4-:R-:W-:Y:S01]  /*12d70*/  UISETP.NE.AND UP1, UPT, UR6, URZ, UPT ;  /* 0x000000ff0600728c */ /* 0x010fe2000bf25270 */
[----:B---3--:R-:W-:Y:S02]  /*12d80*/  ISETP.NE.U32.AND P0, PT, R8, RZ, PT ;  /* 0x000000ff0800720c */ /* 0x008fe40003f05070 */
[----:B--2---:R-:W-:Y:S02]  /*12d90*/  IADD3 R4, P1, PT, R27, R8, RZ ;  /* 0x000000081b047210 */ /* 0x004fe40007f3e0ff */
[----:B------:R-:W-:Y:S02]  /*12da0*/  ISETP.NE.AND.EX P0, PT, R9, RZ, PT, P0 ;  /* 0x000000ff0900720c */ /* 0x000fe40003f05300 */
[----:B------:R-:W-:-:S02]  /*12db0*/  IADD3.X R0, PT, PT, RZ, R9, RZ, P1, !PT ;  /* 0x00000009ff007210 */ /* 0x000fc40000ffe4ff */
[----:B------:R-:W-:Y:S02]  /*12dc0*/  SEL R4, R4, RZ, P0 ;  /* 0x000000ff04047207 */ /* 0x000fe40000000000 */
[----:B-1----:R-:W-:Y:S01]  /*12dd0*/  SEL R5, R0, RZ, P0 ;  /* 0x000000ff00057207 */ /* 0x002fe20000000000 */
        /* <DEDUP_REMOVED lines=277> */
.L_x_928:
        /* <DEDUP_REMOVED lines=276> */
.L_x_929:
        /* <DEDUP_REMOVED lines=276> */
.L_x_930:
        /* <DEDUP_REMOVED lines=276> */
.L_x_931:
        /* <DEDUP_REMOVED lines=26> */
.L_x_933:
[----:B------:R-:W-:Y:S05]  /*17490*/  BSYNC.RECONVERGENT B0 ;  /* 0x0000000000007941 */ /* 0x000fea0003800200 */
.L_x_932:
        /* <DEDUP_REMOVED lines=31> */
[----:B-1----:R-:W-:-:S05]  /*17690*/  IMAD.IADD R0, R0, 0x1, R9 ;  /* 0x0000000100007824 */ /* 0x002fca00078e0209 */
[----:B------:R-:W-:-:S04]  /*176a0*/  ISETP.NE.AND P1, PT, R0, UR4, PT ;  /* 0x0000000400007c0c */ /* 0x000fc8000bf25270 */
[----:B------:R-:W-:-:S05]  /*176b0*/  SEL R0, RZ, 0x1, P1 ;  /* 0x00000001ff007807 */ /* 0x000fca0000800000 */
[----:B------:R2:W-:Y:S04]  /*176c0*/  STS.U8 [UR5], R0 ;  /* 0x00000000ff007988 */ /* 0x0005e80008000005 */
.L_x_935:
[----:B------:R-:W-:Y:S05]  /*176d0*/  BSYNC.RECONVERGENT B0 ;  /* 0x0000000000007941 */ /* 0x000fea0003800200 */
.L_x_934:
        /* <DEDUP_REMOVED lines=40> */
.L_x_940:
[----:B------:R-:W-:-:S04]  /*17960*/  IMAD.IADD R9, R3, 0x1, R0 ;  /* 0x0000000103097824 */ /* 0x000fc800078e0200 */
[----:B---3--:R-:W-:-:S05]  /*17970*/  IMAD.WIDE.U32 R8, R9, 0x4, R6 ;  /* 0x0000000409087825 */ /* 0x008fca00078e0006 */
[----:B------:R-:W2:Y:S04]  /*17980*/  LDG.E.S8 R10, desc[UR36][R8.64] ;  /* 0x00000024080a7981 */ /* 0x000ea8000c1e1300 */
[----:B------:R-:W3:Y:S04]  /*17990*/  LDG.E.U8 R12, desc[UR36][R8.64+0x1] ;  /* 0x00000124080c7981 */ /* 0x000ee8000c1e1100 */
[----:B------:R-:W4:Y:S04]  /*179a0*/  LDG.E.U8 R13, desc[UR36][R8.64+0x2] ;  /* 0x00000224080d7981 */ /* 0x000f28000c1e1100 */
[----:B------:R1:W5:Y:S01]  /*179b0*/  LDG.E.U8 R14, desc[UR36][R8.64+0x3] ;  /* 0x00000324080e7981 */ /* 0x000362000c1e1100 */
[----:B------:R-:W-:-:S02]  /*179c0*/  LOP3.LUT P2, RZ, R25, 0xff, RZ, 0xc0, !PT ;  /* 0x000000ff19ff7812 */ /* 0x000fc4000784c0ff */
[----:B------:R-:W-:Y:S02]  /*179d0*/  LOP3.LUT P3, RZ, R23, 0xff, RZ, 0xc0, !PT ;  /* 0x000000ff17ff7812 */ /* 0x000fe4000786c0ff */
[----:B------:R-:W-:Y:S02]  /*179e0*/  LOP3.LUT P4, RZ, R22, 0xff, RZ, 0xc0, !PT ;  /* 0x000000ff16ff7812 */ /* 0x000fe4000788c0ff */
[----:B------:R-:W-:Y:S02]  /*179f0*/  LOP3.LUT P1, RZ, R19, 0xff, RZ, 0xc0, !PT ;  /* 0x000000ff13ff7812 */ /* 0x000fe4000782c0ff */
[----:B------:R-:W-:-:S04]  /*17a00*/  IADD3 R0, PT, PT, R11, R0, RZ ;  /* 0x000000000b007210 */ /* 0x000fc80007ffe0ff */
[----:B------:R-:W-:Y:S01]  /*17a10*/  ISETP.GE.U32.AND P5, PT, R0, UR6, PT ;  /* 0x0000000600007c0c */ /* 0x000fe2000bfa6070 */
[----:B--2---:R-:W1:Y:S08]  /*17a20*/  I2F.S16 R10, R10 ;  /* 0x0000000a000a7306 */ /* 0x004e700000101400 */
[----:B---3--:R-:W2:Y:S01]  /*17a30*/  I2F.S8 R12, R12 ;  /* 0x0000000c000c7306 */ /* 0x008ea20000001400 */
[----:B-1----:R-:W-:-:S07]  /*17a40*/  F2FP.F16.F32.PACK_AB R9, RZ, R10 ;  /* 0x0000000aff09723e */ /* 0x002fce00000000ff */
[----:B----4-:R-:W1:Y:S01]  /*17a50*/  I2F.S8 R13, R13 ;  /* 0x0000000d000d7306 */ /* 0x010e620000001400 */
[----:B------:R-:W-:Y:S01]  /*17a60*/  @!P2 HADD2.F32 R8, -RZ, R9.H0_H0 ;  /* 0x20000009ff08a230 */ /* 0x000fe20000004100 */
[----:B--2---:R-:W-:-:S06]  /*17a70*/  F2FP.F16.F32.PACK_AB R15, RZ, R12 ;  /* 0x0000000cff0f723e */ /* 0x004fcc00000000ff */
[----:B-----5:R-:W2:Y:S01]  /*17a80*/  I2F.S8 R14, R14 ;  /* 0x0000000e000e7306 */ /* 0x020ea20000001400 */
        /* <DEDUP_REMOVED lines=10> */
[----:B------:R-:W-:-:S04]  /*17b30*/  SEL R22, RZ, 0x1, !P4 ;  /* 0x00000001ff167807 */ /* 0x000fc80006000000 */
[----:B------:R-:W-:-:S04]  /*17b40*/  FSETP.NEU.OR P1, PT, R12, RZ, P1 ;  /* 0x000000ff0c00720b */ /* 0x000fc80000f2d400 */
[----:B------:R-:W-:Y:S01]  /*17b50*/  SEL R19, RZ, 0x1, !P1 ;  /* 0x00000001ff137807 */ /* 0x000fe20004800000 */
[----:B------:R-:W-:Y:S08]  /*17b60*/  @!P5 BRA `(.L_x_940) ;  /* 0xfffffffc007cd947 */ /* 0x000ff0000383ffff */
[----:B------:R-:W-:Y:S05]  /*17b70*/  BSYNC.RECONVERGENT B1 ;  /* 0x0000000000017941 */ /* 0x000fea0003800200 */
.L_x_939:
[----:B------:R-:W-:Y:S05]  /*17b80*/  BRA `(.L_x_938) ;  /* 0x0000000000c87947 */ /* 0x000fea0003800000 */
.L_x_937:
        /* <DEDUP_REMOVED lines=9> */
[C---:B------:R-:W-:Y:S01]  /*17c20*/  PRMT R23, R25.reuse, 0x7610, R23 ;  /* 0x0000761019177816 */ /* 0x040fe20000000017 */
[----:B------:R-:W-:Y:S01]  /*17c30*/  IMAD.MOV.U32 R3, RZ, RZ, R17 ;  /* 0x000000ffff037224 */ /* 0x000fe200078e0011 */
[C---:B------:R-:W-:Y:S02]  /*17c40*/  PRMT R22, R25.reuse, 0x7610, R22 ;  /* 0x0000761019167816 */ /* 0x040fe40000000016 */
[----:B------:R-:W-:-:S03]  /*17c50*/  PRMT R19, R25, 0x7610, R19 ;  /* 0x0000761019137816 */ /* 0x000fc60000000013 */
[----:B------:R-:W3:Y:S08]  /*17c60*/  LDC.64 R6, c[0x0][0x770] ;  /* 0x0001dc00ff067b82 */ /* 0x000ef00000000a00 */
[----:B------:R-:W4:Y:S01]  /*17c70*/  LDC R14, c[0x0][0x364] ;  /* 0x0000d900ff0e7b82 */ /* 0x000f220000000800 */
[----:B-1----:R-:W-:-:S07]  /*17c80*/  IMAD R16, R16, UR4, RZ ;  /* 0x0000000410107c24 */ /* 0x002fce000f8e02ff */
.L_x_941:
[----:B------:R-:W-:-:S05]  /*17c90*/  IADD3 R9, PT, PT, R16, R3, RZ ;  /* 0x0000000310097210 */ /* 0x000fca0007ffe0ff */
[----:B--2---:R-:W-:-:S04]  /*17ca0*/  IMAD R9, R9, R13, R2 ;  /* 0x0000000d09097224 */ /* 0x004fc800078e0202 */
[----:B---3--:R-:W-:-:S05]  /*17cb0*/  IMAD.WIDE.U32 R8, R9, 0x4, R6 ;  /* 0x0000000409087825 */ /* 0x008fca00078e0006 */
[----:B------:R-:W2:Y:S04]  /*17cc0*/  LDG.E.S8 R0, desc[UR36][R8.64] ;  /* 0x0000002408007981 */ /* 0x000ea8000c1e1300 */
[----:B------:R-:W3:Y:S04]  /*17cd0*/  LDG.E.U8 R10, desc[UR36][R8.64+0x1] ;  /* 0x00000124080a7981 */ /* 0x000ee8000c1e1100 */
[----:B------:R-:W5:Y:S04]  /*17ce0*/  LDG.E.U8 R11, desc[UR36][R8.64+0x2] ;  /* 0x00000224080b7981 */ /* 0x000f68000c1e1100 */
[----:B------:R1:W5:Y:S01]  /*17cf0*/  LDG.E.U8 R12, desc[UR36][R8.64+0x3] ;  /* 0x00000324080c7981 */ /* 0x000362000c1e1100 */
[----:B------:R-:W-:Y:S01]  /*17d00*/  LOP3.LUT P1, RZ, R25, 0xff, RZ, 0xc0, !PT ;  /* 0x000000ff19ff7812 */ /* 0x000fe2000782c0ff */
[----:B----4-:R-:W-:Y:S01]  /*17d10*/  IMAD.IADD R3, R14, 0x1, R3 ;  /* 0x000000010e037824 */ /* 0x010fe200078e0203 */
[----:B------:R-:W-:-:S02]  /*17d20*/  LOP3.LUT P3, RZ, R23, 0xff, RZ, 0xc0, !PT ;  /* 0x000000ff17ff7812 */ /* 0x000fc4000786c0ff */
[----:B------:R-:W-:Y:S02]  /*17d30*/  LOP3.LUT P4, RZ, R22, 0xff, RZ, 0xc0, !PT ;  /* 0x000000ff16ff7812 */ /* 0x000fe4000788c0ff */
[----:B------:R-:W-:Y:S02]  /*17d40*/  LOP3.LUT P2, RZ, R19, 0xff, RZ, 0xc0, !PT ;  /* 0x000000ff13ff7812 */ /* 0x000fe4000784c0ff */
[----:B------:R-:W-:Y:S01]  /*17d50*/  ISETP.GE.U32.AND P5, PT, R3, UR5, PT ;  /* 0x0000000503007c0c */ /* 0x000fe2000bfa6070 */
[----:B--2---:R-:W1:Y:S08]  /*17d60*/  I2F.S16 R0, R0 ;  /* 0x0000000000007306 */ /* 0x004e700000101400 */
[----:B---3--:R-:W2:Y:S01]  /*17d70*/  I2F.S8 R10, R10 ;  /* 0x0000000a000a7306 */ /* 0x008ea20000001400 */
[----:B-1----:R-:W-:-:S07]  /*17d80*/  F2FP.F16.F32.PACK_AB R9, RZ, R0 ;  /* 0x00000000ff09723e */ /* 0x002fce00000000ff */
[----:B-----5:R-:W1:Y:S01]  /*17d90*/  I2F.S8 R11, R11 ;  /* 0x0000000b000b7306 */ /* 0x020e620000001400 */
        /* <DEDUP_REMOVED lines=17> */
.L_x_938:
[----:B------:R-:W-:Y:S05]  /*17eb0*/  BSYNC.RECONVERGENT B0 ;  /* 0x0000000000007941 */ /* 0x000fea0003800200 */
.L_x_936:
        /* <DEDUP_REMOVED lines=19> */
.L_x_945:
[----:B------:R-:W-:Y:S01]  /*17ff0*/  USHF.R.U32.HI UR7, URZ, 0x1, UR4 ;  /* 0x00000001ff077899 */ /* 0x000fe20008011604 */
[----:B------:R-:W-:Y:S05]  /*18000*/  BAR.SYNC.DEFER_BLOCKING 0x0 ;  /* 0x0000000000007b1d */ /* 0x000fea0000010000 */
[----:B-1----:R-:W-:Y:S01]  /*18010*/  IADD3 R3, PT, PT, R17, UR7, RZ ;  /* 0x0000000711037c10 */ /* 0x002fe2000fffe0ff */
[----:B------:R-:W-:Y:S03]  /*18020*/  BSSY.RECONVERGENT B0, `(.L_x_943) ;  /* 0x0000029000007945 */ /* 0x000fe60003800200 */
        /* <DEDUP_REMOVED lines=40> */
.L_x_944:
[----:B------:R-:W-:Y:S05]  /*182b0*/  BSYNC.RECONVERGENT B0 ;  /* 0x0000000000007941 */ /* 0x000fea0003800200 */
.L_x_943:
[----:B------:R-:W-:-:S03]  /*182c0*/  UISETP.GT.U32.AND UP0, UPT, UR4, 0x3, UPT ;  /* 0x000000030400788c */ /* 0x000fc6000bf04070 */
[----:B------:R-:W-:-:S06]  /*182d0*/  UMOV UR4, UR7 ;  /* 0x0000000700047c82 */ /* 0x000fcc0008000000 */
[----:B------:R-:W-:Y:S05]  /*182e0*/  BRA.U UP0, `(.L_x_945) ;  /* 0xfffffffd00407547 */ /* 0x000fea000b83ffff */
.L_x_942:
        /* <DEDUP_REMOVED lines=17> */
[----:B--2---:R-:W-:-:S07]  /*18400*/  IMAD.U32 R3, RZ, RZ, UR5 ;  /* 0x00000005ff037e24 */ /* 0x004fce000f8e00ff */
.L_x_950:
[----:B------:R-:W-:Y:S01]  /*18410*/  SHF.R.U32.HI R11, RZ, 0x1, R3 ;  /* 0x00000001ff0b7819 */ /* 0x000fe20000011603 */
[----:B------:R-:W-:Y:S01]  /*18420*/  BAR.SYNC.DEFER_BLOCKING 0x0 ;  /* 0x0000000000007b1d */ /* 0x000fe20000010000 */
[----:B------:R-:W-:Y:S02]  /*18430*/  ISETP.GT.U32.AND P4, PT, R3, 0x7f, PT ;  /* 0x0000007f0300780c */ /* 0x000fe40003f84070 */
[----:B------:R-:W-:-:S03]  /*18440*/  IADD3 R6, PT, PT, R11, R2, RZ ;  /* 0x000000020b067210 */ /* 0x000fc60007ffe0ff */
[----:B------:R-:W-:Y:S01]  /*18450*/  BSSY.RECONVERGENT B0, `(.L_x_948) ;  /* 0x0000028000007945 */ /* 0x000fe20003800200 */
[----:B------:R-:W-:-:S04]  /*18460*/  ISETP.GE.U32.AND P1, PT, R6, UR5, PT ;  /* 0x0000000506007c0c */ /* 0x000fc8000bf26070 */
        /* <DEDUP_REMOVED lines=38> */
.L_x_949:
[----:B------:R-:W-:Y:S05]  /*186d0*/  BSYNC.RECONVERGENT B0 ;  /* 0x0000000000007941 */ /* 0x000fea0003800200 */
.L_x_948:
[----:B-1----:R-:W-:Y:S01]  /*186e0*/  MOV R3, R11 ;  /* 0x0000000b00037202 */ /* 0x002fe20000000f00 */
[----:B------:R-:W-:Y:S06]  /*186f0*/  @P4 BRA `(.L_x_950) ;  /* 0xfffffffc00444947 */ /* 0x000fec000383ffff */
.L_x_947:
[----:B------:R-:W-:Y:S01]  /*18700*/  BAR.SYNC.DEFER_BLOCKING 0x0 ;  /* 0x0000000000007b1d */ /* 0x000fe20000010000 */
[----:B------:R-:W-:-:S09]  /*18710*/  UISETP.GE.U32.AND UP0, UPT, UR4, 0x2, UPT ;  /* 0x000000020400788c */ /* 0x000fd2000bf06070 */
[----:B------:R-:W-:Y:S05]  /*18720*/  BRA.U !UP0, `(.L_x_946) ;  /* 0x0000000108b87547 */ /* 0x000fea000b800000 */
[----:B-12---:R-:W-:-:S07]  /*18730*/  IMAD.MOV.U32 R0, RZ, RZ, 0x1 ;  /* 0x00000001ff007424 */ /* 0x006fce00078e00ff */
.L_x_951:
[----:B------:R-:W-:Y:S02]  /*18740*/  LOP3.LUT R2, R25, 0xffff, RZ, 0xc0, !PT ;  /* 0x0000ffff19027812 */ /* 0x000fe400078ec0ff */
[----:B------:R-:W-:Y:S02]  /*18750*/  LOP3.LUT R3, R23, 0xffff, RZ, 0xc0, !PT ;  /* 0x0000ffff17037812 */ /* 0x000fe400078ec0ff */
[----:B------:R-:W-:Y:S02]  /*18760*/  PRMT R7, R2, 0x8880, RZ ;  /* 0x0000888002077816 */ /* 0x000fe400000000ff */
[----:B------:R-:W-:Y:S02]  /*18770*/  PRMT R8, R3, 0x8880, RZ ;  /* 0x0000888003087816 */ /* 0x000fe400000000ff */
[----:B------:R-:W-:Y:S02]  /*18780*/  MOV R3, R7 ;  /* 0x0000000700037202 */ /* 0x000fe40000000f00 */
[----:B------:R-:W-:Y:S01]  /*18790*/  LOP3.LUT R6, R22, 0xffff, RZ, 0xc0, !PT ;  /* 0x0000ffff16067812 */ /* 0x000fe200078ec0ff */
[----:B------:R-:W-:Y:S01]  /*187a0*/  IMAD.MOV.U32 R7, RZ, RZ, R8 ;  /* 0x000000ffff077224 */ /* 0x000fe200078e0008 */
[----:B------:R-:W-:-:S02]  /*187b0*/  LOP3.LUT R2, R19, 0xffff, RZ, 0xc0, !PT ;  /* 0x0000ffff13027812 */ /* 0x000fc400078ec0ff */
[----:B------:R-:W-:Y:S01]  /*187c0*/  PRMT R9, R6, 0x8880, RZ ;  /* 0x0000888006097816 */ /* 0x000fe200000000ff */
[----:B------:R-:W1:Y:S01]  /*187d0*/  SHFL.DOWN PT, R3, R3, R0, 0x1f ;  /* 0x08001f0003037589 */ /* 0x000e6200000e0000 */
[----:B------:R-:W-:Y:S02]  /*187e0*/  PRMT R11, R2, 0x8880, RZ ;  /* 0x00008880020b7816 */ /* 0x000fe400000000ff */
[----:B------:R-:W-:Y:S01]  /*187f0*/  LOP3.LUT P2, RZ, R25, 0xff, RZ, 0xc0, !PT ;  /* 0x000000ff19ff7812 */ /* 0x000fe2000784c0ff */
[----:B------:R-:W2:Y:S01]  /*18800*/  SHFL.DOWN PT, R7, R7, R0, 0x1f ;  /* 0x08001f0007077589 */ /* 0x000ea200000e0000 */
[----:B------:R-:W-:Y:S02]  /*18810*/  LOP3.LUT P4, RZ, R23, 0xff, RZ, 0xc0, !PT ;  /* 0x000000ff17ff7812 */ /* 0x000fe4000788c0ff */
[----:B------:R-:W-:Y:S01]  /*18820*/  LOP3.LUT P3, RZ, R22, 0xff, RZ, 0xc0, !PT ;  /* 0x000000ff16ff7812 */ /* 0x000fe2000786c0ff */
[----:B------:R-:W3:Y:S01]  /*18830*/  SHFL.DOWN PT, R9, R9, R0, 0x1f ;  /* 0x08001f0009097589 */ /* 0x000ee200000e0000 */
[----:B------:R-:W-:-:S03]  /*18840*/  LOP3.LUT P1, RZ, R19, 0xff, RZ, 0xc0, !PT ;  /* 0x000000ff13ff7812 */ /* 0x000fc6000782c0ff */
[----:B------:R4:W5:Y:S02]  /*18850*/  SHFL.DOWN PT, R11, R11, R0, 0x1f ;  /* 0x08001f000b0b7589 */ /* 0x00096400000e0000 */
[----:B----4-:R-:W-:Y:S02]  /*18860*/  SHF.L.U32 R0, R0, 0x1, RZ ;  /* 0x0000000100007819 */ /* 0x010fe400000006ff */
[----:B-1----:R-:W-:Y:S02]  /*18870*/  ISETP.NE.AND P6, PT, R3, RZ, PT ;  /* 0x000000ff0300720c */ /* 0x002fe40003fc5270 */
[----:B--2---:R-:W-:Y:S02]  /*18880*/  ISETP.NE.AND P5, PT, R7, RZ, PT ;  /* 0x000000ff0700720c */ /* 0x004fe40003fa5270 */
[----:B------:R-:W-:Y:S02]  /*18890*/  FSEL R2, RZ, 1, !P6 ;  /* 0x3f800000ff027808 */ /* 0x000fe40007000000 */
[----:B------:R-:W-:-:S02]  /*188a0*/  FSEL R3, RZ, 1, !P5 ;  /* 0x3f800000ff037808 */ /* 0x000fc40006800000 */
[----:B---3--:R-:W-:Y:S02]  /*188b0*/  ISETP.NE.AND P6, PT, R9, RZ, PT ;  /* 0x000000ff0900720c */ /* 0x008fe40003fc5270 */
[----:B-----5:R-:W-:Y:S02]  /*188c0*/  ISETP.NE.AND P5, PT, R11, RZ, PT ;  /* 0x000000ff0b00720c */ /* 0x020fe40003fa5270 */
[----:B------:R-:W-:Y:S02]  /*188d0*/  F2FP.F16.F32.PACK_AB R7, RZ, R2 ;  /* 0x00000002ff07723e */ /* 0x000fe400000000ff */
[----:B------:R-:W-:Y:S02]  /*188e0*/  FSEL R2, RZ, 1, !P6 ;  /* 0x3f800000ff027808 */ /* 0x000fe40007000000 */
[----:B------:R-:W-:Y:S02]  /*188f0*/  FSEL R6, RZ, 1, !P5 ;  /* 0x3f800000ff067808 */ /* 0x000fe40006800000 */
[----:B------:R-:W-:-:S02]  /*18900*/  ISETP.GE.AND P5, PT, R0, UR4, PT ;  /* 0x0000000400007c0c */ /* 0x000fc4000bfa6270 */
[----:B------:R-:W-:Y:S02]  /*18910*/  F2FP.F16.F32.PACK_AB R3, RZ, R3 ;  /* 0x00000003ff03723e */ /* 0x000fe400000000ff */
[----:B------:R-:W-:Y:S01]  /*18920*/  F2FP.F16.F32.PACK_AB R8, RZ, R2 ;  /* 0x00000002ff08723e */ /* 0x000fe200000000ff */
[----:B------:R-:W-:Y:S01]  /*18930*/  @!P2 HADD2.F32 R2, -RZ, R7.H0_H0 ;  /* 0x20000007ff02a230 */ /* 0x000fe20000004100 */
[----:B------:R-:W-:Y:S01]  /*18940*/  F2FP.F16.F32.PACK_AB R9, RZ, R6 ;  /* 0x00000006ff09723e */ /* 0x000fe200000000ff */
[----:B------:R-:W-:Y:S02]  /*18950*/  @!P4 HADD2.F32 R3, -RZ, R3.H0_H0 ;  /* 0x20000003ff03c230 */ /* 0x000fe40000004100 */
[----:B------:R-:W-:Y:S01]  /*18960*/  @!P3 HADD2.F32 R6, -RZ, R8.H0_H0 ;  /* 0x20000008ff06b230 */ /* 0x000fe20000004100 */
[----:B------:R-:W-:Y:S01]  /*18970*/  FSETP.NEU.OR P2, PT, R2, RZ, P2 ;  /* 0x000000ff0200720b */ /* 0x000fe2000174d400 */
[----:B------:R-:W-:Y:S01]  /*18980*/  @!P1 HADD2.F32 R7, -RZ, R9.H0_H0 ;  /* 0x20000009ff079230 */ /* 0x000fe20000004100 */
        /* <DEDUP_REMOVED lines=8> */
.L_x_946:
        /* <DEDUP_REMOVED lines=21> */
[----:B------:R-:W-:Y:S08]  /*18b60*/  I2F.S8 R25, R25 ;  /* 0x0000001900197306 */ /* 0x000ff00000001400 */
[----:B------:R-:W-:Y:S08]  /*18b70*/  I2F.S8 R23, R23 ;  /* 0x0000001700177306 */ /* 0x000ff00000001400 */
[----:B------:R-:W-:Y:S08]  /*18b80*/  I2F.S8 R22, R22 ;  /* 0x0000001600167306 */ /* 0x000ff00000001400 */
[----:B------:R-:W1:Y:S01]  /*18b90*/  I2F.S8 R19, R19 ;  /* 0x0000001300137306 */ /* 0x000e620000001400 */
[----:B--2---:R-:W-:-:S02]  /*18ba0*/  ISETP.NE.AND P0, PT, R12, RZ, PT ;  /* 0x000000ff0c00720c */ /* 0x004fc40003f05270 */
[----:B-1----:R-:W-:Y:S02]  /*18bb0*/  F2FP.F16.F32.PACK_AB R12, RZ, R19 ;  /* 0x00000013ff0c723e */ /* 0x002fe400000000ff */
[----:B---3--:R-:W-:Y:S02]  /*18bc0*/  ISETP.NE.AND P1, PT, R0, RZ, PT ;  /* 0x000000ff0000720c */ /* 0x008fe40003f25270 */
[----:B------:R-:W-:Y:S02]  /*18bd0*/  F2FP.F16.F32.PACK_AB R0, RZ, R25 ;  /* 0x00000019ff00723e */ /* 0x000fe400000000ff */
[----:B----4-:R-:W-:Y:S02]  /*18be0*/  ISETP.NE.AND P2, PT, R10, RZ, PT ;  /* 0x000000ff0a00720c */ /* 0x010fe40003f45270 */
[----:B------:R-:W-:Y:S02]  /*18bf0*/  F2FP.F16.F32.PACK_AB R10, RZ, R23 ;  /* 0x00000017ff0a723e */ /* 0x000fe400000000ff */
[----:B-----5:R-:W-:Y:S01]  /*18c00*/  ISETP.NE.AND P3, PT, R11, RZ, PT ;  /* 0x000000ff0b00720c */ /* 0x020fe20003f65270 */
[----:B------:R-:W-:Y:S01]  /*18c10*/  @!P0 HADD2.F32 R0, -RZ, R0.H0_H0 ;  /* 0x20000000ff008230 */ /* 0x000fe20000004100 */
[----:B------:R-:W-:-:S03]  /*18c20*/  F2FP.F16.F32.PACK_AB R11, RZ, R22 ;  /* 0x00000016ff0b723e */ /* 0x000fc600000000ff */
[----:B------:R-:W-:Y:S01]  /*18c30*/  @!P1 HADD2.F32 R10, -RZ, R10.H0_H0 ;  /* 0x2000000aff0a9230 */ /* 0x000fe20000004100 */
[----:B------:R-:W-:-:S03]  /*18c40*/  FSETP.NEU.OR P0, PT, R0, RZ, P0 ;  /* 0x000000ff0000720b */ /* 0x000fc6000070d400 */
[----:B------:R-:W-:Y:S01]  /*18c50*/  @!P2 HADD2.F32 R11, -RZ, R11.H0_H0 ;  /* 0x2000000bff0ba230 */ /* 0x000fe20000004100 */
[----:B------:R-:W-:Y:S02]  /*18c60*/  FSETP.NEU.OR P1, PT, R10, RZ, P1 ;  /* 0x000000ff0a00720b */ /* 0x000fe40000f2d400 */
[----:B------:R-:W-:Y:S01]  /*18c70*/  SEL R25, RZ, 0x1, !P0 ;  /* 0x00000001ff197807 */ /* 0x000fe20004000000 */
[----:B------:R-:W-:Y:S01]  /*18c80*/  @!P3 HADD2.F32 R12, -RZ, R12.H0_H0 ;  /* 0x2000000cff0cb230 */ /* 0x000fe20000004100 */
[----:B------:R-:W-:Y:S02]  /*18c90*/  FSETP.NEU.OR P2, PT, R11, RZ, P2 ;  /* 0x000000ff0b00720b */ /* 0x000fe4000174d400 */
[----:B------:R-:W-:Y:S02]  /*18ca0*/  SEL R23, RZ, 0x1, !P1 ;  /* 0x00000001ff177807 */ /* 0x000fe40004800000 */
[----:B------:R-:W-:Y:S02]  /*18cb0*/  FSETP.NEU.OR P3, PT, R12, RZ, P3 ;  /* 0x000000ff0c00720b */ /* 0x000fe40001f6d400 */
[----:B------:R-:W-:-:S02]  /*18cc0*/  SEL R22, RZ, 0x1, !P2 ;  /* 0x00000001ff167807 */ /* 0x000fc40005000000 */
[----:B------:R-:W-:-:S09]  /*18cd0*/  SEL R19, RZ, 0x1, !P3 ;  /* 0x00000001ff137807 */ /* 0x000fd20005800000 */
.L_x_953:
        /* <DEDUP_REMOVED lines=16> */
.L_x_954:
        /* <DEDUP_REMOVED lines=19> */
.L_x_955:
        /* <DEDUP_REMOVED lines=25> */
.L_x_956:
        /* <DEDUP_REMOVED lines=25> */
.L_x_957:
        /* <DEDUP_REMOVED lines=25> */
.L_x_958:
[----:B------:R-:W1:Y:S01]  /*193c0*/  LDCU.64 UR4, c[0x0][0x758] ;  /* 0x0000eb00ff0477ac */ /* 0x000e620008000a00 */
[----:B------:R-:W-:-:S04]  /*193d0*/  LOP3.LUT P1, RZ, R19, 0xff, RZ, 0xc0, !PT ;  /* 0x000000ff13ff7812 */ /* 0x000fc8000782c0ff */
[----:B------:R-:W-:Y:S02]  /*193e0*/  SEL R3, RZ, 0x1, !P1 ;  /* 0x00000001ff037807 */ /* 0x000fe40004800000 */
[----:B-1----:R-:W-:-:S04]  /*193f0*/  IADD3 R18, P0, PT, R18, UR4, RZ ;  /* 0x0000000412127c10 */ /* 0x002fc8000ff1e0ff */
[----:B------:R-:W-:-:S05]  /*19400*/  IADD3.X R19, PT, PT, RZ, UR5, RZ, P0, !PT ;  /* 0x00000005ff137c10 */ /* 0x000fca00087fe4ff */
[----:B------:R-:W-:Y:S01]  /*19410*/  STG.E.U8 desc[UR36][R18.64], R3 ;  /* 0x0000000312007986 */ /* 0x000fe2000c101124 */
[----:B------:R-:W-:Y:S05]  /*19420*/  EXIT ;  /* 0x000000000000794d */ /* 0x000fea0003800000 */
.L_x_952:
[----:B------:R-:W3:Y:S01]  /*19430*/  LDCU.U8 UR4, c[0x0][0x788] ;  /* 0x0000f100ff0477ac */ /* 0x000ee20008000000 */
[----:B------:R-:W4:Y:S01]  /*19440*/  LDCU.U8 UR5, c[0x0][0x789] ;  /* 0x0000f120ff0577ac */ /* 0x000f220008000000 */
[----:B---3--:R-:W-:Y:S02]  /*19450*/  UISETP.NE.AND UP1, UPT, UR4, URZ, UPT ;  /* 0x000000ff0400728c */ /* 0x008fe4000bf25270 */
[----:B----4-:R-:W-:-:S07]  /*19460*/  UISETP.NE.AND UP0, UPT, UR5, URZ, UPT ;  /* 0x000000ff0500728c */ /* 0x010fce000bf05270 */
[----:B------:R-:W-:Y:S05]  /*19470*/  BRA.U !UP1, `(.L_x_959) ;  /* 0x0000000109707547 */ /* 0x000fea000b800000 */
[----:B------:R-:W3:Y:S04]  /*19480*/  LDG.E.U8 R6, desc[UR36][R4.64] ;  /* 0x0000002404067981 */ /* 0x000ee8000c1e1100 */
[----:B-12---:R-:W2:Y:S04]  /*19490*/  LDG.E.U8 R0, desc[UR36][R4.64+0x1] ;  /* 0x0000012404007981 */ /* 0x006ea8000c1e1100 */
[----:B------:R-:W4:Y:S04]  /*194a0*/  LDG.E.U8 R2, desc[UR36][R4.64+0x2] ;  /* 0x0000022404027981 */ /* 0x000f28000c1e1100 */
[----:B------:R-:W5:Y:S01]  /*194b0*/  LDG.E.U8 R3, desc[UR36][R4.64+0x3] ;  /* 0x0000032404037981 */ /* 0x000f62000c1e1100 */
[----:B------:R-:W-:Y:S08]  /*194c0*/  I2F.S8 R25, R25 ;  /* 0x0000001900197306 */ /* 0x000ff00000001400 */
[----:B------:R-:W-:Y:S08]  /*194d0*/  I2F.S8 R23, R23 ;  /* 0x0000001700177306 */ /* 0x000ff00000001400 */
[----:B------:R-:W-:Y:S08]  /*194e0*/  I2F.S8 R22, R22 ;  /* 0x0000001600167306 */ /* 0x000ff00000001400 */
[----:B------:R-:W1:Y:S01]  /*194f0*/  I2F.S8 R19, R19 ;  /* 0x0000001300137306 */ /* 0x000e620000001400 */
[----:B---3--:R-:W-:-:S02]  /*19500*/  ISETP.NE.AND P0, PT, R6, RZ, PT ;  /* 0x000000ff0600720c */ /* 0x008fc40003f05270 */
[----:B-1----:R-:W-:Y:S02]  /*19510*/  F2FP.F16.F32.PACK_AB R6, RZ, R19 ;  /* 0x00000013ff06723e */ /* 0x002fe400000000ff */
[----:B--2---:R-:W-:Y:S02]  /*19520*/  ISETP.NE.AND P1, PT, R0, RZ, PT ;  /* 0x000000ff0000720c */ /* 0x004fe40003f25270 */
        /* <DEDUP_REMOVED lines=17> */
.L_x_959:
        /* <DEDUP_REMOVED lines=20> */
.L_x_961:
[----:B------:R-:W3:Y:S01]  /*19780*/  LDCU.64 UR4, c[0x0][0x758] ;  /* 0x0000eb00ff0477ac */ /* 0x000ee20008000a00 */
[----:B------:R-:W-:-:S04]  /*19790*/  LOP3.LUT P0, RZ, R25, 0xff, RZ, 0xc0, !PT ;  /* 0x000000ff19ff7812 */ /* 0x000fc8000780c0ff */
[----:B------:R-:W-:Y:S02]  /*197a0*/  SEL R5, RZ, 0x1, !P0 ;  /* 0x00000001ff057807 */ /* 0x000fe40004000000 */
[----:B---3--:R-:W-:Y:S01]  /*197b0*/  IADD3 R2, P1, PT, R27, UR4, RZ ;  /* 0x000000041b027c10 */ /* 0x008fe2000ff3e0ff */
[----:B------:R-:W3:Y:S03]  /*197c0*/  LDCU UR4, c[0x0][0x78c] ;  /* 0x0000f180ff0477ac */ /* 0x000ee60008000800 */
[----:B-12---:R-:W-:-:S05]  /*197d0*/  IADD3.X R3, PT, PT, RZ, UR5, RZ, P1, !PT ;  /* 0x00000005ff037c10 */ /* 0x006fca0008ffe4ff */
[----:B------:R1:W-:Y:S01]  /*197e0*/  STG.E.U8 desc[UR36][R2.64], R5 ;  /* 0x0000000502007986 */ /* 0x0003e2000c101124 */
[----:B---3--:R-:W-:-:S09]  /*197f0*/  UISETP.NE.AND UP0, UPT, UR4, 0x1, UPT ;  /* 0x000000010400788c */ /* 0x008fd2000bf05270 */
[----:B-1----:R-:W-:Y:S05]  /*19800*/  BRA.U !UP0, `(.L_x_962) ;  /* 0x0000000108407547 */ /* 0x002fea000b800000 */
        /* <DEDUP_REMOVED lines=16> */
.L_x_962:
        /* <DEDUP_REMOVED lines=25> */
.L_x_963:
        /* <DEDUP_REMOVED lines=25> */
.L_x_964:
[----:B------:R-:W1:Y:S01]  /*19c30*/  LDCU.64 UR4, c[0x0][0x758] ;  /* 0x0000eb00ff0477ac */ /* 0x000e620008000a00 */
[----:B------:R-:W-:-:S04]  /*19c40*/  LOP3.LUT P0, RZ, R19, 0xff, RZ, 0xc0, !PT ;  /* 0x000000ff13ff7812 */ /* 0x000fc8000780c0ff */
[----:B------:R-:W-:Y:S02]  /*19c50*/  SEL R3, RZ, 0x1, !P0 ;  /* 0x00000001ff037807 */ /* 0x000fe40004000000 */
[----:B-1----:R-:W-:-:S04]  /*19c60*/  IADD3 R18, P1, PT, R18, UR4, RZ ;  /* 0x0000000412127c10 */ /* 0x002fc8000ff3e0ff */
[----:B------:R-:W-:-:S05]  /*19c70*/  IADD3.X R19, PT, PT, RZ, UR5, RZ, P1, !PT ;  /* 0x00000005ff137c10 */ /* 0x000fca0008ffe4ff */
[----:B------:R-:W-:Y:S01]  /*19c80*/  STG.E.U8 desc[UR36][R18.64], R3 ;  /* 0x0000000312007986 */ /* 0x000fe2000c101124 */
[----:B------:R-:W-:Y:S05]  /*19c90*/  EXIT ;  /* 0x000000000000794d */ /* 0x000fea0003800000 */
.L_x_960:
[----:B------:R-:W-:Y:S04]  /*19ca0*/  STG.E.U8 desc[UR36][R4.64], R25 ;  /* 0x0000001904007986 */ /* 0x000fe8000c101124 */
[----:B------:R-:W-:Y:S04]  /*19cb0*/  STG.E.U8 desc[UR36][R4.64+0x1], R23 ;  /* 0x0000011704007986 */ /* 0x000fe8000c101124 */
[----:B------:R-:W-:Y:S04]  /*19cc0*/  STG.E.U8 desc[UR36][R4.64+0x2], R22 ;  /* 0x0000021604007986 */ /* 0x000fe8000c101124 */
[----:B------:R-:W-:Y:S01]  /*19cd0*/  STG.E.U8 desc[UR36][R4.64+0x3], R19 ;  /* 0x0000031304007986 */ /* 0x000fe2000c101124 */
[----:B------:R-:W-:Y:S05]  /*19ce0*/  EXIT ;  /* 0x000000000000794d */ /* 0x000fea0003800000 */
.L_x_927:
        /* <DEDUP_REMOVED lines=54> */
.L_x_966:
        /* <DEDUP_REMOVED lines=16> */
.L_x_967:
        /* <DEDUP_REMOVED lines=19> */
.L_x_968:
        /* <DEDUP_REMOVED lines=25> */
.L_x_969:
        /* <DEDUP_REMOVED lines=25> */
.L_x_970:
        /* <DEDUP_REMOVED lines=25> */
.L_x_971:
[----:B------:R-:W1:Y:S01]  /*1a730*/  LDCU.64 UR4, c[0x0][0x758] ;  /* 0x0000eb00ff0477ac */ /* 0x000e620008000a00 */
[----:B------:R-:W-:-:S04]  /*1a740*/  LOP3.LUT P1, RZ, R22, 0xff, RZ, 0xc0, !PT ;  /* 0x000000ff16ff7812 */ /* 0x000fc8000782c0ff */
[----:B------:R-:W-:Y:S02]  /*1a750*/  SEL R3, RZ, 0x1, !P1 ;  /* 0x00000001ff037807 */ /* 0x000fe40004800000 */
[----:B-1----:R-:W-:-:S04]  /*1a760*/  IADD3 R18, P0, PT, R18, UR4, RZ ;  /* 0x0000000412127c10 */ /* 0x002fc8000ff1e0ff */
[----:B------:R-:W-:-:S05]  /*1a770*/  IADD3.X R19, PT, PT, RZ, UR5, RZ, P0, !PT ;  /* 0x00000005ff137c10 */ /* 0x000fca00087fe4ff */
[----:B------:R-:W-:Y:S01]  /*1a780*/  STG.E.U8 desc[UR36][R18.64], R3 ;  /* 0x0000000312007986 */ /* 0x000fe2000c101124 */
[----:B------:R-:W-:Y:S05]  /*1a790*/  EXIT ;  /* 0x000000000000794d */ /* 0x000fea0003800000 */
.L_x_965:
        /* <DEDUP_REMOVED lines=33> */
.L_x_972:
        /* <DEDUP_REMOVED lines=20> */
.L_x_974:
        /* <DEDUP_REMOVED lines=25> */
.L_x_975:
        /* <DEDUP_REMOVED lines=25> */
.L_x_976:
        /* <DEDUP_REMOVED lines=25> */
.L_x_977:
[----:B------:R-:W1:Y:S01]  /*1afa0*/  LDCU.64 UR4, c[0x0][0x758] ;  /* 0x0000eb00ff0477ac */ /* 0x000e620008000a00 */
[----:B------:R-:W-:-:S04]  /*1afb0*/  LOP3.LUT P0, RZ, R22, 0xff, RZ, 0xc0, !PT ;  /* 0x000000ff16ff7812 */ /* 0x000fc8000780c0ff */
[----:B------:R-:W-:Y:S02]  /*1afc0*/  SEL R3, RZ, 0x1, !P0 ;  /* 0x00000001ff037807 */ /* 0x000fe40004000000 */
[----:B-1----:R-:W-:-:S04]  /*1afd0*/  IADD3 R18, P1, PT, R18, UR4, RZ ;  /* 0x0000000412127c10 */ /* 0x002fc8000ff3e0ff */
[----:B------:R-:W-:-:S05]  /*1afe0*/  IADD3.X R19, PT, PT, RZ, UR5, RZ, P1, !PT ;  /* 0x00000005ff137c10 */ /* 0x000fca0008ffe4ff */
[----:B------:R-:W-:Y:S01]  /*1aff0*/  STG.E.U8 desc[UR36][R18.64], R3 ;  /* 0x0000000312007986 */ /* 0x000fe2000c101124 */
[----:B------:R-:W-:Y:S05]  /*1b000*/  EXIT ;  /* 0x000000000000794d */ /* 0x000fea0003800000 */
.L_x_973:
[----:B------:R-:W-:Y:S04]  /*1b010*/  STG.E.U8 desc[UR36][R4.64], R29 ;  /* 0x0000001d04007986 */ /* 0x000fe8000c101124 */
[----:B------:R-:W-:Y:S04]  /*1b020*/  STG.E.U8 desc[UR36][R4.64+0x1], R25 ;  /* 0x0000011904007986 */ /* 0x000fe8000c101124 */
[----:B------:R-:W-:Y:S04]  /*1b030*/  STG.E.U8 desc[UR36][R4.64+0x2], R23 ;  /* 0x0000021704007986 */ /* 0x000fe8000c101124 */
[----:B------:R-:W-:Y:S01]  /*1b040*/  STG.E.U8 desc[UR36][R4.64+0x3], R22 ;  /* 0x0000031604007986 */ /* 0x000fe2000c101124 */
[----:B------:R-:W-:Y:S05]  /*1b050*/  EXIT ;  /* 0x000000000000794d */ /* 0x000fea0003800000 */
.L_x_978:
        /* <DEDUP_REMOVED lines=10> */
.L_x_7754:


//--------------------- .text._ZN2at6native13reduce_kernelILi512ELi1ENS0_8ReduceOpIN3c107complexIfEENS0_14func_wrapper_tIbZZZNS0_14or_kernel_cudaERNS_14TensorIteratorEENKUlvE_clEvENKUlvE7_clEvEUlbS5_E_EEjbLi4ELi4EEEEEvT1_ --------------------------
	.section	.text._ZN2at6native13reduce_kernelILi512ELi1ENS0_8ReduceOpIN3c107complexIfEENS0_14func_wrapper_tIbZZZNS0_14or_kernel_cudaERNS_14TensorIteratorEENKUlvE_clEvENKUlvE7_clEvEUlbS5_E_EEjbLi4ELi4EEEEEvT1_,"ax",@progbits
	.align	128
        .global         _ZN2at6native13reduce_kernelILi512ELi1ENS0_8ReduceOpIN3c107complexIfEENS0_14func_wrapper_tIbZZZNS0_14or_kernel_cudaERNS_14TensorIteratorEENKUlvE_clEvENKUlvE7_clEvEUlbS5_E_EEjbLi4ELi4EEEEEvT1_
        .type           _ZN2at6native13reduce_kernelILi512ELi1ENS0_8ReduceOpIN3c107complexIfEENS0_14func_wrapper_tIbZZZNS0_14or_kernel_cudaERNS_14TensorIteratorEENKUlvE_clEvENKUlvE7_clEvEUlbS5_E_EEjbLi4ELi4EEEEEvT1_,@function
        .size           _ZN2at6native13reduce_kernelILi512ELi1ENS0_8ReduceOpIN3c107complexIfEENS0_14func_wrapper_tIbZZZNS0_14or_kernel_cudaERNS_14TensorIteratorEENKUlvE_clEvENKUlvE7_clEvEUlbS5_E_EEjbLi4ELi4EEEEEvT1_,(.L_x_7755 - _ZN2at6native13reduce_kernelILi512ELi1ENS0_8ReduceOpIN3c107complexIfEENS0_14func_wrapper_tIbZZZNS0_14or_kernel_cudaERNS_14TensorIteratorEENKUlvE_clEvENKUlvE7_clEvEUlbS5_E_EEjbLi4ELi4EEEEEvT1_)
        .other          _ZN2at6native13reduce_kernelILi512ELi1ENS0_8ReduceOpIN3c107complexIfEENS0_14func_wrapper_tIbZZZNS0_14or_kernel_cudaERNS_14TensorIteratorEENKUlvE_clEvENKUlvE7_clEvEUlbS5_E_EEjbLi4ELi4EEEEEvT1_,@"STO_CUDA_ENTRY STV_DEFAULT"
_ZN2at6native13reduce_kernelILi512ELi1ENS0_8ReduceOpIN3c107complexIfEENS0_14func_wrapper_tIbZZZNS0_14or_kernel_cudaERNS_14TensorIteratorEENKUlvE_clEvENKUlvE7_clEvEUlbS5_E_EEjbLi4ELi4EEEEEvT1_:
.text._ZN2at6native13reduce_kernelILi512ELi1ENS0_8ReduceOpIN3c107complexIfEENS0_14func_wrapper_tIbZZZNS0_14or_kernel_cudaERNS_14TensorIteratorEENKUlvE_clEvENKUlvE7_clEvEUlbS5_E_EEjbLi4ELi4EEEEEvT1_:
[----:B------:R-:W0:Y:S01]  /*0000*/  LDC R1, c[0x0][0x37c] ;  /* 0x0000df00ff017b82 */ /* 0x000e220000000800 */
[----:B------:R-:W1:Y:S01]  /*0010*/  S2R R23, SR_TID.X ;  /* 0x0000000000177919 */ /* 0x000e620000002100 */
[----:B------:R-:W2:Y:S06]  /*0020*/  LDCU UR4, c[0x0][0x558] ;  /* 0x0000ab00ff0477ac */ /* 0x000eac0008000800 */
[----:B------:R-:W3:Y:S01]  /*0030*/  S2UR UR5, SR_CTAID.X ;  /* 0x00000000000579c3 */ /* 0x000ee20000002500 */
[----:B------:R-:W4:Y:S01]  /*0040*/  S2R R0, SR_TID.Y ;  /* 0x0000000000007919 */ /* 0x000f220000002200 */
[----:B------:R-:W1:Y:S01]  /*0050*/  LDCU.128 UR20, c[0x0][0x3a0] ;  /* 0x00007400ff1477ac */ /* 0x000e620008000c00 */
[----:B------:R-:W5:Y:S01]  /*0060*/  S2R R3, SR_CTAID.Y ;  /* 0x0000000000037919 */ /* 0x000f620000002600 */
[----:B------:R-:W1:Y:S04]  /*0070*/  LDCU UR6, c[0x0][0x39c] ;  /* 0x00007380ff0677ac */ /* 0x000e680008000800 */
[----:B------:R-:W3:Y:S01]  /*0080*/  LDC R2, c[0x0][0x394] ;  /* 0x0000e500ff027b82 */ /* 0x000ee20000000800 */
[----:B--2---:R-:W-:Y:S01]  /*0090*/  UISETP.NE.AND UP0, UPT, UR4, URZ, UPT ;  /* 0x000000ff0400728c */ /* 0x004fe2000bf05270 */
[----:B-1----:R-:W-:-:S02]  /*00a0*/  IMAD R5, R23, UR22, RZ ;  /* 0x0000001617057c24 */ /* 0x002fc4000f8e02ff */
[----:B------:R-:W-:Y:S02]  /*00b0*/  IMAD R7, R23, UR6, RZ ;  /* 0x0000000617077c24 */ /* 0x000fe4000f8e02ff */
[C---:B----4-:R-:W-:Y:S02]  /*00c0*/  IMAD R5, R0.reuse, UR23, R5 ;  /* 0x0000001700057c24 */ /* 0x050fe4000f8e0205 */
[----:B------:R-:W-:Y:S02]  /*00d0*/  IMAD R4, R0, UR20, R7 ;  /* 0x0000001400047c24 */ /* 0x000fe4000f8e0207 */
[----:B---3--:R-:W-:Y:S02]  /*00e0*/  IMAD R5, R2, UR5, R5 ;  /* 0x0000000502057c24 */ /* 0x008fe4000f8e0205 */
[----:B------:R-:W-:Y:S02]  /*00f0*/  IMAD.MOV.U32 R2, RZ, RZ, RZ ;  /* 0x000000ffff027224 */ /* 0x000fe400078e00ff */
        /* <DEDUP_REMOVED lines=279> */
.L_x_979:
        /* <DEDUP_REMOVED lines=44> */
[----:B------:R-:W2:Y:S02]  /*1530*/  LDG.E.64 R6, desc[UR36][R6.64] ;  /* 0x0000002406067981 */ /* 0x000ea4000c1e1b00 */
[----:B--2---:R-:W-:Y:S02]  /*1540*/  FSETP.NEU.FTZ.AND P0, PT, R6, RZ, PT ;  /* 0x000000ff0600720b */ /* 0x004fe40003f1d000 */
[----:B------:R-:W-:-:S04]  /*1550*/  FSETP.NEU.FTZ.AND P1, PT, R7, RZ, PT ;  /* 0x000000ff0700720b */ /* 0x000fc80003f3d000 */
[----:B------:R-:W-:-:S13]  /*1560*/  PLOP3.LUT P0, PT, P0, P1, PT, 0xf8, 0x8f ;  /* 0x00000000008f781c */ /* 0x000fda0000703f70 */
.L_x_987:
[----:B------:R-:W-:-:S07]  /*1570*/  SEL R7, RZ, 0x1, !P0 ;  /* 0x00000001ff077807 */ /* 0x000fce0004000000 */
.L_x_986:
[----:B------:R-:W-:Y:S05]  /*1580*/  BSYNC.RECONVERGENT B2 ;  /* 0x0000000000027941 */ /* 0x000fea0003800200 */
.L_x_985:
[----:B------:R-:W-:Y:S02]  /*1590*/  IADD3 R4, P0, PT, R4, 0x20, RZ ;  /* 0x0000002004047810 */ /* 0x000fe40007f1e0ff */
[----:B------:R-:W-:-:S03]  /*15a0*/  IADD3 R6, PT, PT, R20, -0x4, R24 ;  /* 0xfffffffc14067810 */ /* 0x000fc60007ffe018 */
[----:B------:R-:W-:-:S08]  /*15b0*/  IMAD.X R5, RZ, RZ, R5, P0 ;  /* 0x000000ffff057224 */ /* 0x000fd000000e0605 */
.L_x_984:
[----:B------:R-:W-:Y:S05]  /*15c0*/  BSYNC.RECONVERGENT B1 ;  /* 0x0000000000017941 */ /* 0x000fea0003800200 */
.L_x_983:
[----:B------:R-:W-:Y:S01]  /*15d0*/  LEA R11, R9, 0x3, 0x2 ;  /* 0x00000003090b7811 */ /* 0x000fe200078e10ff */
[----:B------:R-:W-:Y:S01]  /*15e0*/  BSSY.RECONVERGENT B1, `(.L_x_988) ;  /* 0x0000028000017945 */ /* 0x000fe20003800200 */
[C---:B------:R-:W-:Y:S02]  /*15f0*/  PRMT R17, R2.reuse, 0x7610, R17 ;  /* 0x0000761002117816 */ /* 0x040fe40000000011 */
[----:B------:R-:W-:Y:S02]  /*1600*/  ISETP.GE.U32.AND P0, PT, R11, R6, PT ;  /* 0x000000060b00720c */ /* 0x000fe40003f06070 */
[----:B------:R-:W-:-:S11]  /*1610*/  PRMT R16, R2, 0x7610, R16 ;  /* 0x0000761002107816 */ /* 0x000fd60000000010 */
[----:B------:R-:W-:Y:S05]  /*1620*/  @P0 BRA `(.L_x_989) ;  /* 0x00000000008c0947 */ /* 0x000fea0003800000 */
[----:B------:R-:W-:Y:S02]  /*1630*/  MOV R21, R9 ;  /* 0x0000000900157202 */ /* 0x000fe40000000f00 */
[C---:B------:R-:W-:Y:S02]  /*1640*/  PRMT R17, R2.reuse, 0x7610, R17 ;  /* 0x0000761002117816 */ /* 0x040fe40000000011 */
[----:B------:R-:W-:-:S07]  /*1650*/  PRMT R16, R2, 0x7610, R16 ;  /* 0x0000761002107816 */ /* 0x000fce0000000010 */
.L_x_990:
[----:B------:R-:W-:Y:S01]  /*1660*/  IMAD.WIDE.U32 R18, R21, 0x20, R4 ;  /* 0x0000002015127825 */ /* 0x000fe200078e0004 */
[----:B------:R-:W-:Y:S01]  /*1670*/  LOP3.LUT P1, RZ, R7, 0xff, RZ, 0xc0, !PT ;  /* 0x000000ff07ff7812 */ /* 0x000fe2000782c0ff */
[----:B------:R-:W0:Y:S03]  /*1680*/  LDCU UR4, c[0x0][0x390] ;  /* 0x00007200ff0477ac */ /* 0x000e260008000800 */
[----:B------:R-:W2:Y:S04]  /*1690*/  LDG.E.128 R12, desc[UR36][R18.64] ;  /* 0x00000024120c7981 */ /* 0x000ea8000c1e1d00 */
[----:B------:R-:W3:Y:S01]  /*16a0*/  LDG.E.128 R8, desc[UR36][R18.64+0x10] ;  /* 0x0000102412087981 */ /* 0x000ee2000c1e1d00 */
[----:B------:R-:W-:-:S02]  /*16b0*/  LOP3.LUT P2, RZ, R16, 0xff, RZ, 0xc0, !PT ;  /* 0x000000ff10ff7812 */ /* 0x000fc4000784c0ff */
[----:B------:R-:W-:Y:S02]  /*16c0*/  LOP3.LUT P3, RZ, R17, 0xff, RZ, 0xc0, !PT ;  /* 0x000000ff11ff7812 */ /* 0x000fe4000786c0ff */
[----:B------:R-:W-:Y:S02]  /*16d0*/  LOP3.LUT P4, RZ, R2, 0xff, RZ, 0xc0, !PT ;  /* 0x000000ff02ff7812 */ /* 0x000fe4000788c0ff */
[----:B------:R-:W-:Y:S01]  /*16e0*/  PLOP3.LUT P0, PT, PT, PT, PT, 0x80, 0x8 ;  /* 0x000000000008781c */ /* 0x000fe20003f0f070 */
[----:B0-----:R-:W-:-:S05]  /*16f0*/  VIADD R21, R21, UR4 ;  /* 0x0000000415157c36 */ /* 0x001fca0008000000 */
[----:B------:R-:W-:Y:S02]  /*1700*/  LEA R7, R21, 0x3, 0x2 ;  /* 0x0000000315077811 */ /* 0x000fe400078e10ff */
[----:B--2---:R-:W-:Y:S02]  /*1710*/  @!P1 FSETP.NEU.FTZ.AND P5, PT, R12, RZ, PT ;  /* 0x000000ff0c00920b */ /* 0x004fe40003fbd000 */
[----:B------:R-:W-:-:S04]  /*1720*/  @!P1 FSETP.NEU.FTZ.AND P6, PT, R13, RZ, PT ;  /* 0x000000ff0d00920b */ /* 0x000fc80003fdd000 */
[----:B------:R-:W-:Y:S02]  /*1730*/  @!P1 PLOP3.LUT P0, PT, P5, P6, PT, 0xf8, 0x8f ;  /* 0x00000000008f981c */ /* 0x000fe40002f0df70 */
[----:B------:R-:W-:Y:S02]  /*1740*/  @!P2 FSETP.NEU.FTZ.AND P5, PT, R14, RZ, PT ;  /* 0x000000ff0e00a20b */ /* 0x000fe40003fbd000 */
[----:B------:R-:W-:Y:S02]  /*1750*/  @!P2 FSETP.NEU.FTZ.AND P6, PT, R15, RZ, PT ;  /* 0x000000ff0f00a20b */ /* 0x000fe40003fdd000 */
[----:B------:R-:W-:Y:S02]  /*1760*/  PLOP3.LUT P1, PT, PT, PT, PT, 0x80, 0x8 ;  /* 0x000000000008781c */ /* 0x000fe40003f2f070 */
[----:B------:R-:W-:Y:S02]  /*1770*/  @!P2 PLOP3.LUT P1, PT, P5, P6, PT, 0xf8, 0x8f ;  /* 0x00000000008fa81c */ /* 0x000fe40002f2df70 */
[----:B---3--:R-:W-:-:S02]  /*1780*/  @!P3 FSETP.NEU.FTZ.AND P5, PT, R8, RZ, PT ;  /* 0x000000ff0800b20b */ /* 0x008fc40003fbd000 */
[----:B------:R-:W-:Y:S02]  /*1790*/  @!P3 FSETP.NEU.FTZ.AND P6, PT, R9, RZ, PT ;  /* 0x000000ff0900b20b */ /* 0x000fe40003fdd000 */
[----:B------:R-:W-:Y:S02]  /*17a0*/  PLOP3.LUT P2, PT, PT, PT, PT, 0x80, 0x8 ;  /* 0x000000000008781c */ /* 0x000fe40003f4f070 */
[----:B------:R-:W-:Y:S02]  /*17b0*/  @!P3 PLOP3.LUT P2, PT, P5, P6, PT, 0xf8, 0x8f ;  /* 0x00000000008fb81c */ /* 0x000fe40002f4df70 */
[----:B------:R-:W-:Y:S02]  /*17c0*/  @!P4 FSETP.NEU.FTZ.AND P5, PT, R10, RZ, PT ;  /* 0x000000ff0a00c20b */ /* 0x000fe40003fbd000 */
[----:B------:R-:W-:Y:S02]  /*17d0*/  @!P4 FSETP.NEU.FTZ.AND P6, PT, R11, RZ, PT ;  /* 0x000000ff0b00c20b */ /* 0x000fe40003fdd000 */
[----:B------:R-:W-:-:S02]  /*17e0*/  PLOP3.LUT P3, PT, PT, PT, PT, 0x80, 0x8 ;  /* 0x000000000008781c */ /* 0x000fc40003f6f070 */
[----:B------:R-:W-:Y:S02]  /*17f0*/  @!P4 PLOP3.LUT P3, PT, P5, P6, PT, 0xf8, 0x8f ;  /* 0x00000000008fc81c */ /* 0x000fe40002f6df70 */
[----:B------:R-:W-:Y:S02]  /*1800*/  ISETP.GE.U32.AND P4, PT, R7, R6, PT ;  /* 0x000000060700720c */ /* 0x000fe40003f86070 */
[----:B------:R-:W-:Y:S02]  /*1810*/  SEL R7, RZ, 0x1, !P0 ;  /* 0x00000001ff077807 */ /* 0x000fe40004000000 */
[----:B------:R-:W-:Y:S02]  /*1820*/  SEL R16, RZ, 0x1, !P1 ;  /* 0x00000001ff107807 */ /* 0x000fe40004800000 */
[----:B------:R-:W-:Y:S02]  /*1830*/  SEL R17, RZ, 0x1, !P2 ;  /* 0x00000001ff117807 */ /* 0x000fe40005000000 */
[----:B------:R-:W-:-:S05]  /*1840*/  SEL R2, RZ, 0x1, !P3 ;  /* 0x00000001ff027807 */ /* 0x000fca0005800000 */
[----:B------:R-:W-:Y:S05]  /*1850*/  @!P4 BRA `(.L_x_990) ;  /* 0xfffffffc0080c947 */ /* 0x000fea000383ffff */
.L_x_989:
[----:B------:R-:W-:Y:S05]  /*1860*/  BSYNC.RECONVERGENT B1 ;  /* 0x0000000000017941 */ /* 0x000fea0003800200 */
.L_x_988:
        /* <DEDUP_REMOVED lines=17> */
[----:B------:R-:W2:Y:S02]  /*1980*/  LDG.E.64 R4, desc[UR36][R4.64] ;  /* 0x0000002404047981 */ /* 0x000ea4000c1e1b00 */
[----:B--2---:R-:W-:Y:S02]  /*1990*/  FSETP.NEU.FTZ.AND P0, PT, R4, RZ, PT ;  /* 0x000000ff0400720b */ /* 0x004fe40003f1d000 */
[----:B------:R-:W-:-:S04]  /*19a0*/  FSETP.NEU.FTZ.AND P1, PT, R5, RZ, PT ;  /* 0x000000ff0500720b */ /* 0x000fc80003f3d000 */
[----:B------:R-:W-:-:S13]  /*19b0*/  PLOP3.LUT P0, PT, P0, P1, PT, 0xf8, 0x8f ;  /* 0x00000000008f781c */ /* 0x000fda0000703f70 */
.L_x_994:
[----:B------:R-:W-:Y:S05]  /*19c0*/  BSYNC.RECONVERGENT B2 ;  /* 0x0000000000027941 */ /* 0x000fea0003800200 */
.L_x_993:
[----:B------:R-:W-:-:S07]  /*19d0*/  SEL R7, RZ, 0x1, !P0 ;  /* 0x00000001ff077807 */ /* 0x000fce0004000000 */
.L_x_992:
[----:B------:R-:W-:Y:S05]  /*19e0*/  BSYNC.RECONVERGENT B1 ;  /* 0x0000000000017941 */ /* 0x000fea0003800200 */
.L_x_991:
[----:B------:R-:W-:-:S04]  /*19f0*/  LOP3.LUT R7, R17, R7, R16, 0xfe, !PT ;  /* 0x0000000711077212 */ /* 0x000fc800078efe10 */
[----:B------:R-:W-:-:S04]  /*1a00*/  LOP3.LUT P0, RZ, R7, 0xff, R2, 0xc8, !PT ;  /* 0x000000ff07ff7812 */ /* 0x000fc8000780c802 */
[----:B------:R-:W-:Y:S01]  /*1a10*/  SEL R17, RZ, 0x1, !P0 ;  /* 0x00000001ff117807 */ /* 0x000fe20004000000 */
[----:B------:R-:W-:Y:S08]  /*1a20*/  BRA `(.L_x_981) ;  /* 0x0000009c003c7947 */ /* 0x000ff00003800000 */
.L_x_982:
        /* <DEDUP_REMOVED lines=8> */
[----:B------:R-:W-:Y:S02]  /*1ab0*/  MOV R17, R9 ;  /* 0x0000000900117202 */ /* 0x000fe40000000f00 */
[----:B------:R-:W-:Y:S02]  /*1ac0*/  CS2R R10, SRZ ;  /* 0x00000000000a7805 */ /* 0x000fe4000001ff00 */
[----:B------:R-:W-:Y:S01]  /*1ad0*/  CS2R R6, SRZ ;  /* 0x0000000000067805 */ /* 0x000fe2000001ff00 */
[----:B0-----:R-:W-:Y:S01]  /*1ae0*/  IMAD.U32 R0, RZ, RZ, UR4 ;  /* 0x00000004ff007e24 */ /* 0x001fe2000f8e00ff */
[----:B------:R-:W0:Y:S03]  /*1af0*/  LDCU.U8 UR4, c[0x0][0x381] ;  /* 0x00007020ff0477ac */ /* 0x000e260008000000 */
[----:B------:R-:W-:Y:S01]  /*1b00*/  IMAD R3, R0, 0x3, R9 ;  /* 0x0000000300037824 */ /* 0x000fe200078e0209 */
[----:B------:R-:W-:-:S04]  /*1b10*/  CS2R R8, SRZ ;  /* 0x0000000000087805 */ /* 0x000fc8000001ff00 */
[----:B------:R-:W-:Y:S02]  /*1b20*/  ISETP.GE.U32.AND P0, PT, R3, R24, PT ;  /* 0x000000180300720c */ /* 0x000fe40003f06070 */
[----:B------:R-:W-:Y:S01]  /*1b30*/  CS2R R2, SRZ ;  /* 0x0000000000027805 */ /* 0x000fe2000001ff00 */
[----:B0-----:R-:W-:Y:S01]  /*1b40*/  IMAD.U32 R14, RZ, RZ, UR4 ;  /* 0x00000004ff0e7e24 */ /* 0x001fe2000f8e00ff */
[----:B------:R-:W-:Y:S01]  /*1b50*/  MOV R15, UR4 ;  /* 0x00000004000f7c02 */ /* 0x000fe20008000f00 */
[----:B------:R-:W-:Y:S01]  /*1b60*/  IMAD.U32 R12, RZ, RZ, UR4 ;  /* 0x00000004ff0c7e24 */ /* 0x000fe2000f8e00ff */
[----:B------:R-:W-:-:S07]  /*1b70*/  MOV R13, UR4 ;  /* 0x00000004000d7c02 */ /* 0x000fce0008000f00 */
[----:B------:R-:W-:Y:S05]  /*1b80*/  @P0 BRA `(.L_x_997) ;  /* 0x0000000000b00947 */ /* 0x000fea0003800000 */
[----:B------:R-:W0:Y:S01]  /*1b90*/  LDC R0, c[0x0][0x390] ;  /* 0x0000e400ff007b82 */ /* 0x000e220000000800 */
[C---:B------:R-:W-:Y:S02]  /*1ba0*/  PRMT R15, R14.reuse, 0x7610, R15 ;  /* 0x000076100e0f7816 */ /* 0x040fe4000000000f */
[C---:B------:R-:W-:Y:S02]  /*1bb0*/  PRMT R12, R14.reuse, 0x7610, R12 ;  /* 0x000076100e0c7816 */ /* 0x040fe4000000000c */
[----:B------:R-:W-:-:S03]  /*1bc0*/  PRMT R13, R14, 0x7610, R13 ;  /* 0x000076100e0d7816 */ /* 0x000fc6000000000d */
[----:B------:R-:W1:Y:S04]  /*1bd0*/  LDC R24, c[0x0][0x388] ;  /* 0x0000e200ff187b82 */ /* 0x000e680000000800 */
.L_x_998:
[----:B------:R-:W-:-:S04]  /*1be0*/  IMAD.WIDE.U32 R2, R17, 0x8, R4 ;  /* 0x0000000811027825 */ /* 0x000fc800078e0004 */
[----:B0-----:R-:W-:Y:S02]  /*1bf0*/  IMAD.IADD R17, R17, 0x1, R0 ;  /* 0x0000000111117824 */ /* 0x001fe400078e0200 */
[----:B------:R-:W2:Y:S02]  /*1c00*/  LDG.E.64 R2, desc[UR36][R2.64] ;  /* 0x0000002402027981 */ /* 0x000ea4000c1e1b00 */
[C---:B------:R-:W-:Y:S01]  /*1c10*/  IMAD.WIDE.U32 R6, R17.reuse, 0x8, R4 ;  /* 0x0000000811067825 */ /* 0x040fe200078e0004 */
[----:B------:R-:W-:-:S05]  /*1c20*/  IADD3 R17, PT, PT, R17, R0, RZ ;  /* 0x0000000011117210 */ /* 0x000fca0007ffe0ff */
[C---:B------:R-:W-:Y:S01]  /*1c30*/  IMAD.WIDE.U32 R8, R17.reuse, 0x8, R4 ;  /* 0x0000000811087825 */ /* 0x040fe200078e0004 */
[----:B------:R-:W3:Y:S03]  /*1c40*/  LDG.E.64 R6, desc[UR36][R6.64] ;  /* 0x0000002406067981 */ /* 0x000ee6000c1e1b00 */
[----:B------:R-:W-:Y:S02]  /*1c50*/  IMAD.IADD R17, R17, 0x1, R0 ;  /* 0x0000000111117824 */ /* 0x000fe400078e0200 */
[----:B------:R-:W4:Y:S02]  /*1c60*/  LDG.E.64 R8, desc[UR36][R8.64] ;  /* 0x0000002408087981 */ /* 0x000f24000c1e1b00 */
[----:B------:R-:W-:-:S06]  /*1c70*/  IMAD.WIDE.U32 R10, R17, 0x8, R4 ;  /* 0x00000008110a7825 */ /* 0x000fcc00078e0004 */
[----:B------:R-:W5:Y:S01]  /*1c80*/  LDG.E.64 R10, desc[UR36][R10.64] ;  /* 0x000000240a0a7981 */ /* 0x000f62000c1e1b00 */
[----:B------:R-:W-:Y:S02]  /*1c90*/  LOP3.LUT P6, RZ, R13, 0xff, RZ, 0xc0, !PT ;  /* 0x000000ff0dff7812 */ /* 0x000fe400078cc0ff */
[----:B------:R-:W-:Y:S02]  /*1ca0*/  LOP3.LUT P2, RZ, R12, 0xff, RZ, 0xc0, !PT ;  /* 0x000000ff0cff7812 */ /* 0x000fe4000784c0ff */
[----:B------:R-:W-:Y:S02]  /*1cb0*/  LOP3.LUT P3, RZ, R15, 0xff, RZ, 0xc0, !PT ;  /* 0x000000ff0fff7812 */ /* 0x000fe4000786c0ff */
[----:B------:R-:W-:Y:S02]  /*1cc0*/  LOP3.LUT P4, RZ, R14, 0xff, RZ, 0xc0, !PT ;  /* 0x000000ff0eff7812 */ /* 0x000fe4000788c0ff */
[----:B------:R-:W-:Y:S02]  /*1cd0*/  PLOP3.LUT P0, PT, PT, PT, PT, 0x80, 0x8 ;  /* 0x000000000008781c */ /* 0x000fe40003f0f070 */
[----:B------:R-:W-:-:S05]  /*1ce0*/  IADD3 R17, PT, PT, R17, R0, RZ ;  /* 0x0000000011117210 */ /* 0x000fca0007ffe0ff */
[----:B------:R-:W-:Y:S01]  /*1cf0*/  IMAD R13, R0, 0x3, R17 ;  /* 0x00000003000d7824 */ /* 0x000fe200078e0211 */
[----:B--2---:R-:W-:Y:S02]  /*1d00*/  @!P6 FSETP.NEU.FTZ.AND P1, PT, R2, RZ, PT ;  /* 0x000000ff0200e20b */ /* 0x004fe40003f3d000 */
[----:B------:R-:W-:-:S04]  /*1d10*/  @!P6 FSETP.NEU.FTZ.AND P5, PT, R3, RZ, PT ;  /* 0x000000ff0300e20b */ /* 0x000fc80003fbd000 */
[----:B------:R-:W-:Y:S02]  /*1d20*/  @!P6 PLOP3.LUT P0, PT, P1, P5, PT, 0xf8, 0x8f ;  /* 0x00000000008fe81c */ /* 0x000fe40000f0bf70 */
[----:B------:R-:W-:Y:S02]  /*1d30*/  PLOP3.LUT P1, PT, PT, PT, PT, 0x80, 0x8 ;  /* 0x000000000008781c */ /* 0x000fe40003f2f070 */
[----:B---3--:R-:W-:Y:S02]  /*1d40*/  @!P2 FSETP.NEU.FTZ.AND P5, PT, R6, RZ, PT ;  /* 0x000000ff0600a20b */ /* 0x008fe40003fbd000 */
[----:B------:R-:W-:-:S04]  /*1d50*/  @!P2 FSETP.NEU.FTZ.AND P6, PT, R7, RZ, PT ;  /* 0x000000ff0700a20b */ /* 0x000fc80003fdd000 */
[----:B------:R-:W-:Y:S02]  /*1d60*/  @!P2 PLOP3.LUT P1, PT, P5, P6, PT, 0xf8, 0x8f ;  /* 0x00000000008fa81c */ /* 0x000fe40002f2df70 */
[----:B----4-:R-:W-:Y:S02]  /*1d70*/  @!P3 FSETP.NEU.FTZ.AND P5, PT, R8, RZ, PT ;  /* 0x000000ff0800b20b */ /* 0x010fe40003fbd000 */
[----:B------:R-:W-:Y:S02]  /*1d80*/  @!P3 FSETP.NEU.FTZ.AND P6, PT, R9, RZ, PT ;  /* 0x000000ff0900b20b */ /* 0x000fe40003fdd000 */
[----:B------:R-:W-:Y:S02]  /*1d90*/  PLOP3.LUT P2, PT, PT, PT, PT, 0x80, 0x8 ;  /* 0x000000000008781c */ /* 0x000fe40003f4f070 */
[----:B------:R-:W-:Y:S02]  /*1da0*/  @!P3 PLOP3.LUT P2, PT, P5, P6, PT, 0xf8, 0x8f ;  /* 0x00000000008fb81c */ /* 0x000fe40002f4df70 */
[----:B-----5:R-:W-:-:S02]  /*1db0*/  @!P4 FSETP.NEU.FTZ.AND P5, PT, R10, RZ, PT ;  /* 0x000000ff0a00c20b */ /* 0x020fc40003fbd000 */
[----:B------:R-:W-:Y:S02]  /*1dc0*/  @!P4 FSETP.NEU.FTZ.AND P6, PT, R11, RZ, PT ;  /* 0x000000ff0b00c20b */ /* 0x000fe40003fdd000 */
[----:B------:R-:W-:Y:S02]  /*1dd0*/  PLOP3.LUT P3, PT, PT, PT, PT, 0x80, 0x8 ;  /* 0x000000000008781c */ /* 0x000fe40003f6f070 */
[----:B------:R-:W-:Y:S02]  /*1de0*/  @!P4 PLOP3.LUT P3, PT, P5, P6, PT, 0xf8, 0x8f ;  /* 0x00000000008fc81c */ /* 0x000fe40002f6df70 */
[----:B-1----:R-:W-:Y:S02]  /*1df0*/  ISETP.GE.U32.AND P4, PT, R13, R24, PT ;  /* 0x000000180d00720c */ /* 0x002fe40003f86070 */
[----:B------:R-:W-:Y:S02]  /*1e00*/  SEL R13, RZ, 0x1, !P0 ;  /* 0x00000001ff0d7807 */ /* 0x000fe40004000000 */
[----:B------:R-:W-:-:S02]  /*1e10*/  SEL R12, RZ, 0x1, !P1 ;  /* 0x00000001ff0c7807 */ /* 0x000fc40004800000 */
[----:B------:R-:W-:Y:S02]  /*1e20*/  SEL R15, RZ, 0x1, !P2 ;  /* 0x00000001ff0f7807 */ /* 0x000fe40005000000 */
[----:B------:R-:W-:-:S05]  /*1e30*/  SEL R14, RZ, 0x1, !P3 ;  /* 0x00000001ff0e7807 */ /* 0x000fca0005800000 */
[----:B------:R-:W-:Y:S05]  /*1e40*/  @!P4 BRA `(.L_x_998) ;  /* 0xfffffffc0064c947 */ /* 0x000fea000383ffff */
.L_x_997:
[----:B------:R-:W-:Y:S05]  /*1e50*/  BSYNC.RECONVERGENT B1 ;  /* 0x0000000000017941 */ /* 0x000fea0003800200 */
.L_x_996:
[----:B------:R-:W-:Y:S01]  /*1e60*/  ISETP.GE.U32.AND P0, PT, R17, R24, PT ;  /* 0x000000181100720c */ /* 0x000fe20003f06070 */
[----:B------:R-:W-:-:S12]  /*1e70*/  BSSY.RECONVERGENT B1, `(.L_x_999) ;  /* 0x0000012000017945 */ /* 0x000fd80003800200 */
[----:B------:R-:W-:Y:S05]  /*1e80*/  @P0 BRA `(.L_x_1000) ;  /* 0x0000000000400947 */ /* 0x000fea0003800000 */
[----:B------:R-:W-:-:S06]  /*1e90*/  IMAD.WIDE.U32 R2, R17, 0x8, R4 ;  /* 0x0000000811027825 */ /* 0x000fcc00078e0004 */
[----:B------:R-:W5:Y:S01]  /*1ea0*/  LDG.E.64 R2, desc[UR36][R2.64] ;  /* 0x0000002402027981 */ /* 0x000f62000c1e1b00 */
[----:B------:R-:W-:-:S05]  /*1eb0*/  IMAD.IADD R19, R17, 0x1, R0 ;  /* 0x0000000111137824 */ /* 0x000fca00078e0200 */
[----:B------:R-:W-:-:S13]  /*1ec0*/  ISETP.GE.U32.AND P1, PT, R19, R24, PT ;  /* 0x000000181300720c */ /* 0x000fda0003f26070 */
[----:B------:R-:W-:Y:S05]  /*1ed0*/  @P1 BRA `(.L_x_1000) ;  /* 0x00000000002c1947 */ /* 0x000fea0003800000 */
[----:B------:R-:W-:-:S06]  /*1ee0*/  IMAD.WIDE.U32 R6, R19, 0x8, R4 ;  /* 0x0000000813067825 */ /* 0x000fcc00078e0004 */
[----:B------:R-:W5:Y:S01]  /*1ef0*/  LDG.E.64 R6, desc[UR36][R6.64] ;  /* 0x0000002406067981 */ /* 0x000f62000c1e1b00 */
[----:B------:R-:W-:-:S04]  /*1f00*/  IADD3 R19, PT, PT, R19, R0, RZ ;  /* 0x0000000013137210 */ /* 0x000fc80007ffe0ff */
[----:B------:R-:W-:-:S13]  /*1f10*/  ISETP.GE.U32.AND P1, PT, R19, R24, PT ;  /* 0x000000181300720c */ /* 0x000fda0003f26070 */
[----:B------:R-:W-:Y:S05]  /*1f20*/  @P1 BRA `(.L_x_1000) ;  /* 0x0000000000181947 */ /* 0x000fea0003800000 */
[C---:B------:R-:W-:Y:S02]  /*1f30*/  IMAD.IADD R21, R19.reuse, 0x1, R0 ;  /* 0x0000000113157824 */ /* 0x040fe400078e0200 */
[----:B------:R-:W-:-:S03]  /*1f40*/  IMAD.WIDE.U32 R8, R19, 0x8, R4 ;  /* 0x0000000813087825 */ /* 0x000fc600078e0004 */
[----:B------:R-:W-:-:S03]  /*1f50*/  ISETP.GE.U32.AND P1, PT, R21, R24, PT ;  /* 0x000000181500720c */ /* 0x000fc60003f26070 */
[----:B------:R-:W5:Y:S10]  /*1f60*/  LDG.E.64 R8, desc[UR36][R8.64] ;  /* 0x0000002408087981 */ /* 0x000f74000c1e1b00 */
[----:B------:R-:W-:-:S05]  /*1f70*/  @!P1 IMAD.WIDE.U32 R4, R21, 0x8, R4 ;  /* 0x0000000815049825 */ /* 0x000fca00078e0004 */
[----:B------:R0:W5:Y:S02]  /*1f80*/  @!P1 LDG.E.64 R10, desc[UR36][R4.64] ;  /* 0x00000024040a9981 */ /* 0x000164000c1e1b00 */
.L_x_1000:
[----:B------:R-:W-:Y:S05]  /*1f90*/  BSYNC.RECONVERGENT B1 ;  /* 0x0000000000017941 */ /* 0x000fea0003800200 */
.L_x_999:
[----:B------:R-:W-:Y:S04]  /*1fa0*/  BSSY.RECONVERGENT B1, `(.L_x_1001) ;  /* 0x0000023000017945 */ /* 0x000fe80003800200 */
[----:B------:R-:W-:Y:S05]  /*1fb0*/  @P0 BRA `(.L_x_1002) ;  /* 0x0000000000840947 */ /* 0x000fea0003800000 */
[----:B------:R-:W-:Y:S02]  /*1fc0*/  LOP3.LUT P1, RZ, R13, 0xff, RZ, 0xc0, !PT ;  /* 0x000000ff0dff7812 */ /* 0x000fe4000782c0ff */
[----:B------:R-:W-:-:S11]  /*1fd0*/  PLOP3.LUT P0, PT, PT, PT, PT, 0x80, 0x8 ;  /* 0x000000000008781c */ /* 0x000fd60003f0f070 */
[----:B-----5:R-:W-:Y:S02]  /*1fe0*/  @!P1 FSETP.NEU.FTZ.AND P2, PT, R2, RZ, PT ;  /* 0x000000ff0200920b */ /* 0x020fe40003f5d000 */
[----:B------:R-:W-:Y:S02]  /*1ff0*/  @!P1 FSETP.NEU.FTZ.AND P3, PT, R3, RZ, PT ;  /* 0x000000ff0300920b */ /* 0x000fe40003f7d000 */
[----:B------:R-:W-:Y:S02]  /*2000*/  IADD3 R3, PT, PT, R17, R0, RZ ;  /* 0x0000000011037210 */ /* 0x000fe40007ffe0ff */
[----:B------:R-:W-:Y:S02]  /*2010*/  @!P1 PLOP3.LUT P0, PT, P2, P3, PT, 0xf8, 0x8f ;  /* 0x00000000008f981c */ /* 0x000fe40001707f70 */
[----:B------:R-:W-:Y:S02]  /*2020*/  ISETP.GE.U32.AND P1, PT, R3, R24, PT ;  /* 0x000000180300720c */ /* 0x000fe40003f26070 */
[----:B------:R-:W-:-:S11]  /*2030*/  SEL R13, RZ, 0x1, !P0 ;  /* 0x00000001ff0d7807 */ /* 0x000fd60004000000 */
[----:B------:R-:W-:Y:S05]  /*2040*/  @P1 BRA `(.L_x_1002) ;  /* 0x0000000000601947 */ /* 0x000fea0003800000 */
[----:B------:R-:W-:Y:S01]  /*2050*/  LOP3.LUT P1, RZ, R12, 0xff, RZ, 0xc0, !PT ;  /* 0x000000ff0cff7812 */ /* 0x000fe2000782c0ff */
[----:B------:R-:W-:Y:S01]  /*2060*/  IMAD.IADD R3, R3, 0x1, R0 ;  /* 0x0000000103037824 */ /* 0x000fe200078e0200 */
[----:B------:R-:W-:-:S11]  /*2070*/  PLOP3.LUT P0, PT, PT, PT, PT, 0x80, 0x8 ;  /* 0x000000000008781c */ /* 0x000fd60003f0f070 */
[----:B------:R-:W-:Y:S02]  /*2080*/  @!P1 FSETP.NEU.FTZ.AND P2, PT, R6, RZ, PT ;  /* 0x000000ff0600920b */ /* 0x000fe40003f5d000 */
[----:B------:R-:W-:-:S04]  /*2090*/  @!P1 FSETP.NEU.FTZ.AND P3, PT, R7, RZ, PT ;  /* 0x000000ff0700920b */ /* 0x000fc80003f7d000 */
[----:B------:R-:W-:Y:S02]  /*20a0*/  @!P1 PLOP3.LUT P0, PT, P2, P3, PT, 0xf8, 0x8f ;  /* 0x00000000008f981c */ /* 0x000fe40001707f70 */
[----:B------:R-:W-:Y:S02]  /*20b0*/  ISETP.GE.U32.AND P1, PT, R3, R24, PT ;  /* 0x000000180300720c */ /* 0x000fe40003f26070 */
[----:B------:R-:W-:-:S11]  /*20c0*/  SEL R12, RZ, 0x1, !P0 ;  /* 0x00000001ff0c7807 */ /* 0x000fd60004000000 */
[----:B------:R-:W-:Y:S05]  /*20d0*/  @P1 BRA `(.L_x_1002) ;  /* 0x00000000003c1947 */ /* 0x000fea0003800000 */
[----:B------:R-:W-:Y:S02]  /*20e0*/  LOP3.LUT P1, RZ, R15, 0xff, RZ, 0xc0, !PT ;  /* 0x000000ff0fff7812 */ /* 0x000fe4000782c0ff */
[----:B------:R-:W-:Y:S02]  /*20f0*/  IADD3 R3, PT, PT, R3, R0, RZ ;  /* 0x0000000003037210 */ /* 0x000fe40007ffe0ff */
[----:B------:R-:W-:-:S09]  /*2100*/  PLOP3.LUT P0, PT, PT, PT, PT, 0x80, 0x8 ;  /* 0x000000000008781c */ /* 0x000fd20003f0f070 */
[----:B------:R-:W-:Y:S02]  /*2110*/  @!P1 FSETP.NEU.FTZ.AND P2, PT, R8, RZ, PT ;  /* 0x000000ff0800920b */ /* 0x000fe40003f5d000 */
[----:B------:R-:W-:-:S04]  /*2120*/  @!P1 FSETP.NEU.FTZ.AND P3, PT, R9, RZ, PT ;  /* 0x000000ff0900920b */ /* 0x000fc80003f7d000 */
[----:B------:R-:W-:Y:S02]  /*2130*/  @!P1 PLOP3.LUT P0, PT, P2, P3, PT, 0xf8, 0x8f ;  /* 0x00000000008f981c */ /* 0x000fe40001707f70 */
[----:B------:R-:W-:Y:S02]  /*2140*/  ISETP.GE.U32.AND P1, PT, R3, R24, PT ;  /* 0x000000180300720c */ /* 0x000fe40003f26070 */
[----:B------:R-:W-:-:S11]  /*2150*/  SEL R15, RZ, 0x1, !P0 ;  /* 0x00000001ff0f7807 */ /* 0x000fd60004000000 */
[----:B------:R-:W-:Y:S05]  /*2160*/  @P1 BRA `(.L_x_1002) ;  /* 0x0000000000181947 */ /* 0x000fea0003800000 */
[----:B------:R-:W-:Y:S02]  /*2170*/  LOP3.LUT P1, RZ, R14, 0xff, RZ, 0xc0, !PT ;  /* 0x000000ff0eff7812 */ /* 0x000fe4000782c0ff */
[----:B------:R-:W-:-:S11]  /*2180*/  PLOP3.LUT P0, PT, PT, PT, PT, 0x80, 0x8 ;  /* 0x000000000008781c */ /* 0x000fd60003f0f070 */
[----:B------:R-:W-:Y:S02]  /*2190*/  @!P1 FSETP.NEU.FTZ.AND P2, PT, R10, RZ, PT ;  /* 0x000000ff0a00920b */ /* 0x000fe40003f5d000 */
[----:B------:R-:W-:-:S04]  /*21a0*/  @!P1 FSETP.NEU.FTZ.AND P3, PT, R11, RZ, PT ;  /* 0x000000ff0b00920b */ /* 0x000fc80003f7d000 */
[----:B------:R-:W-:-:S04]  /*21b0*/  @!P1 PLOP3.LUT P0, PT, P2, P3, PT, 0xf8, 0x8f ;  /* 0x00000000008f981c */ /* 0x000fc80001707f70 */
[----:B------:R-:W-:-:S09]  /*21c0*/  SEL R14, RZ, 0x1, !P0 ;  /* 0x00000001ff0e7807 */ /* 0x000fd20004000000 */
.L_x_1002:
[----:B------:R-:W-:Y:S05]  /*21d0*/  BSYNC.RECONVERGENT B1 ;  /* 0x0000000000017941 */ /* 0x000fea0003800200 */
.L_x_1001:
[----:B------:R-:W-:-:S04]  /*21e0*/  LOP3.LUT R13, R15, R13, R12, 0xfe, !PT ;  /* 0x0000000d0f0d7212 */ /* 0x000fc800078efe0c */
[----:B------:R-:W-:-:S04]  /*21f0*/  LOP3.LUT P0, RZ, R13, 0xff, R14, 0xc8, !PT ;  /* 0x000000ff0dff7812 */ /* 0x000fc8000780c80e */
[----:B------:R-:W-:Y:S01]  /*2200*/  SEL R17, RZ, 0x1, !P0 ;  /* 0x00000001ff117807 */ /* 0x000fe20004000000 */
[----:B------:R-:W-:Y:S08]  /*2210*/  BRA `(.L_x_981) ;  /* 0x0000009400407947 */ /* 0x000ff00003800000 */
.L_x_995:
[----:B------:R-:W-:-:S13]  /*2220*/  ISETP.NE.AND P0, PT, R3, 0x1, PT ;  /* 0x000000010300780c */ /* 0x000fda0003f05270 */
        /* <DEDUP_REMOVED lines=22> */
.L_x_1006:
[----:B------:R-:W-:Y:S02]  /*2390*/  IMAD R3, R0, R17, RZ ;  /* 0x0000001100037224 */ /* 0x000fe400078e02ff */
[----:B0-----:R-:W-:Y:S02]  /*23a0*/  IMAD.IADD R17, R17, 0x1, R12 ;  /* 0x0000000111117824 */ /* 0x001fe400078e020c */
[----:B------:R-:W-:-:S04]  /*23b0*/  IMAD.WIDE.U32 R2, R3, 0x8, R4 ;  /* 0x0000000803027825 */ /* 0x000fc800078e0004 */
[----:B------:R-:W-:Y:S01]  /*23c0*/  IMAD R7, R0, R17, RZ ;  /* 0x0000001100077224 */ /* 0x000fe200078e02ff */
[----:B------:R-:W-:Y:S01]  /*23d0*/  IADD3 R17, PT, PT, R17, R12, RZ ;  /* 0x0000000c11117210 */ /* 0x000fe20007ffe0ff */
[----:B------:R-:W2:Y:S02]  /*23e0*/  LDG.E.64 R2, desc[UR36][R2.64] ;  /* 0x0000002402027981 */ /* 0x000ea4000c1e1b00 */
[----:B------:R-:W-:-:S04]  /*23f0*/  IMAD.WIDE.U32 R6, R7, 0x8, R4 ;  /* 0x0000000807067825 */ /* 0x000fc800078e0004 */
[----:B------:R-:W-:Y:S02]  /*2400*/  IMAD R9, R0, R17, RZ ;  /* 0x0000001100097224 */ /* 0x000fe400078e02ff */
[----:B------:R-:W-:Y:S01]  /*2410*/  IMAD.IADD R17, R17, 0x1, R12 ;  /* 0x0000000111117824 */ /* 0x000fe200078e020c */
[----:B------:R-:W3:Y:S01]  /*2420*/  LDG.E.64 R6, desc[UR36][R6.64] ;  /* 0x0000002406067981 */ /* 0x000ee2000c1e1b00 */
[----:B------:R-:W-:-:S04]  /*2430*/  IMAD.WIDE.U32 R8, R9, 0x8, R4 ;  /* 0x0000000809087825 */ /* 0x000fc800078e0004 */
[----:B------:R-:W-:Y:S02]  /*2440*/  IMAD R11, R0, R17, RZ ;  /* 0x00000011000b7224 */ /* 0x000fe400078e02ff */
        /* <DEDUP_REMOVED lines=31> */
.L_x_1005:
[----:B------:R-:W-:Y:S05]  /*2640*/  BSYNC.RECONVERGENT B1 ;  /* 0x0000000000017941 */ /* 0x000fea0003800200 */
.L_x_1004:
[----:B------:R-:W-:Y:S01]  /*2650*/  ISETP.GE.U32.AND P0, PT, R17, R24, PT ;  /* 0x000000181100720c */ /* 0x000fe20003f06070 */
[----:B------:R-:W-:-:S12]  /*2660*/  BSSY.RECONVERGENT B1, `(.L_x_1007) ;  /* 0x0000016000017945 */ /* 0x000fd80003800200 */
[----:B------:R-:W-:Y:S05]  /*2670*/  @P0 BRA `(.L_x_1008) ;  /* 0x0000000000500947 */ /* 0x000fea0003800000 */
[----:B------:R-:W-:-:S04]  /*2680*/  IMAD R3, R0, R17, RZ ;  /* 0x0000001100037224 */ /* 0x000fc800078e02ff */
[----:B------:R-:W-:-:S06]  /*2690*/  IMAD.WIDE.U32 R2, R3, 0x8, R4 ;  /* 0x0000000803027825 */ /* 0x000fcc00078e0004 */
[----:B------:R-:W5:Y:S01]  /*26a0*/  LDG.E.64 R2, desc[UR36][R2.64] ;  /* 0x0000002402027981 */ /* 0x000f62000c1e1b00 */
[----:B------:R-:W-:-:S05]  /*26b0*/  IMAD.IADD R19, R17, 0x1, R12 ;  /* 0x0000000111137824 */ /* 0x000fca00078e020c */
[----:B------:R-:W-:-:S13]  /*26c0*/  ISETP.GE.U32.AND P1, PT, R19, R24, PT ;  /* 0x000000181300720c */ /* 0x000fda0003f26070 */
[----:B------:R-:W-:Y:S05]  /*26d0*/  @P1 BRA `(.L_x_1008) ;  /* 0x0000000000381947 */ /* 0x000fea0003800000 */
[----:B------:R-:W-:-:S04]  /*26e0*/  IMAD R7, R0, R19, RZ ;  /* 0x0000001300077224 */ /* 0x000fc800078e02ff */
[----:B------:R-:W-:-:S06]  /*26f0*/  IMAD.WIDE.U32 R6, R7, 0x8, R4 ;  /* 0x0000000807067825 */ /* 0x000fcc00078e0004 */
[----:B------:R-:W5:Y:S01]  /*2700*/  LDG.E.64 R6, desc[UR36][R6.64] ;  /* 0x0000002406067981 */ /* 0x000f62000c1e1b00 */
[----:B------:R-:W-:-:S04]  /*2710*/  IADD3 R19, PT, PT, R19, R12, RZ ;  /* 0x0000000c13137210 */ /* 0x000fc80007ffe0ff */
[----:B------:R-:W-:-:S13]  /*2720*/  ISETP.GE.U32.AND P1, PT, R19, R24, PT ;  /* 0x000000181300720c */ /* 0x000fda0003f26070 */
[----:B------:R-:W-:Y:S05]  /*2730*/  @P1 BRA `(.L_x_1008) ;  /* 0x0000000000201947 */ /* 0x000fea0003800000 */
[----:B------:R-:W-:Y:S02]  /*2740*/  IMAD.IADD R21, R19, 0x1, R12 ;  /* 0x0000000113157824 */ /* 0x000fe400078e020c */
[----:B------:R-:W-:-:S03]  /*2750*/  IMAD R9, R0, R19, RZ ;  /* 0x0000001300097224 */ /* 0x000fc600078e02ff */
[----:B------:R-:W-:Y:S01]  /*2760*/  ISETP.GE.U32.AND P1, PT, R21, R24, PT ;  /* 0x000000181500720c */ /* 0x000fe20003f26070 */
[----:B------:R-:W-:-:S06]  /*2770*/  IMAD.WIDE.U32 R8, R9, 0x8, R4 ;  /* 0x0000000809087825 */ /* 0x000fcc00078e0004 */
[----:B------:R-:W5:Y:S06]  /*2780*/  LDG.E.64 R8, desc[UR36][R8.64] ;  /* 0x0000002408087981 */ /* 0x000f6c000c1e1b00 */
[----:B------:R-:W-:-:S04]  /*2790*/  @!P1 IMAD R19, R0, R21, RZ ;  /* 0x0000001500139224 */ /* 0x000fc800078e02ff */
[----:B------:R-:W-:-:S05]  /*27a0*/  @!P1 IMAD.WIDE.U32 R4, R19, 0x8, R4 ;  /* 0x0000000813049825 */ /* 0x000fca00078e0004 */
[----:B------:R0:W5:Y:S02]  /*27b0*/  @!P1 LDG.E.64 R10, desc[UR36][R4.64] ;  /* 0x00000024040a9981 */ /* 0x000164000c1e1b00 */
.L_x_1008:
[----:B------:R-:W-:Y:S05]  /*27c0*/  BSYNC.RECONVERGENT B1 ;  /* 0x0000000000017941 */ /* 0x000fea0003800200 */
.L_x_1007:
        /* <DEDUP_REMOVED lines=35> */
.L_x_1010:
[----:B------:R-:W-:Y:S05]  /*2a00*/  BSYNC.RECONVERGENT B1 ;  /* 0x0000000000017941 */ /* 0x000fea0003800200 */
.L_x_1009:
[----:B------:R-:W-:-:S04]  /*2a10*/  LOP3.LUT R13, R16, R13, R15, 0xfe, !PT ;  /* 0x0000000d100d7212 */ /* 0x000fc800078efe0f */
[----:B------:R-:W-:-:S04]  /*2a20*/  LOP3.LUT P0, RZ, R13, 0xff, R14, 0xc8, !PT ;  /* 0x000000ff0dff7812 */ /* 0x000fc8000780c80e */
[----:B------:R-:W-:Y:S01]  /*2a30*/  SEL R17, RZ, 0x1, !P0 ;  /* 0x00000001ff117807 */ /* 0x000fe20004000000 */
[----:B------:R-:W-:Y:S08]  /*2a40*/  BRA `(.L_x_981) ;  /* 0x0000008c00347947 */ /* 0x000ff00003800000 */
.L_x_1003:
[----:B------:R-:W0:Y:S01]  /*2a50*/  LDCU UR4, c[0x0][0x390] ;  /* 0x00007200ff0477ac */ /* 0x000e220008000800 */
[----:B------:R-:W1:Y:S01]  /*2a60*/  LDC.U8 R4, c[0x0][0x381] ;  /* 0x0000e040ff047b82 */ /* 0x000e620000000000 */
[----:B------:R-:W-:Y:S01]  /*2a70*/  BSSY.RECONVERGENT B1, `(.L_x_1011) ;  /* 0x000042c000017945 */ /* 0x000fe20003800200 */
[----:B------:R-:W-:Y:S02]  /*2a80*/  CS2R R18, SRZ ;  /* 0x0000000000127805 */ /* 0x000fe4000001ff00 */
[----:B------:R-:W-:Y:S02]  /*2a90*/  CS2R R10, SRZ ;  /* 0x00000000000a7805 */ /* 0x000fe4000001ff00 */
[----:B------:R-:W-:Y:S02]  /*2aa0*/  CS2R R16, SRZ ;  /* 0x0000000000107805 */ /* 0x000fe4000001ff00 */
[----:B------:R-:W-:Y:S01]  /*2ab0*/  CS2R R14, SRZ ;  /* 0x00000000000e7805 */ /* 0x000fe2000001ff00 */
        /* <DEDUP_REMOVED lines=9> */
[----:B------:R0:W5:Y:S01]  /*2b50*/  @!P4 LDG.E.64 R12, desc[UR36][R20.64] ;  /* 0x00000024140cc981 */ /* 0x000162000c1e1b00 */
[----:B------:R-:W-:Y:S02]  /*2b60*/  IADD3 R0, PT, PT, R3, -0x1, RZ ;  /* 0xffffffff03007810 */ /* 0x000fe40007ffe0ff */
[----:B------:R-:W-:Y:S02]  /*2b70*/  PRMT R8, R4, 0x7610, R8 ;  /* 0x0000761004087816 */ /* 0x000fe40000000008 */
[----:B------:R-:W-:Y:S02]  /*2b80*/  VIMNMX.U32 R0, PT, PT, R0, 0x18, PT ;  /* 0x0000001800007848 */ /* 0x000fe40003fe0000 */
[C---:B------:R-:W-:Y:S02]  /*2b90*/  PRMT R7, R4.reuse, 0x7610, R7 ;  /* 0x0000761004077816 */ /* 0x040fe40000000007 */
[----:B------:R-:W-:Y:S01]  /*2ba0*/  PRMT R6, R4, 0x7610, R6 ;  /* 0x0000761004067816 */ /* 0x000fe20000000006 */
[----:B------:R-:W-:Y:S01]  /*2bb0*/  VIADD R0, R0, 0x1 ;  /* 0x0000000100007836 */ /* 0x000fe20000000000 */
[----:B0-----:R-:W-:-:S07]  /*2bc0*/  PRMT R5, R4, 0x7610, R5 ;  /* 0x0000761004057816 */ /* 0x001fce0000000005 */
.L_x_1018:
[----:B-----5:R-:W-:Y:S01]  /*2bd0*/  @!P4 MOV R18, R12 ;  /* 0x0000000c0012c202 */ /* 0x020fe20000000f00 */
[----:B------:R-:W-:Y:S01]  /*2be0*/  @!P4 IMAD.MOV.U32 R19, RZ, RZ, R13 ;  /* 0x000000ffff13c224 */ /* 0x000fe200078e000d */
[-C--:B------:R-:W-:Y:S01]  /*2bf0*/  @!P4 MOV R11, R13.reuse ;  /* 0x0000000d000bc202 */ /* 0x080fe20000000f00 */
[--C-:B------:R-:W-:Y:S01]  /*2c00*/  @!P4 IMAD.MOV.U32 R10, RZ, RZ, R12.reuse ;  /* 0x000000ffff0ac224 */ /* 0x100fe200078e000c */
[-C--:B------:R-:W-:Y:S01]  /*2c10*/  @!P4 MOV R17, R13.reuse ;  /* 0x0000000d0011c202 */ /* 0x080fe20000000f00 */
[--C-:B------:R-:W-:Y:S01]  /*2c20*/  @!P4 IMAD.MOV.U32 R16, RZ, RZ, R12.reuse ;  /* 0x000000ffff10c224 */ /* 0x100fe200078e000c */
[----:B------:R-:W-:Y:S01]  /*2c30*/  @!P4 MOV R15, R13 ;  /* 0x0000000d000fc202 */ /* 0x000fe20000000f00 */
[----:B------:R-:W-:Y:S01]  /*2c40*/  @!P4 IMAD.MOV.U32 R14, RZ, RZ, R12 ;  /* 0x000000ffff0ec224 */ /* 0x000fe200078e000c */
[----:B------:R-:W-:Y:S06]  /*2c50*/  @!P4 BRA `(.L_x_1013) ;  /* 0x0000003c00acc947 */ /* 0x000fec0003800000 */
[----:B------:R-:W0:Y:S01]  /*2c60*/  LDCU.64 UR30, c[0x0][0x3c8] ;  /* 0x00007900ff1e77ac */ /* 0x000e220008000a00 */
[----:B------:R-:W-:Y:S02]  /*2c70*/  HFMA2 R10, -RZ, RZ, 0, 0 ;  /* 0x00000000ff0a7431 */ /* 0x000fe400000001ff */
[----:B------:R-:W-:Y:S01]  /*2c80*/  IMAD.MOV.U32 R11, RZ, RZ, R9 ;  /* 0x000000ffff0b7224 */ /* 0x000fe200078e0009 */
[----:B------:R-:W1:Y:S01]  /*2c90*/  LDCU UR77, c[0x0][0x3d0] ;  /* 0x00007a00ff4d77ac */ /* 0x000e620008000800 */
[----:B------:R-:W2:Y:S01]  /*2ca0*/  LDCU UR52, c[0x0][0x3c4] ;  /* 0x00007880ff3477ac */ /* 0x000ea20008000800 */
[----:B------:R-:W3:Y:S01]  /*2cb0*/  LDCU UR4, c[0x0][0x4f4] ;  /* 0x00009e80ff0477ac */ /* 0x000ee20008000800 */
[----:B------:R-:W4:Y:S01]  /*2cc0*/  LDCU UR76, c[0x0][0x3d4] ;  /* 0x00007a80ff4c77ac */ /* 0x000f220008000800 */
[----:B0-----:R-:W-:Y:S01]  /*2cd0*/  IMAD.HI.U32 R3, R9, UR31, R10 ;  /* 0x0000001f09037c27 */ /* 0x001fe2000f8e000a */
[----:B------:R-:W0:Y:S04]  /*2ce0*/  LDCU UR75, c[0x0][0x4f8] ;  /* 0x00009f00ff4b77ac */ /* 0x000e280008000800 */
[----:B-1----:R-:W-:Y:S01]  /*2cf0*/  SHF.R.U32.HI R11, RZ, UR77, R3 ;  /* 0x0000004dff0b7c19 */ /* 0x002fe20008011603 */
[----:B------:R-:W1:Y:S03]  /*2d00*/  LDCU UR74, c[0x0][0x3e8] ;  /* 0x00007d00ff4a77ac */ /* 0x000e660008000800 */
[----:B------:R-:W-:Y:S01]  /*2d10*/  IADD3 R4, PT, PT, -R11, RZ, RZ ;  /* 0x000000ff0b047210 */ /* 0x000fe20007ffe1ff */
[----:B--2---:R-:W-:Y:S01]  /*2d20*/  UISETP.NE.AND UP0, UPT, UR52, 0x1, UPT ;  /* 0x000000013400788c */ /* 0x004fe2000bf05270 */
[----:B------:R-:W2:Y:S03]  /*2d30*/  LDCU UR73, c[0x0][0x4fc] ;  /* 0x00009f80ff4977ac */ /* 0x000ea60008000800 */
        /* <DEDUP_REMOVED lines=272> */
.L_x_1014:
[----:B------:R-:W-:-:S04]  /*3e40*/  LOP3.LUT R3, R3, 0xfffffff8, RZ, 0xc0, !PT ;  /* 0xfffffff803037812 */ /* 0x000fc800078ec0ff */
[----:B------:R-:W-:Y:S02]  /*3e50*/  IADD3 R14, P0, PT, R3, R20, RZ ;  /* 0x00000014030e7210 */ /* 0x000fe40007f1e0ff */
[----:B------:R-:W1:Y:S03]  /*3e60*/  LDC R3, c[0x0][0x390] ;  /* 0x0000e400ff037b82 */ /* 0x000e660000000800 */
[----:B------:R-:W-:-:S06]  /*3e70*/  IMAD.X R15, RZ, RZ, R21, P0 ;  /* 0x000000ffff0f7224 */ /* 0x000fcc00000e0615 */
[----:B------:R-:W5:Y:S01]  /*3e80*/  LDG.E.64 R14, desc[UR36][R14.64] ;  /* 0x000000240e0e7981 */ /* 0x000f62000c1e1b00 */
[----:B------:R-:W-:Y:S01]  /*3e90*/  IMAD.MOV.U32 R18, RZ, RZ, RZ ;  /* 0x000000ffff127224 */ /* 0x000fe200078e00ff */
[----:B-1----:R-:W-:-:S05]  /*3ea0*/  IADD3 R19, PT, PT, R9, R3, RZ ;  /* 0x0000000309137210 */ /* 0x002fca0007ffe0ff */
[----:B------:R-:W-:-:S05]  /*3eb0*/  IMAD.HI.U32 R4, R19, UR31, R18 ;  /* 0x0000001f13047c27 */ /* 0x000fca000f8e0012 */
[----:B------:R-:W-:-:S04]  /*3ec0*/  SHF.R.U32.HI R16, RZ, UR77, R4 ;  /* 0x0000004dff107c19 */ /* 0x000fc80008011604 */
[----:B------:R-:W-:-:S05]  /*3ed0*/  IADD3 R11, PT, PT, -R16, RZ, RZ ;  /* 0x000000ff100b7210 */ /* 0x000fca0007ffe1ff */
[----:B------:R-:W-:-:S04]  /*3ee0*/  IMAD R4, R11, UR30, R19 ;  /* 0x0000001e0b047c24 */ /* 0x000fc8000f8e0213 */
[----:B------:R-:W-:Y:S01]  /*3ef0*/  IMAD R4, R4, UR4, RZ ;  /* 0x0000000404047c24 */ /* 0x000fe2000f8e02ff */
        /* <DEDUP_REMOVED lines=220> */
[----:B------:R-:W-:-:S06]  /*4cc0*/  @P0 IMAD.MOV.U32 R16, RZ, RZ, RZ ;  /* 0x000000ffff100224 */ /* 0x000fcc00078e00ff */
[----:B------:R-:W2:Y:S01]  /*4cd0*/  @P0 LDC R27, c[0x0][0x554] ;  /* 0x00015500ff1b0b82 */ /* 0x000ea20000000800 */
[C---:B0-----:R-:W-:Y:S01]  /*4ce0*/  @P0 IMAD.HI.U32 R11, R17.reuse, R11, R16 ;  /* 0x0000000b110b0227 */ /* 0x041fe200078e0010 */
[----:B------:R-:W-:-:S04]  /*4cf0*/  IADD3 R16, PT, PT, -R17, RZ, RZ ;  /* 0x000000ff11107210 */ /* 0x000fc80007ffe1ff */
[----:B-1----:R-:W-:Y:S01]  /*4d00*/  @P0 SHF.R.U32.HI R11, RZ, R22, R11 ;  /* 0x00000016ff0b0219 */ /* 0x002fe2000001160b */
[----:B------:R-:W-:-:S04]  /*4d10*/  IMAD R25, R16, UR28, R25 ;  /* 0x0000001c10197c24 */ /* 0x000fc8000f8e0219 */
[----:B------:R-:W-:Y:S02]  /*4d20*/  @P0 IMAD.MOV R11, RZ, RZ, -R11 ;  /* 0x000000ffff0b0224 */ /* 0x000fe400078e0a0b */
[----:B------:R-:W-:Y:S02]  /*4d30*/  IMAD R4, R25, UR29, R4 ;  /* 0x0000001d19047c24 */ /* 0x000fe4000f8e0204 */
[----:B------:R-:W-:-:S04]  /*4d40*/  @P0 IMAD R10, R10, R11, R17 ;  /* 0x0000000b0a0a0224 */ /* 0x000fc800078e0211 */
[----:B--2---:R-:W-:-:S07]  /*4d50*/  @P0 IMAD R4, R10, R27, R4 ;  /* 0x0000001b0a040224 */ /* 0x004fce00078e0204 */
.L_x_1015:
[----:B------:R-:W-:-:S04]  /*4d60*/  LOP3.LUT R17, R4, 0xfffffff8, RZ, 0xc0, !PT ;  /* 0xfffffff804117812 */ /* 0x000fc800078ec0ff */
[----:B------:R-:W-:-:S04]  /*4d70*/  IADD3 R16, P0, PT, R17, R20, RZ ;  /* 0x0000001411107210 */ /* 0x000fc80007f1e0ff */
[----:B------:R-:W-:-:S06]  /*4d80*/  IADD3.X R17, PT, PT, RZ, R21, RZ, P0, !PT ;  /* 0x00000015ff117210 */ /* 0x000fcc00007fe4ff */
[----:B------:R-:W5:Y:S01]  /*4d90*/  LDG.E.64 R16, desc[UR36][R16.64] ;  /* 0x0000002410107981 */ /* 0x000f62000c1e1b00 */
[----:B------:R-:W-:Y:S01]  /*4da0*/  MOV R10, RZ ;  /* 0x000000ff000a7202 */ /* 0x000fe20000000f00 */
[----:B------:R-:W-:-:S04]  /*4db0*/  IMAD.IADD R11, R19, 0x1, R3 ;  /* 0x00000001130b7824 */ /* 0x000fc800078e0203 */
[----:B------:R-:W-:-:S05]  /*4dc0*/  IMAD.HI.U32 R25, R11, UR31, R10 ;  /* 0x0000001f0b197c27 */ /* 0x000fca000f8e000a */
[----:B------:R-:W-:-:S05]  /*4dd0*/  SHF.R.U32.HI R25, RZ, UR77, R25 ;  /* 0x0000004dff197c19 */ /* 0x000fca0008011619 */
[----:B------:R-:W-:-:S04]  /*4de0*/  IMAD.MOV R10, RZ, RZ, -R25 ;  /* 0x000000ffff0a7224 */ /* 0x000fc800078e0a19 */
[----:B------:R-:W-:-:S04]  /*4df0*/  IMAD R4, R10, UR30, R11 ;  /* 0x0000001e0a047c24 */ /* 0x000fc8000f8e020b */
[----:B------:R-:W-:Y:S01]  /*4e00*/  IMAD R4, R4, UR4, RZ ;  /* 0x0000000404047c24 */ /* 0x000fe2000f8e02ff */
        /* <DEDUP_REMOVED lines=220> */
[----:B------:R-:W-:-:S05]  /*5bd0*/  @P0 MOV R24, RZ ;  /* 0x000000ff00180202 */ /* 0x000fca0000000f00 */
[----:B0-----:R-:W-:Y:S02]  /*5be0*/  @P0 IMAD.HI.U32 R22, R25, R11, R24 ;  /* 0x0000000b19160227 */ /* 0x001fe400078e0018 */
[----:B------:R-:W0:Y:S02]  /*5bf0*/  @P0 LDC R11, c[0x0][0x554] ;  /* 0x00015500ff0b0b82 */ /* 0x000e240000000800 */
[----:B------:R-:W-:Y:S01]  /*5c00*/  IMAD.MOV R24, RZ, RZ, -R25 ;  /* 0x000000ffff187224 */ /* 0x000fe200078e0a19 */
[----:B-1----:R-:W-:-:S03]  /*5c10*/  @P0 SHF.R.U32.HI R22, RZ, R29, R22 ;  /* 0x0000001dff160219 */ /* 0x002fc60000011616 */
[----:B------:R-:W-:Y:S01]  /*5c20*/  IMAD R27, R24, UR28, R27 ;  /* 0x0000001c181b7c24 */ /* 0x000fe2000f8e021b */
[----:B------:R-:W-:-:S03]  /*5c30*/  @P0 IADD3 R29, PT, PT, -R22, RZ, RZ ;  /* 0x000000ff161d0210 */ /* 0x000fc60007ffe1ff */
[----:B------:R-:W-:Y:S02]  /*5c40*/  IMAD R4, R27, UR29, R4 ;  /* 0x0000001d1b047c24 */ /* 0x000fe4000f8e0204 */
[----:B------:R-:W-:-:S04]  /*5c50*/  @P0 IMAD R10, R10, R29, R25 ;  /* 0x0000001d0a0a0224 */ /* 0x000fc800078e0219 */
[----:B0-----:R-:W-:-:S07]  /*5c60*/  @P0 IMAD R4, R10, R11, R4 ;  /* 0x0000000b0a040224 */ /* 0x001fce00078e0204 */
.L_x_1016:
[----:B------:R-:W-:-:S04]  /*5c70*/  LOP3.LUT R11, R4, 0xfffffff8, RZ, 0xc0, !PT ;  /* 0xfffffff8040b7812 */ /* 0x000fc800078ec0ff */
[----:B------:R-:W-:-:S05]  /*5c80*/  IADD3 R10, P0, PT, R11, R20, RZ ;  /* 0x000000140b0a7210 */ /* 0x000fca0007f1e0ff */
[----:B------:R-:W-:-:S06]  /*5c90*/  IMAD.X R11, RZ, RZ, R21, P0 ;  /* 0x000000ffff0b7224 */ /* 0x000fcc00000e0615 */
[----:B------:R-:W5:Y:S01]  /*5ca0*/  LDG.E.64 R10, desc[UR36][R10.64] ;  /* 0x000000240a0a7981 */ /* 0x000f62000c1e1b00 */
[----:B------:R-:W-:Y:S01]  /*5cb0*/  LEA R19, R3, R19, 0x1 ;  /* 0x0000001303137211 */ /* 0x000fe200078e08ff */
[----:B------:R-:W-:-:S04]  /*5cc0*/  IMAD.MOV.U32 R18, RZ, RZ, RZ ;  /* 0x000000ffff127224 */ /* 0x000fc800078e00ff */
        /* <DEDUP_REMOVED lines=213> */
[----:B------:R-:W-:Y:S02]  /*6a20*/  SHF.R.U32.HI R25, RZ, UR5, R24 ;  /* 0x00000005ff197c19 */ /* 0x000fe40008011618 */
[----:B------:R-:W-:-:S05]  /*6a30*/  @P0 MOV R24, RZ ;  /* 0x000000ff00180202 */ /* 0x000fca0000000f00 */
[----:B------:R-:W2:Y:S01]  /*6a40*/  @P0 LDC R22, c[0x0][0x554] ;  /* 0x00015500ff160b82 */ /* 0x000ea20000000800 */
[----:B-1----:R-:W-:-:S05]  /*6a50*/  @P0 IMAD.HI.U32 R19, R25, R19, R24 ;  /* 0x0000001319130227 */ /* 0x002fca00078e0018 */
[----:B0-----:R-:W-:Y:S01]  /*6a60*/  @P0 SHF.R.U32.HI R19, RZ, R4, R19 ;  /* 0x00000004ff130219 */ /* 0x001fe20000011613 */
[----:B------:R-:W-:-:S03]  /*6a70*/  IMAD.MOV R4, RZ, RZ, -R25 ;  /* 0x000000ffff047224 */ /* 0x000fc600078e0a19 */
[----:B------:R-:W-:Y:S01]  /*6a80*/  @P0 IADD3 R19, PT, PT, -R19, RZ, RZ ;  /* 0x000000ff13130210 */ /* 0x000fe20007ffe1ff */
[----:B------:R-:W-:-:S04]  /*6a90*/  IMAD R4, R4, UR28, R27 ;  /* 0x0000001c04047c24 */ /* 0x000fc8000f8e021b */
[----:B------:R-:W-:Y:S02]  /*6aa0*/  IMAD R3, R4, UR29, R3 ;  /* 0x0000001d04037c24 */ /* 0x000fe4000f8e0203 */
[----:B------:R-:W-:-:S04]  /*6ab0*/  @P0 IMAD R18, R18, R19, R25 ;  /* 0x0000001312120224 */ /* 0x000fc800078e0219 */
[----:B--2---:R-:W-:-:S07]  /*6ac0*/  @P0 IMAD R3, R18, R22, R3 ;  /* 0x0000001612030224 */ /* 0x004fce00078e0203 */
.L_x_1017:
[----:B------:R-:W-:-:S04]  /*6ad0*/  LOP3.LUT R3, R3, 0xfffffff8, RZ, 0xc0, !PT ;  /* 0xfffffff803037812 */ /* 0x000fc800078ec0ff */
[----:B------:R-:W-:-:S05]  /*6ae0*/  IADD3 R18, P0, PT, R3, R20, RZ ;  /* 0x0000001403127210 */ /* 0x000fca0007f1e0ff */
[----:B------:R-:W-:-:S06]  /*6af0*/  IMAD.X R19, RZ, RZ, R21, P0 ;  /* 0x000000ffff137224 */ /* 0x000fcc00000e0615 */
[----:B------:R-:W5:Y:S02]  /*6b00*/  LDG.E.64 R18, desc[UR36][R18.64] ;  /* 0x0000002412127981 */ /* 0x000f64000c1e1b00 */
.L_x_1013:
[----:B------:R-:W-:Y:S01]  /*6b10*/  LOP3.LUT P2, RZ, R7, 0xff, RZ, 0xc0, !PT ;  /* 0x000000ff07ff7812 */ /* 0x000fe2000784c0ff */
[----:B------:R-:W1:Y:S01]  /*6b20*/  LDCU UR4, c[0x0][0x390] ;  /* 0x00007200ff0477ac */ /* 0x000e620008000800 */
[----:B------:R-:W-:Y:S02]  /*6b30*/  LOP3.LUT P1, RZ, R6, 0xff, RZ, 0xc0, !PT ;  /* 0x000000ff06ff7812 */ /* 0x000fe4000782c0ff */
[----:B------:R-:W-:Y:S01]  /*6b40*/  LOP3.LUT P3, RZ, R5, 0xff, RZ, 0xc0, !PT ;  /* 0x000000ff05ff7812 */ /* 0x000fe2000786c0ff */
[----:B0-----:R-:W0:Y:S01]  /*6b50*/  LDCU UR5, c[0x0][0x388] ;  /* 0x00007100ff0577ac */ /* 0x001e220008000800 */
[----:B------:R-:W-:Y:S02]  /*6b60*/  PLOP3.LUT P0, PT, PT, PT, PT, 0x80, 0x8 ;  /* 0x000000000008781c */ /* 0x000fe40003f0f070 */
[----:B------:R-:W-:-:S05]  /*6b70*/  P2R R3, PR, RZ, 0x10 ;  /* 0x00000010ff037803 */ /* 0x000fca0000000000 */
[----:B-----5:R-:W-:Y:S02]  /*6b80*/  @!P2 FSETP.NEU.FTZ.AND P5, PT, R16, RZ, PT ;  /* 0x000000ff1000a20b */ /* 0x020fe40003fbd000 */
[----:B------:R-:W-:-:S04]  /*6b90*/  @!P2 FSETP.NEU.FTZ.AND P6, PT, R17, RZ, PT ;  /* 0x000000ff1100a20b */ /* 0x000fc80003fdd000 */
[----:B------:R-:W-:Y:S02]  /*6ba0*/  @!P2 PLOP3.LUT P0, PT, P5, P6, PT, 0xf8, 0x8f ;  /* 0x00000000008fa81c */ /* 0x000fe40002f0df70 */
[----:B------:R-:W-:Y:S02]  /*6bb0*/  @!P1 FSETP.NEU.FTZ.AND P5, PT, R10, RZ, PT ;  /* 0x000000ff0a00920b */ /* 0x000fe40003fbd000 */
[----:B------:R-:W-:Y:S02]  /*6bc0*/  @!P1 FSETP.NEU.FTZ.AND P6, PT, R11, RZ, PT ;  /* 0x000000ff0b00920b */ /* 0x000fe40003fdd000 */
[----:B------:R-:W-:Y:S02]  /*6bd0*/  PLOP3.LUT P2, PT, PT, PT, PT, 0x80, 0x8 ;  /* 0x000000000008781c */ /* 0x000fe40003f4f070 */
[----:B------:R-:W-:Y:S02]  /*6be0*/  @!P1 PLOP3.LUT P2, PT, P5, P6, PT, 0xf8, 0x8f ;  /* 0x00000000008f981c */ /* 0x000fe40002f4df70 */
[----:B------:R-:W-:-:S02]  /*6bf0*/  @!P3 FSETP.NEU.FTZ.AND P5, PT, R18, RZ, PT ;  /* 0x000000ff1200b20b */ /* 0x000fc40003fbd000 */
[----:B------:R-:W-:Y:S02]  /*6c00*/  @!P3 FSETP.NEU.FTZ.AND P6, PT, R19, RZ, PT ;  /* 0x000000ff1300b20b */ /* 0x000fe40003fdd000 */
[----:B------:R-:W-:Y:S02]  /*6c10*/  PLOP3.LUT P1, PT, PT, PT, PT, 0x80, 0x8 ;  /* 0x000000000008781c */ /* 0x000fe40003f2f070 */
[----:B------:R-:W-:Y:S02]  /*6c20*/  @!P3 PLOP3.LUT P1, PT, P5, P6, PT, 0xf8, 0x8f ;  /* 0x00000000008fb81c */ /* 0x000fe40002f2df70 */
[----:B------:R-:W-:Y:S02]  /*6c30*/  LOP3.LUT P5, RZ, R8, 0xff, RZ, 0xc0, !PT ;  /* 0x000000ff08ff7812 */ /* 0x000fe400078ac0ff */
[----:B-1----:R-:W-:Y:S02]  /*6c40*/  MOV R22, UR4 ;  /* 0x0000000400167c02 */ /* 0x002fe40008000f00 */
[----:B------:R-:W-:-:S02]  /*6c50*/  PLOP3.LUT P3, PT, PT, PT, PT, 0x80, 0x8 ;  /* 0x000000000008781c */ /* 0x000fc40003f6f070 */
[----:B0-----:R-:W-:Y:S01]  /*6c60*/  MOV R24, UR5 ;  /* 0x0000000500187c02 */ /* 0x001fe20008000f00 */
[----:B------:R-:W-:Y:S01]  /*6c70*/  IMAD R9, R22, 0x4, R9 ;  /* 0x0000000416097824 */ /* 0x000fe200078e0209 */
[----:B------:R-:W-:Y:S02]  /*6c80*/  SEL R7, RZ, 0x1, !P0 ;  /* 0x00000001ff077807 */ /* 0x000fe40004000000 */
[----:B------:R-:W-:Y:S02]  /*6c90*/  SEL R6, RZ, 0x1, !P2 ;  /* 0x00000001ff067807 */ /* 0x000fe40005000000 */
[----:B------:R-:W-:Y:S02]  /*6ca0*/  SEL R5, RZ, 0x1, !P1 ;  /* 0x00000001ff057807 */ /* 0x000fe40004800000 */
[----:B------:R-:W-:Y:S02]  /*6cb0*/  @!P5 FSETP.NEU.FTZ.AND P4, PT, R14, RZ, PT ;  /* 0x000000ff0e00d20b */ /* 0x000fe40003f9d000 */
[----:B------:R-:W-:-:S04]  /*6cc0*/  @!P5 FSETP.NEU.FTZ.AND P6, PT, R15, RZ, PT ;  /* 0x000000ff0f00d20b */ /* 0x000fc80003fdd000 */
[----:B------:R-:W-:Y:S02]  /*6cd0*/  @!P5 PLOP3.LUT P3, PT, P4, P6, PT, 0xf8, 0x8f ;  /* 0x00000000008fd81c */ /* 0x000fe4000276df70 */
[----:B------:R-:W-:Y:S01]  /*6ce0*/  ISETP.NE.AND P4, PT, R3, RZ, PT ;  /* 0x000000ff0300720c */ /* 0x000fe20003f85270 */
[----:B------:R-:W-:Y:S01]  /*6cf0*/  IMAD R3, R22, 0x3, R9 ;  /* 0x0000000316037824 */ /* 0x000fe200078e0209 */
[----:B------:R-:W-:-:S04]  /*6d00*/  SEL R8, RZ, 0x1, !P3 ;  /* 0x00000001ff087807 */ /* 0x000fc80005800000 */
[----:B------:R-:W-:-:S13]  /*6d10*/  ISETP.GE.U32.AND P5, PT, R3, R24, PT ;  /* 0x000000180300720c */ /* 0x000fda0003fa6070 */
[----:B------:R-:W-:Y:S05]  /*6d20*/  @!P5 BRA `(.L_x_1018) ;  /* 0xffffffbc00a8d947 */ /* 0x000fea000383ffff */
.L_x_1012:
[----:B------:R-:W-:Y:S05]  /*6d30*/  BSYNC.RECONVERGENT B1 ;  /* 0x0000000000017941 */ /* 0x000fea0003800200 */
.L_x_1011:
[----:B------:R-:W-:Y:S01]  /*6d40*/  ISETP.GE.U32.AND P0, PT, R9, R24, PT ;  /* 0x000000180900720c */ /* 0x000fe20003f06070 */
[----:B------:R-:W-:-:S12]  /*6d50*/  BSSY.RECONVERGENT B1, `(.L_x_1019) ;  /* 0x0000474000017945 */ /* 0x000fd80003800200 */
[----:B------:R-:W-:Y:S05]  /*6d60*/  @P0 BRA `(.L_x_1020) ;  /* 0x0000004400c80947 */ /* 0x000fea0003800000 */
[----:B------:R-:W0:Y:S01]  /*6d70*/  LDC R4, c[0x0][0x3c4] ;  /* 0x0000f100ff047b82 */ /* 0x000e220000000800 */
[----:B------:R-:W-:Y:S01]  /*6d80*/  IMAD.MOV.U32 R3, RZ, RZ, -0x1 ;  /* 0xffffffffff037424 */ /* 0x000fe200078e00ff */
[----:B------:R-:W-:Y:S02]  /*6d90*/  CS2R R12, SRZ ;  /* 0x00000000000c7805 */ /* 0x000fe4000001ff00 */
[C---:B0-----:R-:W-:Y:S02]  /*6da0*/  ISETP.NE.AND P0, PT, R4.reuse, RZ, PT ;  /* 0x000000ff0400720c */ /* 0x041fe40003f05270 */
[----:B------:R-:W-:-:S04]  /*6db0*/  VIADDMNMX.U32 R3, R4, R3, 0x18, PT ;  /* 0x0000001804037446 */ /* 0x000fc80003800003 */
[----:B------:R-:W-:-:S07]  /*6dc0*/  IADD3 R3, PT, PT, R3, 0x1, RZ ;  /* 0x0000000103037810 */ /* 0x000fce0007ffe0ff */
[----:B------:R-:W-:Y:S05]  /*6dd0*/  @!P0 BRA `(.L_x_1021) ;  /* 0x0000001000508947 */ /* 0x000fea0003800000 */
[----:B------:R-:W0:Y:S01]  /*6de0*/  LDCU.64 UR6, c[0x0][0x3c8] ;  /* 0x00007900ff0677ac */ /* 0x000e220008000a00 */
[----:B------:R-:W-:Y:S01]  /*6df0*/  MOV R13, R9 ;  /* 0x00000009000d7202 */ /* 0x000fe20000000f00 */
        /* <DEDUP_REMOVED lines=272> */
.L_x_1022:
[----:B------:R-:W-:Y:S02]  /*7f00*/  SHF.R.U32.HI R12, RZ, 0x3, R0 ;  /* 0x00000003ff0c7819 */ /* 0x000fe40000011600 */
[----:B------:R-:W-:-:S07]  /*7f10*/  MOV R13, RZ ;  /* 0x000000ff000d7202 */ /* 0x000fce0000000f00 */
.L_x_1021:
[----:B------:R-:W0:Y:S02]  /*7f20*/  LDCU.64 UR4, c[0x0][0x750] ;  /* 0x0000ea00ff0477ac */ /* 0x000e240008000a00 */
[----:B0-----:R-:W-:-:S05]  /*7f30*/  IADD3 R2, P1, PT, R2, UR4, RZ ;  /* 0x0000000402027c10 */ /* 0x001fca000ff3e0ff */
[----:B------:R-:W-:Y:S01]  /*7f40*/  IMAD.X R0, RZ, RZ, UR5, P1 ;  /* 0x00000005ff007e24 */ /* 0x000fe200088e06ff */
[----:B------:R-:W-:-:S04]  /*7f50*/  LEA R14, P1, R12, R2, 0x3 ;  /* 0x000000020c0e7211 */ /* 0x000fc800078218ff */
[----:B------:R-:W-:-:S06]  /*7f60*/  LEA.HI.X R15, R12, R0, R13, 0x3, P1 ;  /* 0x000000000c0f7211 */ /* 0x000fcc00008f1c0d */
[----:B------:R-:W5:Y:S01]  /*7f70*/  LDG.E.64 R14, desc[UR36][R14.64] ;  /* 0x000000240e0e7981 */ /* 0x000f62000c1e1b00 */
[----:B------:R-:W-:-:S04]  /*7f80*/  IADD3 R13, PT, PT, R9, R22, RZ ;  /* 0x00000016090d7210 */ /* 0x000fc80007ffe0ff */
[----:B------:R-:W-:-:S13]  /*7f90*/  ISETP.GE.U32.AND P1, PT, R13, R24, PT ;  /* 0x000000180d00720c */ /* 0x000fda0003f26070 */
[----:B------:R-:W-:Y:S05]  /*7fa0*/  @P1 BRA `(.L_x_1020) ;  /* 0x0000003400381947 */ /* 0x000fea0003800000 */
[----:B------:R-:W-:Y:S01]  /*7fb0*/  CS2R R20, SRZ ;  /* 0x0000000000147805 */ /* 0x000fe2000001ff00 */
        /* <DEDUP_REMOVED lines=274> */
.L_x_1024:
[----:B------:R-:W-:Y:S01]  /*90e0*/  SHF.R.U32.HI R20, RZ, 0x3, R25 ;  /* 0x00000003ff147819 */ /* 0x000fe20000011619 */
[----:B------:R-:W-:-:S07]  /*90f0*/  IMAD.MOV.U32 R21, RZ, RZ, RZ ;  /* 0x000000ffff157224 */ /* 0x000fce00078e00ff */
.L_x_1023:
        /* <DEDUP_REMOVED lines=281> */
.L_x_1026:
[----:B------:R-:W-:Y:S01]  /*a290*/  SHF.R.U32.HI R20, RZ, 0x3, R25 ;  /* 0x00000003ff147819 */ /* 0x000fe20000011619 */
[----:B------:R-:W-:-:S07]  /*a2a0*/  IMAD.MOV.U32 R21, RZ, RZ, RZ ;  /* 0x000000ffff157224 */ /* 0x000fce00078e00ff */
.L_x_1025:
        /* <DEDUP_REMOVED lines=281> */
.L_x_1028:
[----:B------:R-:W-:Y:S01]  /*b440*/  SHF.R.U32.HI R18, RZ, 0x3, R4 ;  /* 0x00000003ff127819 */ /* 0x000fe20000011604 */
[----:B------:R-:W-:-:S07]  /*b450*/  IMAD.MOV.U32 R19, RZ, RZ, RZ ;  /* 0x000000ffff137224 */ /* 0x000fce00078e00ff */
.L_x_1027:
[----:B------:R-:W-:-:S04]  /*b460*/  LEA R2, P0, R18, R2, 0x3 ;  /* 0x0000000212027211 */ /* 0x000fc800078018ff */
[----:B------:R-:W-:-:S05]  /*b470*/  LEA.HI.X R3, R18, R0, R19, 0x3, P0 ;  /* 0x0000000012037211 */ /* 0x000fca00000f1c13 */
[----:B------:R0:W5:Y:S04]  /*b480*/  LDG.E.64 R18, desc[UR36][R2.64] ;  /* 0x0000002402127981 */ /* 0x000168000c1e1b00 */
.L_x_1020:
[----:B------:R-:W-:Y:S05]  /*b490*/  BSYNC.RECONVERGENT B1 ;  /* 0x0000000000017941 */ /* 0x000fea0003800200 */
.L_x_1019:
[----:B------:R-:W-:Y:S01]  /*b4a0*/  ISETP.GE.U32.AND P0, PT, R9, R24, PT ;  /* 0x000000180900720c */ /* 0x000fe20003f06070 */
[----:B------:R-:W-:-:S12]  /*b4b0*/  BSSY.RECONVERGENT B1, `(.L_x_1029) ;  /* 0x0000023000017945 */ /* 0x000fd80003800200 */
[----:B------:R-:W-:Y:S05]  /*b4c0*/  @P0 BRA `(.L_x_1030) ;  /* 0x0000000000840947 */ /* 0x000fea0003800000 */
[----:B------:R-:W-:Y:S02]  /*b4d0*/  LOP3.LUT P1, RZ, R8, 0xff, RZ, 0xc0, !PT ;  /* 0x000000ff08ff7812 */ /* 0x000fe4000782c0ff */
[----:B0-----:R-:W-:Y:S02]  /*b4e0*/  IADD3 R3, PT, PT, R9, R22, RZ ;  /* 0x0000001609037210 */ /* 0x001fe40007ffe0ff */
[----:B------:R-:W-:-:S09]  /*b4f0*/  PLOP3.LUT P0, PT, PT, PT, PT, 0x80, 0x8 ;  /* 0x000000000008781c */ /* 0x000fd20003f0f070 */
[----:B-----5:R-:W-:Y:S02]  /*b500*/  @!P1 FSETP.NEU.FTZ.AND P2, PT, R14, RZ, PT ;  /* 0x000000ff0e00920b */ /* 0x020fe40003f5d000 */
[----:B------:R-:W-:-:S04]  /*b510*/  @!P1 FSETP.NEU.FTZ.AND P3, PT, R15, RZ, PT ;  /* 0x000000ff0f00920b */ /* 0x000fc80003f7d000 */
        /* <DEDUP_REMOVED lines=28> */
.L_x_1030:
[----:B------:R-:W-:Y:S05]  /*b6e0*/  BSYNC.RECONVERGENT B1 ;  /* 0x0000000000017941 */ /* 0x000fea0003800200 */
.L_x_1029:
[----:B------:R-:W-:-:S04]  /*b6f0*/  LOP3.LUT R6, R6, R8, R7, 0xfe, !PT ;  /* 0x0000000806067212 */ /* 0x000fc800078efe07 */
[----:B------:R-:W-:-:S04]  /*b700*/  LOP3.LUT P0, RZ, R6, 0xff, R5, 0xc8, !PT ;  /* 0x000000ff06ff7812 */ /* 0x000fc8000780c805 */
[----:B-----5:R-:W-:-:S09]  /*b710*/  SEL R17, RZ, 0x1, !P0 ;  /* 0x00000001ff117807 */ /* 0x020fd20004000000 */
.L_x_981:
[----:B------:R-:W-:Y:S05]  /*b720*/  BSYNC.RECONVERGENT B0 ;  /* 0x0000000000007941 */ /* 0x000fea0003800200 */
.L_x_980:
[----:B------:R-:W1:Y:S01]  /*b730*/  LDCU UR4, c[0x0][0x3a0] ;  /* 0x00007400ff0477ac */ /* 0x000e620008000800 */
[----:B------:R-:W2:Y:S01]  /*b740*/  S2R R0, SR_TID.Y ;  /* 0x0000000000007919 */ /* 0x000ea20000002200 */
[----:B-1----:R-:W-:-:S09]  /*b750*/  UISETP.NE.AND UP0, UPT, UR4, URZ, UPT ;  /* 0x000000ff0400728c */ /* 0x002fd2000bf05270 */
[----:B------:R-:W-:Y:S05]  /*b760*/  BRA.U !UP0, `(.L_x_1031) ;  /* 0x0000000108647547 */ /* 0x000fea000b800000 */
[----:B------:R-:W1:Y:S01]  /*b770*/  S2UR UR5, SR_CgaCtaId ;  /* 0x00000000000579c3 */ /* 0x000e620000008800 */
[----:B------:R-:W0:Y:S01]  /*b780*/  LDCU UR8, c[0x0][0x360] ;  /* 0x00006c00ff0877ac */ /* 0x000e220008000800 */
[----:B------:R-:W-:Y:S01]  /*b790*/  UMOV UR4, 0x400 ;  /* 0x0000040000047882 */ /* 0x000fe20000000000 */
[----:B------:R-:W3:Y:S01]  /*b7a0*/  LDCU UR6, c[0x0][0x364] ;  /* 0x00006c80ff0677ac */ /* 0x000ee20008000800 */
[----:B------:R-:W-:Y:S01]  /*b7b0*/  UIADD3 UR4, UPT, UPT, UR4, 0x10, URZ ;  /* 0x0000001004047890 */ /* 0x000fe2000fffe0ff */
[----:B0-2--5:R-:W-:-:S03]  /*b7c0*/  IMAD R2, R0, UR8, R23 ;  /* 0x0000000800027c24 */ /* 0x025fc6000f8e0217 */
[----:B-1----:R-:W-:Y:S02]  /*b7d0*/  ULEA UR4, UR5, UR4, 0x18 ;  /* 0x0000000405047291 */ /* 0x002fe4000f8ec0ff */
[----:B---3--:R-:W-:-:S07]  /*b7e0*/  UISETP.GE.U32.AND UP0, UPT, UR6, 0x2, UPT ;  /* 0x000000020600788c */ /* 0x008fce000bf06070 */
[----:B------:R1:W-:Y:S02]  /*b7f0*/  STS.U8 [R2+UR4], R17 ;  /* 0x0000001102007988 */ /* 0x0003e40008000004 */
[----:B------:R-:W-:Y:S05]  /*b800*/  BRA.U !UP0, `(.L_x_1031) ;  /* 0x00000001083c7547 */ /* 0x000fea000b800000 */
[----:B------:R-:W-:-:S05]  /*b810*/  UMOV UR5, UR6 ;  /* 0x0000000600057c82 */ /* 0x000fca0008000000 */
.L_x_1032:
[----:B------:R-:W-:Y:S01]  /*b820*/  USHF.R.U32.HI UR7, URZ, 0x1, UR5 ;  /* 0x00000001ff077899 */ /* 0x000fe20008011605 */
[----:B------:R-:W-:Y:S01]  /*b830*/  BAR.SYNC.DEFER_BLOCKING 0x0 ;  /* 0x0000000000007b1d */ /* 0x000fe20000010000 */
[----:B------:R-:W-:-:S04]  /*b840*/  UISETP.GT.U32.AND UP0, UPT, UR5, 0x3, UPT ;  /* 0x000000030500788c */ /* 0x000fc8000bf04070 */
[----:B------:R-:W-:Y:S01]  /*b850*/  VIADD R4, R0, UR7 ;  /* 0x0000000700047c36 */ /* 0x000fe20008000000 */
[----:B------:R-:W-:-:S04]  /*b860*/  UMOV UR5, UR7 ;  /* 0x0000000700057c82 */ /* 0x000fc80008000000 */
[----:B------:R-:W-:-:S04]  /*b870*/  ISETP.GE.U32.AND P0, PT, R4, UR6, PT ;  /* 0x0000000604007c0c */ /* 0x000fc8000bf06070 */
[----:B------:R-:W-:-:S13]  /*b880*/  ISETP.GE.U32.OR P0, PT, R0, UR7, P0 ;  /* 0x0000000700007c0c */ /* 0x000fda0008706470 */
[----:B------:R-:W-:-:S05]  /*b890*/  @!P0 IMAD R3, R4, UR8, R23 ;  /* 0x0000000804038c24 */ /* 0x000fca000f8e0217 */
[----:B------:R-:W0:Y:S02]  /*b8a0*/  @!P0 LDS.U8 R4, [R3+UR4] ;  /* 0x0000000403048984 */ /* 0x000e240008000000 */
[----:B0-----:R-:W-:-:S04]  /*b8b0*/  @!P0 LOP3.LUT P1, RZ, R17, 0xff, R4, 0xc8, !PT ;  /* 0x000000ff11ff8812 */ /* 0x001fc8000782c804 */
[----:B---3--:R-:W-:-:S04]  /*b8c0*/  @!P0 SEL R5, RZ, 0x1, !P1 ;  /* 0x00000001ff058807 */ /* 0x008fc80004800000 */
[----:B-1----:R-:W-:Y:S01]  /*b8d0*/  @!P0 PRMT R17, R5, 0x7610, R17 ;  /* 0x0000761005118816 */ /* 0x002fe20000000011 */
[----:B------:R3:W-:Y:S01]  /*b8e0*/  @!P0 STS.U8 [R2+UR4], R5 ;  /* 0x0000000502008988 */ /* 0x0007e20008000004 */
[----:B------:R-:W-:Y:S05]  /*b8f0*/  BRA.U UP0, `(.L_x_1032) ;  /* 0xfffffffd00c87547 */ /* 0x000fea000b83ffff */
.L_x_1031:
        /* <DEDUP_REMOVED lines=9> */
[----:B0123-5:R-:W-:Y:S01]  /*b990*/  IMAD R2, R0, UR6, R23 ;  /* 0x0000000600027c24 */ /* 0x02ffe2000f8e0217 */
[----:B------:R-:W-:Y:S02]  /*b9a0*/  UIADD3 UR4, UPT, UPT, UR4, 0x10, URZ ;  /* 0x0000001004047890 */ /* 0x000fe4000fffe0ff */
[----:B------:R-:W-:Y:S02]  /*b9b0*/  UISETP.GE.U32.AND UP0, UPT, UR6, 0x40, UPT ;  /* 0x000000400600788c */ /* 0x000fe4000bf06070 */
[----:B----4-:R-:W-:-:S03]  /*b9c0*/  ULEA UR8, UR5, UR4, 0x18 ;  /* 0x0000000405087291 */ /* 0x010fc6000f8ec0ff */
[----:B------:R-:W-:-:S03]  /*b9d0*/  UMOV UR4, 0x20 ;  /* 0x0000002000047882 */ /* 0x000fc60000000000 */
[----:B------:R-:W-:-:S03]  /*b9e0*/  IADD3 R3, PT, PT, R2, UR8, RZ ;  /* 0x0000000802037c10 */ /* 0x000fc6000fffe0ff */
[----:B------:R4:W-:Y:S01]  /*b9f0*/  STS.U8 [R2+UR8], R17 ;  /* 0x0000001102007988 */ /* 0x0009e20008000008 */
[----:B------:R-:W-:Y:S05]  /*ba00*/  BRA.U !UP0, `(.L_x_1034) ;  /* 0x0000000108387547 */ /* 0x000fea000b800000 */
[----:B------:R-:W-:-:S05]  /*ba10*/  UMOV UR5, UR6 ;  /* 0x0000000600057c82 */ /* 0x000fca0008000000 */
.L_x_1035:
[----:B------:R-:W-:Y:S01]  /*ba20*/  USHF.R.U32.HI UR7, URZ, 0x1, UR5 ;  /* 0x00000001ff077899 */ /* 0x000fe20008011605 */
[----:B------:R-:W-:Y:S01]  /*ba30*/  BAR.SYNC.DEFER_BLOCKING 0x0 ;  /* 0x0000000000007b1d */ /* 0x000fe20000010000 */
[----:B------:R-:W-:-:S04]  /*ba40*/  UISETP.GT.U32.AND UP0, UPT, UR5, 0x7f, UPT ;  /* 0x0000007f0500788c */ /* 0x000fc8000bf04070 */
[----:B------:R-:W-:Y:S01]  /*ba50*/  VIADD R4, R23, UR7 ;  /* 0x0000000717047c36 */ /* 0x000fe20008000000 */
[----:B------:R-:W-:-:S04]  /*ba60*/  UMOV UR5, UR7 ;  /* 0x0000000700057c82 */ /* 0x000fc80008000000 */
[----:B------:R-:W-:-:S04]  /*ba70*/  ISETP.GE.U32.AND P0, PT, R4, UR6, PT ;  /* 0x0000000604007c0c */ /* 0x000fc8000bf06070 */
[----:B------:R-:W-:-:S13]  /*ba80*/  ISETP.GE.U32.OR P0, PT, R23, UR7, P0 ;  /* 0x0000000717007c0c */ /* 0x000fda0008706470 */
[----:B0-----:R-:W0:Y:S02]  /*ba90*/  @!P0 LDS.U8 R4, [R3+UR7] ;  /* 0x0000000703048984 */ /* 0x001e240008000000 */
[----:B0-----:R-:W-:-:S04]  /*baa0*/  @!P0 LOP3.LUT P1, RZ, R17, 0xff, R4, 0xc8, !PT ;  /* 0x000000ff11ff8812 */ /* 0x001fc8000782c804 */
[----:B------:R-:W-:-:S04]  /*bab0*/  @!P0 SEL R5, RZ, 0x1, !P1 ;  /* 0x00000001ff058807 */ /* 0x000fc80004800000 */
[----:B----4-:R-:W-:Y:S01]  /*bac0*/  @!P0 PRMT R17, R5, 0x7610, R17 ;  /* 0x0000761005118816 */ /* 0x010fe20000000011 */
[----:B------:R0:W-:Y:S01]  /*bad0*/  @!P0 STS.U8 [R2+UR8], R5 ;  /* 0x0000000502008988 */ /* 0x0001e20008000008 */
[----:B------:R-:W-:Y:S05]  /*bae0*/  BRA.U UP0, `(.L_x_1035) ;  /* 0xfffffffd00cc7547 */ /* 0x000fea000b83ffff */
.L_x_1034:
[----:B------:R-:W-:Y:S01]  /*baf0*/  BAR.SYNC.DEFER_BLOCKING 0x0 ;  /* 0x0000000000007b1d */ /* 0x000fe20000010000 */
[----:B------:R-:W-:-:S09]  /*bb00*/  UISETP.GE.U32.AND UP0, UPT, UR4, 0x2, UPT ;  /* 0x000000020400788c */ /* 0x000fd2000bf06070 */
[----:B------:R-:W-:Y:S05]  /*bb10*/  BRA.U !UP0, `(.L_x_1033) ;  /* 0x0000000108287547 */ /* 0x000fea000b800000 */
[----:B01-345:R-:W-:-:S07]  /*bb20*/  HFMA2 R2, -RZ, RZ, 0, 5.9604644775390625e-08 ;  /* 0x00000001ff027431 */ /* 0x03bfce00000001ff */
.L_x_1036:
[C---:B------:R-:W-:Y:S02]  /*bb30*/  LOP3.LUT R3, R17.reuse, 0xffff, RZ, 0xc0, !PT ;  /* 0x0000ffff11037812 */ /* 0x040fe400078ec0ff */
[----:B------:R-:W-:Y:S02]  /*bb40*/  LOP3.LUT P0, RZ, R17, 0xff, RZ, 0xc0, !PT ;  /* 0x000000ff11ff7812 */ /* 0x000fe4000780c0ff */
[----:B------:R-:W-:-:S06]  /*bb50*/  PRMT R3, R3, 0x8880, RZ ;  /* 0x0000888003037816 */ /* 0x000fcc00000000ff */
[----:B------:R0:W1:Y:S02]  /*bb60*/  SHFL.DOWN PT, R3, R3, R2, 0x1f ;  /* 0x08001f0203037589 */ /* 0x00006400000e0000 */
[----:B0-----:R-:W-:-:S05]  /*bb70*/  IMAD.SHL.U32 R2, R2, 0x2, RZ ;  /* 0x0000000202027824 */ /* 0x001fca00078e00ff */
[----:B------:R-:W-:Y:S02]  /*bb80*/  ISETP.GE.AND P1, PT, R2, UR4, PT ;  /* 0x0000000402007c0c */ /* 0x000fe4000bf26270 */
[----:B-1----:R-:W-:-:S04]  /*bb90*/  ISETP.NE.OR P0, PT, R3, RZ, P0 ;  /* 0x000000ff0300720c */ /* 0x002fc80000705670 */
[----:B------:R-:W-:-:S07]  /*bba0*/  SEL R17, RZ, 0x1, !P0 ;  /* 0x00000001ff117807 */ /* 0x000fce0004000000 */
[----:B------:R-:W-:Y:S05]  /*bbb0*/  @!P1 BRA `(.L_x_1036) ;  /* 0xfffffffc00dc9947 */ /* 0x000fea000383ffff */
.L_x_1033:
[----:B0-----:R-:W0:Y:S01]  /*bbc0*/  S2R R4, SR_CTAID.X ;  /* 0x0000000000047919 */ /* 0x001e220000002500 */
[----:B------:R-:W1:Y:S01]  /*bbd0*/  LDCU UR4, c[0x0][0x558] ;  /* 0x0000ab00ff0477ac */ /* 0x000e620008000800 */
[----:B------:R-:W-:Y:S01]  /*bbe0*/  MOV R16, RZ ;  /* 0x000000ff00107202 */ /* 0x000fe20000000f00 */
[----:B------:R-:W2:Y:S01]  /*bbf0*/  LDCU.64 UR6, c[0x0][0x3a8] ;  /* 0x00007500ff0677ac */ /* 0x000ea20008000a00 */
[----:B------:R-:W0:Y:S01]  /*bc00*/  LDCU UR5, c[0x0][0x394] ;  /* 0x00007280ff0577ac */ /* 0x000e220008000800 */
[----:B-1----:R-:W-:Y:S01]  /*bc10*/  UISETP.NE.AND UP0, UPT, UR4, URZ, UPT ;  /* 0x000000ff0400728c */ /* 0x002fe2000bf05270 */
[----:B--2--5:R-:W-:-:S04]  /*bc20*/  IMAD R3, R23, UR6, RZ ;  /* 0x0000000617037c24 */ /* 0x024fc8000f8e02ff */
[----:B------:R-:W-:-:S04]  /*bc30*/  IMAD R3, R0, UR7, R3 ;  /* 0x0000000700037c24 */ /* 0x000fc8000f8e0203 */
[----:B0-----:R-:W-:Y:S01]  /*bc40*/  IMAD R3, R4, UR5, R3 ;  /* 0x0000000504037c24 */ /* 0x001fe2000f8e0203 */
[----:B------:R-:W-:Y:S06]  /*bc50*/  BRA.U !UP0, `(.L_x_1037) ;  /* 0x0000001108547547 */ /* 0x000fec000b800000 */
[----:B------:R-:W0:Y:S01]  /*bc60*/  LDCU.64 UR8, c[0x0][0x560] ;  /* 0x0000ac00ff0877ac */ /* 0x000e220008000a00 */
[----:B---34-:R-:W-:Y:S01]  /*bc70*/  IMAD.MOV.U32 R2, RZ, RZ, RZ ;  /* 0x000000ffff027224 */ /* 0x018fe200078e00ff */
        /* <DEDUP_REMOVED lines=13> */
[----:B------:R-:W-:Y:S01]  /*bd50*/  UISETP.LT.U32.AND UP1, UPT, UR5, 0x18, UPT ;  /* 0x000000180500788c */ /* 0x000fe2000bf21070 */
[----:B------:R-:W2:Y:S03]  /*bd60*/  LDCU UR6, c[0x0][0x690] ;  /* 0x0000d200ff0677ac */ /* 0x000ea60008000800 */
[----:B------:R-:W-:Y:S01]  /*bd70*/  USEL UR5, UR5, 0x18, UP1 ;  /* 0x0000001805057887 */ /* 0x000fe20008800000 */
[----:B0-----:R-:W-:-:S03]  /*bd80*/  IMAD.HI.U32 R8, R7, UR9, R6 ;  /* 0x0000000907087c27 */ /* 0x001fc6000f8e0006 */
[----:B------:R-:W-:Y:S02]  /*bd90*/  UIADD3 UR5, UPT, UPT, UR5, 0x1, URZ ;  /* 0x0000000105057890 */ /* 0x000fe4000fffe0ff */
[----:B-1----:R-:W-:Y:S02]  /*bda0*/  SHF.R.U32.HI R9, RZ, UR7, R8 ;  /* 0x00000007ff097c19 */ /* 0x002fe40008011608 */
[----:B------:R-:W-:Y:S02]  /*bdb0*/  UISETP.NE.AND UP1, UPT, UR5, 0x2, UPT ;  /* 0x000000020500788c */ /* 0x000fe4000bf25270 */
        /* <DEDUP_REMOVED lines=255> */
.L_x_1037:
[----:B------:R-:W0:Y:S01]  /*cdb0*/  LDCU UR5, c[0x0][0x3a4] ;  /* 0x00007480ff0577ac */ /* 0x000e220008000800 */
[----:B------:R-:W1:Y:S01]  /*cdc0*/  LDCU.64 UR6, c[0x0][0x768] ;  /* 0x0000ed00ff0677ac */ /* 0x000e620008000a00 */
[----:B0-----:R-:W-:Y:S01]  /*cdd0*/  UISETP.NE.AND UP1, UPT, UR5, URZ, UPT ;  /* 0x000000ff0500728c */ /* 0x001fe2000bf25270 */
[----:B-1----:R-:W-:Y:S02]  /*cde0*/  IADD3 R6, P1, PT, R16, UR6, RZ ;  /* 0x0000000610067c10 */ /* 0x002fe4000ff3e0ff */
[----:B------:R-:W-:-:S03]  /*cdf0*/  ISETP.NE.U32.AND P0, PT, RZ, UR6, PT ;  /* 0x00000006ff007c0c */ /* 0x000fc6000bf05070 */
[----:B---3--:R-:W-:Y:S01]  /*ce00*/  IMAD.X R5, RZ, RZ, UR7, P1 ;  /* 0x00000007ff057e24 */ /* 0x008fe200088e06ff */
[----:B------:R-:W-:-:S04]  /*ce10*/  ISETP.NE.AND.EX P0, PT, RZ, UR7, PT, P0 ;  /* 0x00000007ff007c0c */ /* 0x000fc8000bf05300 */
        /* <DEDUP_REMOVED lines=283> */
.L_x_1039:
[----:B------:R-:W0:Y:S01]  /*dfd0*/  LDCU UR4, c[0x0][0x38c] ;  /* 0x00007180ff0477ac */ /* 0x000e220008000800 */
[----:B------:R-:W1:Y:S01]  /*dfe0*/  S2UR UR8, SR_CgaCtaId ;  /* 0x00000000000879c3 */ /* 0x000e620000008800 */
[----:B------:R-:W-:Y:S01]  /*dff0*/  BSSY.RECONVERGENT B0, `(.L_x_1040) ;  /* 0x0000018000007945 */ /* 0x000fe20003800200 */
[----:B------:R-:W-:Y:S02]  /*e000*/  LOP3.LUT P3, RZ, R23, R0, RZ, 0xfc, !PT ;  /* 0x0000000017ff7212 */ /* 0x000fe4000786fcff */
[----:B------:R-:W-:Y:S02]  /*e010*/  PLOP3.LUT P0, PT, PT, PT, PT, 0x8, 0x80 ;  /* 0x000000000080781c */ /* 0x000fe40003f0e170 */
[----:B0-----:R-:W-:-:S13]  /*e020*/  ISETP.GE.AND P1, PT, R3, UR4, PT ;  /* 0x0000000403007c0c */ /* 0x001fda000bf26270 */
[----:B-1----:R-:W-:Y:S05]  /*e030*/  @P1 BRA `(.L_x_1041) ;  /* 0x00000000004c1947 */ /* 0x002fea0003800000 */
[----:B----4-:R-:W0:Y:S01]  /*e040*/  LDC R2, c[0x0][0x39c] ;  /* 0x0000e700ff027b82 */ /* 0x010e220000000800 */
        /* <DEDUP_REMOVED lines=18> */
.L_x_1041:
[----:B------:R-:W-:Y:S05]  /*e170*/  BSYNC.RECONVERGENT B0 ;  /* 0x0000000000007941 */ /* 0x000fea0003800200 */
.L_x_1040:
        /* <DEDUP_REMOVED lines=16> */
[----:B0---4-:R-:W0:Y:S01]  /*e280*/  LDC.64 R2, c[0x0][0x778] ;  /* 0x0001de00ff027b82 */ /* 0x011e220000000a00 */
        /* <DEDUP_REMOVED lines=18> */
.L_x_1043:
[----:B------:R-:W-:Y:S05]  /*e3b0*/  BSYNC.RECONVERGENT B0 ;  /* 0x0000000000007941 */ /* 0x000fea0003800200 */
.L_x_1042:
[----:B------:R-:W-:Y:S01]  /*e3c0*/  BAR.SYNC.DEFER_BLOCKING 0x0 ;  /* 0x0000000000007b1d */ /* 0x000fe20000010000 */
[----:B------:R-:W-:-:S09]  /*e3d0*/  ULEA UR4, UR8, UR7, 0x18 ;  /* 0x0000000708047291 */ /* 0x000fd2000f8ec0ff */
[----:B01--4-:R-:W0:Y:S02]  /*e3e0*/  LDS.U8 R2, [UR4] ;  /* 0x00000004ff027984 */ /* 0x013e240008000000 */
        /* <DEDUP_REMOVED lines=27> */
[----:B------:R-:W-:Y:S02]  /*e5a0*/  IMAD.MOV.U32 R5, RZ, RZ, R2 ;  /* 0x000000ffff057224 */ /* 0x000fe400078e0002 */
[----:B------:R-:W-:Y:S01]  /*e5b0*/  ISETP.NE.AND P1, PT, R3, RZ, PT ;  /* 0x000000ff0300720c */ /* 0x000fe20003f25270 */
[----:B0-----:R-:W-:Y:S02]  /*e5c0*/  IMAD R4, R4, UR5, RZ ;  /* 0x0000000504047c24 */ /* 0x001fe4000f8e02ff */
[----:B-1----:R-:W-:-:S10]  /*e5d0*/  IMAD R8, R8, UR4, RZ ;  /* 0x0000000408087c24 */ /* 0x002fd4000f8e02ff */
.L_x_1048:
[----:B------:R-:W-:-:S04]  /*e5e0*/  IADD3 R2, PT, PT, R4, R5, RZ ;  /* 0x0000000504027210 */ /* 0x000fc80007ffe0ff */
[----:B------:R-:W-:-:S05]  /*e5f0*/  IADD3 R2, P2, PT, R2, UR10, RZ ;  /* 0x0000000a02027c10 */ /* 0x000fca000ff5e0ff */
[----:B------:R-:W-:-:S05]  /*e600*/  IMAD.X R3, RZ, RZ, UR11, P2 ;  /* 0x0000000bff037e24 */ /* 0x000fca00090e06ff */
[----:B------:R-:W2:Y:S01]  /*e610*/  LDG.E.U8 R2, desc[UR36][R2.64] ;  /* 0x0000002402027981 */ /* 0x000ea2000c1e1100 */
[----:B------:R-:W-:-:S04]  /*e620*/  IADD3 R5, PT, PT, R8, R5, RZ ;  /* 0x0000000508057210 */ /* 0x000fc80007ffe0ff */
[----:B------:R-:W-:Y:S02]  /*e630*/  ISETP.GE.U32.AND P2, PT, R5, UR6, PT ;  /* 0x0000000605007c0c */ /* 0x000fe4000bf46070 */
[----:B--2---:R-:W-:-:S11]  /*e640*/  ISETP.NE.OR P1, PT, R2, RZ, P1 ;  /* 0x000000ff0200720c */ /* 0x004fd60000f25670 */
[----:B------:R-:W-:Y:S05]  /*e650*/  @!P2 BRA `(.L_x_1048) ;  /* 0xfffffffc00e0a947 */ /* 0x000fea000383ffff */
[----:B------:R-:W-:Y:S05]  /*e660*/  BSYNC.RECONVERGENT B1 ;  /* 0x0000000000017941 */ /* 0x000fea0003800200 */
.L_x_1047:
[----:B------:R-:W-:Y:S01]  /*e670*/  SEL R17, RZ, 0x1, !P1 ;  /* 0x00000001ff117807 */ /* 0x000fe20004800000 */
[----:B------:R-:W-:Y:S06]  /*e680*/  BRA `(.L_x_1046) ;  /* 0x00000000005c7947 */ /* 0x000fec0003800000 */
.L_x_1045:
        /* <DEDUP_REMOVED lines=12> */
.L_x_1050:
[----:B------:R-:W-:-:S05]  /*e750*/  IADD3 R2, PT, PT, R4, R5, RZ ;  /* 0x0000000504027210 */ /* 0x000fca0007ffe0ff */
[----:B-1----:R-:W-:-:S05]  /*e760*/  IMAD R2, R2, R8, R23 ;  /* 0x0000000802027224 */ /* 0x002fca00078e0217 */
[----:B------:R-:W-:-:S05]  /*e770*/  IADD3 R2, P2, PT, R2, UR10, RZ ;  /* 0x0000000a02027c10 */ /* 0x000fca000ff5e0ff */
[----:B------:R-:W-:-:S05]  /*e780*/  IMAD.X R3, RZ, RZ, UR11, P2 ;  /* 0x0000000bff037e24 */ /* 0x000fca00090e06ff */
[----:B------:R-:W3:Y:S01]  /*e790*/  LDG.E.U8 R2, desc[UR36][R2.64] ;  /* 0x0000002402027981 */ /* 0x000ee2000c1e1100 */
[----:B--2---:R-:W-:-:S04]  /*e7a0*/  IADD3 R5, PT, PT, R10, R5, RZ ;  /* 0x000000050a057210 */ /* 0x004fc80007ffe0ff */
[----:B------:R-:W-:Y:S02]  /*e7b0*/  ISETP.GE.U32.AND P2, PT, R5, UR5, PT ;  /* 0x0000000505007c0c */ /* 0x000fe4000bf46070 */
[----:B---3--:R-:W-:-:S11]  /*e7c0*/  ISETP.NE.OR P1, PT, R2, RZ, P1 ;  /* 0x000000ff0200720c */ /* 0x008fd60000f25670 */
[----:B------:R-:W-:Y:S05]  /*e7d0*/  @!P2 BRA `(.L_x_1050) ;  /* 0xfffffffc00dca947 */ /* 0x000fea000383ffff */
[----:B------:R-:W-:Y:S05]  /*e7e0*/  BSYNC.RECONVERGENT B1 ;  /* 0x0000000000017941 */ /* 0x000fea0003800200 */
.L_x_1049:
[----:B------:R-:W-:-:S07]  /*e7f0*/  SEL R17, RZ, 0x1, !P1 ;  /* 0x00000001ff117807 */ /* 0x000fce0004800000 */
.L_x_1046:
[----:B------:R-:W-:Y:S05]  /*e800*/  BSYNC.RECONVERGENT B0 ;  /* 0x0000000000007941 */ /* 0x000fea0003800200 */
.L_x_1044:
        /* <DEDUP_REMOVED lines=11> */
.L_x_1052:
        /* <DEDUP_REMOVED lines=8> */
[----:B0-----:R-:W0:Y:S02]  /*e940*/  @!P1 LDS.U8 R4, [R3+UR8] ;  /* 0x0000000803049984 */ /* 0x001e240008000000 */
[----:B0-----:R-:W-:-:S04]  /*e950*/  @!P1 LOP3.LUT P2, RZ, R17, 0xff, R4, 0xc8, !PT ;  /* 0x000000ff11ff9812 */ /* 0x001fc8000784c804 */
[----:B------:R-:W-:-:S04]  /*e960*/  @!P1 SEL R5, RZ, 0x1, !P2 ;  /* 0x00000001ff059807 */ /* 0x000fc80005000000 */
[----:B------:R-:W-:Y:S01]  /*e970*/  @!P1 PRMT R17, R5, 0x7610, R17 ;  /* 0x0000761005119816 */ /* 0x000fe20000000011 */
[----:B------:R0:W-:Y:S01]  /*e980*/  @!P1 STS.U8 [R2+UR8], R5 ;  /* 0x0000000502009988 */ /* 0x0001e20008000008 */
[----:B------:R-:W-:Y:S05]  /*e990*/  BRA.U UP1, `(.L_x_1052) ;  /* 0xfffffffd01c87547 */ /* 0x000fea000b83ffff */
.L_x_1051:
        /* <DEDUP_REMOVED lines=10> */
.L_x_1055:
[----:B------:R-:W-:Y:S01]  /*ea40*/  USHF.R.U32.HI UR7, URZ, 0x1, UR5 ;  /* 0x00000001ff077899 */ /* 0x000fe20008011605 */
[----:B------:R-:W-:Y:S01]  /*ea50*/  BAR.SYNC.DEFER_BLOCKING 0x0 ;  /* 0x0000000000007b1d */ /* 0x000fe20000010000 */
[----:B------:R-:W-:-:S04]  /*ea60*/  UISETP.GT.U32.AND UP0, UPT, UR5, 0x7f, UPT ;  /* 0x0000007f0500788c */ /* 0x000fc8000bf04070 */
[----:B-1----:R-:W-:Y:S01]  /*ea70*/  VIADD R3, R23, UR7 ;  /* 0x0000000717037c36 */ /* 0x002fe20008000000 */
[----:B------:R-:W-:-:S04]  /*ea80*/  UMOV UR5, UR7 ;  /* 0x0000000700057c82 */ /* 0x000fc80008000000 */
[----:B------:R-:W-:-:S04]  /*ea90*/  ISETP.GE.U32.AND P1, PT, R3, UR6, PT ;  /* 0x0000000603007c0c */ /* 0x000fc8000bf26070 */
[----:B------:R-:W-:-:S13]  /*eaa0*/  ISETP.GE.U32.OR P1, PT, R23, UR7, P1 ;  /* 0x0000000717007c0c */ /* 0x000fda0008f26470 */
[----:B------:R-:W1:Y:S02]  /*eab0*/  @!P1 LDS.U8 R4, [R0+UR7] ;  /* 0x0000000700049984 */ /* 0x000e640008000000 */
[----:B-1----:R-:W-:-:S04]  /*eac0*/  @!P1 LOP3.LUT P2, RZ, R17, 0xff, R4, 0xc8, !PT ;  /* 0x000000ff11ff9812 */ /* 0x002fc8000784c804 */
[----:B------:R-:W-:-:S04]  /*ead0*/  @!P1 SEL R3, RZ, 0x1, !P2 ;  /* 0x00000001ff039807 */ /* 0x000fc80005000000 */
[----:B------:R-:W-:Y:S01]  /*eae0*/  @!P1 PRMT R17, R3, 0x7610, R17 ;  /* 0x0000761003119816 */ /* 0x000fe20000000011 */
[----:B------:R1:W-:Y:S01]  /*eaf0*/  @!P1 STS.U8 [R2+UR8], R3 ;  /* 0x0000000302009988 */ /* 0x0003e20008000008 */
[----:B------:R-:W-:Y:S05]  /*eb00*/  BRA.U UP0, `(.L_x_1055) ;  /* 0xfffffffd00cc7547 */ /* 0x000fea000b83ffff */
.L_x_1054:
[----:B------:R-:W-:Y:S01]  /*eb10*/  BAR.SYNC.DEFER_BLOCKING 0x0 ;  /* 0x0000000000007b1d */ /* 0x000fe20000010000 */
[----:B------:R-:W-:-:S09]  /*eb20*/  UISETP.GE.U32.AND UP0, UPT, UR4, 0x2, UPT ;  /* 0x000000020400788c */ /* 0x000fd2000bf06070 */
[----:B------:R-:W-:Y:S05]  /*eb30*/  BRA.U !UP0, `(.L_x_1053) ;  /* 0x0000000108287547 */ /* 0x000fea000b800000 */
[----:B------:R-:W-:-:S07]  /*eb40*/  HFMA2 R0, -RZ, RZ, 0, 5.9604644775390625e-08 ;  /* 0x00000001ff007431 */ /* 0x000fce00000001ff */
.L_x_1056:
[C---:B01----:R-:W-:Y:S02]  /*eb50*/  LOP3.LUT R2, R17.reuse, 0xffff, RZ, 0xc0, !PT ;  /* 0x0000ffff11027812 */ /* 0x043fe400078ec0ff */
        /* <DEDUP_REMOVED lines=8> */
.L_x_1053:
        /* <DEDUP_REMOVED lines=9> */
[----:B01----:R-:W-:-:S04]  /*ec70*/  IADD3 R2, P0, PT, R16, UR4, RZ ;  /* 0x0000000410027c10 */ /* 0x003fc8000ff1e0ff */
[----:B------:R-:W-:Y:S01]  /*ec80*/  IADD3.X R3, PT, PT, RZ, UR5, RZ, P0, !PT ;  /* 0x00000005ff037c10 */ /* 0x000fe200087fe4ff */
[----:B---3--:R-:W-:-:S03]  /*ec90*/  UISETP.NE.AND UP1, UPT, UR7, URZ, UPT ;  /* 0x000000ff0700728c */ /* 0x008fc6000bf25270 */
[----:B------:R-:W-:Y:S08]  /*eca0*/  BRA.U !UP0, `(.L_x_1058) ;  /* 0x00000001080c7547 */ /* 0x000ff0000b800000 */
[----:B------:R-:W2:Y:S02]  /*ecb0*/  LDG.E.U8 R0, desc[UR36][R2.64] ;  /* 0x0000002402007981 */ /* 0x000ea4000c1e1100 */
[----:B--2---:R-:W-:-:S04]  /*ecc0*/  LOP3.LUT P0, RZ, R0, 0xff, R17, 0xc8, !PT ;  /* 0x000000ff00ff7812 */ /* 0x004fc8000780c811 */
[----:B------:R-:W-:-:S09]  /*ecd0*/  SEL R17, RZ, 0x1, !P0 ;  /* 0x00000001ff117807 */ /* 0x000fd20004000000 */
.L_x_1058:
        /* <DEDUP_REMOVED lines=20> */
.L_x_1060:
[----:B------:R-:W0:Y:S01]  /*ee20*/  LDCU.64 UR4, c[0x0][0x758] ;  /* 0x0000eb00ff0477ac */ /* 0x000e220008000a00 */
[----:B------:R-:W-:-:S04]  /*ee30*/  LOP3.LUT P0, RZ, R17, 0xff, RZ, 0xc0, !PT ;  /* 0x000000ff11ff7812 */ /* 0x000fc8000780c0ff */
[----:B------:R-:W-:Y:S02]  /*ee40*/  SEL R3, RZ, 0x1, !P0 ;  /* 0x00000001ff037807 */ /* 0x000fe40004000000 */
[----:B0-----:R-:W-:-:S04]  /*ee50*/  IADD3 R16, P1, PT, R16, UR4, RZ ;  /* 0x0000000410107c10 */ /* 0x001fc8000ff3e0ff */
[----:B------:R-:W-:-:S05]  /*ee60*/  IADD3.X R17, PT, PT, RZ, UR5, RZ, P1, !PT ;  /* 0x00000005ff117c10 */ /* 0x000fca0008ffe4ff */
[----:B------:R-:W-:Y:S01]  /*ee70*/  STG.E.U8 desc[UR36][R16.64], R3 ;  /* 0x0000000310007986 */ /* 0x000fe2000c101124 */
[----:B------:R-:W-:Y:S05]  /*ee80*/  EXIT ;  /* 0x000000000000794d */ /* 0x000fea0003800000 */
.L_x_1059:
[----:B------:R-:W-:-:S04]  /*ee90*/  LOP3.LUT P0, RZ, R17, 0xff, RZ, 0xc0, !PT ;  /* 0x000000ff11ff7812 */ /* 0x000fc8000780c0ff */
[----:B------:R-:W-:-:S05]  /*eea0*/  SEL R5, RZ, 0x1, !P0 ;  /* 0x00000001ff057807 */ /* 0x000fca0004000000 */
[----:B------:R-:W-:Y:S01]  /*eeb0*/  STG.E.U8 desc[UR36][R2.64], R5 ;  /* 0x0000000502007986 */ /* 0x000fe2000c101124 */
[----:B------:R-:W-:Y:S05]  /*eec0*/  EXIT ;  /* 0x000000000000794d */ /* 0x000fea0003800000 */
.L_x_1057:
        /* <DEDUP_REMOVED lines=8> */
.L_x_1061:
[----:B------:R-:W-:Y:S05]  /*ef50*/  BRA.U !UP1, `(.L_x_1062) ;  /* 0x0000000109687547 */ /* 0x000fea000b800000 */
[----:B------:R-:W2:Y:S02]  /*ef60*/  LDCU UR4, c[0x0][0x78c] ;  /* 0x0000f180ff0477ac */ /* 0x000ea40008000800 */
[----:B--2---:R-:W-:-:S09]  /*ef70*/  UISETP.NE.AND UP0, UPT, UR4, 0x1, UPT ;  /* 0x000000010400788c */ /* 0x004fd2000bf05270 */
[----:B------:R-:W-:Y:S05]  /*ef80*/  BRA.U !UP0, `(.L_x_1063) ;  /* 0x0000000108407547 */ /* 0x000fea000b800000 */
[----:B01----:R-:W-:Y:S01]  /*ef90*/  MOV R2, 0x0 ;  /* 0x0000000000027802 */ /* 0x003fe20000000f00 */
        /* <DEDUP_REMOVED lines=15> */
.L_x_1063:
[----:B------:R-:W2:Y:S01]  /*f090*/  LDCU.64 UR4, c[0x0][0x758] ;  /* 0x0000eb00ff0477ac */ /* 0x000ea20008000a00 */
[----:B------:R-:W-:-:S04]  /*f0a0*/  LOP3.LUT P0, RZ, R17, 0xff, RZ, 0xc0, !PT ;  /* 0x000000ff11ff7812 */ /* 0x000fc8000780c0ff */
[----:B-1----:R-:W-:Y:S02]  /*f0b0*/  SEL R3, RZ, 0x1, !P0 ;  /* 0x00000001ff037807 */ /* 0x002fe40004000000 */
[----:B--2---:R-:W-:-:S04]  /*f0c0*/  IADD3 R16, P1, PT, R16, UR4, RZ ;  /* 0x0000000410107c10 */ /* 0x004fc8000ff3e0ff */
[----:B------:R-:W-:-:S05]  /*f0d0*/  IADD3.X R17, PT, PT, RZ, UR5, RZ, P1, !PT ;  /* 0x00000005ff117c10 */ /* 0x000fca0008ffe4ff */
[----:B------:R-:W-:Y:S01]  /*f0e0*/  STG.E.U8 desc[UR36][R16.64], R3 ;  /* 0x0000000310007986 */ /* 0x000fe2000c101124 */
[----:B------:R-:W-:Y:S05]  /*f0f0*/  EXIT ;  /* 0x000000000000794d */ /* 0x000fea0003800000 */
.L_x_1062:
[----:B------:R-:W-:Y:S01]  /*f100*/  STG.E.U8 desc[UR36][R6.64], R17 ;  /* 0x0000001106007986 */ /* 0x000fe2000c101124 */
[----:B------:R-:W-:Y:S05]  /*f110*/  EXIT ;  /* 0x000000000000794d */ /* 0x000fea0003800000 */
.L_x_1038:
        /* <DEDUP_REMOVED lines=15> */
[----:B------:R-:W4:Y:S01]  /*f210*/  LDCU.64 UR4, c[0x0][0x758] ;  /* 0x0000eb00ff0477ac */ /* 0x000f220008000a00 */
[----:B------:R-:W1:Y:S01]  /*f220*/  LDCU.U8 UR7, c[0x0][0x789] ;  /* 0x0000f120ff0777ac */ /* 0x000e620008000000 */
[----:B0-----:R-:W-:Y:S01]  /*f230*/  UISETP.NE.AND UP0, UPT, UR6, URZ, UPT ;  /* 0x000000ff0600728c */ /* 0x001fe2000bf05270 */
[----:B----4-:R-:W-:Y:S01]  /*f240*/  IADD3 R2, P0, PT, R16, UR4, RZ ;  /* 0x0000000410027c10 */ /* 0x010fe2000ff1e0ff */
[----:B-1----:R-:W-:-:S04]  /*f250*/  UISETP.NE.AND UP1, UPT, UR7, URZ, UPT ;  /* 0x000000ff0700728c */ /* 0x002fc8000bf25270 */
[----:B------:R-:W-:-:S03]  /*f260*/  IMAD.X R3, RZ, RZ, UR5, P0 ;  /* 0x00000005ff037e24 */ /* 0x000fc600080e06ff */
[----:B------:R-:W-:Y:S05]  /*f270*/  BRA.U !UP0, `(.L_x_1065) ;  /* 0x00000001080c7547 */ /* 0x000fea000b800000 */
[----:B------:R-:W2:Y:S02]  /*f280*/  LDG.E.U8 R0, desc[UR36][R2.64] ;  /* 0x0000002402007981 */ /* 0x000ea4000c1e1100 */
[----:B--2---:R-:W-:-:S04]  /*f290*/  LOP3.LUT P0, RZ, R0, 0xff, R17, 0xc8, !PT ;  /* 0x000000ff00ff7812 */ /* 0x004fc8000780c811 */
[----:B------:R-:W-:-:S09]  /*f2a0*/  SEL R17, RZ, 0x1, !P0 ;  /* 0x00000001ff117807 */ /* 0x000fd20004000000 */
.L_x_1065:
        /* <DEDUP_REMOVED lines=14> */
[----:B-1----:R-:W-:Y:S01]  /*f390*/  MOV R6, UR6 ;  /* 0x0000000600067c02 */ /* 0x002fe20008000f00 */
[----:B------:R-:W-:Y:S01]  /*f3a0*/  IMAD.U32 R7, RZ, RZ, UR7 ;  /* 0x00000007ff077e24 */ /* 0x000fe2000f8e00ff */
[----:B---3--:R-:W-:Y:S01]  /*f3b0*/  MOV R10, UR8 ;  /* 0x00000008000a7c02 */ /* 0x008fe20008000f00 */
[----:B------:R-:W-:-:S07]  /*f3c0*/  IMAD.U32 R11, RZ, RZ, UR9 ;  /* 0x00000009ff0b7e24 */ /* 0x000fce000f8e00ff */
[----:B------:R-:W-:-:S07]  /*f3d0*/  LEPC R20, `(.L_x_1067) ;  /* 0x000000001014794e */ /* 0x000fce0000000000 */
[----:B--2---:R-:W-:Y:S05]  /*f3e0*/  CALL.ABS.NOINC R2 ;  /* 0x0000000002007343 */ /* 0x004fea0003c00000 */
.L_x_1067:
[----:B------:R-:W0:Y:S01]  /*f3f0*/  LDCU.64 UR4, c[0x0][0x758] ;  /* 0x0000eb00ff0477ac */ /* 0x000e220008000a00 */
[----:B------:R-:W-:-:S04]  /*f400*/  LOP3.LUT P0, RZ, R17, 0xff, RZ, 0xc0, !PT ;  /* 0x000000ff11ff7812 */ /* 0x000fc8000780c0ff */
[----:B------:R-:W-:Y:S02]  /*f410*/  SEL R3, RZ, 0x1, !P0 ;  /* 0x00000001ff037807 */ /* 0x000fe40004000000 */
[----:B0-----:R-:W-:-:S05]  /*f420*/  IADD3 R16, P1, PT, R16, UR4, RZ ;  /* 0x0000000410107c10 */ /* 0x001fca000ff3e0ff */
[----:B------:R-:W-:-:S05]  /*f430*/  IMAD.X R17, RZ, RZ, UR5, P1 ;  /* 0x00000005ff117e24 */ /* 0x000fca00088e06ff */
[----:B------:R-:W-:Y:S01]  /*f440*/  STG.E.U8 desc[UR36][R16.64], R3 ;  /* 0x0000000310007986 */ /* 0x000fe2000c101124 */
[----:B------:R-:W-:Y:S05]  /*f450*/  EXIT ;  /* 0x000000000000794d */ /* 0x000fea0003800000 */
.L_x_1066:
[----:B------:R-:W-:-:S04]  /*f460*/  LOP3.LUT P0, RZ, R17, 0xff, RZ, 0xc0, !PT ;  /* 0x000000ff11ff7812 */ /* 0x000fc8000780c0ff */
[----:B------:R-:W-:-:S05]  /*f470*/  SEL R5, RZ, 0x1, !P0 ;  /* 0x00000001ff057807 */ /* 0x000fca0004000000 */
[----:B------:R-:W-:Y:S01]  /*f480*/  STG.E.U8 desc[UR36][R2.64], R5 ;  /* 0x0000000502007986 */ /* 0x000fe2000c101124 */
[----:B------:R-:W-:Y:S05]  /*f490*/  EXIT ;  /* 0x000000000000794d */ /* 0x000fea0003800000 */
.L_x_1064:
[----:B------:R-:W0:Y:S01]  /*f4a0*/  LDCU.U8 UR4, c[0x0][0x788] ;  /* 0x0000f100ff0477ac */ /* 0x000e220008000000 */
[----:B------:R-:W1:Y:S01]  /*f4b0*/  LDCU.U8 UR5, c[0x0][0x789] ;  /* 0x0000f120ff0577ac */ /* 0x000e620008000000 */
[----:B0-----:R-:W-:Y:S02]  /*f4c0*/  UISETP.NE.AND UP0, UPT, UR4, URZ, UPT ;  /* 0x000000ff0400728c */ /* 0x001fe4000bf05270 */
[----:B-1----:R-:W-:-:S07]  /*f4d0*/  UISETP.NE.AND UP1, UPT, UR5, URZ, UPT ;  /* 0x000000ff0500728c */ /* 0x002fce000bf25270 */
[----:B------:R-:W-:Y:S05]  /*f4e0*/  BRA.U !UP0, `(.L_x_1068) ;  /* 0x00000001080c7547 */ /* 0x000fea000b800000 */
[----:B------:R-:W2:Y:S02]  /*f4f0*/  LDG.E.U8 R0, desc[UR36][R6.64] ;  /* 0x0000002406007981 */ /* 0x000ea4000c1e1100 */
[----:B--2---:R-:W-:-:S04]  /*f500*/  LOP3.LUT P0, RZ, R0, 0xff, R17, 0xc8, !PT ;  /* 0x000000ff00ff7812 */ /* 0x004fc8000780c811 */
[----:B----4-:R-:W-:-:S09]  /*f510*/  SEL R17, RZ, 0x1, !P0 ;  /* 0x00000001ff117807 */ /* 0x010fd20004000000 */
.L_x_1068:
[----:B------:R-:W-:Y:S05]  /*f520*/  BRA.U !UP1, `(.L_x_1069) ;  /* 0x0000000109687547 */ /* 0x000fea000b800000 */
[----:B------:R-:W0:Y:S02]  /*f530*/  LDCU UR4, c[0x0][0x78c] ;  /* 0x0000f180ff0477ac */ /* 0x000e240008000800 */
[----:B0-----:R-:W-:-:S09]  /*f540*/  UISETP.NE.AND UP0, UPT, UR4, 0x1, UPT ;  /* 0x000000010400788c */ /* 0x001fd2000bf05270 */
[----:B------:R-:W-:Y:S05]  /*f550*/  BRA.U !UP0, `(.L_x_1070) ;  /* 0x0000000108407547 */ /* 0x000fea000b800000 */
[----:B----4-:R-:W-:Y:S01]  /*f560*/  MOV R2, 0x0 ;  /* 0x0000000000027802 */ /* 0x010fe20000000f00 */
        /* <DEDUP_REMOVED lines=15> */
.L_x_1070:
[----:B------:R-:W0:Y:S01]  /*f660*/  LDCU.64 UR4, c[0x0][0x758] ;  /* 0x0000eb00ff0477ac */ /* 0x000e220008000a00 */
[----:B------:R-:W-:-:S04]  /*f670*/  LOP3.LUT P0, RZ, R17, 0xff, RZ, 0xc0, !PT ;  /* 0x000000ff11ff7812 */ /* 0x000fc8000780c0ff */
[----:B------:R-:W-:Y:S02]  /*f680*/  SEL R3, RZ, 0x1, !P0 ;  /* 0x00000001ff037807 */ /* 0x000fe40004000000 */
[----:B0-----:R-:W-:-:S04]  /*f690*/  IADD3 R16, P1, PT, R16, UR4, RZ ;  /* 0x0000000410107c10 */ /* 0x001fc8000ff3e0ff */
[----:B----4-:R-:W-:-:S05]  /*f6a0*/  IADD3.X R17, PT, PT, RZ, UR5, RZ, P1, !PT ;  /* 0x00000005ff117c10 */ /* 0x010fca0008ffe4ff */
[----:B------:R-:W-:Y:S01]  /*f6b0*/  STG.E.U8 desc[UR36][R16.64], R3 ;  /* 0x0000000310007986 */ /* 0x000fe2000c101124 */
[----:B------:R-:W-:Y:S05]  /*f6c0*/  EXIT ;  /* 0x000000000000794d */ /* 0x000fea0003800000 */
.L_x_1069:
[----:B------:R-:W-:Y:S01]  /*f6d0*/  STG.E.U8 desc[UR36][R6.64], R17 ;  /* 0x0000001106007986 */ /* 0x000fe2000c101124 */
[----:B------:R-:W-:Y:S05]  /*f6e0*/  EXIT ;  /* 0x000000000000794d */ /* 0x000fea0003800000 */
.L_x_1071:
        /* <DEDUP_REMOVED lines=9> */
.L_x_7755:


//--------------------- .text._ZN2at6native13reduce_kernelILi256ELi2ENS0_8ReduceOpIN3c107complexIfEENS0_14func_wrapper_tIbZZZNS0_14or_kernel_cudaERNS_14TensorIteratorEENKUlvE_clEvENKUlvE7_clEvEUlbS5_E_EEjbLi4ELi4EEEEEvT1_ --------------------------
	.section	.text._ZN2at6native13reduce_kernelILi256ELi2ENS0_8ReduceOpIN3c107complexIfEENS0_14func_wrapper_tIbZZZNS0_14or_kernel_cudaERNS_14TensorIteratorEENKUlvE_clEvENKUlvE7_clEvEUlbS5_E_EEjbLi4ELi4EEEEEvT1_,"ax",@progbits
	.align	128
        .global         _ZN2at6native13reduce_kernelILi256ELi2ENS0_8ReduceOpIN3c107complexIfEENS0_14func_wrapper_tIbZZZNS0_14or_kernel_cudaERNS_14TensorIteratorEENKUlvE_clEvENKUlvE7_clEvEUlbS5_E_EEjbLi4ELi4EEEEEvT1_
        .type           _ZN2at6native13reduce_kernelILi256ELi2ENS0_8ReduceOpIN3c107complexIfEENS0_14func_wrapper_tIbZZZNS0_14or_kernel_cudaERNS_14TensorIteratorEENKUlvE_clEvENKUlvE7_clEvEUlbS5_E_EEjbLi4ELi4EEEEEvT1_,@function
        .size           _ZN2at6native13reduce_kernelILi256ELi2ENS0_8ReduceOpIN3c107complexIfEENS0_14func_wrapper_tIbZZZNS0_14or_kernel_cudaERNS_14TensorIteratorEENKUlvE_clEvENKUlvE7_clEvEUlbS5_E_EEjbLi4ELi4EEEEEvT1_,(.L_x_7756 - _ZN2at6native13reduce_kernelILi256ELi2ENS0_8ReduceOpIN3c107complexIfEENS0_14func_wrapper_tIbZZZNS0_14or_kernel_cudaERNS_14TensorIteratorEENKUlvE_clEvENKUlvE7_clEvEUlbS5_E_EEjbLi4ELi4EEEEEvT1_)
        .other          _ZN2at6native13reduce_kernelILi256ELi2ENS0_8ReduceOpIN3c107complexIfEENS0_14func_wrapper_tIbZZZNS0_14or_kernel_cudaERNS_14TensorIteratorEENKUlvE_clEvENKUlvE7_clEvEUlbS5_E_EEjbLi4ELi4EEEEEvT1_,@"STO_CUDA_ENTRY STV_DEFAULT"
_ZN2at6native13reduce_kernelILi256ELi2ENS0_8ReduceOpIN3c107complexIfEENS0_14func_wrapper_tIbZZZNS0_14or_kernel_cudaERNS_14TensorIteratorEENKUlvE_clEvENKUlvE7_clEvEUlbS5_E_EEjbLi4ELi4EEEEEvT1_:
.text._ZN2at6native13reduce_kernelILi256ELi2ENS0_8ReduceOpIN3c107complexIfEENS0_14func_wrapper_tIbZZZNS0_14or_kernel_cudaERNS_14TensorIteratorEENKUlvE_clEvENKUlvE7_clEvEUlbS5_E_EEjbLi4ELi4EEEEEvT1_:
        /* <DEDUP_REMOVED lines=296> */
.L_x_1072:
        /* <DEDUP_REMOVED lines=8> */
[----:B------:R-:W2:Y:S01]  /*1300*/  LDCU.64 UR4, c[0x0][0x750] ;  /* 0x0000ea00ff0477ac */ /* 0x000ea20008000a00 */
[----:B-1----:R-:W-:Y:S01]  /*1310*/  UISETP.NE.AND UP0, UPT, UR6, URZ, UPT ;  /* 0x000000ff0600728c */ /* 0x002fe2000bf05270 */
[----:B--2---:R-:W-:-:S04]  /*1320*/  IADD3 R40, P0, PT, R34, UR4, RZ ;  /* 0x0000000422287c10 */ /* 0x004fc8000ff1e0ff */
[----:B------:R-:W-:Y:S01]  /*1330*/  IADD3.X R41, PT, PT, RZ, UR5, RZ, P0, !PT ;  /* 0x00000005ff297c10 */ /* 0x000fe200087fe4ff */
[----:B------:R-:W-:-:S04]  /*1340*/  IMAD.MOV.U32 R24, RZ, RZ, R40 ;  /* 0x000000ffff187224 */ /* 0x000fc800078e0028 */
[----:B------:R-:W-:Y:S01]  /*1350*/  IMAD.MOV.U32 R25, RZ, RZ, R41 ;  /* 0x000000ffff197224 */ /* 0x000fe200078e0029 */
[----:B------:R-:W-:Y:S06]  /*1360*/  BRA.U !UP0, `(.L_x_1075) ;  /* 0x0000000908107547 */ /* 0x000fec000b800000 */
[----:B------:R-:W-:Y:S01]  /*1370*/  MOV R0, 0x0 ;  /* 0x0000000000007802 */ /* 0x000fe20000000f00 */
[----:B------:R-:W1:Y:S01]  /*1380*/  LDCU.64 UR4, c[0x4][0x628] ;  /* 0x0100c500ff0477ac */ /* 0x000e620008000a00 */
[----:B------:R-:W-:Y:S02]  /*1390*/  HFMA2 R8, -RZ, RZ, 0, 2.8789043426513671875e-05 ;  /* 0x000001e3ff087431 */ /* 0x000fe400000001ff */
[----:B------:R-:W-:Y:S01]  /*13a0*/  IMAD.MOV.U32 R12, RZ, RZ, 0x1 ;  /* 0x00000001ff0c7424 */ /* 0x000fe200078e00ff */
[----:B------:R2:W3:Y:S01]  /*13b0*/  LDC.64 R14, c[0x4][R0] ;  /* 0x01000000000e7b82 */ /* 0x0004e20000000a00 */
[----:B------:R-:W4:Y:S01]  /*13c0*/  LDCU.64 UR6, c[0x4][0x630] ;  /* 0x0100c600ff0677ac */ /* 0x000f220008000a00 */
[----:B------:R-:W-:Y:S01]  /*13d0*/  IMAD.MOV.U32 R13, RZ, RZ, RZ ;  /* 0x000000ffff0d7224 */ /* 0x000fe200078e00ff */
[----:B------:R-:W5:Y:S01]  /*13e0*/  LDCU.64 UR8, c[0x4][0x488] ;  /* 0x01009100ff0877ac */ /* 0x000f620008000a00 */
[----:B-1----:R-:W-:Y:S01]  /*13f0*/  MOV R4, UR4 ;  /* 0x0000000400047c02 */ /* 0x002fe20008000f00 */
[----:B------:R-:W-:-:S02]  /*1400*/  IMAD.U32 R5, RZ, RZ, UR5 ;  /* 0x00000005ff057e24 */ /* 0x000fc4000f8e00ff */
[----:B----4-:R-:W-:Y:S01]  /*1410*/  IMAD.U32 R6, RZ, RZ, UR6 ;  /* 0x00000006ff067e24 */ /* 0x010fe2000f8e00ff */
[----:B------:R-:W-:Y:S01]  /*1420*/  MOV R7, UR7 ;  /* 0x0000000700077c02 */ /* 0x000fe20008000f00 */
[----:B-----5:R-:W-:Y:S02]  /*1430*/  IMAD.U32 R10, RZ, RZ, UR8 ;  /* 0x00000008ff0a7e24 */ /* 0x020fe4000f8e00ff */
[----:B--2---:R-:W-:-:S07]  /*1440*/  IMAD.U32 R11, RZ, RZ, UR9 ;  /* 0x00000009ff0b7e24 */ /* 0x004fce000f8e00ff */
[----:B------:R-:W-:-:S07]  /*1450*/  LEPC R20, `(.L_x_1076) ;  /* 0x000000001014794e */ /* 0x000fce0000000000 */
[----:B0--3--:R-:W-:Y:S05]  /*1460*/  CALL.ABS.NOINC R14 ;  /* 0x000000000e007343 */ /* 0x009fea0003c00000 */
.L_x_1076:
[----:B------:R-:W0:Y:S01]  /*1470*/  LDCU.U8 UR4, c[0x0][0x381] ;  /* 0x00007020ff0477ac */ /* 0x000e220008000000 */
[----:B------:R-:W-:Y:S01]  /*1480*/  SHF.R.U32.HI R40, RZ, 0x3, R40 ;  /* 0x00000003ff287819 */ /* 0x000fe20000011628 */
[----:B------:R-:W-:Y:S01]  /*1490*/  BSSY.RECONVERGENT B0, `(.L_x_1077) ;  /* 0x0000027000007945 */ /* 0x000fe20003800200 */
[----:B------:R-:W1:Y:S02]  /*14a0*/  LDCU UR5, c[0x0][0x388] ;  /* 0x00007100ff0577ac */ /* 0x000e640008000800 */
[----:B------:R-:W-:Y:S02]  /*14b0*/  LOP3.LUT P0, R40, R40, 0x3, RZ, 0xc0, !PT ;  /* 0x0000000328287812 */ /* 0x000fe4000780c0ff */
[----:B0-----:R-:W-:Y:S01]  /*14c0*/  MOV R0, UR4 ;  /* 0x0000000400007c02 */ /* 0x001fe20008000f00 */
[----:B------:R-:W-:Y:S02]  /*14d0*/  IMAD.U32 R10, RZ, RZ, UR4 ;  /* 0x00000004ff0a7e24 */ /* 0x000fe4000f8e00ff */
[----:B-1----:R-:W-:-:S08]  /*14e0*/  IMAD.U32 R3, RZ, RZ, UR5 ;  /* 0x00000005ff037e24 */ /* 0x002fd0000f8e00ff */
        /* <DEDUP_REMOVED lines=27> */
.L_x_1081:
[----:B------:R-:W-:-:S07]  /*16a0*/  SEL R10, RZ, 0x1, !P0 ;  /* 0x00000001ff0a7807 */ /* 0x000fce0004000000 */
.L_x_1080:
[----:B------:R-:W-:Y:S05]  /*16b0*/  BSYNC.RECONVERGENT B1 ;  /* 0x0000000000017941 */ /* 0x000fea0003800200 */
.L_x_1079:
[----:B------:R-:W0:Y:S01]  /*16c0*/  LDC R3, c[0x0][0x388] ;  /* 0x0000e200ff037b82 */ /* 0x000e220000000800 */
[----:B------:R-:W-:-:S05]  /*16d0*/  IADD3 R24, P0, PT, R24, 0x20, RZ ;  /* 0x0000002018187810 */ /* 0x000fca0007f1e0ff */
[----:B------:R-:W-:Y:S01]  /*16e0*/  IMAD.X R25, RZ, RZ, R25, P0 ;  /* 0x000000ffff197224 */ /* 0x000fe200000e0619 */
[----:B0-----:R-:W-:-:S07]  /*16f0*/  IADD3 R3, PT, PT, R40, -0x4, R3 ;  /* 0xfffffffc28037810 */ /* 0x001fce0007ffe003 */
.L_x_1078:
[----:B------:R-:W-:Y:S05]  /*1700*/  BSYNC.RECONVERGENT B0 ;  /* 0x0000000000007941 */ /* 0x000fea0003800200 */
.L_x_1077:
[----:B------:R-:W0:Y:S01]  /*1710*/  LDCU UR4, c[0x0][0x39c] ;  /* 0x00007380ff0477ac */ /* 0x000e220008000800 */
[----:B------:R-:W-:Y:S01]  /*1720*/  BSSY.RECONVERGENT B0, `(.L_x_1082) ;  /* 0x000002c000007945 */ /* 0x000fe20003800200 */
[C---:B------:R-:W-:Y:S01]  /*1730*/  PRMT R21, R0.reuse, 0x7610, R21 ;  /* 0x0000761000157816 */ /* 0x040fe20000000015 */
[----:B------:R-:W1:Y:S01]  /*1740*/  LDCU.64 UR6, c[0x0][0x3a0] ;  /* 0x00007400ff0677ac */ /* 0x000e620008000a00 */
[----:B------:R-:W-:Y:S01]  /*1750*/  PRMT R18, R0, 0x7610, R18 ;  /* 0x0000761000127816 */ /* 0x000fe20000000012 */
[----:B0-----:R-:W-:-:S04]  /*1760*/  IMAD R5, R19, UR4, RZ ;  /* 0x0000000413057c24 */ /* 0x001fc8000f8e02ff */
[----:B-1----:R-:W-:-:S04]  /*1770*/  IMAD R5, R16, UR6, R5 ;  /* 0x0000000610057c24 */ /* 0x002fc8000f8e0205 */
[----:B------:R-:W-:-:S05]  /*1780*/  IMAD R11, R2, UR7, R5 ;  /* 0x00000007020b7c24 */ /* 0x000fca000f8e0205 */
[----:B------:R-:W-:-:S04]  /*1790*/  LEA R4, R11, 0x3, 0x2 ;  /* 0x000000030b047811 */ /* 0x000fc800078e10ff */
[----:B------:R-:W-:-:S13]  /*17a0*/  ISETP.GE.U32.AND P0, PT, R4, R3, PT ;  /* 0x000000030400720c */ /* 0x000fda0003f06070 */
[----:B------:R-:W-:Y:S05]  /*17b0*/  @P0 BRA `(.L_x_1083) ;  /* 0x0000000000880947 */ /* 0x000fea0003800000 */
[C---:B------:R-:W-:Y:S02]  /*17c0*/  PRMT R21, R0.reuse, 0x7610, R21 ;  /* 0x0000761000157816 */ /* 0x040fe40000000015 */
[----:B------:R-:W-:-:S07]  /*17d0*/  PRMT R18, R0, 0x7610, R18 ;  /* 0x0000761000127816 */ /* 0x000fce0000000012 */
.L_x_1084:
        /* <DEDUP_REMOVED lines=32> */
.L_x_1083:
[----:B------:R-:W-:Y:S05]  /*19e0*/  BSYNC.RECONVERGENT B0 ;  /* 0x0000000000007941 */ /* 0x000fea0003800200 */
.L_x_1082:
        /* <DEDUP_REMOVED lines=21> */
.L_x_1088:
[----:B------:R-:W-:Y:S05]  /*1b40*/  BSYNC.RECONVERGENT B1 ;  /* 0x0000000000017941 */ /* 0x000fea0003800200 */
.L_x_1087:
[----:B------:R-:W-:-:S07]  /*1b50*/  SEL R10, RZ, 0x1, !P0 ;  /* 0x00000001ff0a7807 */ /* 0x000fce0004000000 */
.L_x_1086:
[----:B------:R-:W-:Y:S05]  /*1b60*/  BSYNC.RECONVERGENT B0 ;  /* 0x0000000000007941 */ /* 0x000fea0003800200 */
.L_x_1085:
[----:B------:R-:W-:Y:S02]  /*1b70*/  LOP3.LUT R21, R21, R10, R18, 0xfe, !PT ;  /* 0x0000000a15157212 */ /* 0x000fe400078efe12 */
[----:B------:R-:W-:Y:S02]  /*1b80*/  PLOP3.LUT P1, PT, PT, PT, PT, 0x8, 0x80 ;  /* 0x000000000080781c */ /* 0x000fe40003f2e170 */
[----:B------:R-:W-:Y:S01]  /*1b90*/  LOP3.LUT P0, RZ, R21, 0xff, R0, 0xc8, !PT ;  /* 0x000000ff15ff7812 */ /* 0x000fe2000780c800 */
[----:B------:R-:W-:-:S12]  /*1ba0*/  BRA `(.L_x_1089) ;  /* 0x000000ac006c7947 */ /* 0x000fd80003800000 */
.L_x_1075:
        /* <DEDUP_REMOVED lines=8> */
[----:B------:R-:W-:Y:S02]  /*1c30*/  CS2R R6, SRZ ;  /* 0x0000000000067805 */ /* 0x000fe4000001ff00 */
[----:B------:R-:W-:Y:S02]  /*1c40*/  CS2R R4, SRZ ;  /* 0x0000000000047805 */ /* 0x000fe4000001ff00 */
[----:B------:R-:W-:Y:S02]  /*1c50*/  CS2R R10, SRZ ;  /* 0x00000000000a7805 */ /* 0x000fe4000001ff00 */
[----:B------:R-:W-:Y:S02]  /*1c60*/  CS2R R8, SRZ ;  /* 0x0000000000087805 */ /* 0x000fe4000001ff00 */
[----:B------:R-:W-:-:S02]  /*1c70*/  CS2R R14, SRZ ;  /* 0x00000000000e7805 */ /* 0x000fc4000001ff00 */
[----:B------:R-:W-:Y:S02]  /*1c80*/  CS2R R12, SRZ ;  /* 0x00000000000c7805 */ /* 0x000fe4000001ff00 */
[----:B------:R-:W-:Y:S02]  /*1c90*/  CS2R R22, SRZ ;  /* 0x0000000000167805 */ /* 0x000fe4000001ff00 */
[----:B------:R-:W-:Y:S01]  /*1ca0*/  CS2R R20, SRZ ;  /* 0x0000000000147805 */ /* 0x000fe2000001ff00 */
[----:B-1----:R-:W-:Y:S01]  /*1cb0*/  IMAD.U32 R0, RZ, RZ, UR4 ;  /* 0x00000004ff007e24 */ /* 0x002fe2000f8e00ff */
[----:B------:R-:W1:Y:S03]  /*1cc0*/  LDCU.U8 UR4, c[0x0][0x381] ;  /* 0x00007020ff0477ac */ /* 0x000e660008000000 */
[----:B------:R-:W-:-:S05]  /*1cd0*/  IMAD R3, R0, 0x3, R33 ;  /* 0x0000000300037824 */ /* 0x000fca00078e0221 */
[----:B------:R-:W-:Y:S01]  /*1ce0*/  ISETP.GE.U32.AND P0, PT, R3, R38, PT ;  /* 0x000000260300720c */ /* 0x000fe20003f06070 */
[----:B-1----:R-:W-:Y:S01]  /*1cf0*/  IMAD.U32 R31, RZ, RZ, UR4 ;  /* 0x00000004ff1f7e24 */ /* 0x002fe2000f8e00ff */
[----:B------:R-:W-:Y:S01]  /*1d00*/  MOV R26, UR4 ;  /* 0x00000004001a7c02 */ /* 0x000fe20008000f00 */
[----:B------:R-:W-:Y:S01]  /*1d10*/  IMAD.U32 R3, RZ, RZ, UR4 ;  /* 0x00000004ff037e24 */ /* 0x000fe2000f8e00ff */
[----:B------:R-:W-:Y:S01]  /*1d20*/  MOV R28, UR4 ;  /* 0x00000004001c7c02 */ /* 0x000fe20008000f00 */
[----:B------:R-:W-:Y:S01]  /*1d30*/  IMAD.U32 R18, RZ, RZ, UR4 ;  /* 0x00000004ff127e24 */ /* 0x000fe2000f8e00ff */
[----:B------:R-:W-:Y:S01]  /*1d40*/  MOV R30, UR4 ;  /* 0x00000004001e7c02 */ /* 0x000fe20008000f00 */
[----:B------:R-:W-:Y:S02]  /*1d50*/  IMAD.U32 R27, RZ, RZ, UR4 ;  /* 0x00000004ff1b7e24 */ /* 0x000fe4000f8e00ff */
[----:B------:R-:W-:-:S04]  /*1d60*/  IMAD.U32 R29, RZ, RZ, UR4 ;  /* 0x00000004ff1d7e24 */ /* 0x000fc8000f8e00ff */
        /* <DEDUP_REMOVED lines=10> */
.L_x_1093:
[----:B------:R-:W-:Y:S01]  /*1e10*/  SHF.R.U32.HI R9, RZ, 0x1, R33 ;  /* 0x00000001ff097819 */ /* 0x000fe20000011621 */
[----:B-1----:R-:W-:-:S04]  /*1e20*/  IMAD.IADD R33, R33, 0x1, R0 ;  /* 0x0000000121217824 */ /* 0x002fc800078e0200 */
[----:B------:R-:W-:-:S06]  /*1e30*/  IMAD.WIDE.U32 R20, R9, 0x10, R24 ;  /* 0x0000001009147825 */ /* 0x000fcc00078e0018 */
[----:B------:R-:W3:Y:S01]  /*1e40*/  LDG.E.128 R20, desc[UR36][R20.64] ;  /* 0x0000002414147981 */ /* 0x000ee2000c1e1d00 */
[----:B------:R-:W-:-:S05]  /*1e50*/  SHF.R.U32.HI R13, RZ, 0x1, R33 ;  /* 0x00000001ff0d7819 */ /* 0x000fca0000011621 */
[----:B------:R-:W-:-:S06]  /*1e60*/  IMAD.WIDE.U32 R12, R13, 0x10, R24 ;  /* 0x000000100d0c7825 */ /* 0x000fcc00078e0018 */
[----:B------:R-:W4:Y:S01]  /*1e70*/  LDG.E.128 R12, desc[UR36][R12.64] ;  /* 0x000000240c0c7981 */ /* 0x000f22000c1e1d00 */
[----:B------:R-:W-:-:S05]  /*1e80*/  IMAD R33, R0, 0x2, R33 ;  /* 0x0000000200217824 */ /* 0x000fca00078e0221 */
[----:B------:R-:W-:-:S05]  /*1e90*/  SHF.R.U32.HI R5, RZ, 0x1, R33 ;  /* 0x00000001ff057819 */ /* 0x000fca0000011621 */
[----:B------:R-:W-:-:S06]  /*1ea0*/  IMAD.WIDE.U32 R4, R5, 0x10, R24 ;  /* 0x0000001005047825 */ /* 0x000fcc00078e0018 */
[----:B------:R-:W5:Y:S01]  /*1eb0*/  LDG.E.128 R4, desc[UR36][R4.64] ;  /* 0x0000002404047981 */ /* 0x000f62000c1e1d00 */
[----:B------:R-:W-:Y:S02]  /*1ec0*/  LOP3.LUT P5, RZ, R30, 0xff, RZ, 0xc0, !PT ;  /* 0x000000ff1eff7812 */ /* 0x000fe400078ac0ff */
[----:B------:R-:W-:Y:S02]  /*1ed0*/  LOP3.LUT P2, RZ, R29, 0xff, RZ, 0xc0, !PT ;  /* 0x000000ff1dff7812 */ /* 0x000fe4000784c0ff */
[----:B------:R-:W-:Y:S02]  /*1ee0*/  PLOP3.LUT P6, PT, PT, PT, PT, 0x80, 0x8 ;  /* 0x000000000008781c */ /* 0x000fe40003fcf070 */
[----:B------:R-:W-:Y:S02]  /*1ef0*/  LOP3.LUT P1, RZ, R27, 0xff, RZ, 0xc0, !PT ;  /* 0x000000ff1bff7812 */ /* 0x000fe4000782c0ff */
[----:B------:R-:W-:Y:S02]  /*1f00*/  LOP3.LUT P0, RZ, R28, 0xff, RZ, 0xc0, !PT ;  /* 0x000000ff1cff7812 */ /* 0x000fe4000780c0ff */
[----:B------:R-:W-:-:S02]  /*1f10*/  LOP3.LUT R35, R35, 0xfffffff7, RZ, 0xc0, !PT ;  /* 0xfffffff723237812 */ /* 0x000fc400078ec0ff */
[----:B------:R-:W-:-:S05]  /*1f20*/  IADD3 R9, PT, PT, R9, R0, RZ ;  /* 0x0000000009097210 */ /* 0x000fca0007ffe0ff */
[----:B------:R-:W-:Y:S01]  /*1f30*/  IMAD.SHL.U32 R8, R9, 0x10, RZ ;  /* 0x0000001009087824 */ /* 0x000fe200078e00ff */
[----:B------:R-:W-:-:S04]  /*1f40*/  SHF.R.U32.HI R9, RZ, 0x1c, R9 ;  /* 0x0000001cff097819 */ /* 0x000fc80000011609 */
[----:B------:R-:W-:Y:S02]  /*1f50*/  LOP3.LUT R11, R8, 0xfffffff0, RZ, 0xc0, !PT ;  /* 0xfffffff0080b7812 */ /* 0x000fe400078ec0ff */
[----:B------:R-:W-:Y:S02]  /*1f60*/  LOP3.LUT R9, R9, 0x7, RZ, 0xc0, !PT ;  /* 0x0000000709097812 */ /* 0x000fe400078ec0ff */
[----:B---3--:R-:W-:Y:S02]  /*1f70*/  @!P5 FSETP.NEU.FTZ.AND P3, PT, R20, RZ, PT ;  /* 0x000000ff1400d20b */ /* 0x008fe40003f7d000 */
[----:B------:R-:W-:-:S04]  /*1f80*/  @!P5 FSETP.NEU.FTZ.AND P4, PT, R21, RZ, PT ;  /* 0x000000ff1500d20b */ /* 0x000fc80003f9d000 */
[----:B------:R-:W-:Y:S02]  /*1f90*/  @!P5 PLOP3.LUT P6, PT, P3, P4, PT, 0xf8, 0x8f ;  /* 0x00000000008fd81c */ /* 0x000fe40001fc9f70 */
[----:B------:R-:W-:Y:S02]  /*1fa0*/  @!P2 FSETP.NEU.FTZ.AND P3, PT, R22, RZ, PT ;  /* 0x000000ff1600a20b */ /* 0x000fe40003f7d000 */
[----:B------:R-:W-:Y:S02]  /*1fb0*/  @!P2 FSETP.NEU.FTZ.AND P4, PT, R23, RZ, PT ;  /* 0x000000ff1700a20b */ /* 0x000fe40003f9d000 */
[----:B------:R-:W-:-:S07]  /*1fc0*/  PLOP3.LUT P5, PT, PT, PT, PT, 0x80, 0x8 ;  /* 0x000000000008781c */ /* 0x000fce0003faf070 */
[----:B------:R-:W-:Y:S02]  /*1fd0*/  @P6 LOP3.LUT R35, R35, 0x8, RZ, 0xfc, !PT ;  /* 0x0000000823236812 */ /* 0x000fe400078efcff */
[----:B------:R-:W-:Y:S02]  /*1fe0*/  PLOP3.LUT P6, PT, PT, PT, PT, 0x80, 0x8 ;  /* 0x000000000008781c */ /* 0x000fe40003fcf070 */
[----:B------:R-:W-:Y:S02]  /*1ff0*/  @!P2 PLOP3.LUT P6, PT, P3, P4, PT, 0xf8, 0x8f ;  /* 0x00000000008fa81c */ /* 0x000fe40001fc9f70 */
[----:B----4-:R-:W-:Y:S02]  /*2000*/  @!P1 FSETP.NEU.FTZ.AND P2, PT, R12, RZ, PT ;  /* 0x000000ff0c00920b */ /* 0x010fe40003f5d000 */
[----:B------:R-:W-:Y:S02]  /*2010*/  @!P1 FSETP.NEU.FTZ.AND P3, PT, R13, RZ, PT ;  /* 0x000000ff0d00920b */ /* 0x000fe40003f7d000 */
[----:B------:R-:W-:-:S02]  /*2020*/  LOP3.LUT R35, R35, 0xfffffffb, RZ, 0xc0, !PT ;  /* 0xfffffffb23237812 */ /* 0x000fc400078ec0ff */
[----:B------:R-:W-:Y:S02]  /*2030*/  @!P1 PLOP3.LUT P5, PT, P2, P3, PT, 0xf8, 0x8f ;  /* 0x00000000008f981c */ /* 0x000fe400017a7f70 */
[----:B------:R-:W-:Y:S02]  /*2040*/  @!P0 FSETP.NEU.FTZ.AND P1, PT, R14, RZ, PT ;  /* 0x000000ff0e00820b */ /* 0x000fe40003f3d000 */
[----:B------:R-:W-:Y:S02]  /*2050*/  @!P0 FSETP.NEU.FTZ.AND P3, PT, R15, RZ, PT ;  /* 0x000000ff0f00820b */ /* 0x000fe40003f7d000 */
[----:B------:R-:W-:Y:S02]  /*2060*/  PLOP3.LUT P2, PT, PT, PT, PT, 0x80, 0x8 ;  /* 0x000000000008781c */ /* 0x000fe40003f4f070 */
[----:B------:R-:W-:Y:S02]  /*2070*/  @!P0 PLOP3.LUT P2, PT, P1, P3, PT, 0xf8, 0x8f ;  /* 0x00000000008f881c */ /* 0x000fe40000f47f70 */
[----:B------:R-:W-:-:S02]  /*2080*/  LOP3.LUT P0, RZ, R26, 0xff, RZ, 0xc0, !PT ;  /* 0x000000ff1aff7812 */ /* 0x000fc4000780c0ff */
[----:B------:R-:W-:Y:S02]  /*2090*/  PLOP3.LUT P1, PT, PT, PT, PT, 0x80, 0x8 ;  /* 0x000000000008781c */ /* 0x000fe40003f2f070 */
[----:B------:R-:W-:Y:S02]  /*20a0*/  @P6 LOP3.LUT R35, R35, 0x4, RZ, 0xfc, !PT ;  /* 0x0000000423236812 */ /* 0x000fe400078efcff */
[----:B------:R-:W-:Y:S02]  /*20b0*/  P2R R28, PR, RZ, 0x4 ;  /* 0x00000004ff1c7803 */ /* 0x000fe40000000000 */
[----:B------:R-:W-:-:S04]  /*20c0*/  LOP3.LUT R35, R35, 0xfffffffe, RZ, 0xc0, !PT ;  /* 0xfffffffe23237812 */ /* 0x000fc800078ec0ff */
[----:B------:R-:W-:Y:S02]  /*20d0*/  @P5 LOP3.LUT R35, R35, 0x1, RZ, 0xfc, !PT ;  /* 0x0000000123235812 */ /* 0x000fe400078efcff */
[----:B-----5:R-:W-:Y:S02]  /*20e0*/  @!P0 FSETP.NEU.FTZ.AND P3, PT, R4, RZ, PT ;  /* 0x000000ff0400820b */ /* 0x020fe40003f7d000 */
[----:B------:R-:W-:Y:S02]  /*20f0*/  @!P0 FSETP.NEU.FTZ.AND P4, PT, R5, RZ, PT ;  /* 0x000000ff0500820b */ /* 0x000fe40003f9d000 */
[----:B------:R-:W-:Y:S02]  /*2100*/  LOP3.LUT P2, RZ, R35, 0x8, RZ, 0xc0, !PT ;  /* 0x0000000823ff7812 */ /* 0x000fe4000784c0ff */
[----:B------:R-:W-:Y:S02]  /*2110*/  @!P0 PLOP3.LUT P1, PT, P3, P4, PT, 0xf8, 0x8f ;  /* 0x00000000008f881c */ /* 0x000fe40001f29f70 */
[----:B------:R-:W-:-:S02]  /*2120*/  LOP3.LUT P3, RZ, R31, 0xff, RZ, 0xc0, !PT ;  /* 0x000000ff1fff7812 */ /* 0x000fc4000786c0ff */
[----:B------:R-:W-:Y:S02]  /*2130*/  PLOP3.LUT P0, PT, PT, PT, PT, 0x80, 0x8 ;  /* 0x000000000008781c */ /* 0x000fe40003f0f070 */
[----:B------:R-:W-:-:S09]  /*2140*/  P2R R27, PR, RZ, 0x4 ;  /* 0x00000004ff1b7803 */ /* 0x000fd20000000000 */
[----:B------:R-:W-:Y:S02]  /*2150*/  @!P3 FSETP.NEU.FTZ.AND P4, PT, R6, RZ, PT ;  /* 0x000000ff0600b20b */ /* 0x000fe40003f9d000 */
[----:B------:R-:W-:-:S04]  /*2160*/  @!P3 FSETP.NEU.FTZ.AND P5, PT, R7, RZ, PT ;  /* 0x000000ff0700b20b */ /* 0x000fc80003fbd000 */
[----:B------:R-:W-:Y:S02]  /*2170*/  @!P3 PLOP3.LUT P0, PT, P4, P5, PT, 0xf8, 0x8f ;  /* 0x00000000008fb81c */ /* 0x000fe4000270bf70 */
[----:B------:R-:W-:-:S05]  /*2180*/  IADD3 R8, P3, PT, R24, R11, RZ ;  /* 0x0000000b18087210 */ /* 0x000fca0007f7e0ff */
[----:B------:R-:W-:-:S06]  /*2190*/  IMAD.X R9, R25, 0x1, R9, P3 ;  /* 0x0000000119097824 */ /* 0x000fcc00018e0609 */
[----:B------:R-:W3:Y:S01]  /*21a0*/  LDG.E.128 R8, desc[UR36][R8.64] ;  /* 0x0000002408087981 */ /* 0x000ee2000c1e1d00 */
[----:B------:R-:W-:Y:S02]  /*21b0*/  LOP3.LUT P4, RZ, R18, 0xff, RZ, 0xc0, !PT ;  /* 0x000000ff12ff7812 */ /* 0x000fe4000788c0ff */
[----:B------:R-:W-:Y:S02]  /*21c0*/  PLOP3.LUT P3, PT, PT, PT, PT, 0x80, 0x8 ;  /* 0x000000000008781c */ /* 0x000fe40003f6f070 */
[----:B------:R-:W-:Y:S02]  /*21d0*/  IADD3 R33, PT, PT, R33, R0, RZ ;  /* 0x0000000021217210 */ /* 0x000fe40007ffe0ff */
[----:B------:R-:W-:Y:S02]  /*21e0*/  SEL R26, RZ, 0x1, !P1 ;  /* 0x00000001ff1a7807 */ /* 0x000fe40004800000 */
[----:B------:R-:W-:-:S05]  /*21f0*/  SEL R31, RZ, 0x1, !P0 ;  /* 0x00000001ff1f7807 */ /* 0x000fca0004000000 */
[----:B---3--:R-:W-:Y:S02]  /*2200*/  @!P4 FSETP.NEU.FTZ.AND P5, PT, R8, RZ, PT ;  /* 0x000000ff0800c20b */ /* 0x008fe40003fbd000 */
[----:B------:R-:W-:-:S04]  /*2210*/  @!P4 FSETP.NEU.FTZ.AND P6, PT, R9, RZ, PT ;  /* 0x000000ff0900c20b */ /* 0x000fc80003fdd000 */
[----:B------:R-:W-:Y:S02]  /*2220*/  @!P4 PLOP3.LUT P3, PT, P5, P6, PT, 0xf8, 0x8f ;  /* 0x00000000008fc81c */ /* 0x000fe40002f6df70 */
[----:B------:R-:W-:Y:S01]  /*2230*/  LOP3.LUT P5, RZ, R3, 0xff, RZ, 0xc0, !PT ;  /* 0x000000ff03ff7812 */ /* 0x000fe200078ac0ff */
[----:B------:R-:W-:Y:S01]  /*2240*/  IMAD R3, R0, 0x3, R33 ;  /* 0x0000000300037824 */ /* 0x000fe200078e0221 */
[----:B------:R-:W-:Y:S02]  /*2250*/  PLOP3.LUT P4, PT, PT, PT, PT, 0x80, 0x8 ;  /* 0x000000000008781c */ /* 0x000fe40003f8f070 */
[----:B------:R-:W-:-:S09]  /*2260*/  SEL R18, RZ, 0x1, !P3 ;  /* 0x00000001ff127807 */ /* 0x000fd20005800000 */
[----:B------:R-:W-:Y:S02]  /*2270*/  @!P5 FSETP.NEU.FTZ.AND P2, PT, R10, RZ, PT ;  /* 0x000000ff0a00d20b */ /* 0x000fe40003f5d000 */
[----:B------:R-:W-:-:S04]  /*2280*/  @!P5 FSETP.NEU.FTZ.AND P6, PT, R11, RZ, PT ;  /* 0x000000ff0b00d20b */ /* 0x000fc80003fdd000 */
[----:B------:R-:W-:Y:S02]  /*2290*/  @!P5 PLOP3.LUT P4, PT, P2, P6, PT, 0xf8, 0x8f ;  /* 0x00000000008fd81c */ /* 0x000fe4000178df70 */
[----:B------:R-:W-:Y:S02]  /*22a0*/  LOP3.LUT P5, RZ, R35, 0x4, RZ, 0xc0, !PT ;  /* 0x0000000423ff7812 */ /* 0x000fe400078ac0ff */
[----:B------:R-:W-:Y:S02]  /*22b0*/  ISETP.NE.AND P2, PT, R27, RZ, PT ;  /* 0x000000ff1b00720c */ /* 0x000fe40003f45270 */
[----:B------:R-:W-:Y:S02]  /*22c0*/  SEL R29, RZ, 0x1, !P5 ;  /* 0x00000001ff1d7807 */ /* 0x000fe40006800000 */
[----:B--2---:R-:W-:Y:S02]  /*22d0*/  ISETP.GE.U32.AND P5, PT, R3, R38, PT ;  /* 0x000000260300720c */ /* 0x004fe40003fa6070 */
[----:B------:R-:W-:-:S02]  /*22e0*/  SEL R30, RZ, 0x1, !P2 ;  /* 0x00000001ff1e7807 */ /* 0x000fc40005000000 */
[----:B------:R-:W-:Y:S02]  /*22f0*/  LOP3.LUT P6, RZ, R35, 0x1, RZ, 0xc0, !PT ;  /* 0x0000000123ff7812 */ /* 0x000fe400078cc0ff */
[----:B------:R-:W-:Y:S02]  /*2300*/  ISETP.NE.AND P2, PT, R28, RZ, PT ;  /* 0x000000ff1c00720c */ /* 0x000fe40003f45270 */
[----:B------:R-:W-:Y:S02]  /*2310*/  SEL R27, RZ, 0x1, !P6 ;  /* 0x00000001ff1b7807 */ /* 0x000fe40007000000 */
[----:B------:R-:W-:Y:S02]  /*2320*/  SEL R28, RZ, 0x1, !P2 ;  /* 0x00000001ff1c7807 */ /* 0x000fe40005000000 */
[----:B------:R-:W-:Y:S01]  /*2330*/  SEL R3, RZ, 0x1, !P4 ;  /* 0x00000001ff037807 */ /* 0x000fe20006000000 */
[----:B------:R-:W-:Y:S06]  /*2340*/  @!P5 BRA `(.L_x_1093) ;  /* 0xfffffff800b0d947 */ /* 0x000fec000383ffff */
.L_x_1092:
[----:B------:R-:W-:Y:S05]  /*2350*/  BSYNC.RECONVERGENT B0 ;  /* 0x0000000000007941 */ /* 0x000fea0003800200 */
.L_x_1091:
[----:B------:R-:W-:Y:S01]  /*2360*/  ISETP.GE.U32.AND P0, PT, R33, R38, PT ;  /* 0x000000262100720c */ /* 0x000fe20003f06070 */
[----:B------:R-:W-:-:S12]  /*2370*/  BSSY.RECONVERGENT B0, `(.L_x_1094) ;  /* 0x0000016000007945 */ /* 0x000fd80003800200 */
[----:B------:R-:W-:Y:S05]  /*2380*/  @P0 BRA `(.L_x_1095) ;  /* 0x0000000000500947 */ /* 0x000fea0003800000 */
[----:B------:R-:W-:-:S05]  /*2390*/  SHF.R.U32.HI R21, RZ, 0x1, R33 ;  /* 0x00000001ff157819 */ /* 0x000fca0000011621 */
[----:B------:R-:W-:-:S06]  /*23a0*/  IMAD.WIDE.U32 R20, R21, 0x10, R24 ;  /* 0x0000001015147825 */ /* 0x000fcc00078e0018 */
[----:B------:R-:W5:Y:S01]  /*23b0*/  LDG.E.128 R20, desc[UR36][R20.64] ;  /* 0x0000002414147981 */ /* 0x000f62000c1e1d00 */
[----:B------:R-:W-:-:S05]  /*23c0*/  IMAD.IADD R35, R33, 0x1, R0 ;  /* 0x0000000121237824 */ /* 0x000fca00078e0200 */
[----:B------:R-:W-:-:S13]  /*23d0*/  ISETP.GE.U32.AND P1, PT, R35, R38, PT ;  /* 0x000000262300720c */ /* 0x000fda0003f26070 */
[----:B------:R-:W-:Y:S05]  /*23e0*/  @P1 BRA `(.L_x_1095) ;  /* 0x0000000000381947 */ /* 0x000fea0003800000 */
[----:B------:R-:W-:-:S05]  /*23f0*/  SHF.R.U32.HI R13, RZ, 0x1, R35 ;  /* 0x00000001ff0d7819 */ /* 0x000fca0000011623 */
[----:B------:R-:W-:-:S06]  /*2400*/  IMAD.WIDE.U32 R12, R13, 0x10, R24 ;  /* 0x000000100d0c7825 */ /* 0x000fcc00078e0018 */
[----:B------:R-:W5:Y:S01]  /*2410*/  LDG.E.128 R12, desc[UR36][R12.64] ;  /* 0x000000240c0c7981 */ /* 0x000f62000c1e1d00 */
[----:B------:R-:W-:-:S05]  /*2420*/  IMAD.IADD R35, R35, 0x1, R0 ;  /* 0x0000000123237824 */ /* 0x000fca00078e0200 */
[----:B------:R-:W-:-:S13]  /*2430*/  ISETP.GE.U32.AND P1, PT, R35, R38, PT ;  /* 0x000000262300720c */ /* 0x000fda0003f26070 */
[----:B------:R-:W-:Y:S05]  /*2440*/  @P1 BRA `(.L_x_1095) ;  /* 0x0000000000201947 */ /* 0x000fea0003800000 */
[----:B------:R-:W-:Y:S02]  /*2450*/  IADD3 R11, PT, PT, R35, R0, RZ ;  /* 0x00000000230b7210 */ /* 0x000fe40007ffe0ff */
[----:B------:R-:W-:Y:S02]  /*2460*/  SHF.R.U32.HI R9, RZ, 0x1, R35 ;  /* 0x00000001ff097819 */ /* 0x000fe40000011623 */
[----:B------:R-:W-:-:S03]  /*2470*/  ISETP.GE.U32.AND P1, PT, R11, R38, PT ;  /* 0x000000260b00720c */ /* 0x000fc60003f26070 */
[----:B------:R-:W-:-:S10]  /*2480*/  IMAD.WIDE.U32 R8, R9, 0x10, R24 ;  /* 0x0000001009087825 */ /* 0x000fd400078e0018 */
[----:B------:R-:W-:-:S05]  /*2490*/  @!P1 SHF.R.U32.HI R11, RZ, 0x1, R11 ;  /* 0x00000001ff0b9819 */ /* 0x000fca000001160b */
[----:B------:R-:W-:Y:S02]  /*24a0*/  @!P1 IMAD.WIDE.U32 R24, R11, 0x10, R24 ;  /* 0x000000100b189825 */ /* 0x000fe400078e0018 */
[----:B------:R-:W5:Y:S04]  /*24b0*/  LDG.E.128 R8, desc[UR36][R8.64] ;  /* 0x0000002408087981 */ /* 0x000f68000c1e1d00 */
[----:B------:R1:W5:Y:S02]  /*24c0*/  @!P1 LDG.E.128 R4, desc[UR36][R24.64] ;  /* 0x0000002418049981 */ /* 0x000364000c1e1d00 */
.L_x_1095:
[----:B------:R-:W-:Y:S05]  /*24d0*/  BSYNC.RECONVERGENT B0 ;  /* 0x0000000000007941 */ /* 0x000fea0003800200 */
.L_x_1094:
[----:B------:R-:W-:Y:S04]  /*24e0*/  BSSY.RECONVERGENT B0, `(.L_x_1096) ;  /* 0x000003b000007945 */ /* 0x000fe80003800200 */
[----:B------:R-:W-:Y:S05]  /*24f0*/  @P0 BRA `(.L_x_1097) ;  /* 0x0000000000e40947 */ /* 0x000fea0003800000 */
[----:B------:R-:W-:Y:S01]  /*2500*/  LOP3.LUT P1, RZ, R30, 0xff, RZ, 0xc0, !PT ;  /* 0x000000ff1eff7812 */ /* 0x000fe2000782c0ff */
[----:B------:R-:W-:Y:S01]  /*2510*/  IMAD.IADD R33, R33, 0x1, R0 ;  /* 0x0000000121217824 */ /* 0x000fe200078e0200 */
[----:B------:R-:W-:Y:S02]  /*2520*/  LOP3.LUT P2, RZ, R29, 0xff, RZ, 0xc0, !PT ;  /* 0x000000ff1dff7812 */ /* 0x000fe4000784c0ff */
[----:B------:R-:W-:-:S09]  /*2530*/  PLOP3.LUT P0, PT, PT, PT, PT, 0x80, 0x8 ;  /* 0x000000000008781c */ /* 0x000fd20003f0f070 */
[----:B-----5:R-:W-:Y:S02]  /*2540*/  @!P1 FSETP.NEU.FTZ.AND P5, PT, R20, RZ, PT ;  /* 0x000000ff1400920b */ /* 0x020fe40003fbd000 */
[----:B------:R-:W-:Y:S02]  /*2550*/  @!P1 FSETP.NEU.FTZ.AND P6, PT, R21, RZ, PT ;  /* 0x000000ff1500920b */ /* 0x000fe40003fdd000 */
[----:B------:R-:W-:Y:S02]  /*2560*/  @!P2 FSETP.NEU.FTZ.AND P3, PT, R22, RZ, PT ;  /* 0x000000ff1600a20b */ /* 0x000fe40003f7d000 */
[----:B------:R-:W-:Y:S02]  /*2570*/  @!P2 FSETP.NEU.FTZ.AND P4, PT, R23, RZ, PT ;  /* 0x000000ff1700a20b */ /* 0x000fe40003f9d000 */
[----:B------:R-:W-:Y:S02]  /*2580*/  @!P1 PLOP3.LUT P0, PT, P5, P6, PT, 0xf8, 0x8f ;  /* 0x00000000008f981c */ /* 0x000fe40002f0df70 */
[----:B------:R-:W-:-:S02]  /*2590*/  PLOP3.LUT P1, PT, PT, PT, PT, 0x80, 0x8 ;  /* 0x000000000008781c */ /* 0x000fc40003f2f070 */
[----:B------:R-:W-:Y:S02]  /*25a0*/  @!P2 PLOP3.LUT P1, PT, P3, P4, PT, 0xf8, 0x8f ;  /* 0x00000000008fa81c */ /* 0x000fe40001f29f70 */
[----:B------:R-:W-:Y:S02]  /*25b0*/  ISETP.GE.U32.AND P2, PT, R33, R38, PT ;  /* 0x000000262100720c */ /* 0x000fe40003f46070 */
[----:B------:R-:W-:Y:S02]  /*25c0*/  SEL R30, RZ, 0x1, !P0 ;  /* 0x00000001ff1e7807 */ /* 0x000fe40004000000 */
[----:B------:R-:W-:-:S09]  /*25d0*/  SEL R29, RZ, 0x1, !P1 ;  /* 0x00000001ff1d7807 */ /* 0x000fd20004800000 */
[----:B------:R-:W-:Y:S05]  /*25e0*/  @P2 BRA `(.L_x_1097) ;  /* 0x0000000000a82947 */ /* 0x000fea0003800000 */
[----:B------:R-:W-:Y:S02]  /*25f0*/  LOP3.LUT P1, RZ, R27, 0xff, RZ, 0xc0, !PT ;  /* 0x000000ff1bff7812 */ /* 0x000fe4000782c0ff */
[----:B------:R-:W-:Y:S02]  /*2600*/  LOP3.LUT P2, RZ, R28, 0xff, RZ, 0xc0, !PT ;  /* 0x000000ff1cff7812 */ /* 0x000fe4000784c0ff */
[----:B------:R-:W-:-:S09]  /*2610*/  PLOP3.LUT P0, PT, PT, PT, PT, 0x80, 0x8 ;  /* 0x000000000008781c */ /* 0x000fd20003f0f070 */
[----:B------:R-:W-:Y:S02]  /*2620*/  @!P1 FSETP.NEU.FTZ.AND P5, PT, R12, RZ, PT ;  /* 0x000000ff0c00920b */ /* 0x000fe40003fbd000 */
[----:B------:R-:W-:Y:S01]  /*2630*/  @!P1 FSETP.NEU.FTZ.AND P6, PT, R13, RZ, PT ;  /* 0x000000ff0d00920b */ /* 0x000fe20003fdd000 */
[----:B------:R-:W-:Y:S01]  /*2640*/  IMAD.IADD R13, R33, 0x1, R0 ;  /* 0x00000001210d7824 */ /* 0x000fe200078e0200 */
        /* <DEDUP_REMOVED lines=11> */
[----:B------:R-:W-:Y:S02]  /*2700*/  IADD3 R3, PT, PT, R13, R0, RZ ;  /* 0x000000000d037210 */ /* 0x000fe40007ffe0ff */
[----:B------:R-:W-:-:S07]  /*2710*/  PLOP3.LUT P0, PT, PT, PT, PT, 0x80, 0x8 ;  /* 0x000000000008781c */ /* 0x000fce0003f0f070 */
[----:B------:R-:W-:Y:S02]  /*2720*/  @!P1 FSETP.NEU.FTZ.AND P5, PT, R8, RZ, PT ;  /* 0x000000ff0800920b */ /* 0x000fe40003fbd000 */
        /* <DEDUP_REMOVED lines=14> */
[----:B------:R-:W-:Y:S02]  /*2810*/  @!P1 FSETP.NEU.FTZ.AND P6, PT, R5, RZ, PT ;  /* 0x000000ff0500920b */ /* 0x000fe40003fdd000 */
[----:B------:R-:W-:Y:S02]  /*2820*/  @!P2 FSETP.NEU.FTZ.AND P3, PT, R6, RZ, PT ;  /* 0x000000ff0600a20b */ /* 0x000fe40003f7d000 */
[----:B------:R-:W-:Y:S02]  /*2830*/  @!P2 FSETP.NEU.FTZ.AND P4, PT, R7, RZ, PT ;  /* 0x000000ff0700a20b */ /* 0x000fe40003f9d000 */
[----:B------:R-:W-:Y:S02]  /*2840*/  @!P1 PLOP3.LUT P0, PT, P5, P6, PT, 0xf8, 0x8f ;  /* 0x00000000008f981c */ /* 0x000fe40002f0df70 */
[----:B------:R-:W-:-:S02]  /*2850*/  PLOP3.LUT P1, PT, PT, PT, PT, 0x80, 0x8 ;  /* 0x000000000008781c */ /* 0x000fc40003f2f070 */
[----:B------:R-:W-:Y:S02]  /*2860*/  @!P2 PLOP3.LUT P1, PT, P3, P4, PT, 0xf8, 0x8f ;  /* 0x00000000008fa81c */ /* 0x000fe40001f29f70 */
[----:B------:R-:W-:Y:S02]  /*2870*/  SEL R26, RZ, 0x1, !P0 ;  /* 0x00000001ff1a7807 */ /* 0x000fe40004000000 */
[----:B------:R-:W-:-:S09]  /*2880*/  SEL R31, RZ, 0x1, !P1 ;  /* 0x00000001ff1f7807 */ /* 0x000fd20004800000 */
.L_x_1097:
[----:B------:R-:W-:Y:S05]  /*2890*/  BSYNC.RECONVERGENT B0 ;  /* 0x0000000000007941 */ /* 0x000fea0003800200 */
.L_x_1096:
[----:B------:R-:W-:Y:S02]  /*28a0*/  LOP3.LUT R27, R18, R30, R27, 0xfe, !PT ;  /* 0x0000001e121b7212 */ /* 0x000fe400078efe1b */
[----:B------:R-:W-:Y:S02]  /*28b0*/  LOP3.LUT R28, R3, R29, R28, 0xfe, !PT ;  /* 0x0000001d031c7212 */ /* 0x000fe400078efe1c */
[----:B------:R-:W-:Y:S02]  /*28c0*/  LOP3.LUT P0, RZ, R27, 0xff, R26, 0xc8, !PT ;  /* 0x000000ff1bff7812 */ /* 0x000fe4000780c81a */
[----:B------:R-:W-:Y:S01]  /*28d0*/  LOP3.LUT P1, RZ, R28, 0xff, R31, 0xc8, !PT ;  /* 0x000000ff1cff7812 */ /* 0x000fe2000782c81f */
[----:B------:R-:W-:-:S12]  /*28e0*/  BRA `(.L_x_1089) ;  /* 0x000000a0001c7947 */ /* 0x000fd80003800000 */
.L_x_1090:
[----:B------:R-:W-:-:S13]  /*28f0*/  ISETP.NE.AND P0, PT, R35, 0x1, PT ;  /* 0x000000012300780c */ /* 0x000fda0003f05270 */
        /* <DEDUP_REMOVED lines=33> */
.L_x_1101:
[----:B------:R-:W-:Y:S02]  /*2b10*/  IMAD R4, R32, R33, RZ ;  /* 0x0000002120047224 */ /* 0x000fe400078e02ff */
[----:B-1----:R-:W-:-:S03]  /*2b20*/  IMAD.IADD R33, R33, 0x1, R0 ;  /* 0x0000000121217824 */ /* 0x002fc600078e0200 */
[----:B------:R-:W-:Y:S01]  /*2b30*/  SHF.R.U32.HI R21, RZ, 0x1, R4 ;  /* 0x00000001ff157819 */ /* 0x000fe20000011604 */
[----:B------:R-:W-:-:S04]  /*2b40*/  IMAD R4, R32, R33, RZ ;  /* 0x0000002120047224 */ /* 0x000fc800078e02ff */
[----:B------:R-:W-:-:S06]  /*2b50*/  IMAD.WIDE.U32 R20, R21, 0x10, R24 ;  /* 0x0000001015147825 */ /* 0x000fcc00078e0018 */
[----:B------:R-:W3:Y:S01]  /*2b60*/  LDG.E.128 R20, desc[UR36][R20.64] ;  /* 0x0000002414147981 */ /* 0x000ee2000c1e1d00 */
[----:B------:R-:W-:-:S05]  /*2b70*/  SHF.R.U32.HI R13, RZ, 0x1, R4 ;  /* 0x00000001ff0d7819 */ /* 0x000fca0000011604 */
[----:B------:R-:W-:-:S06]  /*2b80*/  IMAD.WIDE.U32 R12, R13, 0x10, R24 ;  /* 0x000000100d0c7825 */ /* 0x000fcc00078e0018 */
[----:B------:R-:W4:Y:S01]  /*2b90*/  LDG.E.128 R12, desc[UR36][R12.64] ;  /* 0x000000240c0c7981 */ /* 0x000f22000c1e1d00 */
[----:B------:R-:W-:-:S04]  /*2ba0*/  IMAD.IADD R33, R33, 0x1, R0 ;  /* 0x0000000121217824 */ /* 0x000fc800078e0200 */
[----:B------:R-:W-:-:S05]  /*2bb0*/  IMAD R4, R32, R33, RZ ;  /* 0x0000002120047224 */ /* 0x000fca00078e02ff */
[----:B------:R-:W-:-:S05]  /*2bc0*/  SHF.R.U32.HI R9, RZ, 0x1, R4 ;  /* 0x00000001ff097819 */ /* 0x000fca0000011604 */
[----:B------:R-:W-:-:S06]  /*2bd0*/  IMAD.WIDE.U32 R8, R9, 0x10, R24 ;  /* 0x0000001009087825 */ /* 0x000fcc00078e0018 */
[----:B------:R-:W5:Y:S01]  /*2be0*/  LDG.E.128 R8, desc[UR36][R8.64] ;  /* 0x0000002408087981 */ /* 0x000f62000c1e1d00 */
[----:B------:R-:W-:Y:S02]  /*2bf0*/  IADD3 R33, PT, PT, R33, R0, RZ ;  /* 0x0000000021217210 */ /* 0x000fe40007ffe0ff */
[----:B------:R-:W-:Y:S02]  /*2c00*/  LOP3.LUT P5, RZ, R30, 0xff, RZ, 0xc0, !PT ;  /* 0x000000ff1eff7812 */ /* 0x000fe400078ac0ff */
[----:B------:R-:W-:Y:S01]  /*2c10*/  LOP3.LUT P2, RZ, R28, 0xff, RZ, 0xc0, !PT ;  /* 0x000000ff1cff7812 */ /* 0x000fe2000784c0ff */
[----:B------:R-:W-:Y:S01]  /*2c20*/  IMAD R4, R32, R33, RZ ;  /* 0x0000002120047224 */ /* 0x000fe200078e02ff */
[----:B------:R-:W-:Y:S02]  /*2c30*/  PLOP3.LUT P6, PT, PT, PT, PT, 0x80, 0x8 ;  /* 0x000000000008781c */ /* 0x000fe40003fcf070 */
[----:B------:R-:W-:Y:S02]  /*2c40*/  LOP3.LUT P1, RZ, R29, 0xff, RZ, 0xc0, !PT ;  /* 0x000000ff1dff7812 */ /* 0x000fe4000782c0ff */
[----:B------:R-:W-:-:S02]  /*2c50*/  SHF.R.U32.HI R5, RZ, 0x1, R4 ;  /* 0x00000001ff057819 */ /* 0x000fc40000011604 */
[----:B------:R-:W-:Y:S02]  /*2c60*/  LOP3.LUT P0, RZ, R27, 0xff, RZ, 0xc0, !PT ;  /* 0x000000ff1bff7812 */ /* 0x000fe4000780c0ff */
[----:B------:R-:W-:Y:S01]  /*2c70*/  LOP3.LUT R35, R35, 0xfffffff7, RZ, 0xc0, !PT ;  /* 0xfffffff723237812 */ /* 0x000fe200078ec0ff */
[----:B------:R-:W-:-:S06]  /*2c80*/  IMAD.WIDE.U32 R4, R5, 0x10, R24 ;  /* 0x0000001005047825 */ /* 0x000fcc00078e0018 */
[----:B------:R-:W2:Y:S01]  /*2c90*/  LDG.E.128 R4, desc[UR36][R4.64] ;  /* 0x0000002404047981 */ /* 0x000ea2000c1e1d00 */
[----:B------:R-:W-:Y:S01]  /*2ca0*/  IMAD.IADD R33, R33, 0x1, R0 ;  /* 0x0000000121217824 */ /* 0x000fe200078e0200 */
        /* <DEDUP_REMOVED lines=33> */
[----:B------:R-:W-:Y:S02]  /*2ec0*/  LOP3.LUT P4, RZ, R3, 0xff, RZ, 0xc0, !PT ;  /* 0x000000ff03ff7812 */ /* 0x000fe4000788c0ff */
[----:B------:R-:W-:-:S11]  /*2ed0*/  PLOP3.LUT P3, PT, PT, PT, PT, 0x80, 0x8 ;  /* 0x000000000008781c */ /* 0x000fd60003f6f070 */
[----:B--2---:R-:W-:Y:S02]  /*2ee0*/  @!P4 FSETP.NEU.FTZ.AND P5, PT, R4, RZ, PT ;  /* 0x000000ff0400c20b */ /* 0x004fe40003fbd000 */
[----:B------:R-:W-:-:S04]  /*2ef0*/  @!P4 FSETP.NEU.FTZ.AND P6, PT, R5, RZ, PT ;  /* 0x000000ff0500c20b */ /* 0x000fc80003fdd000 */
[----:B------:R-:W-:Y:S02]  /*2f00*/  @!P4 PLOP3.LUT P3, PT, P5, P6, PT, 0xf8, 0x8f ;  /* 0x00000000008fc81c */ /* 0x000fe40002f6df70 */
[----:B------:R-:W-:Y:S02]  /*2f10*/  LOP3.LUT P5, RZ, R31, 0xff, RZ, 0xc0, !PT ;  /* 0x000000ff1fff7812 */ /* 0x000fe400078ac0ff */
[----:B------:R-:W-:Y:S01]  /*2f20*/  PLOP3.LUT P4, PT, PT, PT, PT, 0x80, 0x8 ;  /* 0x000000000008781c */ /* 0x000fe20003f8f070 */
[----:B------:R-:W-:-:S10]  /*2f30*/  IMAD R3, R0, 0x3, R33 ;  /* 0x0000000300037824 */ /* 0x000fd400078e0221 */
[----:B------:R-:W-:Y:S02]  /*2f40*/  @!P5 FSETP.NEU.FTZ.AND P2, PT, R6, RZ, PT ;  /* 0x000000ff0600d20b */ /* 0x000fe40003f5d000 */
[----:B------:R-:W-:-:S04]  /*2f50*/  @!P5 FSETP.NEU.FTZ.AND P6, PT, R7, RZ, PT ;  /* 0x000000ff0700d20b */ /* 0x000fc80003fdd000 */
[----:B------:R-:W-:Y:S02]  /*2f60*/  @!P5 PLOP3.LUT P4, PT, P2, P6, PT, 0xf8, 0x8f ;  /* 0x00000000008fd81c */ /* 0x000fe4000178df70 */
[----:B------:R-:W-:Y:S02]  /*2f70*/  ISETP.NE.AND P2, PT, R27, RZ, PT ;  /* 0x000000ff1b00720c */ /* 0x000fe40003f45270 */
[----:B------:R-:W-:Y:S02]  /*2f80*/  LOP3.LUT P5, RZ, R35, 0x4, RZ, 0xc0, !PT ;  /* 0x0000000423ff7812 */ /* 0x000fe400078ac0ff */
[----:B------:R-:W-:Y:S02]  /*2f90*/  SEL R30, RZ, 0x1, !P2 ;  /* 0x00000001ff1e7807 */ /* 0x000fe40005000000 */
[----:B------:R-:W-:Y:S02]  /*2fa0*/  ISETP.NE.AND P2, PT, R28, RZ, PT ;  /* 0x000000ff1c00720c */ /* 0x000fe40003f45270 */
[----:B------:R-:W-:-:S02]  /*2fb0*/  SEL R28, RZ, 0x1, !P5 ;  /* 0x00000001ff1c7807 */ /* 0x000fc40006800000 */
[----:B------:R-:W-:Y:S02]  /*2fc0*/  ISETP.GE.U32.AND P5, PT, R3, R38, PT ;  /* 0x000000260300720c */ /* 0x000fe40003fa6070 */
[----:B------:R-:W-:Y:S02]  /*2fd0*/  LOP3.LUT P6, RZ, R35, 0x1, RZ, 0xc0, !PT ;  /* 0x0000000123ff7812 */ /* 0x000fe400078cc0ff */
[----:B------:R-:W-:Y:S02]  /*2fe0*/  SEL R27, RZ, 0x1, !P2 ;  /* 0x00000001ff1b7807 */ /* 0x000fe40005000000 */
[----:B------:R-:W-:Y:S02]  /*2ff0*/  SEL R29, RZ, 0x1, !P6 ;  /* 0x00000001ff1d7807 */ /* 0x000fe40007000000 */
[----:B------:R-:W-:Y:S02]  /*3000*/  SEL R26, RZ, 0x1, !P1 ;  /* 0x00000001ff1a7807 */ /* 0x000fe40004800000 */
[----:B------:R-:W-:-:S02]  /*3010*/  SEL R18, RZ, 0x1, !P0 ;  /* 0x00000001ff127807 */ /* 0x000fc40004000000 */
[----:B------:R-:W-:Y:S02]  /*3020*/  SEL R3, RZ, 0x1, !P3 ;  /* 0x00000001ff037807 */ /* 0x000fe40005800000 */
[----:B------:R-:W-:Y:S01]  /*3030*/  SEL R31, RZ, 0x1, !P4 ;  /* 0x00000001ff1f7807 */ /* 0x000fe20006000000 */
[----:B------:R-:W-:Y:S06]  /*3040*/  @!P5 BRA `(.L_x_1101) ;  /* 0xfffffff800b0d947 */ /* 0x000fec000383ffff */
.L_x_1100:
[----:B------:R-:W-:Y:S05]  /*3050*/  BSYNC.RECONVERGENT B0 ;  /* 0x0000000000007941 */ /* 0x000fea0003800200 */
.L_x_1099:
[----:B------:R-:W-:Y:S01]  /*3060*/  ISETP.GE.U32.AND P0, PT, R33, R38, PT ;  /* 0x000000262100720c */ /* 0x000fe20003f06070 */
[----:B------:R-:W-:-:S12]  /*3070*/  BSSY.RECONVERGENT B0, `(.L_x_1102) ;  /* 0x000001a000007945 */ /* 0x000fd80003800200 */
[----:B------:R-:W-:Y:S05]  /*3080*/  @P0 BRA `(.L_x_1103) ;  /* 0x0000000000600947 */ /* 0x000fea0003800000 */
[----:B------:R-:W-:-:S05]  /*3090*/  IMAD R20, R32, R33, RZ ;  /* 0x0000002120147224 */ /* 0x000fca00078e02ff */
[----:B------:R-:W-:-:S05]  /*30a0*/  SHF.R.U32.HI R21, RZ, 0x1, R20 ;  /* 0x00000001ff157819 */ /* 0x000fca0000011614 */
[----:B------:R-:W-:-:S06]  /*30b0*/  IMAD.WIDE.U32 R20, R21, 0x10, R24 ;  /* 0x0000001015147825 */ /* 0x000fcc00078e0018 */
[----:B------:R-:W5:Y:S01]  /*30c0*/  LDG.E.128 R20, desc[UR36][R20.64] ;  /* 0x0000002414147981 */ /* 0x000f62000c1e1d00 */
[----:B------:R-:W-:-:S05]  /*30d0*/  IMAD.IADD R35, R33, 0x1, R0 ;  /* 0x0000000121237824 */ /* 0x000fca00078e0200 */
[----:B------:R-:W-:-:S13]  /*30e0*/  ISETP.GE.U32.AND P1, PT, R35, R38, PT ;  /* 0x000000262300720c */ /* 0x000fda0003f26070 */
[----:B------:R-:W-:Y:S05]  /*30f0*/  @P1 BRA `(.L_x_1103) ;  /* 0x0000000000441947 */ /* 0x000fea0003800000 */
[----:B------:R-:W-:-:S05]  /*3100*/  IMAD R12, R32, R35, RZ ;  /* 0x00000023200c7224 */ /* 0x000fca00078e02ff */
[----:B------:R-:W-:-:S05]  /*3110*/  SHF.R.U32.HI R13, RZ, 0x1, R12 ;  /* 0x00000001ff0d7819 */ /* 0x000fca000001160c */
[----:B------:R-:W-:-:S06]  /*3120*/  IMAD.WIDE.U32 R12, R13, 0x10, R24 ;  /* 0x000000100d0c7825 */ /* 0x000fcc00078e0018 */
[----:B------:R-:W5:Y:S01]  /*3130*/  LDG.E.128 R12, desc[UR36][R12.64] ;  /* 0x000000240c0c7981 */ /* 0x000f62000c1e1d00 */
[----:B------:R-:W-:-:S04]  /*3140*/  IADD3 R35, PT, PT, R35, R0, RZ ;  /* 0x0000000023237210 */ /* 0x000fc80007ffe0ff */
[----:B------:R-:W-:-:S13]  /*3150*/  ISETP.GE.U32.AND P1, PT, R35, R38, PT ;  /* 0x000000262300720c */ /* 0x000fda0003f26070 */
        /* <DEDUP_REMOVED lines=9> */
[----:B------:R-:W5:Y:S04]  /*31f0*/  LDG.E.128 R8, desc[UR36][R8.64] ;  /* 0x0000002408087981 */ /* 0x000f68000c1e1d00 */
[----:B------:R1:W5:Y:S02]  /*3200*/  @!P1 LDG.E.128 R4, desc[UR36][R24.64] ;  /* 0x0000002418049981 */ /* 0x000364000c1e1d00 */
.L_x_1103:
[----:B------:R-:W-:Y:S05]  /*3210*/  BSYNC.RECONVERGENT B0 ;  /* 0x0000000000007941 */ /* 0x000fea0003800200 */
.L_x_1102:
        /* <DEDUP_REMOVED lines=24> */
[----:B------:R-:W-:Y:S02]  /*33a0*/  IADD3 R13, PT, PT, R33, R0, RZ ;  /* 0x00000000210d7210 */ /* 0x000fe40007ffe0ff */
[----:B------:R-:W-:-:S02]  /*33b0*/  @!P1 PLOP3.LUT P0, PT, P5, P6, PT, 0xf8, 0x8f ;  /* 0x00000000008f981c */ /* 0x000fc40002f0df70 */
[----:B------:R-:W-:Y:S02]  /*33c0*/  PLOP3.LUT P1, PT, PT, PT, PT, 0x80, 0x8 ;  /* 0x000000000008781c */ /* 0x000fe40003f2f070 */
[----:B------:R-:W-:Y:S02]  /*33d0*/  @!P2 PLOP3.LUT P1, PT, P3, P4, PT, 0xf8, 0x8f ;  /* 0x00000000008fa81c */ /* 0x000fe40001f29f70 */
[----:B------:R-:W-:Y:S02]  /*33e0*/  ISETP.GE.U32.AND P2, PT, R13, R38, PT ;  /* 0x000000260d00720c */ /* 0x000fe40003f46070 */
[----:B------:R-:W-:Y:S02]  /*33f0*/  SEL R29, RZ, 0x1, !P0 ;  /* 0x00000001ff1d7807 */ /* 0x000fe40004000000 */
[----:B------:R-:W-:-:S09]  /*3400*/  SEL R27, RZ, 0x1, !P1 ;  /* 0x00000001ff1b7807 */ /* 0x000fd20004800000 */
[----:B------:R-:W-:Y:S05]  /*3410*/  @P2 BRA `(.L_x_1105) ;  /* 0x00000000006c2947 */ /* 0x000fea0003800000 */
[----:B------:R-:W-:Y:S01]  /*3420*/  LOP3.LUT P1, RZ, R26, 0xff, RZ, 0xc0, !PT ;  /* 0x000000ff1aff7812 */ /* 0x000fe2000782c0ff */
[----:B------:R-:W-:Y:S01]  /*3430*/  IMAD.IADD R13, R13, 0x1, R0 ;  /* 0x000000010d0d7824 */ /* 0x000fe200078e0200 */
        /* <DEDUP_REMOVED lines=25> */
.L_x_1105:
[----:B------:R-:W-:Y:S05]  /*35d0*/  BSYNC.RECONVERGENT B0 ;  /* 0x0000000000007941 */ /* 0x000fea0003800200 */
.L_x_1104:
[----:B------:R-:W-:Y:S02]  /*35e0*/  LOP3.LUT R26, R26, R30, R29, 0xfe, !PT ;  /* 0x0000001e1a1a7212 */ /* 0x000fe400078efe1d */
[----:B------:R-:W-:Y:S02]  /*35f0*/  LOP3.LUT R18, R18, R28, R27, 0xfe, !PT ;  /* 0x0000001c12127212 */ /* 0x000fe400078efe1b */
[----:B------:R-:W-:Y:S02]  /*3600*/  LOP3.LUT P0, RZ, R26, 0xff, R3, 0xc8, !PT ;  /* 0x000000ff1aff7812 */ /* 0x000fe4000780c803 */
[----:B------:R-:W-:Y:S01]  /*3610*/  LOP3.LUT P1, RZ, R18, 0xff, R31, 0xc8, !PT ;  /* 0x000000ff12ff7812 */ /* 0x000fe2000782c81f */
[----:B------:R-:W-:-:S12]  /*3620*/  BRA `(.L_x_1089) ;  /* 0x0000009000cc7947 */ /* 0x000fd80003800000 */
.L_x_1098:
[----:B------:R-:W1:Y:S01]  /*3630*/  LDCU UR4, c[0x0][0x390] ;  /* 0x00007200ff0477ac */ /* 0x000e620008000800 */
[----:B------:R-:W2:Y:S01]  /*3640*/  LDC.U8 R37, c[0x0][0x381] ;  /* 0x0000e040ff257b82 */ /* 0x000ea20000000000 */
        /* <DEDUP_REMOVED lines=21> */
[----:B------:R-:W-:-:S13]  /*37a0*/  ISETP.NE.AND P4, PT, R35, RZ, PT ;  /* 0x000000ff2300720c */ /* 0x000fda0003f85270 */
[----:B------:R1:W5:Y:S01]  /*37b0*/  @!P4 LDG.E.128 R24, desc[UR36][R40.64] ;  /* 0x000000242818c981 */ /* 0x000362000c1e1d00 */
[----:B------:R-:W-:Y:S02]  /*37c0*/  IADD3 R35, PT, PT, R35, -0x1, RZ ;  /* 0xffffffff23237810 */ /* 0x000fe40007ffe0ff */
[----:B------:R-:W-:Y:S02]  /*37d0*/  PRMT R32, R37, 0x7610, R32 ;  /* 0x0000761025207816 */ /* 0x000fe40000000020 */
[----:B------:R-:W-:Y:S02]  /*37e0*/  VIMNMX.U32 R35, PT, PT, R35, 0x18, PT ;  /* 0x0000001823237848 */ /* 0x000fe40003fe0000 */
[C---:B------:R-:W-:Y:S02]  /*37f0*/  PRMT R31, R37.reuse, 0x7610, R31 ;  /* 0x00007610251f7816 */ /* 0x040fe4000000001f */
[C---:B------:R-:W-:Y:S02]  /*3800*/  PRMT R30, R37.reuse, 0x7610, R30 ;  /* 0x00007610251e7816 */ /* 0x040fe4000000001e */
[----:B------:R-:W-:-:S02]  /*3810*/  PRMT R0, R37, 0x7610, R0 ;  /* 0x0000761025007816 */ /* 0x000fc40000000000 */
[C---:B------:R-:W-:Y:S02]  /*3820*/  PRMT R3, R37.reuse, 0x7610, R3 ;  /* 0x0000761025037816 */ /* 0x040fe40000000003 */
[C---:B------:R-:W-:Y:S02]  /*3830*/  PRMT R29, R37.reuse, 0x7610, R29 ;  /* 0x00007610251d7816 */ /* 0x040fe4000000001d */
[C---:B------:R-:W-:Y:S02]  /*3840*/  PRMT R18, R37.reuse, 0x7610, R18 ;  /* 0x0000761025127816 */ /* 0x040fe40000000012 */
[----:B------:R-:W-:Y:S01]  /*3850*/  PRMT R28, R37, 0x7610, R28 ;  /* 0x00007610251c7816 */ /* 0x000fe2000000001c */
[----:B-1----:R-:W-:-:S07]  /*3860*/  VIADD R37, R35, 0x1 ;  /* 0x0000000123257836 */ /* 0x002fce0000000000 */
.L_x_1113:
[----:B------:R-:W1:Y:S01]  /*3870*/  LDCU UR4, c[0x0][0x390] ;  /* 0x00007200ff0477ac */ /* 0x000e620008000800 */
[----:B-----5:R-:W-:Y:S01]  /*3880*/  @!P4 IMAD.MOV.U32 R20, RZ, RZ, R24 ;  /* 0x000000ffff14c224 */ /* 0x020fe200078e0018 */
[----:B------:R-:W-:Y:S01]  /*3890*/  @!P4 MOV R21, R25 ;  /* 0x000000190015c202 */ /* 0x000fe20000000f00 */
[--C-:B------:R-:W-:Y:S01]  /*38a0*/  @!P4 IMAD.MOV.U32 R22, RZ, RZ, R26.reuse ;  /* 0x000000ffff16c224 */ /* 0x100fe200078e001a */
[----:B------:R-:W-:Y:S01]  /*38b0*/  @!P4 MOV R15, R27 ;  /* 0x0000001b000fc202 */ /* 0x000fe20000000f00 */
[----:B------:R-:W-:Y:S01]  /*38c0*/  @!P4 IMAD.MOV.U32 R23, RZ, RZ, R27 ;  /* 0x000000ffff17c224 */ /* 0x000fe200078e001b */
[----:B------:R-:W-:Y:S01]  /*38d0*/  @!P4 MOV R12, R24 ;  /* 0x00000018000cc202 */ /* 0x000fe20000000f00 */
[----:B------:R-:W-:Y:S01]  /*38e0*/  @!P4 IMAD.MOV.U32 R14, RZ, RZ, R26 ;  /* 0x000000ffff0ec224 */ /* 0x000fe200078e001a */
[----:B------:R-:W-:Y:S01]  /*38f0*/  @!P4 MOV R9, R25 ;  /* 0x000000190009c202 */ /* 0x000fe20000000f00 */
[----:B------:R-:W-:Y:S01]  /*3900*/  @!P4 IMAD.MOV.U32 R13, RZ, RZ, R25 ;  /* 0x000000ffff0dc224 */ /* 0x000fe200078e0019 */
[----:B------:R-:W-:Y:S01]  /*3910*/  @!P4 MOV R6, R26 ;  /* 0x0000001a0006c202 */ /* 0x000fe20000000f00 */
[----:B------:R-:W-:-:S02]  /*3920*/  @!P4 IMAD.MOV.U32 R11, RZ, RZ, R27 ;  /* 0x000000ffff0bc224 */ /* 0x000fc400078e001b */
[----:B------:R-:W-:Y:S02]  /*3930*/  @!P4 IMAD.MOV.U32 R10, RZ, RZ, R26 ;  /* 0x000000ffff0ac224 */ /* 0x000fe400078e001a */
[--C-:B------:R-:W-:Y:S02]  /*3940*/  @!P4 IMAD.MOV.U32 R8, RZ, RZ, R24.reuse ;  /* 0x000000ffff08c224 */ /* 0x100fe400078e0018 */
[----:B------:R-:W-:Y:S02]  /*3950*/  @!P4 IMAD.MOV.U32 R7, RZ, RZ, R27 ;  /* 0x000000ffff07c224 */ /* 0x000fe400078e001b */
[----:B------:R-:W-:Y:S02]  /*3960*/  @!P4 IMAD.MOV.U32 R5, RZ, RZ, R25 ;  /* 0x000000ffff05c224 */ /* 0x000fe400078e0019 */
[----:B------:R-:W-:Y:S01]  /*3970*/  @!P4 IMAD.MOV.U32 R4, RZ, RZ, R24 ;  /* 0x000000ffff04c224 */ /* 0x000fe200078e0018 */
[----:B01----:R-:W-:Y:S06]  /*3980*/  @!P4 BRA `(.L_x_1108) ;  /* 0x000000400000c947 */ /* 0x003fec0003800000 */
[----:B------:R-:W1:Y:S01]  /*3990*/  LDCU.64 UR30, c[0x0][0x3c8] ;  /* 0x00007900ff1e77ac */ /* 0x000e620008000a00 */
[----:B------:R-:W-:Y:S02]  /*39a0*/  HFMA2 R4, -RZ, RZ, 0, 0 ;  /* 0x00000000ff047431 */ /* 0x000fe400000001ff */
[----:B------:R-:W-:Y:S01]  /*39b0*/  IMAD.MOV.U32 R5, RZ, RZ, R33 ;  /* 0x000000ffff057224 */ /* 0x000fe200078e0021 */
        /* <DEDUP_REMOVED lines=294> */
.L_x_1109:
[----:B------:R-:W-:-:S04]  /*4c20*/  LOP3.LUT R5, R6, 0xfffffff0, RZ, 0xc0, !PT ;  /* 0xfffffff006057812 */ /* 0x000fc800078ec0ff */
[----:B------:R-:W-:-:S05]  /*4c30*/  IADD3 R4, P0, PT, R5, R40, RZ ;  /* 0x0000002805047210 */ /* 0x000fca0007f1e0ff */
[----:B------:R-:W-:-:S06]  /*4c40*/  IMAD.X R5, RZ, RZ, R41, P0 ;  /* 0x000000ffff057224 */ /* 0x000fcc00000e0629 */
[----:B------:R-:W5:Y:S01]  /*4c50*/  LDG.E.128 R4, desc[UR36][R4.64] ;  /* 0x0000002404047981 */ /* 0x000f62000c1e1d00 */
[----:B------:R-:W-:Y:S01]  /*4c60*/  IADD3 R21, PT, PT, R33, UR4, RZ ;  /* 0x0000000421157c10 */ /* 0x000fe2000fffe0ff */
[----:B------:R-:W-:-:S04]  /*4c70*/  IMAD.MOV.U32 R20, RZ, RZ, RZ ;  /* 0x000000ffff147224 */ /* 0x000fc800078e00ff */
[----:B------:R-:W-:-:S05]  /*4c80*/  IMAD.HI.U32 R8, R21, UR31, R20 ;  /* 0x0000001f15087c27 */ /* 0x000fca000f8e0014 */
[----:B------:R-:W-:-:S05]  /*4c90*/  SHF.R.U32.HI R10, RZ, UR76, R8 ;  /* 0x0000004cff0a7c19 */ /* 0x000fca0008011608 */
[----:B------:R-:W-:-:S04]  /*4ca0*/  IMAD.MOV R9, RZ, RZ, -R10 ;  /* 0x000000ffff097224 */ /* 0x000fc800078e0a0a */
[----:B------:R-:W-:-:S04]  /*4cb0*/  IMAD R12, R9, UR30, R21 ;  /* 0x0000001e090c7c24 */ /* 0x000fc8000f8e0215 */
[----:B------:R-:W-:Y:S01]  /*4cc0*/  IMAD R12, R12, UR5, RZ ;  /* 0x000000050c0c7c24 */ /* 0x000fe2000f8e02ff */
[----:B------:R-:W-:Y:S06]  /*4cd0*/  BRA.U !UP0, `(.L_x_1110) ;  /* 0x0000000d08947547 */ /* 0x000fec000b800000 */
        /* <DEDUP_REMOVED lines=219> */
[----:B------:R-:W-:-:S03]  /*5a90*/  @P0 IMAD.MOV.U32 R10, RZ, RZ, RZ ;  /* 0x000000ffff0a0224 */ /* 0x000fc600078e00ff */
[----:B------:R-:W-:-:S03]  /*5aa0*/  IADD3 R13, PT, PT, -R11, RZ, RZ ;  /* 0x000000ff0b0d7210 */ /* 0x000fc60007ffe1ff */
[----:B------:R-:W2:Y:S01]  /*5ab0*/  @P0 LDC R15, c[0x0][0x554] ;  /* 0x00015500ff0f0b82 */ /* 0x000ea20000000800 */
[----:B-1----:R-:W-:-:S05]  /*5ac0*/  @P0 IMAD.HI.U32 R9, R11, R9, R10 ;  /* 0x000000090b090227 */ /* 0x002fca00078e000a */
[----:B0-----:R-:W-:Y:S01]  /*5ad0*/  @P0 SHF.R.U32.HI R10, RZ, R22, R9 ;  /* 0x00000016ff0a0219 */ /* 0x001fe20000011609 */
[----:B------:R-:W-:-:S04]  /*5ae0*/  IMAD R9, R13, UR27, R14 ;  /* 0x0000001b0d097c24 */ /* 0x000fc8000f8e020e */
[----:B------:R-:W-:Y:S02]  /*5af0*/  @P0 IMAD.MOV R13, RZ, RZ, -R10 ;  /* 0x000000ffff0d0224 */ /* 0x000fe400078e0a0a */
[----:B------:R-:W-:Y:S02]  /*5b00*/  IMAD R12, R9, UR28, R12 ;  /* 0x0000001c090c7c24 */ /* 0x000fe4000f8e020c */
[----:B------:R-:W-:-:S04]  /*5b10*/  @P0 IMAD R11, R8, R13, R11 ;  /* 0x0000000d080b0224 */ /* 0x000fc800078e020b */
[----:B--2---:R-:W-:-:S07]  /*5b20*/  @P0 IMAD R12, R11, R15, R12 ;  /* 0x0000000f0b0c0224 */ /* 0x004fce00078e020c */
.L_x_1110:
        /* <DEDUP_REMOVED lines=241> */
.L_x_1111:
        /* <DEDUP_REMOVED lines=241> */
.L_x_1112:
[----:B------:R-:W-:-:S04]  /*7950*/  LOP3.LUT R21, R36, 0xfffffff0, RZ, 0xc0, !PT ;  /* 0xfffffff024157812 */ /* 0x000fc800078ec0ff */
[----:B------:R-:W-:-:S05]  /*7960*/  IADD3 R20, P0, PT, R21, R40, RZ ;  /* 0x0000002815147210 */ /* 0x000fca0007f1e0ff */
[----:B------:R-:W-:-:S06]  /*7970*/  IMAD.X R21, RZ, RZ, R41, P0 ;  /* 0x000000ffff157224 */ /* 0x000fcc00000e0629 */
[----:B------:R-:W5:Y:S02]  /*7980*/  LDG.E.128 R20, desc[UR36][R20.64] ;  /* 0x0000002414147981 */ /* 0x000f64000c1e1d00 */
.L_x_1108:
[----:B------:R-:W-:Y:S01]  /*7990*/  LOP3.LUT P2, RZ, R18, 0xff, RZ, 0xc0, !PT ;  /* 0x000000ff12ff7812 */ /* 0x000fe2000784c0ff */
[----:B------:R-:W1:Y:S01]  /*79a0*/  LDCU UR5, c[0x0][0x388] ;  /* 0x00007100ff0577ac */ /* 0x000e620008000800 */
[----:B------:R-:W-:Y:S02]  /*79b0*/  LOP3.LUT P1, RZ, R29, 0xff, RZ, 0xc0, !PT ;  /* 0x000000ff1dff7812 */ /* 0x000fe4000782c0ff */
[----:B------:R-:W-:Y:S02]  /*79c0*/  PLOP3.LUT P6, PT, PT, PT, PT, 0x80, 0x8 ;  /* 0x000000000008781c */ /* 0x000fe40003fcf070 */
[----:B------:R-:W-:Y:S02]  /*79d0*/  P2R R39, PR, RZ, 0x10 ;  /* 0x00000010ff277803 */ /* 0x000fe40000000000 */
[----:B------:R-:W-:Y:S02]  /*79e0*/  LOP3.LUT P0, RZ, R3, 0xff, RZ, 0xc0, !PT ;  /* 0x000000ff03ff7812 */ /* 0x000fe4000780c0ff */
[----:B------:R-:W-:-:S02]  /*79f0*/  PLOP3.LUT P4, PT, PT, PT, PT, 0x80, 0x8 ;  /* 0x000000000008781c */ /* 0x000fc40003f8f070 */
[----:B------:R-:W-:Y:S02]  /*7a00*/  LOP3.LUT R35, R35, 0xffffffef, RZ, 0xc0, !PT ;  /* 0xffffffef23237812 */ /* 0x000fe400078ec0ff */
[----:B-----5:R-:W-:Y:S02]  /*7a10*/  @!P2 FSETP.NEU.FTZ.AND P3, PT, R6, RZ, PT ;  /* 0x000000ff0600a20b */ /* 0x020fe40003f7d000 */
[----:B------:R-:W-:Y:S02]  /*7a20*/  @!P2 FSETP.NEU.FTZ.AND P5, PT, R7, RZ, PT ;  /* 0x000000ff0700a20b */ /* 0x000fe40003fbd000 */
[----:B------:R-:W-:Y:S01]  /*7a30*/  MOV R36, UR4 ;  /* 0x0000000400247c02 */ /* 0x000fe20008000f00 */
[----:B-1----:R-:W-:Y:S01]  /*7a40*/  IMAD.U32 R38, RZ, RZ, UR5 ;  /* 0x00000005ff267e24 */ /* 0x002fe2000f8e00ff */
[----:B------:R-:W-:Y:S02]  /*7a50*/  @!P2 PLOP3.LUT P6, PT, P3, P5, PT, 0xf8, 0x8f ;  /* 0x00000000008fa81c */ /* 0x000fe40001fcbf70 */
[----:B------:R-:W-:Y:S01]  /*7a60*/  @!P1 FSETP.NEU.FTZ.AND P2, PT, R8, RZ, PT ;  /* 0x000000ff0800920b */ /* 0x000fe20003f5d000 */
[----:B------:R-:W-:Y:S01]  /*7a70*/  IMAD R33, R36, 0x4, R33 ;  /* 0x0000000424217824 */ /* 0x000fe200078e0221 */
[----:B------:R-:W-:-:S04]  /*7a80*/  @!P1 FSETP.NEU.FTZ.AND P3, PT, R9, RZ, PT ;  /* 0x000000ff0900920b */ /* 0x000fc80003f7d000 */
[----:B------:R-:W-:Y:S02]  /*7a90*/  @!P1 PLOP3.LUT P4, PT, P2, P3, PT, 0xf8, 0x8f ;  /* 0x00000000008f981c */ /* 0x000fe40001787f70 */
[----:B------:R-:W-:Y:S02]  /*7aa0*/  @!P0 FSETP.NEU.FTZ.AND P1, PT, R10, RZ, PT ;  /* 0x000000ff0a00820b */ /* 0x000fe40003f3d000 */
[----:B------:R-:W-:Y:S02]  /*7ab0*/  @!P0 FSETP.NEU.FTZ.AND P2, PT, R11, RZ, PT ;  /* 0x000000ff0b00820b */ /* 0x000fe40003f5d000 */
[----:B------:R-:W-:-:S04]  /*7ac0*/  @P6 LOP3.LUT R35, R35, 0x10, RZ, 0xfc, !PT ;  /* 0x0000001023236812 */ /* 0x000fc800078efcff */
[----:B------:R-:W-:-:S04]  /*7ad0*/  LOP3.LUT R35, R35, 0xfffffff7, RZ, 0xc0, !PT ;  /* 0xfffffff723237812 */ /* 0x000fc800078ec0ff */
[----:B------:R-:W-:Y:S02]  /*7ae0*/  @P4 LOP3.LUT R35, R35, 0x8, RZ, 0xfc, !PT ;  /* 0x0000000823234812 */ /* 0x000fe400078efcff */
[----:B------:R-:W-:Y:S02]  /*7af0*/  PLOP3.LUT P4, PT, PT, PT, PT, 0x80, 0x8 ;  /* 0x000000000008781c */ /* 0x000fe40003f8f070 */
[----:B------:R-:W-:Y:S02]  /*7b00*/  @!P0 PLOP3.LUT P4, PT, P1, P2, PT, 0xf8, 0x8f ;  /* 0x00000000008f881c */ /* 0x000fe40000f85f70 */
[----:B------:R-:W-:Y:S02]  /*7b10*/  LOP3.LUT P1, RZ, R0, 0xff, RZ, 0xc0, !PT ;  /* 0x000000ff00ff7812 */ /* 0x000fe4000782c0ff */
[----:B------:R-:W-:Y:S02]  /*7b20*/  PLOP3.LUT P0, PT, PT, PT, PT, 0x80, 0x8 ;  /* 0x000000000008781c */ /* 0x000fe40003f0f070 */
[----:B------:R-:W-:-:S02]  /*7b30*/  P2R R29, PR, RZ, 0x10 ;  /* 0x00000010ff1d7803 */ /* 0x000fc40000000000 */
[----:B------:R-:W-:-:S04]  /*7b40*/  LOP3.LUT P4, RZ, R35, 0x10, RZ, 0xc0, !PT ;  /* 0x0000001023ff7812 */ /* 0x000fc8000788c0ff */
[----:B------:R-:W-:-:S03]  /*7b50*/  P2R R3, PR, RZ, 0x10 ;  /* 0x00000010ff037803 */ /* 0x000fc60000000000 */
[----:B------:R-:W-:Y:S02]  /*7b60*/  @!P1 FSETP.NEU.FTZ.AND P2, PT, R12, RZ, PT ;  /* 0x000000ff0c00920b */ /* 0x000fe40003f5d000 */
[----:B------:R-:W-:-:S04]  /*7b70*/  @!P1 FSETP.NEU.FTZ.AND P3, PT, R13, RZ, PT ;  /* 0x000000ff0d00920b */ /* 0x000fc80003f7d000 */
[----:B------:R-:W-:Y:S02]  /*7b80*/  @!P1 PLOP3.LUT P0, PT, P2, P3, PT, 0xf8, 0x8f ;  /* 0x00000000008f981c */ /* 0x000fe40001707f70 */
[----:B------:R-:W-:Y:S02]  /*7b90*/  LOP3.LUT P1, RZ, R30, 0xff, RZ, 0xc0, !PT ;  /* 0x000000ff1eff7812 */ /* 0x000fe4000782c0ff */
[----:B------:R-:W-:Y:S02]  /*7ba0*/  PLOP3.LUT P2, PT, PT, PT, PT, 0x80, 0x8 ;  /* 0x000000000008781c */ /* 0x000fe40003f4f070 */
[----:B------:R-:W-:-:S09]  /*7bb0*/  P2R R0, PR, RZ, 0x1 ;  /* 0x00000001ff007803 */ /* 0x000fd20000000000 */
[----:B------:R-:W-:Y:S02]  /*7bc0*/  @!P1 FSETP.NEU.FTZ.AND P3, PT, R14, RZ, PT ;  /* 0x000000ff0e00920b */ /* 0x000fe40003f7d000 */
        /* <DEDUP_REMOVED lines=10> */
[----:B------:R-:W-:-:S11]  /*7c70*/  PLOP3.LUT P3, PT, PT, PT, PT, 0x80, 0x8 ;  /* 0x000000000008781c */ /* 0x000fd60003f6f070 */
[----:B------:R-:W-:Y:S02]  /*7c80*/  @!P5 FSETP.NEU.FTZ.AND P4, PT, R22, RZ, PT ;  /* 0x000000ff1600d20b */ /* 0x000fe40003f9d000 */
[----:B------:R-:W-:-:S04]  /*7c90*/  @!P5 FSETP.NEU.FTZ.AND P6, PT, R23, RZ, PT ;  /* 0x000000ff1700d20b */ /* 0x000fc80003fdd000 */
[----:B------:R-:W-:Y:S02]  /*7ca0*/  @!P5 PLOP3.LUT P3, PT, P4, P6, PT, 0xf8, 0x8f ;  /* 0x00000000008fd81c */ /* 0x000fe4000276df70 */
[----:B------:R-:W-:Y:S02]  /*7cb0*/  LOP3.LUT P6, RZ, R28, 0xff, RZ, 0xc0, !PT ;  /* 0x000000ff1cff7812 */ /* 0x000fe400078cc0ff */
[----:B------:R-:W-:Y:S02]  /*7cc0*/  PLOP3.LUT P5, PT, PT, PT, PT, 0x80, 0x8 ;  /* 0x000000000008781c */ /* 0x000fe40003faf070 */
[----:B------:R-:W-:-:S09]  /*7cd0*/  SEL R32, RZ, 0x1, !P3 ;  /* 0x00000001ff207807 */ /* 0x000fd20005800000 */
        /* <DEDUP_REMOVED lines=9> */
[----:B------:R-:W-:Y:S02]  /*7d70*/  ISETP.NE.AND P0, PT, R0, RZ, PT ;  /* 0x000000ff0000720c */ /* 0x000fe40003f05270 */
[----:B------:R-:W-:Y:S02]  /*7d80*/  SEL R3, RZ, 0x1, !P4 ;  /* 0x00000001ff037807 */ /* 0x000fe40006000000 */
[----:B------:R-:W-:Y:S02]  /*7d90*/  ISETP.NE.AND P4, PT, R39, RZ, PT ;  /* 0x000000ff2700720c */ /* 0x000fe40003f85270 */
[----:B------:R-:W-:Y:S02]  /*7da0*/  SEL R0, RZ, 0x1, !P0 ;  /* 0x00000001ff007807 */ /* 0x000fe40004000000 */
[----:B------:R-:W-:-:S02]  /*7db0*/  SEL R31, RZ, 0x1, !P1 ;  /* 0x00000001ff1f7807 */ /* 0x000fc40004800000 */
[----:B------:R-:W-:Y:S01]  /*7dc0*/  SEL R28, RZ, 0x1, !P5 ;  /* 0x00000001ff1c7807 */ /* 0x000fe20006800000 */
[----:B------:R-:W-:Y:S06]  /*7dd0*/  @!P6 BRA `(.L_x_1113) ;  /* 0xffffffb800a4e947 */ /* 0x000fec000383ffff */
.L_x_1107:
[----:B0-----:R-:W-:Y:S05]  /*7de0*/  BSYNC.RECONVERGENT B0 ;  /* 0x0000000000007941 */ /* 0x001fea0003800200 */
.L_x_1106:
        /* <DEDUP_REMOVED lines=284> */
.L_x_1117:
[----:B------:R-:W-:Y:S01]  /*8fb0*/  SHF.R.U32.HI R24, RZ, 0x4, R24 ;  /* 0x00000004ff187819 */ /* 0x000fe20000011618 */
[----:B------:R-:W-:-:S07]  /*8fc0*/  IMAD.MOV.U32 R25, RZ, RZ, RZ ;  /* 0x000000ffff197224 */ /* 0x000fce00078e00ff */
.L_x_1116:
[----:B------:R-:W0:Y:S02]  /*8fd0*/  LDCU.64 UR4, c[0x0][0x750] ;  /* 0x0000ea00ff0477ac */ /* 0x000e240008000a00 */
[----:B0-----:R-:W-:-:S04]  /*8fe0*/  IADD3 R35, P1, PT, R34, UR4, RZ ;  /* 0x0000000422237c10 */ /* 0x001fc8000ff3e0ff */
[----:B------:R-:W-:Y:S02]  /*8ff0*/  IADD3.X R34, PT, PT, RZ, UR5, RZ, P1, !PT ;  /* 0x00000005ff227c10 */ /* 0x000fe40008ffe4ff */
[----:B------:R-:W-:-:S04]  /*9000*/  LEA R4, P1, R24, R35, 0x4 ;  /* 0x0000002318047211 */ /* 0x000fc800078220ff */
[----:B------:R-:W-:-:S06]  /*9010*/  LEA.HI.X R5, R24, R34, R25, 0x4, P1 ;  /* 0x0000002218057211 */ /* 0x000fcc00008f2419 */
[----:B------:R-:W5:Y:S01]  /*9020*/  LDG.E.128 R4, desc[UR36][R4.64] ;  /* 0x0000002404047981 */ /* 0x000f62000c1e1d00 */
[----:B------:R-:W-:-:S05]  /*9030*/  IMAD.IADD R25, R33, 0x1, R36 ;  /* 0x0000000121197824 */ /* 0x000fca00078e0224 */
[----:B------:R-:W-:-:S13]  /*9040*/  ISETP.GE.U32.AND P1, PT, R25, R38, PT ;  /* 0x000000261900720c */ /* 0x000fda0003f26070 */
        /* <DEDUP_REMOVED lines=276> */
.L_x_1119:
[----:B------:R-:W-:Y:S01]  /*a190*/  SHF.R.U32.HI R10, RZ, 0x4, R37 ;  /* 0x00000004ff0a7819 */ /* 0x000fe20000011625 */
[----:B------:R-:W-:-:S07]  /*a1a0*/  IMAD.MOV.U32 R11, RZ, RZ, RZ ;  /* 0x000000ffff0b7224 */ /* 0x000fce00078e00ff */
.L_x_1118:
        /* <DEDUP_REMOVED lines=281> */
.L_x_1121:
[----:B------:R-:W-:Y:S01]  /*b340*/  SHF.R.U32.HI R14, RZ, 0x4, R37 ;  /* 0x00000004ff0e7819 */ /* 0x000fe20000011625 */
[----:B------:R-:W-:-:S07]  /*b350*/  IMAD.MOV.U32 R15, RZ, RZ, RZ ;  /* 0x000000ffff0f7224 */ /* 0x000fce00078e00ff */
.L_x_1120:
[----:B------:R-:W-:-:S04]  /*b360*/  LEA R12, P1, R14, R35, 0x4 ;  /* 0x000000230e0c7211 */ /* 0x000fc800078220ff */
[----:B------:R-:W-:-:S06]  /*b370*/  LEA.HI.X R13, R14, R34, R15, 0x4, P1 ;  /* 0x000000220e0d7211 */ /* 0x000fcc00008f240f */
[----:B------:R-:W5:Y:S01]  /*b380*/  LDG.E.128 R12, desc[UR36][R12.64] ;  /* 0x000000240c0c7981 */ /* 0x000f62000c1e1d00 */
[----:B------:R-:W-:-:S04]  /*b390*/  IADD3 R25, PT, PT, R25, R36, RZ ;  /* 0x0000002419197210 */ /* 0x000fc80007ffe0ff */
        /* <DEDUP_REMOVED lines=277> */
.L_x_1123:
[----:B------:R-:W-:Y:S02]  /*c4f0*/  SHF.R.U32.HI R20, RZ, 0x4, R24 ;  /* 0x00000004ff147819 */ /* 0x000fe40000011618 */
[----:B------:R-:W-:-:S07]  /*c500*/  MOV R21, RZ ;  /* 0x000000ff00157202 */ /* 0x000fce0000000f00 */
.L_x_1122:
[----:B------:R-:W-:-:S04]  /*c510*/  LEA R22, P0, R20, R35, 0x4 ;  /* 0x0000002314167211 */ /* 0x000fc800078020ff */
[----:B------:R-:W-:-:S06]  /*c520*/  LEA.HI.X R23, R20, R34, R21, 0x4, P0 ;  /* 0x0000002214177211 */ /* 0x000fcc00000f2415 */
[----:B------:R-:W5:Y:S03]  /*c530*/  LDG.E.128 R20, desc[UR36][R22.64] ;  /* 0x0000002416147981 */ /* 0x000f66000c1e1d00 */
.L_x_1115:
[----:B------:R-:W-:Y:S05]  /*c540*/  BSYNC.RECONVERGENT B0 ;  /* 0x0000000000007941 */ /* 0x000fea0003800200 */
.L_x_1114:
[----:B------:R-:W-:Y:S01]  /*c550*/  ISETP.GE.U32.AND P0, PT, R33, R38, PT ;  /* 0x000000262100720c */ /* 0x000fe20003f06070 */
[----:B------:R-:W-:-:S12]  /*c560*/  BSSY.RECONVERGENT B0, `(.L_x_1124) ;  /* 0x000003b000007945 */ /* 0x000fd80003800200 */
[----:B------:R-:W-:Y:S05]  /*c570*/  @P0 BRA `(.L_x_1125) ;  /* 0x0000000000e40947 */ /* 0x000fea0003800000 */
[----:B------:R-:W-:Y:S02]  /*c580*/  LOP3.LUT P1, RZ, R28, 0xff, RZ, 0xc0, !PT ;  /* 0x000000ff1cff7812 */ /* 0x000fe4000782c0ff */
[----:B------:R-:W-:Y:S02]  /*c590*/  LOP3.LUT P2, RZ, R18, 0xff, RZ, 0xc0, !PT ;  /* 0x000000ff12ff7812 */ /* 0x000fe4000784c0ff */
[----:B------:R-:W-:-:S09]  /*c5a0*/  PLOP3.LUT P0, PT, PT, PT, PT, 0x80, 0x8 ;  /* 0x000000000008781c */ /* 0x000fd20003f0f070 */
[----:B-----5:R-:W-:Y:S02]  /*c5b0*/  @!P1 FSETP.NEU.FTZ.AND P5, PT, R4, RZ, PT ;  /* 0x000000ff0400920b */ /* 0x020fe40003fbd000 */
        /* <DEDUP_REMOVED lines=53> */
.L_x_1125:
[----:B------:R-:W-:Y:S05]  /*c910*/  BSYNC.RECONVERGENT B0 ;  /* 0x0000000000007941 */ /* 0x000fea0003800200 */
.L_x_1124:
[----:B------:R-:W-:Y:S02]  /*c920*/  LOP3.LUT R0, R0, R28, R29, 0xfe, !PT ;  /* 0x0000001c00007212 */ /* 0x000fe400078efe1d */
[----:B------:R-:W-:Y:S02]  /*c930*/  LOP3.LUT R3, R30, R18, R3, 0xfe, !PT ;  /* 0x000000121e037212 */ /* 0x000fe400078efe03 */
[----:B------:R-:W-:Y:S02]  /*c940*/  LOP3.LUT P0, RZ, R0, 0xff, R31, 0xc8, !PT ;  /* 0x000000ff00ff7812 */ /* 0x000fe4000780c81f */
[----:B------:R-:W-:-:S13]  /*c950*/  LOP3.LUT P1, RZ, R3, 0xff, R32, 0xc8, !PT ;  /* 0x000000ff03ff7812 */ /* 0x000fda000782c820 */
.L_x_1089:
[----:B-----5:R-:W-:Y:S02]  /*c960*/  SEL R22, RZ, 0x1, !P1 ;  /* 0x00000001ff167807 */ /* 0x020fe40004800000 */
[----:B-1----:R-:W-:-:S07]  /*c970*/  SEL R25, RZ, 0x1, !P0 ;  /* 0x00000001ff197807 */ /* 0x002fce0004000000 */
.L_x_1074:
[----:B------:R-:W-:Y:S05]  /*c980*/  BSYNC.RECONVERGENT B6 ;  /* 0x0000000000067941 */ /* 0x000fea0003800200 */
.L_x_1073:
[----:B------:R-:W1:Y:S02]  /*c990*/  LDCU UR4, c[0x0][0x3a0] ;  /* 0x00007400ff0477ac */ /* 0x000e640008000800 */
[----:B-1----:R-:W-:-:S09]  /*c9a0*/  UISETP.NE.AND UP0, UPT, UR4, URZ, UPT ;  /* 0x000000ff0400728c */ /* 0x002fd2000bf05270 */
[----:B------:R-:W-:Y:S05]  /*c9b0*/  BRA.U !UP0, `(.L_x_1126) ;  /* 0x0000000108907547 */ /* 0x000fea000b800000 */
[----:B------:R-:W1:Y:S01]  /*c9c0*/  S2R R4, SR_CgaCtaId ;  /* 0x0000000000047919 */ /* 0x000e620000008800 */
[----:B------:R-:W2:Y:S01]  /*c9d0*/  LDC R8, c[0x0][0x360] ;  /* 0x0000d800ff087b82 */ /* 0x000ea20000000800 */
[----:B------:R-:W-:Y:S02]  /*c9e0*/  MOV R0, 0x400 ;  /* 0x0000040000007802 */ /* 0x000fe40000000f00 */
[----:B------:R-:W-:-:S03]  /*c9f0*/  PRMT R5, R22, 0x7604, R25 ;  /* 0x0000760416057816 */ /* 0x000fc60000000019 */
[----:B------:R-:W-:Y:S02]  /*ca00*/  VIADD R3, R0, 0x10 ;  /* 0x0000001000037836 */ /* 0x000fe40000000000 */
[----:B------:R-:W3:Y:S01]  /*ca10*/  LDC R7, c[0x0][0x364] ;  /* 0x0000d900ff077b82 */ /* 0x000ee20000000800 */
[----:B--2---:R-:W-:Y:S02]  /*ca20*/  IMAD R0, R16, R8, R19 ;  /* 0x0000000810007224 */ /* 0x004fe400078e0213 */
[----:B-1----:R-:W-:Y:S02]  /*ca30*/  LEA R3, R4, R3, 0x18 ;  /* 0x0000000304037211 */ /* 0x002fe400078ec0ff */
[----:B---3--:R-:W-:-:S03]  /*ca40*/  ISETP.GE.U32.AND P0, PT, R7, 0x2, PT ;  /* 0x000000020700780c */ /* 0x008fc60003f06070 */
[----:B------:R-:W-:-:S05]  /*ca50*/  IMAD R0, R0, 0x2, R3 ;  /* 0x0000000200007824 */ /* 0x000fca00078e0203 */
[----:B------:R1:W-:Y:S05]  /*ca60*/  STS.U16 [R0], R5 ;  /* 0x0000000500007388 */ /* 0x0003ea0000000400 */
[----:B------:R-:W-:Y:S05]  /*ca70*/  @!P0 BRA `(.L_x_1126) ;  /* 0x0000000000608947 */ /* 0x000fea0003800000 */
[----:B------:R-:W-:-:S07]  /*ca80*/  MOV R4, R7 ;  /* 0x0000000700047202 */ /* 0x000fce0000000f00 */
.L_x_1129:
        /* <DEDUP_REMOVED lines=9> */
[----:B------:R-:W-:-:S04]  /*cb20*/  IMAD R4, R6, R8, R19 ;  /* 0x0000000806047224 */ /* 0x000fc800078e0213 */
[----:B------:R-:W-:-:S06]  /*cb30*/  IMAD R4, R4, 0x2, R3 ;  /* 0x0000000204047824 */ /* 0x000fcc00078e0203 */
[----:B------:R-:W2:Y:S02]  /*cb40*/  LDS.U16 R4, [R4] ;  /* 0x0000000004047984 */ /* 0x000ea40000000400 */
[C---:B--2---:R-:W-:Y:S02]  /*cb50*/  PRMT R6, R4.reuse, 0x7770, RZ ;  /* 0x0000777004067816 */ /* 0x044fe400000000ff */
[----:B-1----:R-:W-:Y:S02]  /*cb60*/  PRMT R5, R4, 0x7771, RZ ;  /* 0x0000777104057816 */ /* 0x002fe400000000ff */
[----:B------:R-:W-:Y:S02]  /*cb70*/  LOP3.LUT P0, RZ, R25, 0xff, R6, 0xc8, !PT ;  /* 0x000000ff19ff7812 */ /* 0x000fe4000780c806 */
[----:B------:R-:W-:Y:S02]  /*cb80*/  LOP3.LUT P1, RZ, R22, 0xff, R5, 0xc8, !PT ;  /* 0x000000ff16ff7812 */ /* 0x000fe4000782c805 */
[----:B------:R-:W-:-:S02]  /*cb90*/  SEL R25, RZ, 0x1, !P0 ;  /* 0x00000001ff197807 */ /* 0x000fc40004000000 */
[----:B------:R-:W-:-:S04]  /*cba0*/  SEL R22, RZ, 0x1, !P1 ;  /* 0x00000001ff167807 */ /* 0x000fc80004800000 */
[----:B------:R-:W-:-:S05]  /*cbb0*/  PRMT R5, R22, 0x7604, R25 ;  /* 0x0000760416057816 */ /* 0x000fca0000000019 */
[----:B------:R2:W-:Y:S02]  /*cbc0*/  STS.U16 [R0], R5 ;  /* 0x0000000500007388 */ /* 0x0005e40000000400 */
.L_x_1128:
[----:B------:R-:W-:Y:S05]  /*cbd0*/  BSYNC.RECONVERGENT B0 ;  /* 0x0000000000007941 */ /* 0x000fea0003800200 */
.L_x_1127:
[----:B------:R-:W-:Y:S01]  /*cbe0*/  MOV R4, R9 ;  /* 0x0000000900047202 */ /* 0x000fe20000000f00 */
[----:B------:R-:W-:Y:S06]  /*cbf0*/  @P2 BRA `(.L_x_1129) ;  /* 0xfffffffc00a42947 */ /* 0x000fec000383ffff */
.L_x_1126:
        /* <DEDUP_REMOVED lines=19> */
.L_x_1134:
        /* <DEDUP_REMOVED lines=9> */
[----:B------:R-:W-:-:S05]  /*cdc0*/  LOP3.LUT R4, R4, 0x7fe, RZ, 0xc0, !PT ;  /* 0x000007fe04047812 */ /* 0x000fca00078ec0ff */
[----:B------:R-:W-:-:S06]  /*cdd0*/  IMAD.IADD R4, R3, 0x1, R4 ;  /* 0x0000000103047824 */ /* 0x000fcc00078e0204 */
[----:B------:R-:W1:Y:S02]  /*cde0*/  LDS.U16 R4, [R4] ;  /* 0x0000000004047984 */ /* 0x000e640000000400 */
        /* <DEDUP_REMOVED lines=8> */
.L_x_1133:
[----:B------:R-:W-:Y:S05]  /*ce70*/  BSYNC.RECONVERGENT B0 ;  /* 0x0000000000007941 */ /* 0x000fea0003800200 */
.L_x_1132:
[----:B------:R-:W-:Y:S01]  /*ce80*/  MOV R4, R10 ;  /* 0x0000000a00047202 */ /* 0x000fe20000000f00 */
[----:B------:R-:W-:Y:S06]  /*ce90*/  @P2 BRA `(.L_x_1134) ;  /* 0xfffffffc00a42947 */ /* 0x000fec000383ffff */
.L_x_1131:
[----:B------:R-:W-:Y:S01]  /*cea0*/  ISETP.GE.U32.AND P0, PT, R0, 0x2, PT ;  /* 0x000000020000780c */ /* 0x000fe20003f06070 */
[----:B------:R-:W-:Y:S05]  /*ceb0*/  WARPSYNC.ALL ;  /* 0x0000000000007948 */ /* 0x000fea0003800000 */
[----:B------:R-:W-:Y:S07]  /*cec0*/  BAR.SYNC.DEFER_BLOCKING 0x0 ;  /* 0x0000000000007b1d */ /* 0x000fee0000010000 */
[----:B------:R-:W-:Y:S05]  /*ced0*/  @!P0 BRA `(.L_x_1130) ;  /* 0x0000000000408947 */ /* 0x000fea0003800000 */
[----:B-1----:R-:W-:-:S07]  /*cee0*/  IMAD.MOV.U32 R3, RZ, RZ, 0x1 ;  /* 0x00000001ff037424 */ /* 0x002fce00078e00ff */
.L_x_1135:
        /* <DEDUP_REMOVED lines=8> */
[----:B--2---:R-:W-:-:S05]  /*cf70*/  IMAD.SHL.U32 R3, R3, 0x2, RZ ;  /* 0x0000000203037824 */ /* 0x004fca00078e00ff */
[----:B------:R-:W-:Y:S02]  /*cf80*/  ISETP.GE.AND P2, PT, R3, R0, PT ;  /* 0x000000000300720c */ /* 0x000fe40003f46270 */
[----:B-1----:R-:W-:Y:S02]  /*cf90*/  ISETP.NE.OR P0, PT, R4, RZ, P0 ;  /* 0x000000ff0400720c */ /* 0x002fe40000705670 */
[----:B---3--:R-:W-:Y:S02]  /*cfa0*/  ISETP.NE.OR P1, PT, R6, RZ, P1 ;  /* 0x000000ff0600720c */ /* 0x008fe40000f25670 */
[----:B------:R-:W-:Y:S02]  /*cfb0*/  SEL R25, RZ, 0x1, !P0 ;  /* 0x00000001ff197807 */ /* 0x000fe40004000000 */
[----:B------:R-:W-:-:S05]  /*cfc0*/  SEL R22, RZ, 0x1, !P1 ;  /* 0x00000001ff167807 */ /* 0x000fca0004800000 */
[----:B------:R-:W-:Y:S05]  /*cfd0*/  @!P2 BRA `(.L_x_1135) ;  /* 0xfffffffc00c4a947 */ /* 0x000fea000383ffff */
.L_x_1130:
[----:B------:R-:W3:Y:S01]  /*cfe0*/  LDCU UR9, c[0x0][0x558] ;  /* 0x0000ab00ff0977ac */ /* 0x000ee20008000800 */
[----:B------:R-:W-:Y:S01]  /*cff0*/  HFMA2 R23, -RZ, RZ, 0, 0 ;  /* 0x00000000ff177431 */ /* 0x000fe200000001ff */
        /* <DEDUP_REMOVED lines=13> */
[----:B------:R-:W-:Y:S01]  /*d0d0*/  MOV R4, RZ ;  /* 0x000000ff00047202 */ /* 0x000fe20000000f00 */
        /* <DEDUP_REMOVED lines=271> */
.L_x_1136:
        /* <DEDUP_REMOVED lines=276> */
.L_x_1137:
        /* <DEDUP_REMOVED lines=286> */
.L_x_1139:
        /* <DEDUP_REMOVED lines=276> */
.L_x_1140:
        /* <DEDUP_REMOVED lines=24> */
.L_x_1142:
[----:B------:R-:W-:Y:S05]  /*117b0*/  BSYNC.RECONVERGENT B0 ;  /* 0x0000000000007941 */ /* 0x000fea0003800200 */
.L_x_1141:
        /* <DEDUP_REMOVED lines=35> */
.L_x_1144:
[----:B------:R-:W-:Y:S05]  /*119f0*/  BSYNC.RECONVERGENT B0 ;  /* 0x0000000000007941 */ /* 0x000fea0003800200 */
.L_x_1143:
        /* <DEDUP_REMOVED lines=25> */
[----:B-1----:R-:W-:-:S05]  /*11b90*/  IMAD R0, R16, UR6, R19 ;  /* 0x0000000610007c24 */ /* 0x002fca000f8e0213 */
[----:B--2---:R-:W-:-:S13]  /*11ba0*/  ISETP.GE.U32.AND P1, PT, R0, UR8, PT ;  /* 0x0000000800007c0c */ /* 0x004fda000bf26070 */
[----:B------:R-:W-:Y:S05]  /*11bb0*/  @P1 BRA `(.L_x_1147) ;  /* 0x0000000000c41947 */ /* 0x000fea0003800000 */
[----:B------:R-:W1:Y:S01]  /*11bc0*/  LDCU UR7, c[0x0][0x374] ;  /* 0x00006e80ff0777ac */ /* 0x000e620008000800 */
[----:B------:R-:W2:Y:S01]  /*11bd0*/  LDC R9, c[0x0][0x364] ;  /* 0x0000d900ff097b82 */ /* 0x000ea20000000800 */
[----:B------:R-:W-:Y:S01]  /*11be0*/  PRMT R2, R25, 0x9910, RZ ;  /* 0x0000991019027816 */ /* 0x000fe200000000ff */
[----:B------:R-:W-:Y:S03]  /*11bf0*/  BSSY.RECONVERGENT B1, `(.L_x_1148) ;  /* 0x000000f000017945 */ /* 0x000fe60003800200 */
[----:B------:R-:W-:-:S03]  /*11c00*/  ISETP.NE.AND P1, PT, R2, RZ, PT ;  /* 0x000000ff0200720c */ /* 0x000fc60003f25270 */
[----:B------:R-:W3:Y:S01]  /*11c10*/  LDC.64 R4, c[0x0][0x770] ;  /* 0x0001dc00ff047b82 */ /* 0x000ee20000000a00 */
[----:B------:R-:W-:Y:S01]  /*11c20*/  PLOP3.LUT P2, PT, P1, PT, PT, 0x80, 0x8 ;  /* 0x000000000008781c */ /* 0x000fe20000f4f070 */
[----:B-1----:R-:W-:Y:S02]  /*11c30*/  IMAD R17, R17, UR7, RZ ;  /* 0x0000000711117c24 */ /* 0x002fe4000f8e02ff */
[----:B--2---:R-:W-:-:S10]  /*11c40*/  IMAD R9, R9, UR6, RZ ;  /* 0x0000000609097c24 */ /* 0x004fd4000f8e02ff */
.L_x_1149:
[----:B------:R-:W-:-:S04]  /*11c50*/  IMAD.IADD R3, R17, 0x1, R0 ;  /* 0x0000000111037824 */ /* 0x000fc800078e0200 */
[----:B---3--:R-:W-:-:S05]  /*11c60*/  IMAD.WIDE.U32 R2, R3, 0x2, R4 ;  /* 0x0000000203027825 */ /* 0x008fca00078e0004 */
        /* <DEDUP_REMOVED lines=8> */
.L_x_1148:
[----:B------:R-:W-:Y:S02]  /*11cf0*/  SEL R25, RZ, 0x1, !P1 ;  /* 0x00000001ff197807 */ /* 0x000fe40004800000 */
[----:B------:R-:W-:Y:S01]  /*11d00*/  SEL R22, RZ, 0x1, !P2 ;  /* 0x00000001ff167807 */ /* 0x000fe20005000000 */
[----:B------:R-:W-:Y:S06]  /*11d10*/  BRA `(.L_x_1147) ;  /* 0x00000000006c7947 */ /* 0x000fec0003800000 */
.L_x_1146:
[----:B------:R-:W1:Y:S01]  /*11d20*/  LDCU UR7, c[0x0][0x398] ;  /* 0x00007300ff0777ac */ /* 0x000e620008000800 */
[----:B------:R-:W-:Y:S02]  /*11d30*/  PRMT R22, R25, 0x7610, R22 ;  /* 0x0000761019167816 */ /* 0x000fe40000000016 */
[----:B-1----:R-:W-:-:S13]  /*11d40*/  ISETP.GE.U32.AND P1, PT, R16, UR7, PT ;  /* 0x0000000710007c0c */ /* 0x002fda000bf26070 */
[----:B------:R-:W-:Y:S05]  /*11d50*/  @P1 BRA `(.L_x_1147) ;  /* 0x00000000005c1947 */ /* 0x000fea0003800000 */
[----:B------:R-:W1:Y:S01]  /*11d60*/  LDCU UR6, c[0x0][0x374] ;  /* 0x00006e80ff0677ac */ /* 0x000e620008000800 */
[----:B------:R-:W2:Y:S01]  /*11d70*/  LDC R9, c[0x0][0x360] ;  /* 0x0000d800ff097b82 */ /* 0x000ea20000000800 */
[----:B------:R-:W-:Y:S01]  /*11d80*/  PRMT R0, R25, 0x9910, RZ ;  /* 0x0000991019007816 */ /* 0x000fe200000000ff */
[----:B------:R-:W-:Y:S03]  /*11d90*/  BSSY.RECONVERGENT B1, `(.L_x_1150) ;  /* 0x0000011000017945 */ /* 0x000fe60003800200 */
[----:B------:R-:W-:Y:S01]  /*11da0*/  ISETP.NE.AND P1, PT, R0, RZ, PT ;  /* 0x000000ff0000720c */ /* 0x000fe20003f25270 */
[----:B------:R-:W-:Y:S02]  /*11db0*/  IMAD.MOV.U32 R0, RZ, RZ, R16 ;  /* 0x000000ffff007224 */ /* 0x000fe400078e0010 */
[----:B------:R-:W3:Y:S01]  /*11dc0*/  LDC.64 R4, c[0x0][0x770] ;  /* 0x0001dc00ff047b82 */ /* 0x000ee20000000a00 */
[----:B------:R-:W-:-:S07]  /*11dd0*/  PLOP3.LUT P2, PT, P1, PT, PT, 0x80, 0x8 ;  /* 0x000000000008781c */ /* 0x000fce0000f4f070 */
[----:B------:R-:W4:Y:S01]  /*11de0*/  LDC R11, c[0x0][0x364] ;  /* 0x0000d900ff0b7b82 */ /* 0x000f220000000800 */
[----:B-1----:R-:W-:-:S07]  /*11df0*/  IMAD R17, R17, UR6, RZ ;  /* 0x0000000611117c24 */ /* 0x002fce000f8e02ff */
.L_x_1151:
[----:B------:R-:W-:-:S05]  /*11e00*/  IADD3 R2, PT, PT, R17, R0, RZ ;  /* 0x0000000011027210 */ /* 0x000fca0007ffe0ff */
[----:B--2---:R-:W-:-:S04]  /*11e10*/  IMAD R2, R2, R9, R19 ;  /* 0x0000000902027224 */ /* 0x004fc800078e0213 */
[----:B---3--:R-:W-:-:S05]  /*11e20*/  IMAD.WIDE.U32 R2, R2, 0x2, R4 ;  /* 0x0000000202027825 */ /* 0x008fca00078e0004 */
[----:B------:R-:W2:Y:S04]  /*11e30*/  LDG.E.U8 R10, desc[UR36][R2.64] ;  /* 0x00000024020a7981 */ /* 0x000ea8000c1e1100 */
[----:B------:R-:W3:Y:S01]  /*11e40*/  LDG.E.U8 R8, desc[UR36][R2.64+0x1] ;  /* 0x0000012402087981 */ /* 0x000ee2000c1e1100 */
[----:B----4-:R-:W-:-:S05]  /*11e50*/  IMAD.IADD R0, R11, 0x1, R0 ;  /* 0x000000010b007824 */ /* 0x010fca00078e0200 */
[----:B------:R-:W-:Y:S02]  /*11e60*/  ISETP.GE.U32.AND P3, PT, R0, UR7, PT ;  /* 0x0000000700007c0c */ /* 0x000fe4000bf66070 */
[----:B--2---:R-:W-:Y:S02]  /*11e70*/  ISETP.NE.OR P1, PT, R10, RZ, P1 ;  /* 0x000000ff0a00720c */ /* 0x004fe40000f25670 */
[----:B---3--:R-:W-:-:S09]  /*11e80*/  ISETP.NE.OR P2, PT, R8, RZ, P2 ;  /* 0x000000ff0800720c */ /* 0x008fd20001745670 */
[----:B------:R-:W-:Y:S05]  /*11e90*/  @!P3 BRA `(.L_x_1151) ;  /* 0xfffffffc00d8b947 */ /* 0x000fea000383ffff */
[----:B------:R-:W-:Y:S05]  /*11ea0*/  BSYNC.RECONVERGENT B1 ;  /* 0x0000000000017941 */ /* 0x000fea0003800200 */
.L_x_1150:
[----:B------:R-:W-:Y:S02]  /*11eb0*/  SEL R25, RZ, 0x1, !P1 ;  /* 0x00000001ff197807 */ /* 0x000fe40004800000 */
[----:B------:R-:W-:-:S07]  /*11ec0*/  SEL R22, RZ, 0x1, !P2 ;  /* 0x00000001ff167807 */ /* 0x000fce0005000000 */
.L_x_1147:
[----:B------:R-:W-:Y:S05]  /*11ed0*/  BSYNC.RECONVERGENT B0 ;  /* 0x0000000000007941 */ /* 0x000fea0003800200 */
.L_x_1145:
[----:B------:R-:W1:Y:S01]  /*11ee0*/  LDCU UR6, c[0x0][0x360] ;  /* 0x00006c00ff0677ac */ /* 0x000e620008000800 */
[----:B------:R-:W-:Y:S01]  /*11ef0*/  PRMT R3, R22, 0x7604, R25 ;  /* 0x0000760416037816 */ /* 0x000fe20000000019 */
[----:B------:R-:W-:-:S04]  /*11f00*/  UIADD3 UR4, UPT, UPT, UR4, 0x10, URZ ;  /* 0x0000001004047890 */ /* 0x000fc8000fffe0ff */
[----:B------:R-:W-:Y:S01]  /*11f10*/  ULEA UR8, UR5, UR4, 0x18 ;  /* 0x0000000405087291 */ /* 0x000fe2000f8ec0ff */
[----:B------:R-:W2:Y:S01]  /*11f20*/  LDCU UR5, c[0x0][0x364] ;  /* 0x00006c80ff0577ac */ /* 0x000ea20008000800 */
[----:B-1----:R-:W-:-:S05]  /*11f30*/  IMAD R0, R16, UR6, R19 ;  /* 0x0000000610007c24 */ /* 0x002fca000f8e0213 */
[----:B------:R-:W-:-:S05]  /*11f40*/  LEA R0, R0, UR8, 0x1 ;  /* 0x0000000800007c11 */ /* 0x000fca000f8e08ff */
[----:B------:R1:W-:Y:S01]  /*11f50*/  STS.U16 [R0], R3 ;  /* 0x0000000300007388 */ /* 0x0003e20000000400 */
[----:B--2---:R-:W-:-:S09]  /*11f60*/  UISETP.GE.U32.AND UP0, UPT, UR5, 0x2, UPT ;  /* 0x000000020500788c */ /* 0x004fd2000bf06070 */
[----:B-1----:R-:W-:Y:S05]  /*11f70*/  BRA.U !UP0, `(.L_x_1152) ;  /* 0x00000001085c7547 */ /* 0x002fea000b800000 */
[----:B------:R-:W-:-:S05]  /*11f80*/  UMOV UR4, UR5 ;  /* 0x0000000500047c82 */ /* 0x000fca0008000000 */
.L_x_1155:
[----:B------:R-:W-:Y:S01]  /*11f90*/  USHF.R.U32.HI UR7, URZ, 0x1, UR4 ;  /* 0x00000001ff077899 */ /* 0x000fe20008011604 */
[----:B------:R-:W-:Y:S05]  /*11fa0*/  BAR.SYNC.DEFER_BLOCKING 0x0 ;  /* 0x0000000000007b1d */ /* 0x000fea0000010000 */
[----:B------:R-:W-:Y:S01]  /*11fb0*/  IADD3 R2, PT, PT, R16, UR7, RZ ;  /* 0x0000000710027c10 */ /* 0x000fe2000fffe0ff */
[----:B------:R-:W-:Y:S03]  /*11fc0*/  BSSY.RECONVERGENT B0, `(.L_x_1153) ;  /* 0x000000f000007945 */ /* 0x000fe60003800200 */
[----:B------:R-:W-:-:S04]  /*11fd0*/  ISETP.GE.U32.AND P1, PT, R2, UR5, PT ;  /* 0x0000000502007c0c */ /* 0x000fc8000bf26070 */
[----:B------:R-:W-:-:S13]  /*11fe0*/  ISETP.GE.U32.OR P1, PT, R16, UR7, P1 ;  /* 0x0000000710007c0c */ /* 0x000fda0008f26470 */
[----:B-1----:R-:W-:Y:S05]  /*11ff0*/  @P1 BRA `(.L_x_1154) ;  /* 0x00000000002c1947 */ /* 0x002fea0003800000 */
[----:B------:R-:W-:-:S05]  /*12000*/  IMAD R2, R2, UR6, R19 ;  /* 0x0000000602027c24 */ /* 0x000fca000f8e0213 */
[----:B------:R-:W-:-:S06]  /*12010*/  LEA R2, R2, UR8, 0x1 ;  /* 0x0000000802027c11 */ /* 0x000fcc000f8e08ff */
        /* <DEDUP_REMOVED lines=9> */
.L_x_1154:
[----:B------:R-:W-:Y:S05]  /*120b0*/  BSYNC.RECONVERGENT B0 ;  /* 0x0000000000007941 */ /* 0x000fea0003800200 */
.L_x_1153:
[----:B------:R-:W-:-:S03]  /*120c0*/  UISETP.GT.U32.AND UP0, UPT, UR4, 0x3, UPT ;  /* 0x000000030400788c */ /* 0x000fc6000bf04070 */
[----:B------:R-:W-:-:S06]  /*120d0*/  UMOV UR4, UR7 ;  /* 0x0000000700047c82 */ /* 0x000fcc0008000000 */
[----:B------:R-:W-:Y:S05]  /*120e0*/  BRA.U UP0, `(.L_x_1155) ;  /* 0xfffffffd00a87547 */ /* 0x000fea000b83ffff */
.L_x_1152:
        /* <DEDUP_REMOVED lines=12> */
.L_x_1160:
[----:B------:R-:W-:Y:S01]  /*121b0*/  USHF.R.U32.HI UR7, URZ, 0x1, UR5 ;  /* 0x00000001ff077899 */ /* 0x000fe20008011605 */
[----:B------:R-:W-:Y:S05]  /*121c0*/  BAR.SYNC.DEFER_BLOCKING 0x0 ;  /* 0x0000000000007b1d */ /* 0x000fea0000010000 */
[----:B------:R-:W-:Y:S01]  /*121d0*/  VIADD R2, R19, UR7 ;  /* 0x0000000713027c36 */ /* 0x000fe20008000000 */
[----:B------:R-:W-:Y:S04]  /*121e0*/  BSSY.RECONVERGENT B0, `(.L_x_1158) ;  /* 0x000000e000007945 */ /* 0x000fe80003800200 */
[----:B------:R-:W-:-:S04]  /*121f0*/  ISETP.GE.U32.AND P1, PT, R2, UR6, PT ;  /* 0x0000000602007c0c */ /* 0x000fc8000bf26070 */
[----:B------:R-:W-:-:S13]  /*12200*/  ISETP.GE.U32.OR P1, PT, R19, UR7, P1 ;  /* 0x0000000713007c0c */ /* 0x000fda0008f26470 */
[----:B-1----:R-:W-:Y:S05]  /*12210*/  @P1 BRA `(.L_x_1159) ;  /* 0x0000000000281947 */ /* 0x002fea0003800000 */
[----:B------:R-:W-:-:S09]  /*12220*/  ULOP3.LUT UR8, UR5, 0x7fe, URZ, 0xc0, !UPT ;  /* 0x000007fe05087892 */ /* 0x000fd2000f8ec0ff */
[----:B--2---:R-:W1:Y:S02]  /*12230*/  LDS.U16 R3, [R0+UR8] ;  /* 0x0000000800037984 */ /* 0x004e640008000400 */
        /* <DEDUP_REMOVED lines=8> */
.L_x_1159:
[----:B------:R-:W-:Y:S05]  /*122c0*/  BSYNC.RECONVERGENT B0 ;  /* 0x0000000000007941 */ /* 0x000fea0003800200 */
.L_x_1158:
[----:B------:R-:W-:-:S03]  /*122d0*/  UISETP.GT.U32.AND UP0, UPT, UR5, 0x7f, UPT ;  /* 0x0000007f0500788c */ /* 0x000fc6000bf04070 */
[----:B------:R-:W-:-:S06]  /*122e0*/  UMOV UR5, UR7 ;  /* 0x0000000700057c82 */ /* 0x000fcc0008000000 */
[----:B------:R-:W-:Y:S05]  /*122f0*/  BRA.U UP0, `(.L_x_1160) ;  /* 0xfffffffd00ac7547 */ /* 0x000fea000b83ffff */
.L_x_1157:
[----:B------:R-:W-:Y:S01]  /*12300*/  BAR.SYNC.DEFER_BLOCKING 0x0 ;  /* 0x0000000000007b1d */ /* 0x000fe20000010000 */
[----:B------:R-:W-:-:S09]  /*12310*/  UISETP.GE.U32.AND UP0, UPT, UR4, 0x2, UPT ;  /* 0x000000020400788c */ /* 0x000fd2000bf06070 */
[----:B------:R-:W-:Y:S05]  /*12320*/  BRA.U !UP0, `(.L_x_1156) ;  /* 0x0000000108447547 */ /* 0x000fea000b800000 */
[----:B-12---:R-:W-:-:S07]  /*12330*/  HFMA2 R0, -RZ, RZ, 0, 5.9604644775390625e-08 ;  /* 0x00000001ff007431 */ /* 0x006fce00000001ff */
.L_x_1161:
        /* <DEDUP_REMOVED lines=9> */
[----:B--2---:R-:W-:-:S04]  /*123d0*/  SHF.L.U32 R0, R0, 0x1, RZ ;  /* 0x0000000100007819 */ /* 0x004fc800000006ff */
[----:B------:R-:W-:Y:S02]  /*123e0*/  ISETP.GE.AND P3, PT, R0, UR4, PT ;  /* 0x0000000400007c0c */ /* 0x000fe4000bf66270 */
[----:B-1----:R-:W-:Y:S02]  /*123f0*/  ISETP.NE.OR P2, PT, R5, RZ, P2 ;  /* 0x000000ff0500720c */ /* 0x002fe40001745670 */
[----:B---3--:R-:W-:Y:S02]  /*12400*/  ISETP.NE.OR P1, PT, R3, RZ, P1 ;  /* 0x000000ff0300720c */ /* 0x008fe40000f25670 */
[----:B------:R-:W-:Y:S02]  /*12410*/  SEL R22, RZ, 0x1, !P2 ;  /* 0x00000001ff167807 */ /* 0x000fe40005000000 */
[----:B------:R-:W-:-:S05]  /*12420*/  SEL R25, RZ, 0x1, !P1 ;  /* 0x00000001ff197807 */ /* 0x000fca0004800000 */
[----:B------:R-:W-:Y:S05]  /*12430*/  @!P3 BRA `(.L_x_1161) ;  /* 0xfffffffc00c0b947 */ /* 0x000fea000383ffff */
.L_x_1156:
[----:B------:R-:W-:Y:S05]  /*12440*/  @!P0 EXIT ;  /* 0x000000000000894d */ /* 0x000fea0003800000 */
[----:B------:R-:W3:Y:S02]  /*12450*/  LDCU.64 UR4, c[0x0][0x768] ;  /* 0x0000ed00ff0477ac */ /* 0x000ee40008000a00 */
[----:B---3--:R-:W-:-:S04]  /*12460*/  UISETP.NE.U32.AND UP0, UPT, UR4, URZ, UPT ;  /* 0x000000ff0400728c */ /* 0x008fc8000bf05070 */
[----:B------:R-:W-:-:S09]  /*12470*/  UISETP.NE.AND.EX UP0, UPT, UR5, URZ, UPT, UP0 ;  /* 0x000000ff0500728c */ /* 0x000fd2000bf05300 */
[----:B------:R-:W-:Y:S05]  /*12480*/  BRA.U UP0, `(.L_x_1162) ;  /* 0x0000000500307547 */ /* 0x000fea000b800000 */
[----:B------:R-:W3:Y:S01]  /*12490*/  LDCU.U8 UR6, c[0x0][0x788] ;  /* 0x0000f100ff0677ac */ /* 0x000ee20008000000 */
[----:B------:R-:W4:Y:S01]  /*124a0*/  LDCU.64 UR4, c[0x0][0x758] ;  /* 0x0000eb00ff0477ac */ /* 0x000f220008000a00 */
[----:B---3--:R-:W-:Y:S02]  /*124b0*/  ISETP.NE.AND P2, PT, RZ, UR6, PT ;  /* 0x00000006ff007c0c */ /* 0x008fe4000bf45270 */
[----:B----4-:R-:W-:Y:S02]  /*124c0*/  IADD3 R4, P1, PT, R23, UR4, RZ ;  /* 0x0000000417047c10 */ /* 0x010fe4000ff3e0ff */
[----:B------:R-:W-:-:S03]  /*124d0*/  IADD3 R2, P0, PT, R18, UR4, RZ ;  /* 0x0000000412027c10 */ /* 0x000fc6000ff1e0ff */
[----:B------:R-:W-:Y:S01]  /*124e0*/  IMAD.X R5, RZ, RZ, UR5, P1 ;  /* 0x00000005ff057e24 */ /* 0x000fe200088e06ff */
[----:B-12---:R-:W-:-:S05]  /*124f0*/  IADD3.X R3, PT, PT, RZ, UR5, RZ, P0, !PT ;  /* 0x00000005ff037c10 */ /* 0x006fca00087fe4ff */
[----:B------:R-:W2:Y:S04]  /*12500*/  @P2 LDG.E.U8 R0, desc[UR36][R4.64] ;  /* 0x0000002404002981 */ /* 0x000ea8000c1e1100 */
[----:B------:R-:W3:Y:S01]  /*12510*/  @P2 LDG.E.U8 R7, desc[UR36][R2.64] ;  /* 0x0000002402072981 */ /* 0x000ee2000c1e1100 */
[----:B------:R-:W1:Y:S02]  /*12520*/  LDCU.U8 UR4, c[0x0][0x789] ;  /* 0x0000f120ff0477ac */ /* 0x000e640008000000 */
[----:B-1----:R-:W-:Y:S01]  /*12530*/  UISETP.NE.AND UP0, UPT, UR4, URZ, UPT ;  /* 0x000000ff0400728c */ /* 0x002fe2000bf05270 */
        /* <DEDUP_REMOVED lines=14> */
.L_x_1163:
        /* <DEDUP_REMOVED lines=19> */
.L_x_1164:
        /* <DEDUP_REMOVED lines=25> */
.L_x_1165:
[----:B------:R-:W1:Y:S01]  /*128e0*/  LDCU.64 UR4, c[0x0][0x758] ;  /* 0x0000eb00ff0477ac */ /* 0x000e620008000a00 */
[----:B------:R-:W-:-:S04]  /*128f0*/  LOP3.LUT P1, RZ, R22, 0xff, RZ, 0xc0, !PT ;  /* 0x000000ff16ff7812 */ /* 0x000fc8000782c0ff */
[----:B------:R-:W-:Y:S02]  /*12900*/  SEL R3, RZ, 0x1, !P1 ;  /* 0x00000001ff037807 */ /* 0x000fe40004800000 */
[----:B-1----:R-:W-:-:S04]  /*12910*/  IADD3 R18, P0, PT, R18, UR4, RZ ;  /* 0x0000000412127c10 */ /* 0x002fc8000ff1e0ff */
[----:B------:R-:W-:-:S05]  /*12920*/  IADD3.X R19, PT, PT, RZ, UR5, RZ, P0, !PT ;  /* 0x00000005ff137c10 */ /* 0x000fca00087fe4ff */
[----:B------:R-:W-:Y:S01]  /*12930*/  STG.E.U8 desc[UR36][R18.64], R3 ;  /* 0x0000000312007986 */ /* 0x000fe2000c101124 */
[----:B------:R-:W-:Y:S05]  /*12940*/  EXIT ;  /* 0x000000000000794d */ /* 0x000fea0003800000 */
.L_x_1162:
[----:B------:R-:W3:Y:S01]  /*12950*/  LDCU.U8 UR4, c[0x0][0x788] ;  /* 0x0000f100ff0477ac */ /* 0x000ee20008000000 */
[----:B------:R-:W4:Y:S01]  /*12960*/  LDCU.U8 UR5, c[0x0][0x789] ;  /* 0x0000f120ff0577ac */ /* 0x000f220008000000 */
[----:B---3--:R-:W-:Y:S02]  /*12970*/  UISETP.NE.AND UP1, UPT, UR4, URZ, UPT ;  /* 0x000000ff0400728c */ /* 0x008fe4000bf25270 */
[----:B----4-:R-:W-:-:S07]  /*12980*/  UISETP.NE.AND UP0, UPT, UR5, URZ, UPT ;  /* 0x000000ff0500728c */ /* 0x010fce000bf05270 */
[----:B------:R-:W-:Y:S05]  /*12990*/  BRA.U !UP1, `(.L_x_1166) ;  /* 0x0000000109187547 */ /* 0x000fea000b800000 */
[----:B-12---:R-:W2:Y:S04]  /*129a0*/  LDG.E.U8 R0, desc[UR36][R6.64] ;  /* 0x0000002406007981 */ /* 0x006ea8000c1e1100 */
[----:B------:R-:W3:Y:S01]  /*129b0*/  LDG.E.U8 R3, desc[UR36][R6.64+0x1] ;  /* 0x0000012406037981 */ /* 0x000ee2000c1e1100 */
[----:B--2---:R-:W-:Y:S02]  /*129c0*/  LOP3.LUT P0, RZ, R0, 0xff, R25, 0xc8, !PT ;  /* 0x000000ff00ff7812 */ /* 0x004fe4000780c819 */
[----:B---3--:R-:W-:Y:S02]  /*129d0*/  LOP3.LUT P1, RZ, R3, 0xff, R22, 0xc8, !PT ;  /* 0x000000ff03ff7812 */ /* 0x008fe4000782c816 */
[----:B------:R-:W-:Y:S02]  /*129e0*/  SEL R25, RZ, 0x1, !P0 ;  /* 0x00000001ff197807 */ /* 0x000fe40004000000 */
[----:B------:R-:W-:-:S09]  /*129f0*/  SEL R22, RZ, 0x1, !P1 ;  /* 0x00000001ff167807 */ /* 0x000fd20004800000 */
.L_x_1166:
        /* <DEDUP_REMOVED lines=20> */
.L_x_1168:
        /* <DEDUP_REMOVED lines=25> */
.L_x_1169:
[----:B------:R-:W1:Y:S01]  /*12cd0*/  LDCU.64 UR4, c[0x0][0x758] ;  /* 0x0000eb00ff0477ac */ /* 0x000e620008000a00 */
[----:B------:R-:W-:-:S04]  /*12ce0*/  LOP3.LUT P0, RZ, R22, 0xff, RZ, 0xc0, !PT ;  /* 0x000000ff16ff7812 */ /* 0x000fc8000780c0ff */
[----:B------:R-:W-:Y:S02]  /*12cf0*/  SEL R3, RZ, 0x1, !P0 ;  /* 0x00000001ff037807 */ /* 0x000fe40004000000 */
[----:B-1----:R-:W-:-:S04]  /*12d00*/  IADD3 R18, P1, PT, R18, UR4, RZ ;  /* 0x0000000412127c10 */ /* 0x002fc8000ff3e0ff */
[----:B------:R-:W-:-:S05]  /*12d10*/  IADD3.X R19, PT, PT, RZ, UR5, RZ, P1, !PT ;  /* 0x00000005ff137c10 */ /* 0x000fca0008ffe4ff */
[----:B------:R-:W-:Y:S01]  /*12d20*/  STG.E.U8 desc[UR36][R18.64], R3 ;  /* 0x0000000312007986 */ /* 0x000fe2000c101124 */
[----:B------:R-:W-:Y:S05]  /*12d30*/  EXIT ;  /* 0x000000000000794d */ /* 0x000fea0003800000 */
.L_x_1167:
[----:B------:R-:W-:Y:S04]  /*12d40*/  STG.E.U8 desc[UR36][R6.64], R25 ;  /* 0x0000001906007986 */ /* 0x000fe8000c101124 */
[----:B------:R-:W-:Y:S01]  /*12d50*/  STG.E.U8 desc[UR36][R6.64+0x1], R22 ;  /* 0x0000011606007986 */ /* 0x000fe2000c101124 */
[----:B------:R-:W-:Y:S05]  /*12d60*/  EXIT ;  /* 0x000000000000794d */ /* 0x000fea0003800000 */
.L_x_1138:
        /* <DEDUP_REMOVED lines=16> */
[----:B-1----:R-:W-:Y:S02]  /*12e70*/  ISETP.NE.AND P2, PT, RZ, UR6, PT ;  /* 0x00000006ff007c0c */ /* 0x002fe4000bf45270 */
[----:B--2---:R-:W-:Y:S02]  /*12e80*/  IADD3 R4, P1, PT, R23, UR4, RZ ;  /* 0x0000000417047c10 */ /* 0x004fe4000ff3e0ff */
[----:B------:R-:W-:-:S03]  /*12e90*/  IADD3 R2, P0, PT, R18, UR4, RZ ;  /* 0x0000000412027c10 */ /* 0x000fc6000ff1e0ff */
[----:B------:R-:W-:Y:S01]  /*12ea0*/  IMAD.X R5, RZ, RZ, UR5, P1 ;  /* 0x00000005ff057e24 */ /* 0x000fe200088e06ff */
[----:B------:R-:W-:-:S05]  /*12eb0*/  IADD3.X R3, PT, PT, RZ, UR5, RZ, P0, !PT ;  /* 0x00000005ff037c10 */ /* 0x000fca00087fe4ff */
        /* <DEDUP_REMOVED lines=18> */
.L_x_1171:
        /* <DEDUP_REMOVED lines=19> */
.L_x_1172:
        /* <DEDUP_REMOVED lines=25> */
.L_x_1173:
[----:B------:R-:W1:Y:S01]  /*132a0*/  LDCU.64 UR4, c[0x0][0x758] ;  /* 0x0000eb00ff0477ac */ /* 0x000e620008000a00 */
[----:B------:R-:W-:-:S04]  /*132b0*/  LOP3.LUT P1, RZ, R22, 0xff, RZ, 0xc0, !PT ;  /* 0x000000ff16ff7812 */ /* 0x000fc8000782c0ff */
[----:B------:R-:W-:Y:S02]  /*132c0*/  SEL R3, RZ, 0x1, !P1 ;  /* 0x00000001ff037807 */ /* 0x000fe40004800000 */
[----:B-1----:R-:W-:-:S04]  /*132d0*/  IADD3 R18, P0, PT, R18, UR4, RZ ;  /* 0x0000000412127c10 */ /* 0x002fc8000ff1e0ff */
[----:B------:R-:W-:-:S05]  /*132e0*/  IADD3.X R19, PT, PT, RZ, UR5, RZ, P0, !PT ;  /* 0x00000005ff137c10 */ /* 0x000fca00087fe4ff */
[----:B------:R-:W-:Y:S01]  /*132f0*/  STG.E.U8 desc[UR36][R18.64], R3 ;  /* 0x0000000312007986 */ /* 0x000fe2000c101124 */
[----:B------:R-:W-:Y:S05]  /*13300*/  EXIT ;  /* 0x000000000000794d */ /* 0x000fea0003800000 */
.L_x_1170:
[----:B------:R-:W1:Y:S01]  /*13310*/  LDCU.U8 UR4, c[0x0][0x788] ;  /* 0x0000f100ff0477ac */ /* 0x000e620008000000 */
[----:B------:R-:W2:Y:S01]  /*13320*/  LDCU.U8 UR5, c[0x0][0x789] ;  /* 0x0000f120ff0577ac */ /* 0x000ea20008000000 */
[----:B-1----:R-:W-:Y:S02]  /*13330*/  UISETP.NE.AND UP0, UPT, UR4, URZ, UPT ;  /* 0x000000ff0400728c */ /* 0x002fe4000bf05270 */
[----:B--2---:R-:W-:-:S07]  /*13340*/  UISETP.NE.AND UP1, UPT, UR5, URZ, UPT ;  /* 0x000000ff0500728c */ /* 0x004fce000bf25270 */
[----:B------:R-:W-:Y:S05]  /*13350*/  BRA.U !UP0, `(.L_x_1174) ;  /* 0x0000000108187547 */ /* 0x000fea000b800000 */
[----:B------:R-:W2:Y:S04]  /*13360*/  LDG.E.U8 R0, desc[UR36][R6.64] ;  /* 0x0000002406007981 */ /* 0x000ea8000c1e1100 */
[----:B------:R-:W3:Y:S01]  /*13370*/  LDG.E.U8 R3, desc[UR36][R6.64+0x1] ;  /* 0x0000012406037981 */ /* 0x000ee2000c1e1100 */
[----:B--2---:R-:W-:Y:S02]  /*13380*/  LOP3.LUT P0, RZ, R0, 0xff, R25, 0xc8, !PT ;  /* 0x000000ff00ff7812 */ /* 0x004fe4000780c819 */
[----:B---3--:R-:W-:Y:S02]  /*13390*/  LOP3.LUT P1, RZ, R3, 0xff, R22, 0xc8, !PT ;  /* 0x000000ff03ff7812 */ /* 0x008fe4000782c816 */
[----:B------:R-:W-:Y:S02]  /*133a0*/  SEL R25, RZ, 0x1, !P0 ;  /* 0x00000001ff197807 */ /* 0x000fe40004000000 */
[----:B------:R-:W-:-:S09]  /*133b0*/  SEL R22, RZ, 0x1, !P1 ;  /* 0x00000001ff167807 */ /* 0x000fd20004800000 */
.L_x_1174:
        /* <DEDUP_REMOVED lines=20> */
.L_x_1176:
        /* <DEDUP_REMOVED lines=25> */
.L_x_1177:
[----:B------:R-:W1:Y:S01]  /*13690*/  LDCU.64 UR4, c[0x0][0x758] ;  /* 0x0000eb00ff0477ac */ /* 0x000e620008000a00 */
[----:B------:R-:W-:-:S04]  /*136a0*/  LOP3.LUT P0, RZ, R22, 0xff, RZ, 0xc0, !PT ;  /* 0x000000ff16ff7812 */ /* 0x000fc8000780c0ff */
[----:B------:R-:W-:Y:S02]  /*136b0*/  SEL R3, RZ, 0x1, !P0 ;  /* 0x00000001ff037807 */ /* 0x000fe40004000000 */
[----:B-1----:R-:W-:-:S04]  /*136c0*/  IADD3 R18, P1, PT, R18, UR4, RZ ;  /* 0x0000000412127c10 */ /* 0x002fc8000ff3e0ff */
[----:B------:R-:W-:-:S05]  /*136d0*/  IADD3.X R19, PT, PT, RZ, UR5, RZ, P1, !PT ;  /* 0x00000005ff137c10 */ /* 0x000fca0008ffe4ff */
[----:B------:R-:W-:Y:S01]  /*136e0*/  STG.E.U8 desc[UR36][R18.64], R3 ;  /* 0x0000000312007986 */ /* 0x000fe2000c101124 */
[----:B------:R-:W-:Y:S05]  /*136f0*/  EXIT ;  /* 0x000000000000794d */ /* 0x000fea0003800000 */
.L_x_1175:
[----:B------:R-:W-:Y:S04]  /*13700*/  STG.E.U8 desc[UR36][R6.64], R25 ;  /* 0x0000001906007986 */ /* 0x000fe8000c101124 */
[----:B------:R-:W-:Y:S01]  /*13710*/  STG.E.U8 desc[UR36][R6.64+0x1], R22 ;  /* 0x0000011606007986 */ /* 0x000fe2000c101124 */
[----:B------:R-:W-:Y:S05]  /*13720*/  EXIT ;  /* 0x000000000000794d */ /* 0x000fea0003800000 */
.L_x_1178:
        /* <DEDUP_REMOVED lines=13> */
.L_x_7756:


//--------------------- .text._ZN2at6native13reduce_kernelILi128ELi4ENS0_8ReduceOpIN3c107complexIfEENS0_14func_wrapper_tIbZZZNS0_14or_kernel_cudaERNS_14TensorIteratorEENKUlvE_clEvENKUlvE7_clEvEUlbS5_E_EEjbLi4ELi4EEEEEvT1_ --------------------------
	.section	.text._ZN2at6native13reduce_kernelILi128ELi4ENS0_8ReduceOpIN3c107complexIfEENS0_14func_wrapper_tIbZZZNS0_14or_kernel_cudaERNS_14TensorIteratorEENKUlvE_clEvENKUlvE7_clEvEUlbS5_E_EEjbLi4ELi4EEEEEvT1_,"ax",@progbits
	.align	128
        .global         _ZN2at6native13reduce_kernelILi128ELi4ENS0_8ReduceOpIN3c107complexIfEENS0_14func_wrapper_tIbZZZNS0_14or_kernel_cudaERNS_14TensorIteratorEENKUlvE_clEvENKUlvE7_clEvEUlbS5_E_EEjbLi4ELi4EEEEEvT1_
        .type           _ZN2at6native13reduce_kernelILi128ELi4ENS0_8ReduceOpIN3c107complexIfEENS0_14func_wrapper_tIbZZZNS0_14or_kernel_cudaERNS_14TensorIteratorEENKUlvE_clEvENKUlvE7_clEvEUlbS5_E_EEjbLi4ELi4EEEEEvT1_,@function
        .size           _ZN2at6native13reduce_kernelILi128ELi4ENS0_8ReduceOpIN3c107complexIfEENS0_14func_wrapper_tIbZZZNS0_14or_kernel_cudaERNS_14TensorIteratorEENKUlvE_clEvENKUlvE7_clEvEUlbS5_E_EEjbLi4ELi4EEEEEvT1_,(.L_x_7757 - _ZN2at6native13reduce_kernelILi128ELi4ENS0_8ReduceOpIN3c107complexIfEENS0_14func_wrapper_tIbZZZNS0_14or_kernel_cudaERNS_14TensorIteratorEENKUlvE_clEvENKUlvE7_clEvEUlbS5_E_EEjbLi4ELi4EEEEEvT1_)
        .other          _ZN2at6native13reduce_kernelILi128ELi4ENS0_8ReduceOpIN3c107complexIfEENS0_14func_wrapper_tIbZZZNS0_14or_kernel_cudaERNS_14TensorIteratorEENKUlvE_clEvENKUlvE7_clEvEUlbS5_E_EEjbLi4ELi4EEEEEvT1_,@"STO_CUDA_ENTRY STV_DEFAULT"
_ZN2at6native13reduce_kernelILi128ELi4ENS0_8ReduceOpIN3c107complexIfEENS0_14func_wrapper_tIbZZZNS0_14or_kernel_cudaERNS_14TensorIteratorEENKUlvE_clEvENKUlvE7_clEvEUlbS5_E_EEjbLi4ELi4EEEEEvT1_:
.text._ZN2at6native13reduce_kernelILi128ELi4ENS0_8ReduceOpIN3c107complexIfEENS0_14func_wrapper_tIbZZZNS0_14or_kernel_cudaERNS_14TensorIteratorEENKUlvE_clEvENKUlvE7_clEvEUlbS5_E_EEjbLi4ELi4EEEEEvT1_:
        /* <DEDUP_REMOVED lines=20> */
[----:B------:R-:W-:Y:S01]  /*0140*/  IMAD.MOV.U32 R4, RZ, RZ, RZ ;  /* 0x000000ffff047224 */ /* 0x000fe200078e00ff */
        /* <DEDUP_REMOVED lines=13> */
[----:B------:R-:W-:-:S04]  /*0220*/  UISETP.LT.U32.AND UP0, UPT, UR4, 0x18, UPT ;  /* 0x000000180400788c */ /* 0x000fc8000bf01070 */
[----:B------:R-:W-:-:S04]  /*0230*/  USEL UR4, UR4, 0x18, UP0 ;  /* 0x0000001804047887 */ /* 0x000fc80008000000 */
[----:B------:R-:W-:Y:S01]  /*0240*/  UIADD3 UR4, UPT, UPT, UR4, 0x1, URZ ;  /* 0x0000000104047890 */ /* 0x000fe2000fffe0ff */
[----:B-1----:R-:W-:Y:S01]  /*0250*/  IMAD.HI.U32 R8, R7, UR7, R6 ;  /* 0x0000000707087c27 */ /* 0x002fe2000f8e0006 */
[----:B------:R-:W1:Y:S04]  /*0260*/  LDCU UR7, c[0x0][0x694] ;  /* 0x0000d280ff0777ac */ /* 0x000e680008000800 */
[----:B--2---:R-:W-:Y:S01]  /*0270*/  SHF.R.U32.HI R9, RZ, UR5, R8 ;  /* 0x00000005ff097c19 */ /* 0x004fe20008011608 */
[----:B------:R-:W-:-:S04]  /*0280*/  UISETP.NE.AND UP0, UPT, UR4, 0x2, UPT ;  /* 0x000000020400788c */ /* 0x000fc8000bf05270 */
[----:B------:R-:W-:-:S04]  /*0290*/  IMAD.MOV R6, RZ, RZ, -R9 ;  /* 0x000000ffff067224 */ /* 0x000fc800078e0a09 */
        /* <DEDUP_REMOVED lines=254> */
.L_x_1179:
        /* <DEDUP_REMOVED lines=11> */
[----:B------:R-:W-:Y:S01]  /*1330*/  MOV R22, R60 ;  /* 0x0000003c00167202 */ /* 0x000fe20000000f00 */
[----:B------:R-:W-:-:S04]  /*1340*/  IMAD.X R61, RZ, RZ, UR5, P0 ;  /* 0x00000005ff3d7e24 */ /* 0x000fc800080e06ff */
[----:B------:R-:W-:Y:S01]  /*1350*/  IMAD.MOV.U32 R23, RZ, RZ, R61 ;  /* 0x000000ffff177224 */ /* 0x000fe200078e003d */
[----:B------:R-:W-:Y:S06]  /*1360*/  BRA.U !UP0, `(.L_x_1182) ;  /* 0x0000000908187547 */ /* 0x000fec000b800000 */
        /* <DEDUP_REMOVED lines=9> */
[----:B------:R-:W-:-:S02]  /*1400*/  IMAD.U32 R5, RZ, RZ, UR5 ;  /* 0x00000005ff057e24 */ /* 0x000fc4000f8e00ff */
[----:B----4-:R-:W-:Y:S01]  /*1410*/  IMAD.U32 R6, RZ, RZ, UR6 ;  /* 0x00000006ff067e24 */ /* 0x010fe2000f8e00ff */
[----:B------:R-:W-:Y:S01]  /*1420*/  MOV R7, UR7 ;  /* 0x0000000700077c02 */ /* 0x000fe20008000f00 */
[----:B-----5:R-:W-:Y:S02]  /*1430*/  IMAD.U32 R10, RZ, RZ, UR8 ;  /* 0x00000008ff0a7e24 */ /* 0x020fe4000f8e00ff */
[----:B--2---:R-:W-:-:S07]  /*1440*/  IMAD.U32 R11, RZ, RZ, UR9 ;  /* 0x00000009ff0b7e24 */ /* 0x004fce000f8e00ff */
[----:B------:R-:W-:-:S07]  /*1450*/  LEPC R20, `(.L_x_1183) ;  /* 0x000000001014794e */ /* 0x000fce0000000000 */
[----:B0--3--:R-:W-:Y:S05]  /*1460*/  CALL.ABS.NOINC R14 ;  /* 0x000000000e007343 */ /* 0x009fea0003c00000 */
.L_x_1183:
[----:B------:R-:W0:Y:S01]  /*1470*/  LDCU.U8 UR4, c[0x0][0x381] ;  /* 0x00007020ff0477ac */ /* 0x000e220008000000 */
[----:B------:R-:W-:Y:S01]  /*1480*/  SHF.R.U32.HI R60, RZ, 0x3, R60 ;  /* 0x00000003ff3c7819 */ /* 0x000fe2000001163c */
[----:B------:R-:W-:Y:S01]  /*1490*/  BSSY.RECONVERGENT B0, `(.L_x_1184) ;  /* 0x0000027000007945 */ /* 0x000fe20003800200 */
[----:B------:R-:W1:Y:S02]  /*14a0*/  LDCU UR5, c[0x0][0x388] ;  /* 0x00007100ff0577ac */ /* 0x000e640008000800 */
[----:B------:R-:W-:Y:S01]  /*14b0*/  LOP3.LUT P0, R60, R60, 0x3, RZ, 0xc0, !PT ;  /* 0x000000033c3c7812 */ /* 0x000fe2000780c0ff */
[----:B0-----:R-:W-:Y:S02]  /*14c0*/  IMAD.U32 R3, RZ, RZ, UR4 ;  /* 0x00000004ff037e24 */ /* 0x001fe4000f8e00ff */
[----:B------:R-:W-:Y:S02]  /*14d0*/  IMAD.U32 R6, RZ, RZ, UR4 ;  /* 0x00000004ff067e24 */ /* 0x000fe4000f8e00ff */
[----:B-1----:R-:W-:-:S08]  /*14e0*/  IMAD.U32 R0, RZ, RZ, UR5 ;  /* 0x00000005ff007e24 */ /* 0x002fd0000f8e00ff */
        /* <DEDUP_REMOVED lines=27> */
.L_x_1188:
[----:B------:R-:W-:-:S07]  /*16a0*/  SEL R6, RZ, 0x1, !P0 ;  /* 0x00000001ff067807 */ /* 0x000fce0004000000 */
.L_x_1187:
[----:B------:R-:W-:Y:S05]  /*16b0*/  BSYNC.RECONVERGENT B1 ;  /* 0x0000000000017941 */ /* 0x000fea0003800200 */
.L_x_1186:
[----:B------:R-:W0:Y:S01]  /*16c0*/  LDC R5, c[0x0][0x388] ;  /* 0x0000e200ff057b82 */ /* 0x000e220000000800 */
[----:B------:R-:W-:-:S04]  /*16d0*/  IADD3 R22, P0, PT, R22, 0x20, RZ ;  /* 0x0000002016167810 */ /* 0x000fc80007f1e0ff */
[----:B------:R-:W-:Y:S02]  /*16e0*/  IADD3.X R23, PT, PT, RZ, R23, RZ, P0, !PT ;  /* 0x00000017ff177210 */ /* 0x000fe400007fe4ff */
[----:B0-----:R-:W-:-:S07]  /*16f0*/  IADD3 R0, PT, PT, R60, -0x4, R5 ;  /* 0xfffffffc3c007810 */ /* 0x001fce0007ffe005 */
.L_x_1185:
[----:B------:R-:W-:Y:S05]  /*1700*/  BSYNC.RECONVERGENT B0 ;  /* 0x0000000000007941 */ /* 0x000fea0003800200 */
.L_x_1184:
        /* <DEDUP_REMOVED lines=13> */
.L_x_1191:
        /* <DEDUP_REMOVED lines=32> */
.L_x_1190:
[----:B------:R-:W-:Y:S05]  /*19e0*/  BSYNC.RECONVERGENT B0 ;  /* 0x0000000000007941 */ /* 0x000fea0003800200 */
.L_x_1189:
        /* <DEDUP_REMOVED lines=21> */
.L_x_1195:
[----:B------:R-:W-:Y:S05]  /*1b40*/  BSYNC.RECONVERGENT B1 ;  /* 0x0000000000017941 */ /* 0x000fea0003800200 */
.L_x_1194:
[----:B------:R-:W-:-:S07]  /*1b50*/  SEL R6, RZ, 0x1, !P0 ;  /* 0x00000001ff067807 */ /* 0x000fce0004000000 */
.L_x_1193:
[----:B------:R-:W-:Y:S05]  /*1b60*/  BSYNC.RECONVERGENT B0 ;  /* 0x0000000000007941 */ /* 0x000fea0003800200 */
.L_x_1192:
[----:B------:R-:W-:Y:S02]  /*1b70*/  LOP3.LUT R6, R9, R6, R8, 0xfe, !PT ;  /* 0x0000000609067212 */ /* 0x000fe400078efe08 */
[----:B------:R-:W-:Y:S02]  /*1b80*/  PLOP3.LUT P1, PT, PT, PT, PT, 0x8, 0x80 ;  /* 0x000000000080781c */ /* 0x000fe40003f2e170 */
[----:B------:R-:W-:Y:S02]  /*1b90*/  PLOP3.LUT P2, PT, PT, PT, PT, 0x8, 0x80 ;  /* 0x000000000080781c */ /* 0x000fe40003f4e170 */
[----:B------:R-:W-:Y:S02]  /*1ba0*/  LOP3.LUT P0, RZ, R6, 0xff, R3, 0xc8, !PT ;  /* 0x000000ff06ff7812 */ /* 0x000fe4000780c803 */
[----:B------:R-:W-:Y:S01]  /*1bb0*/  PLOP3.LUT P3, PT, PT, PT, PT, 0x8, 0x80 ;  /* 0x000000000080781c */ /* 0x000fe20003f6e170 */
[----:B------:R-:W-:-:S12]  /*1bc0*/  BRA `(.L_x_1196) ;  /* 0x000000cc00107947 */ /* 0x000fd80003800000 */
.L_x_1182:
[----:B------:R-:W1:Y:S08]  /*1bd0*/  LDC R0, c[0x0][0x4f4] ;  /* 0x00013d00ff007b82 */ /* 0x000e700000000800 */
[----:B------:R-:W2:Y:S01]  /*1be0*/  LDC R55, c[0x0][0x3c4] ;  /* 0x0000f100ff377b82 */ /* 0x000ea20000000800 */
[----:B-1----:R-:W-:-:S04]  /*1bf0*/  SHF.R.U32.HI R0, RZ, 0x3, R0 ;  /* 0x00000003ff007819 */ /* 0x002fc80000011600 */
[----:B------:R-:W-:-:S04]  /*1c00*/  ISETP.NE.AND P0, PT, R0, 0x1, PT ;  /* 0x000000010000780c */ /* 0x000fc80003f05270 */
[----:B--2---:R-:W-:-:S13]  /*1c10*/  ISETP.NE.OR P0, PT, R55, 0x1, P0 ;  /* 0x000000013700780c */ /* 0x004fda0000705670 */
[----:B------:R-:W-:Y:S05]  /*1c20*/  @P0 BRA `(.L_x_1197) ;  /* 0x0000001400bc0947 */ /* 0x000fea0003800000 */
[----:B------:R-:W1:Y:S01]  /*1c30*/  LDCU UR4, c[0x0][0x390] ;  /* 0x00007200ff0477ac */ /* 0x000e620008000800 */
[----:B------:R-:W-:Y:S01]  /*1c40*/  IMAD.MOV.U32 R54, RZ, RZ, R3 ;  /* 0x000000ffff367224 */ /* 0x000fe200078e0003 */
        /* <DEDUP_REMOVED lines=15> */
[----:B------:R-:W-:Y:S01]  /*1d40*/  CS2R R32, SRZ ;  /* 0x0000000000207805 */ /* 0x000fe2000001ff00 */
[----:B-1----:R-:W-:Y:S01]  /*1d50*/  IMAD.U32 R53, RZ, RZ, UR4 ;  /* 0x00000004ff357e24 */ /* 0x002fe2000f8e00ff */
[----:B------:R-:W1:Y:S03]  /*1d60*/  LDCU.U8 UR4, c[0x0][0x381] ;  /* 0x00007020ff0477ac */ /* 0x000e660008000000 */
[----:B------:R-:W-:-:S05]  /*1d70*/  IMAD R5, R53, 0x3, R3 ;  /* 0x0000000335057824 */ /* 0x000fca00078e0203 */
[----:B------:R-:W-:Y:S02]  /*1d80*/  ISETP.GE.U32.AND P0, PT, R5, R58, PT ;  /* 0x0000003a0500720c */ /* 0x000fe40003f06070 */
[----:B------:R-:W-:Y:S02]  /*1d90*/  CS2R R4, SRZ ;  /* 0x0000000000047805 */ /* 0x000fe4000001ff00 */
[----:B-1----:R-:W-:Y:S01]  /*1da0*/  MOV R52, UR4 ;  /* 0x0000000400347c02 */ /* 0x002fe20008000f00 */
        /* <DEDUP_REMOVED lines=9> */
[----:B------:R-:W-:Y:S02]  /*1e40*/  IMAD.U32 R44, RZ, RZ, UR4 ;  /* 0x00000004ff2c7e24 */ /* 0x000fe4000f8e00ff */
[----:B------:R-:W-:Y:S02]  /*1e50*/  IMAD.U32 R21, RZ, RZ, UR4 ;  /* 0x00000004ff157e24 */ /* 0x000fe4000f8e00ff */
[----:B------:R-:W-:Y:S02]  /*1e60*/  IMAD.U32 R18, RZ, RZ, UR4 ;  /* 0x00000004ff127e24 */ /* 0x000fe4000f8e00ff */
[----:B------:R-:W-:-:S02]  /*1e70*/  IMAD.U32 R3, RZ, RZ, UR4 ;  /* 0x00000004ff037e24 */ /* 0x000fc4000f8e00ff */
        /* <DEDUP_REMOVED lines=20> */
.L_x_1200:
[----:B------:R-:W-:-:S05]  /*1fc0*/  SHF.R.U32.HI R29, RZ, 0x2, R54 ;  /* 0x00000002ff1d7819 */ /* 0x000fca0000011636 */
[----:B------:R-:W-:-:S06]  /*1fd0*/  IMAD.WIDE.U32 R28, R29, 0x20, R22 ;  /* 0x000000201d1c7825 */ /* 0x000fcc00078e0016 */
[----:B------:R-:W3:Y:S01]  /*1fe0*/  LDG.E.ENL2.256 R28, R32, desc[UR36][R28.64] ;  /* 0xfe0000241c20797e */ /* 0x000ee2000812191c */
[----:B-1----:R-:W-:-:S05]  /*1ff0*/  IMAD.IADD R54, R54, 0x1, R53 ;  /* 0x0000000136367824 */ /* 0x002fca00078e0235 */
[----:B------:R-:W-:-:S05]  /*2000*/  SHF.R.U32.HI R13, RZ, 0x2, R54 ;  /* 0x00000002ff0d7819 */ /* 0x000fca0000011636 */
[----:B------:R-:W-:-:S06]  /*2010*/  IMAD.WIDE.U32 R12, R13, 0x20, R22 ;  /* 0x000000200d0c7825 */ /* 0x000fcc00078e0016 */
[----:B------:R-:W4:Y:S01]  /*2020*/  LDG.E.ENL2.256 R12, R24, desc[UR36][R12.64] ;  /* 0xfe0000240c18797e */ /* 0x000f22000812190c */
[----:B------:R-:W-:Y:S01]  /*2030*/  IMAD.IADD R54, R54, 0x1, R53 ;  /* 0x0000000136367824 */ /* 0x000fe200078e0235 */
[----:B------:R-:W-:Y:S02]  /*2040*/  LOP3.LUT P5, RZ, R56, 0xff, RZ, 0xc0, !PT ;  /* 0x000000ff38ff7812 */ /* 0x000fe400078ac0ff */
[----:B------:R-:W-:Y:S02]  /*2050*/  LOP3.LUT P2, RZ, R55, 0xff, RZ, 0xc0, !PT ;  /* 0x000000ff37ff7812 */ /* 0x000fe4000784c0ff */
[----:B------:R-:W-:Y:S02]  /*2060*/  SHF.R.U32.HI R37, RZ, 0x2, R54 ;  /* 0x00000002ff257819 */ /* 0x000fe40000011636 */
[----:B------:R-:W-:Y:S02]  /*2070*/  PLOP3.LUT P6, PT, PT, PT, PT, 0x80, 0x8 ;  /* 0x000000000008781c */ /* 0x000fe40003fcf070 */
[----:B------:R-:W-:Y:S01]  /*2080*/  LOP3.LUT P1, RZ, R0, 0xff, RZ, 0xc0, !PT ;  /* 0x000000ff00ff7812 */ /* 0x000fe2000782c0ff */
[----:B------:R-:W-:Y:S01]  /*2090*/  IMAD.WIDE.U32 R36, R37, 0x20, R22 ;  /* 0x0000002025247825 */ /* 0x000fe200078e0016 */
[----:B------:R-:W-:-:S02]  /*20a0*/  LOP3.LUT P0, RZ, R3, 0xff, RZ, 0xc0, !PT ;  /* 0x000000ff03ff7812 */ /* 0x000fc4000780c0ff */
[----:B------:R-:W-:-:S03]  /*20b0*/  LOP3.LUT R57, R57, 0xfffff7ff, RZ, 0xc0, !PT ;  /* 0xfffff7ff39397812 */ /* 0x000fc600078ec0ff */
[----:B------:R-:W5:Y:S01]  /*20c0*/  LDG.E.ENL2.256 R36, R40, desc[UR36][R36.64] ;  /* 0xfe0000242428797e */ /* 0x000f620008121924 */
[----:B------:R-:W-:-:S05]  /*20d0*/  IMAD.IADD R54, R54, 0x1, R53 ;  /* 0x0000000136367824 */ /* 0x000fca00078e0235 */
[----:B------:R-:W-:-:S05]  /*20e0*/  SHF.R.U32.HI R5, RZ, 0x2, R54 ;  /* 0x00000002ff057819 */ /* 0x000fca0000011636 */
[----:B------:R-:W-:-:S06]  /*20f0*/  IMAD.WIDE.U32 R4, R5, 0x20, R22 ;  /* 0x0000002005047825 */ /* 0x000fcc00078e0016 */
[----:B------:R-:W2:Y:S01]  /*2100*/  LDG.E.ENL2.256 R4, R8, desc[UR36][R4.64] ;  /* 0xfe0000240408797e */ /* 0x000ea20008121904 */
        /* <DEDUP_REMOVED lines=9> */
[----:B------:R-:W-:Y:S02]  /*21a0*/  @!P1 FSETP.NEU.FTZ.AND P2, PT, R28, RZ, PT ;  /* 0x000000ff1c00920b */ /* 0x000fe40003f5d000 */
[----:B------:R-:W-:Y:S02]  /*21b0*/  @!P1 FSETP.NEU.FTZ.AND P3, PT, R29, RZ, PT ;  /* 0x000000ff1d00920b */ /* 0x000fe40003f7d000 */
[----:B------:R-:W-:-:S02]  /*21c0*/  PLOP3.LUT P4, PT, PT, PT, PT, 0x80, 0x8 ;  /* 0x000000000008781c */ /* 0x000fc40003f8f070 */
[----:B------:R-:W-:Y:S02]  /*21d0*/  @!P1 PLOP3.LUT P5, PT, P2, P3, PT, 0xf8, 0x8f ;  /* 0x00000000008f981c */ /* 0x000fe400017a7f70 */
[----:B------:R-:W-:Y:S02]  /*21e0*/  @!P0 FSETP.NEU.FTZ.AND P1, PT, R30, RZ, PT ;  /* 0x000000ff1e00820b */ /* 0x000fe40003f3d000 */
[----:B------:R-:W-:Y:S02]  /*21f0*/  @!P0 FSETP.NEU.FTZ.AND P2, PT, R31, RZ, PT ;  /* 0x000000ff1f00820b */ /* 0x000fe40003f5d000 */
[----:B------:R-:W-:Y:S02]  /*2200*/  LOP3.LUT R57, R57, 0xfffffbff, RZ, 0xc0, !PT ;  /* 0xfffffbff39397812 */ /* 0x000fe400078ec0ff */
[----:B------:R-:W-:Y:S02]  /*2210*/  @!P0 PLOP3.LUT P4, PT, P1, P2, PT, 0xf8, 0x8f ;  /* 0x00000000008f881c */ /* 0x000fe40000f85f70 */
[----:B------:R-:W-:-:S02]  /*2220*/  LOP3.LUT P0, RZ, R18, 0xff, RZ, 0xc0, !PT ;  /* 0x000000ff12ff7812 */ /* 0x000fc4000780c0ff */
[----:B------:R-:W-:Y:S02]  /*2230*/  @P6 LOP3.LUT R57, R57, 0x400, RZ, 0xfc, !PT ;  /* 0x0000040039396812 */ /* 0x000fe400078efcff */
[----:B------:R-:W-:Y:S02]  /*2240*/  PLOP3.LUT P3, PT, PT, PT, PT, 0x80, 0x8 ;  /* 0x000000000008781c */ /* 0x000fe40003f6f070 */
[----:B------:R-:W-:-:S04]  /*2250*/  LOP3.LUT R57, R57, 0xfffffdff, RZ, 0xc0, !PT ;  /* 0xfffffdff39397812 */ /* 0x000fc800078ec0ff */
[----:B------:R-:W-:-:S03]  /*2260*/  @P5 LOP3.LUT R57, R57, 0x200, RZ, 0xfc, !PT ;  /* 0x0000020039395812 */ /* 0x000fc600078efcff */
[----:B----4-:R-:W-:Y:S02]  /*2270*/  @!P0 FSETP.NEU.FTZ.AND P1, PT, R24, RZ, PT ;  /* 0x000000ff1800820b */ /* 0x010fe40003f3d000 */
[----:B------:R-:W-:Y:S02]  /*2280*/  @!P0 FSETP.NEU.FTZ.AND P2, PT, R25, RZ, PT ;  /* 0x000000ff1900820b */ /* 0x000fe40003f5d000 */
[----:B------:R-:W-:Y:S02]  /*2290*/  LOP3.LUT R57, R57, 0xfffffeff, RZ, 0xc0, !PT ;  /* 0xfffffeff39397812 */ /* 0x000fe400078ec0ff */
[----:B------:R-:W-:Y:S02]  /*22a0*/  @!P0 PLOP3.LUT P3, PT, P1, P2, PT, 0xf8, 0x8f ;  /* 0x00000000008f881c */ /* 0x000fe40000f65f70 */
[----:B------:R-:W-:Y:S02]  /*22b0*/  LOP3.LUT P0, RZ, R20, 0xff, RZ, 0xc0, !PT ;  /* 0x000000ff14ff7812 */ /* 0x000fe4000780c0ff */
[----:B------:R-:W-:-:S04]  /*22c0*/  @P4 LOP3.LUT R57, R57, 0x100, RZ, 0xfc, !PT ;  /* 0x0000010039394812 */ /* 0x000fc800078efcff */
[----:B------:R-:W-:-:S05]  /*22d0*/  LOP3.LUT R57, R57, 0xffffff7f, RZ, 0xc0, !PT ;  /* 0xffffff7f39397812 */ /* 0x000fca00078ec0ff */
[----:B------:R-:W-:Y:S02]  /*22e0*/  @P3 LOP3.LUT R57, R57, 0x80, RZ, 0xfc, !PT ;  /* 0x0000008039393812 */ /* 0x000fe400078efcff */
[----:B------:R-:W-:Y:S02]  /*22f0*/  @!P0 FSETP.NEU.FTZ.AND P1, PT, R26, RZ, PT ;  /* 0x000000ff1a00820b */ /* 0x000fe40003f3d000 */
[----:B------:R-:W-:Y:S02]  /*2300*/  @!P0 FSETP.NEU.FTZ.AND P2, PT, R27, RZ, PT ;  /* 0x000000ff1b00820b */ /* 0x000fe40003f5d000 */
[----:B------:R-:W-:Y:S02]  /*2310*/  PLOP3.LUT P3, PT, PT, PT, PT, 0x80, 0x8 ;  /* 0x000000000008781c */ /* 0x000fe40003f6f070 */
[----:B------:R-:W-:Y:S02]  /*2320*/  @!P0 PLOP3.LUT P3, PT, P1, P2, PT, 0xf8, 0x8f ;  /* 0x00000000008f881c */ /* 0x000fe40000f65f70 */
[----:B------:R-:W-:-:S02]  /*2330*/  LOP3.LUT P0, RZ, R21, 0xff, RZ, 0xc0, !PT ;  /* 0x000000ff15ff7812 */ /* 0x000fc4000780c0ff */
[----:B------:R-:W-:-:S09]  /*2340*/  LOP3.LUT R57, R57, 0xffffffbf, RZ, 0xc0, !PT ;  /* 0xffffffbf39397812 */ /* 0x000fd200078ec0ff */
        /* <DEDUP_REMOVED lines=15> */
[----:B-----5:R-:W-:Y:S02]  /*2440*/  @!P0 FSETP.NEU.FTZ.AND P1, PT, R40, RZ, PT ;  /* 0x000000ff2800820b */ /* 0x020fe40003f3d000 */
        /* <DEDUP_REMOVED lines=18> */
[----:B------:R-:W-:Y:S02]  /*2570*/  LOP3.LUT R57, R57, 0xfffffffe, RZ, 0xc0, !PT ;  /* 0xfffffffe39397812 */ /* 0x000fe400078ec0ff */
[----:B------:R-:W-:-:S07]  /*2580*/  PLOP3.LUT P2, PT, PT, PT, PT, 0x80, 0x8 ;  /* 0x000000000008781c */ /* 0x000fce0003f4f070 */
[----:B------:R-:W-:Y:S02]  /*2590*/  @P3 LOP3.LUT R57, R57, 0x1, RZ, 0xfc, !PT ;  /* 0x0000000139393812 */ /* 0x000fe400078efcff */
[----:B------:R-:W-:Y:S02]  /*25a0*/  @!P0 FSETP.NEU.FTZ.AND P1, PT, R38, RZ, PT ;  /* 0x000000ff2600820b */ /* 0x000fe40003f3d000 */
[----:B------:R-:W-:-:S04]  /*25b0*/  @!P0 FSETP.NEU.FTZ.AND P3, PT, R39, RZ, PT ;  /* 0x000000ff2700820b */ /* 0x000fc80003f7d000 */
[----:B------:R-:W-:Y:S02]  /*25c0*/  @!P0 PLOP3.LUT P2, PT, P1, P3, PT, 0xf8, 0x8f ;  /* 0x00000000008f881c */ /* 0x000fe40000f47f70 */
[----:B------:R-:W-:Y:S02]  /*25d0*/  LOP3.LUT P1, RZ, R51, 0xff, RZ, 0xc0, !PT ;  /* 0x000000ff33ff7812 */ /* 0x000fe4000782c0ff */
[----:B------:R-:W-:Y:S02]  /*25e0*/  PLOP3.LUT P0, PT, PT, PT, PT, 0x80, 0x8 ;  /* 0x000000000008781c */ /* 0x000fe40003f0f070 */
[----:B------:R-:W-:-:S09]  /*25f0*/  P2R R46, PR, RZ, 0x4 ;  /* 0x00000004ff2e7803 */ /* 0x000fd20000000000 */
[----:B--2---:R-:W-:Y:S02]  /*2600*/  @!P1 FSETP.NEU.FTZ.AND P3, PT, R4, RZ, PT ;  /* 0x000000ff0400920b */ /* 0x004fe40003f7d000 */
[----:B------:R-:W-:-:S04]  /*2610*/  @!P1 FSETP.NEU.FTZ.AND P4, PT, R5, RZ, PT ;  /* 0x000000ff0500920b */ /* 0x000fc80003f9d000 */
[----:B------:R-:W-:Y:S02]  /*2620*/  @!P1 PLOP3.LUT P0, PT, P3, P4, PT, 0xf8, 0x8f ;  /* 0x00000000008f981c */ /* 0x000fe40001f09f70 */
[----:B------:R-:W-:Y:S02]  /*2630*/  LOP3.LUT P3, RZ, R49, 0xff, RZ, 0xc0, !PT ;  /* 0x000000ff31ff7812 */ /* 0x000fe4000786c0ff */
[----:B------:R-:W-:-:S04]  /*2640*/  LOP3.LUT P2, RZ, R57, 0x8, RZ, 0xc0, !PT ;  /* 0x0000000839ff7812 */ /* 0x000fc8000784c0ff */
[----:B------:R-:W-:Y:S02]  /*2650*/  P2R R48, PR, RZ, 0x4 ;  /* 0x00000004ff307803 */ /* 0x000fe40000000000 */
[----:B------:R-:W-:-:S04]  /*2660*/  LOP3.LUT P2, RZ, R57, 0x10, RZ, 0xc0, !PT ;  /* 0x0000001039ff7812 */ /* 0x000fc8000784c0ff */
[----:B------:R-:W-:Y:S02]  /*2670*/  P2R R47, PR, RZ, 0x4 ;  /* 0x00000004ff2f7803 */ /* 0x000fe40000000000 */
[----:B------:R-:W-:Y:S02]  /*2680*/  @!P3 FSETP.NEU.FTZ.AND P4, PT, R8, RZ, PT ;  /* 0x000000ff0800b20b */ /* 0x000fe40003f9d000 */
[----:B------:R-:W-:Y:S02]  /*2690*/  @!P3 FSETP.NEU.FTZ.AND P5, PT, R9, RZ, PT ;  /* 0x000000ff0900b20b */ /* 0x000fe40003fbd000 */
[----:B------:R-:W-:Y:S02]  /*26a0*/  LOP3.LUT P2, RZ, R57, 0x20, RZ, 0xc0, !PT ;  /* 0x0000002039ff7812 */ /* 0x000fe4000784c0ff */
[----:B------:R-:W-:Y:S02]  /*26b0*/  PLOP3.LUT P1, PT, PT, PT, PT, 0x80, 0x8 ;  /* 0x000000000008781c */ /* 0x000fe40003f2f070 */
[----:B------:R-:W-:-:S02]  /*26c0*/  @!P3 PLOP3.LUT P1, PT, P4, P5, PT, 0xf8, 0x8f ;  /* 0x00000000008fb81c */ /* 0x000fc4000272bf70 */
[----:B------:R-:W-:Y:S02]  /*26d0*/  P2R R45, PR, RZ, 0x4 ;  /* 0x00000004ff2d7803 */ /* 0x000fe40000000000 */
[----:B------:R-:W-:Y:S02]  /*26e0*/  LOP3.LUT P4, RZ, R50, 0xff, RZ, 0xc0, !PT ;  /* 0x000000ff32ff7812 */ /* 0x000fe4000788c0ff */
[----:B------:R-:W-:-:S04]  /*26f0*/  LOP3.LUT P2, RZ, R57, 0x40, RZ, 0xc0, !PT ;  /* 0x0000004039ff7812 */ /* 0x000fc8000784c0ff */
[----:B------:R-:W-:Y:S02]  /*2700*/  P2R R44, PR, RZ, 0x4 ;  /* 0x00000004ff2c7803 */ /* 0x000fe40000000000 */
[----:B------:R-:W-:-:S04]  /*2710*/  LOP3.LUT P2, RZ, R57, 0x80, RZ, 0xc0, !PT ;  /* 0x0000008039ff7812 */ /* 0x000fc8000784c0ff */
[----:B------:R-:W-:Y:S02]  /*2720*/  P2R R21, PR, RZ, 0x4 ;  /* 0x00000004ff157803 */ /* 0x000fe40000000000 */
[----:B------:R-:W-:Y:S02]  /*2730*/  LOP3.LUT P2, RZ, R57, 0x100, RZ, 0xc0, !PT ;  /* 0x0000010039ff7812 */ /* 0x000fe4000784c0ff */
[----:B------:R-:W-:Y:S02]  /*2740*/  @!P4 FSETP.NEU.FTZ.AND P5, PT, R10, RZ, PT ;  /* 0x000000ff0a00c20b */ /* 0x000fe40003fbd000 */
[----:B------:R-:W-:Y:S02]  /*2750*/  @!P4 FSETP.NEU.FTZ.AND P6, PT, R11, RZ, PT ;  /* 0x000000ff0b00c20b */ /* 0x000fe40003fdd000 */
[----:B------:R-:W-:Y:S02]  /*2760*/  P2R R20, PR, RZ, 0x4 ;  /* 0x00000004ff147803 */ /* 0x000fe40000000000 */
[----:B------:R-:W-:-:S02]  /*2770*/  LOP3.LUT P2, RZ, R57, 0x200, RZ, 0xc0, !PT ;  /* 0x0000020039ff7812 */ /* 0x000fc4000784c0ff */
[----:B------:R-:W-:Y:S02]  /*2780*/  PLOP3.LUT P3, PT, PT, PT, PT, 0x80, 0x8 ;  /* 0x000000000008781c */ /* 0x000fe40003f6f070 */
[----:B------:R-:W-:Y:S02]  /*2790*/  @!P4 PLOP3.LUT P3, PT, P5, P6, PT, 0xf8, 0x8f ;  /* 0x00000000008fc81c */ /* 0x000fe40002f6df70 */
[----:B------:R-:W-:Y:S02]  /*27a0*/  LOP3.LUT P5, RZ, R52, 0xff, RZ, 0xc0, !PT ;  /* 0x000000ff34ff7812 */ /* 0x000fe400078ac0ff */
[----:B------:R-:W-:Y:S02]  /*27b0*/  P2R R18, PR, RZ, 0x4 ;  /* 0x00000004ff127803 */ /* 0x000fe40000000000 */
[----:B------:R-:W-:-:S04]  /*27c0*/  LOP3.LUT P2, RZ, R57, 0x400, RZ, 0xc0, !PT ;  /* 0x0000040039ff7812 */ /* 0x000fc8000784c0ff */
[----:B------:R-:W-:Y:S02]  /*27d0*/  P2R R3, PR, RZ, 0x4 ;  /* 0x00000004ff037803 */ /* 0x000fe40000000000 */
[----:B------:R-:W-:-:S03]  /*27e0*/  LOP3.LUT P2, RZ, R57, 0x800, RZ, 0xc0, !PT ;  /* 0x0000080039ff7812 */ /* 0x000fc6000784c0ff */
[----:B------:R-:W-:Y:S02]  /*27f0*/  @!P5 FSETP.NEU.FTZ.AND P6, PT, R7, RZ, PT ;  /* 0x000000ff0700d20b */ /* 0x000fe40003fdd000 */
[----:B------:R-:W-:Y:S02]  /*2800*/  P2R R0, PR, RZ, 0x4 ;  /* 0x00000004ff007803 */ /* 0x000fe40000000000 */
[----:B------:R-:W-:Y:S02]  /*2810*/  @!P5 FSETP.NEU.FTZ.AND P2, PT, R6, RZ, PT ;  /* 0x000000ff0600d20b */ /* 0x000fe40003f5d000 */
[----:B------:R-:W-:Y:S02]  /*2820*/  PLOP3.LUT P4, PT, PT, PT, PT, 0x80, 0x8 ;  /* 0x000000000008781c */ /* 0x000fe40003f8f070 */
[----:B------:R-:W-:Y:S02]  /*2830*/  @!P5 PLOP3.LUT P4, PT, P2, P6, PT, 0xf8, 0x8f ;  /* 0x00000000008fd81c */ /* 0x000fe4000178df70 */
[----:B------:R-:W-:-:S04]  /*2840*/  ISETP.NE.AND P2, PT, R0, RZ, PT ;  /* 0x000000ff0000720c */ /* 0x000fc80003f45270 */
[----:B------:R-:W-:Y:S02]  /*2850*/  SEL R56, RZ, 0x1, !P2 ;  /* 0x00000001ff387807 */ /* 0x000fe40005000000 */
        /* <DEDUP_REMOVED lines=8> */
[----:B------:R-:W-:Y:S01]  /*28e0*/  ISETP.NE.AND P2, PT, R44, RZ, PT ;  /* 0x000000ff2c00720c */ /* 0x000fe20003f45270 */
[----:B------:R-:W-:-:S03]  /*28f0*/  IMAD.IADD R54, R54, 0x1, R53 ;  /* 0x0000000136367824 */ /* 0x000fc600078e0235 */
[----:B------:R-:W-:Y:S02]  /*2900*/  SEL R20, RZ, 0x1, !P2 ;  /* 0x00000001ff147807 */ /* 0x000fe40005000000 */
[----:B------:R-:W-:Y:S01]  /*2910*/  ISETP.NE.AND P2, PT, R45, RZ, PT ;  /* 0x000000ff2d00720c */ /* 0x000fe20003f45270 */
[----:B------:R-:W-:Y:S01]  /*2920*/  IMAD R49, R53, 0x3, R54 ;  /* 0x0000000335317824 */ /* 0x000fe200078e0236 */
[----:B------:R-:W-:Y:S02]  /*2930*/  LOP3.LUT P5, RZ, R57, 0x4, RZ, 0xc0, !PT ;  /* 0x0000000439ff7812 */ /* 0x000fe400078ac0ff */
[----:B------:R-:W-:Y:S02]  /*2940*/  SEL R21, RZ, 0x1, !P2 ;  /* 0x00000001ff157807 */ /* 0x000fe40005000000 */
[----:B------:R-:W-:Y:S02]  /*2950*/  ISETP.NE.AND P2, PT, R47, RZ, PT ;  /* 0x000000ff2f00720c */ /* 0x000fe40003f45270 */
[----:B------:R-:W-:-:S02]  /*2960*/  SEL R47, RZ, 0x1, !P5 ;  /* 0x00000001ff2f7807 */ /* 0x000fc40006800000 */
[----:B------:R-:W-:Y:S02]  /*2970*/  ISETP.GE.U32.AND P5, PT, R49, R58, PT ;  /* 0x0000003a3100720c */ /* 0x000fe40003fa6070 */
[----:B------:R-:W-:Y:S02]  /*2980*/  SEL R44, RZ, 0x1, !P2 ;  /* 0x00000001ff2c7807 */ /* 0x000fe40005000000 */
[----:B------:R-:W-:Y:S02]  /*2990*/  ISETP.NE.AND P2, PT, R48, RZ, PT ;  /* 0x000000ff3000720c */ /* 0x000fe40003f45270 */
[----:B------:R-:W-:Y:S02]  /*29a0*/  LOP3.LUT P6, RZ, R57, 0x1, RZ, 0xc0, !PT ;  /* 0x0000000139ff7812 */ /* 0x000fe400078cc0ff */
[----:B------:R-:W-:Y:S02]  /*29b0*/  SEL R45, RZ, 0x1, !P2 ;  /* 0x00000001ff2d7807 */ /* 0x000fe40005000000 */
[----:B------:R-:W-:-:S02]  /*29c0*/  ISETP.NE.AND P2, PT, R46, RZ, PT ;  /* 0x000000ff2e00720c */ /* 0x000fc40003f45270 */
[----:B------:R-:W-:Y:S02]  /*29d0*/  SEL R46, RZ, 0x1, !P6 ;  /* 0x00000001ff2e7807 */ /* 0x000fe40007000000 */
[----:B------:R-:W-:Y:S02]  /*29e0*/  SEL R48, RZ, 0x1, !P2 ;  /* 0x00000001ff307807 */ /* 0x000fe40005000000 */
[----:B------:R-:W-:Y:S02]  /*29f0*/  SEL R49, RZ, 0x1, !P1 ;  /* 0x00000001ff317807 */ /* 0x000fe40004800000 */
[----:B------:R-:W-:Y:S02]  /*2a00*/  SEL R50, RZ, 0x1, !P3 ;  /* 0x00000001ff327807 */ /* 0x000fe40005800000 */
[----:B------:R-:W-:Y:S02]  /*2a10*/  SEL R51, RZ, 0x1, !P0 ;  /* 0x00000001ff337807 */ /* 0x000fe40004000000 */
[----:B------:R-:W-:Y:S01]  /*2a20*/  SEL R52, RZ, 0x1, !P4 ;  /* 0x00000001ff347807 */ /* 0x000fe20006000000 */
[----:B------:R-:W-:Y:S06]  /*2a30*/  @!P5 BRA `(.L_x_1200) ;  /* 0xfffffff40060d947 */ /* 0x000fec000383ffff */
.L_x_1199:
[----:B------:R-:W-:Y:S05]  /*2a40*/  BSYNC.RECONVERGENT B0 ;  /* 0x0000000000007941 */ /* 0x000fea0003800200 */
.L_x_1198:
[----:B------:R-:W-:Y:S01]  /*2a50*/  ISETP.GE.U32.AND P0, PT, R54, R58, PT ;  /* 0x0000003a3600720c */ /* 0x000fe20003f06070 */
[----:B------:R-:W-:-:S12]  /*2a60*/  BSSY.RECONVERGENT B0, `(.L_x_1201) ;  /* 0x0000016000007945 */ /* 0x000fd80003800200 */
[----:B------:R-:W-:Y:S05]  /*2a70*/  @P0 BRA `(.L_x_1202) ;  /* 0x0000000000500947 */ /* 0x000fea0003800000 */
[----:B------:R-:W-:-:S05]  /*2a80*/  SHF.R.U32.HI R29, RZ, 0x2, R54 ;  /* 0x00000002ff1d7819 */ /* 0x000fca0000011636 */
[----:B------:R-:W-:-:S06]  /*2a90*/  IMAD.WIDE.U32 R28, R29, 0x20, R22 ;  /* 0x000000201d1c7825 */ /* 0x000fcc00078e0016 */
[----:B------:R-:W5:Y:S01]  /*2aa0*/  LDG.E.ENL2.256 R28, R32, desc[UR36][R28.64] ;  /* 0xfe0000241c20797e */ /* 0x000f62000812191c */
[----:B------:R-:W-:-:S04]  /*2ab0*/  IADD3 R57, PT, PT, R54, R53, RZ ;  /* 0x0000003536397210 */ /* 0x000fc80007ffe0ff */
[----:B------:R-:W-:-:S13]  /*2ac0*/  ISETP.GE.U32.AND P1, PT, R57, R58, PT ;  /* 0x0000003a3900720c */ /* 0x000fda0003f26070 */
[----:B------:R-:W-:Y:S05]  /*2ad0*/  @P1 BRA `(.L_x_1202) ;  /* 0x0000000000381947 */ /* 0x000fea0003800000 */
[----:B------:R-:W-:-:S05]  /*2ae0*/  SHF.R.U32.HI R13, RZ, 0x2, R57 ;  /* 0x00000002ff0d7819 */ /* 0x000fca0000011639 */
[----:B------:R-:W-:-:S06]  /*2af0*/  IMAD.WIDE.U32 R12, R13, 0x20, R22 ;  /* 0x000000200d0c7825 */ /* 0x000fcc00078e0016 */
[----:B------:R-:W5:Y:S01]  /*2b00*/  LDG.E.ENL2.256 R12, R24, desc[UR36][R12.64] ;  /* 0xfe0000240c18797e */ /* 0x000f62000812190c */
[----:B------:R-:W-:-:S05]  /*2b10*/  IMAD.IADD R57, R57, 0x1, R53 ;  /* 0x0000000139397824 */ /* 0x000fca00078e0235 */
[----:B------:R-:W-:-:S13]  /*2b20*/  ISETP.GE.U32.AND P1, PT, R57, R58, PT ;  /* 0x0000003a3900720c */ /* 0x000fda0003f26070 */
[----:B------:R-:W-:Y:S05]  /*2b30*/  @P1 BRA `(.L_x_1202) ;  /* 0x0000000000201947 */ /* 0x000fea0003800000 */
[----:B------:R-:W-:Y:S01]  /*2b40*/  IMAD.IADD R39, R57, 0x1, R53 ;  /* 0x0000000139277824 */ /* 0x000fe200078e0235 */
[----:B------:R-:W-:-:S04]  /*2b50*/  SHF.R.U32.HI R37, RZ, 0x2, R57 ;  /* 0x00000002ff257819 */ /* 0x000fc80000011639 */
[----:B------:R-:W-:Y:S01]  /*2b60*/  ISETP.GE.U32.AND P1, PT, R39, R58, PT ;  /* 0x0000003a2700720c */ /* 0x000fe20003f26070 */
[----:B------:R-:W-:-:S12]  /*2b70*/  IMAD.WIDE.U32 R36, R37, 0x20, R22 ;  /* 0x0000002025247825 */ /* 0x000fd800078e0016 */
[----:B------:R-:W-:-:S05]  /*2b80*/  @!P1 SHF.R.U32.HI R39, RZ, 0x2, R39 ;  /* 0x00000002ff279819 */ /* 0x000fca0000011627 */
[----:B------:R-:W-:Y:S02]  /*2b90*/  @!P1 IMAD.WIDE.U32 R22, R39, 0x20, R22 ;  /* 0x0000002027169825 */ /* 0x000fe400078e0016 */
[----:B------:R-:W5:Y:S04]  /*2ba0*/  LDG.E.ENL2.256 R36, R40, desc[UR36][R36.64] ;  /* 0xfe0000242428797e */ /* 0x000f680008121924 */
[----:B------:R1:W5:Y:S02]  /*2bb0*/  @!P1 LDG.E.ENL2.256 R4, R8, desc[UR36][R22.64] ;  /* 0xfe0000241608997e */ /* 0x0003640008121904 */
.L_x_1202:
[----:B------:R-:W-:Y:S05]  /*2bc0*/  BSYNC.RECONVERGENT B0 ;  /* 0x0000000000007941 */ /* 0x000fea0003800200 */
.L_x_1201:
[----:B------:R-:W-:Y:S04]  /*2bd0*/  BSSY.RECONVERGENT B0, `(.L_x_1203) ;  /* 0x000006b000007945 */ /* 0x000fe80003800200 */
[----:B------:R-:W-:Y:S05]  /*2be0*/  @P0 BRA `(.L_x_1204) ;  /* 0x0000000400a40947 */ /* 0x000fea0003800000 */
[----:B------:R-:W-:Y:S01]  /*2bf0*/  LOP3.LUT P1, RZ, R56, 0xff, RZ, 0xc0, !PT ;  /* 0x000000ff38ff7812 */ /* 0x000fe2000782c0ff */
[----:B------:R-:W-:Y:S01]  /*2c00*/  IMAD.IADD R54, R54, 0x1, R53 ;  /* 0x0000000136367824 */ /* 0x000fe200078e0235 */
[----:B------:R-:W-:Y:S02]  /*2c10*/  LOP3.LUT P2, RZ, R55, 0xff, RZ, 0xc0, !PT ;  /* 0x000000ff37ff7812 */ /* 0x000fe4000784c0ff */
[----:B------:R-:W-:Y:S02]  /*2c20*/  LOP3.LUT P3, RZ, R0, 0xff, RZ, 0xc0, !PT ;  /* 0x000000ff00ff7812 */ /* 0x000fe4000786c0ff */
[----:B------:R-:W-:Y:S02]  /*2c30*/  LOP3.LUT P4, RZ, R3, 0xff, RZ, 0xc0, !PT ;  /* 0x000000ff03ff7812 */ /* 0x000fe4000788c0ff */
[----:B------:R-:W-:-:S05]  /*2c40*/  PLOP3.LUT P0, PT, PT, PT, PT, 0x80, 0x8 ;  /* 0x000000000008781c */ /* 0x000fca0003f0f070 */
        /* <DEDUP_REMOVED lines=20> */
[----:B------:R-:W-:Y:S05]  /*2d90*/  @P4 BRA `(.L_x_1204) ;  /* 0x0000000400384947 */ /* 0x000fea0003800000 */
[----:B------:R-:W-:Y:S02]  /*2da0*/  LOP3.LUT P1, RZ, R18, 0xff, RZ, 0xc0, !PT ;  /* 0x000000ff12ff7812 */ /* 0x000fe4000782c0ff */
[----:B------:R-:W-:Y:S02]  /*2db0*/  LOP3.LUT P2, RZ, R20, 0xff, RZ, 0xc0, !PT ;  /* 0x000000ff14ff7812 */ /* 0x000fe4000784c0ff */
[----:B------:R-:W-:Y:S02]  /*2dc0*/  LOP3.LUT P3, RZ, R21, 0xff, RZ, 0xc0, !PT ;  /* 0x000000ff15ff7812 */ /* 0x000fe4000786c0ff */
[----:B------:R-:W-:Y:S02]  /*2dd0*/  LOP3.LUT P4, RZ, R44, 0xff, RZ, 0xc0, !PT ;  /* 0x000000ff2cff7812 */ /* 0x000fe4000788c0ff */
[----:B------:R-:W-:-:S05]  /*2de0*/  PLOP3.LUT P0, PT, PT, PT, PT, 0x80, 0x8 ;  /* 0x000000000008781c */ /* 0x000fca0003f0f070 */
[----:B------:R-:W-:Y:S02]  /*2df0*/  @!P1 FSETP.NEU.FTZ.AND P5, PT, R24, RZ, PT ;  /* 0x000000ff1800920b */ /* 0x000fe40003fbd000 */
[----:B------:R-:W-:-:S04]  /*2e00*/  @!P1 FSETP.NEU.FTZ.AND P6, PT, R25, RZ, PT ;  /* 0x000000ff1900920b */ /* 0x000fc80003fdd000 */
[----:B------:R-:W-:Y:S02]  /*2e10*/  @!P1 PLOP3.LUT P0, PT, P5, P6, PT, 0xf8, 0x8f ;  /* 0x00000000008f981c */ /* 0x000fe40002f0df70 */
[----:B------:R-:W-:Y:S02]  /*2e20*/  @!P2 FSETP.NEU.FTZ.AND P5, PT, R26, RZ, PT ;  /* 0x000000ff1a00a20b */ /* 0x000fe40003fbd000 */
[----:B------:R-:W-:Y:S02]  /*2e30*/  @!P2 FSETP.NEU.FTZ.AND P6, PT, R27, RZ, PT ;  /* 0x000000ff1b00a20b */ /* 0x000fe40003fdd000 */
[----:B------:R-:W-:Y:S02]  /*2e40*/  PLOP3.LUT P1, PT, PT, PT, PT, 0x80, 0x8 ;  /* 0x000000000008781c */ /* 0x000fe40003f2f070 */
[----:B------:R-:W-:Y:S02]  /*2e50*/  @!P2 PLOP3.LUT P1, PT, P5, P6, PT, 0xf8, 0x8f ;  /* 0x00000000008fa81c */ /* 0x000fe40002f2df70 */
[----:B------:R-:W-:Y:S01]  /*2e60*/  @!P3 FSETP.NEU.FTZ.AND P5, PT, R12, RZ, PT ;  /* 0x000000ff0c00b20b */ /* 0x000fe20003fbd000 */
[----:B------:R-:W-:Y:S01]  /*2e70*/  IMAD.IADD R12, R54, 0x1, R53 ;  /* 0x00000001360c7824 */ /* 0x000fe200078e0235 */
[----:B------:R-:W-:-:S02]  /*2e80*/  @!P3 FSETP.NEU.FTZ.AND P6, PT, R13, RZ, PT ;  /* 0x000000ff0d00b20b */ /* 0x000fc40003fdd000 */
[----:B------:R-:W-:Y:S02]  /*2e90*/  PLOP3.LUT P2, PT, PT, PT, PT, 0x80, 0x8 ;  /* 0x000000000008781c */ /* 0x000fe40003f4f070 */
[----:B------:R-:W-:Y:S02]  /*2ea0*/  @!P3 PLOP3.LUT P2, PT, P5, P6, PT, 0xf8, 0x8f ;  /* 0x00000000008fb81c */ /* 0x000fe40002f4df70 */
[----:B------:R-:W-:Y:S02]  /*2eb0*/  @!P4 FSETP.NEU.FTZ.AND P5, PT, R14, RZ, PT ;  /* 0x000000ff0e00c20b */ /* 0x000fe40003fbd000 */
[----:B------:R-:W-:Y:S02]  /*2ec0*/  @!P4 FSETP.NEU.FTZ.AND P6, PT, R15, RZ, PT ;  /* 0x000000ff0f00c20b */ /* 0x000fe40003fdd000 */
[----:B------:R-:W-:Y:S02]  /*2ed0*/  PLOP3.LUT P3, PT, PT, PT, PT, 0x80, 0x8 ;  /* 0x000000000008781c */ /* 0x000fe40003f6f070 */
[----:B------:R-:W-:-:S02]  /*2ee0*/  @!P4 PLOP3.LUT P3, PT, P5, P6, PT, 0xf8, 0x8f ;  /* 0x00000000008fc81c */ /* 0x000fc40002f6df70 */
        /* <DEDUP_REMOVED lines=10> */
[----:B------:R-:W-:Y:S02]  /*2f90*/  PLOP3.LUT P0, PT, PT, PT, PT, 0x80, 0x8 ;  /* 0x000000000008781c */ /* 0x000fe40003f0f070 */
[----:B------:R-:W-:-:S03]  /*2fa0*/  IADD3 R53, PT, PT, R12, R53, RZ ;  /* 0x000000350c357210 */ /* 0x000fc60007ffe0ff */
[----:B------:R-:W-:Y:S02]  /*2fb0*/  @!P1 FSETP.NEU.FTZ.AND P5, PT, R40, RZ, PT ;  /* 0x000000ff2800920b */ /* 0x000fe40003fbd000 */
        /* <DEDUP_REMOVED lines=40> */
[----:B------:R-:W-:Y:S02]  /*3240*/  SEL R49, RZ, 0x1, !P0 ;  /* 0x00000001ff317807 */ /* 0x000fe40004000000 */
[----:B------:R-:W-:Y:S02]  /*3250*/  SEL R50, RZ, 0x1, !P1 ;  /* 0x00000001ff327807 */ /* 0x000fe40004800000 */
[----:B------:R-:W-:Y:S02]  /*3260*/  SEL R51, RZ, 0x1, !P2 ;  /* 0x00000001ff337807 */ /* 0x000fe40005000000 */
[----:B------:R-:W-:-:S07]  /*3270*/  SEL R52, RZ, 0x1, !P3 ;  /* 0x00000001ff347807 */ /* 0x000fce0005800000 */
.L_x_1204:
[----:B------:R-:W-:Y:S05]  /*3280*/  BSYNC.RECONVERGENT B0 ;  /* 0x0000000000007941 */ /* 0x000fea0003800200 */
.L_x_1203:
        /* <DEDUP_REMOVED lines=9> */
.L_x_1197:
[----:B------:R-:W-:-:S13]  /*3320*/  ISETP.NE.AND P0, PT, R55, 0x1, PT ;  /* 0x000000013700780c */ /* 0x000fda0003f05270 */
        /* <DEDUP_REMOVED lines=23> */
[----:B------:R-:W-:Y:S01]  /*34a0*/  CS2R R4, SRZ ;  /* 0x0000000000047805 */ /* 0x000fe2000001ff00 */
[----:B-1----:R-:W-:Y:S01]  /*34b0*/  IMAD.U32 R54, RZ, RZ, UR4 ;  /* 0x00000004ff367e24 */ /* 0x002fe2000f8e00ff */
[----:B------:R-:W-:Y:S01]  /*34c0*/  MOV R52, UR4 ;  /* 0x0000000400347c02 */ /* 0x000fe20008000f00 */
[----:B------:R-:W-:Y:S01]  /*34d0*/  IMAD.U32 R53, RZ, RZ, UR4 ;  /* 0x00000004ff357e24 */ /* 0x000fe2000f8e00ff */
[----:B------:R-:W-:Y:S01]  /*34e0*/  MOV R46, UR4 ;  /* 0x00000004002e7c02 */ /* 0x000fe20008000f00 */
[----:B------:R-:W-:Y:S01]  /*34f0*/  IMAD.U32 R51, RZ, RZ, UR4 ;  /* 0x00000004ff337e24 */ /* 0x000fe2000f8e00ff */
[----:B------:R-:W-:Y:S01]  /*3500*/  MOV R20, UR4 ;  /* 0x0000000400147c02 */ /* 0x000fe20008000f00 */
[----:B------:R-:W-:Y:S02]  /*3510*/  IMAD.U32 R50, RZ, RZ, UR4 ;  /* 0x00000004ff327e24 */ /* 0x000fe4000f8e00ff */
        /* <DEDUP_REMOVED lines=27> */
.L_x_1208:
[----:B------:R-:W-:-:S05]  /*36d0*/  IMAD R4, R0, R56, RZ ;  /* 0x0000003800047224 */ /* 0x000fca00078e02ff */
[----:B------:R-:W-:-:S05]  /*36e0*/  SHF.R.U32.HI R37, RZ, 0x2, R4 ;  /* 0x00000002ff257819 */ /* 0x000fca0000011604 */
[----:B------:R-:W-:-:S06]  /*36f0*/  IMAD.WIDE.U32 R36, R37, 0x20, R22 ;  /* 0x0000002025247825 */ /* 0x000fcc00078e0016 */
[----:B------:R-:W3:Y:S01]  /*3700*/  LDG.E.ENL2.256 R36, R40, desc[UR36][R36.64] ;  /* 0xfe0000242428797e */ /* 0x000ee20008121924 */
[----:B-1----:R-:W-:-:S04]  /*3710*/  IMAD.IADD R56, R56, 0x1, R55 ;  /* 0x0000000138387824 */ /* 0x002fc800078e0237 */
[----:B------:R-:W-:-:S05]  /*3720*/  IMAD R4, R0, R56, RZ ;  /* 0x0000003800047224 */ /* 0x000fca00078e02ff */
[----:B------:R-:W-:-:S05]  /*3730*/  SHF.R.U32.HI R29, RZ, 0x2, R4 ;  /* 0x00000002ff1d7819 */ /* 0x000fca0000011604 */
[----:B------:R-:W-:-:S06]  /*3740*/  IMAD.WIDE.U32 R28, R29, 0x20, R22 ;  /* 0x000000201d1c7825 */ /* 0x000fcc00078e0016 */
[----:B------:R-:W4:Y:S01]  /*3750*/  LDG.E.ENL2.256 R28, R32, desc[UR36][R28.64] ;  /* 0xfe0000241c20797e */ /* 0x000f22000812191c */
        /* <DEDUP_REMOVED lines=10> */
[----:B------:R-:W5:Y:S01]  /*3800*/  LDG.E.ENL2.256 R12, R24, desc[UR36][R12.64] ;  /* 0xfe0000240c18797e */ /* 0x000f62000812190c */
[----:B------:R-:W-:-:S04]  /*3810*/  IMAD.IADD R56, R56, 0x1, R55 ;  /* 0x0000000138387824 */ /* 0x000fc800078e0237 */
[----:B------:R-:W-:-:S05]  /*3820*/  IMAD R3, R0, R56, RZ ;  /* 0x0000003800037224 */ /* 0x000fca00078e02ff */
        /* <DEDUP_REMOVED lines=150> */
.L_x_1207:
[----:B------:R-:W-:Y:S05]  /*4190*/  BSYNC.RECONVERGENT B0 ;  /* 0x0000000000007941 */ /* 0x000fea0003800200 */
.L_x_1206:
[----:B------:R-:W-:Y:S01]  /*41a0*/  ISETP.GE.U32.AND P0, PT, R56, R58, PT ;  /* 0x0000003a3800720c */ /* 0x000fe20003f06070 */
[----:B------:R-:W-:-:S12]  /*41b0*/  BSSY.RECONVERGENT B0, `(.L_x_1209) ;  /* 0x000001a000007945 */ /* 0x000fd80003800200 */
[----:B------:R-:W-:Y:S05]  /*41c0*/  @P0 BRA `(.L_x_1210) ;  /* 0x0000000000600947 */ /* 0x000fea0003800000 */
[----:B------:R-:W-:-:S05]  /*41d0*/  IMAD R36, R0, R56, RZ ;  /* 0x0000003800247224 */ /* 0x000fca00078e02ff */
[----:B------:R-:W-:-:S05]  /*41e0*/  SHF.R.U32.HI R37, RZ, 0x2, R36 ;  /* 0x00000002ff257819 */ /* 0x000fca0000011624 */
[----:B------:R-:W-:-:S06]  /*41f0*/  IMAD.WIDE.U32 R36, R37, 0x20, R22 ;  /* 0x0000002025247825 */ /* 0x000fcc00078e0016 */
[----:B------:R-:W5:Y:S01]  /*4200*/  LDG.E.ENL2.256 R36, R40, desc[UR36][R36.64] ;  /* 0xfe0000242428797e */ /* 0x000f620008121924 */
[----:B------:R-:W-:-:S05]  /*4210*/  IMAD.IADD R57, R56, 0x1, R55 ;  /* 0x0000000138397824 */ /* 0x000fca00078e0237 */
[----:B------:R-:W-:-:S13]  /*4220*/  ISETP.GE.U32.AND P1, PT, R57, R58, PT ;  /* 0x0000003a3900720c */ /* 0x000fda0003f26070 */
        /* <DEDUP_REMOVED lines=16> */
[----:B------:R-:W5:Y:S04]  /*4330*/  LDG.E.ENL2.256 R12, R24, desc[UR36][R12.64] ;  /* 0xfe0000240c18797e */ /* 0x000f68000812190c */
[----:B------:R1:W5:Y:S02]  /*4340*/  @!P1 LDG.E.ENL2.256 R4, R8, desc[UR36][R22.64] ;  /* 0xfe0000241608997e */ /* 0x0003640008121904 */
.L_x_1210:
[----:B------:R-:W-:Y:S05]  /*4350*/  BSYNC.RECONVERGENT B0 ;  /* 0x0000000000007941 */ /* 0x000fea0003800200 */
.L_x_1209:
        /* <DEDUP_REMOVED lines=29> */
[----:B------:R-:W-:Y:S01]  /*4530*/  LOP3.LUT P1, RZ, R21, 0xff, RZ, 0xc0, !PT ;  /* 0x000000ff15ff7812 */ /* 0x000fe2000782c0ff */
[----:B------:R-:W-:Y:S01]  /*4540*/  IMAD.IADD R0, R0, 0x1, R55 ;  /* 0x0000000100007824 */ /* 0x000fe200078e0237 */
        /* <DEDUP_REMOVED lines=76> */
.L_x_1212:
[----:B------:R-:W-:Y:S05]  /*4a10*/  BSYNC.RECONVERGENT B0 ;  /* 0x0000000000007941 */ /* 0x000fea0003800200 */
.L_x_1211:
        /* <DEDUP_REMOVED lines=9> */
.L_x_1205:
[----:B------:R-:W1:Y:S01]  /*4ab0*/  LDCU UR4, c[0x0][0x390] ;  /* 0x00007200ff0477ac */ /* 0x000e620008000800 */
[----:B------:R-:W2:Y:S01]  /*4ac0*/  LDC.U8 R57, c[0x0][0x381] ;  /* 0x0000e040ff397b82 */ /* 0x000ea20000000000 */
[----:B------:R-:W-:Y:S01]  /*4ad0*/  BSSY.RECONVERGENT B0, `(.L_x_1213) ;  /* 0x00004e8000007945 */ /* 0x000fe20003800200 */
[----:B------:R-:W-:Y:S02]  /*4ae0*/  MOV R53, R3 ;  /* 0x0000000300357202 */ /* 0x000fe40000000f00 */
        /* <DEDUP_REMOVED lines=15> */
[----:B------:R-:W-:Y:S02]  /*4be0*/  CS2R R26, SRZ ;  /* 0x00000000001a7805 */ /* 0x000fe4000001ff00 */
[----:B------:R-:W-:Y:S01]  /*4bf0*/  CS2R R24, SRZ ;  /* 0x0000000000187805 */ /* 0x000fe2000001ff00 */
        /* <DEDUP_REMOVED lines=19> */
[----:B------:R-:W-:Y:S01]  /*4d30*/  VIADD R59, R55, 0xffffffff ;  /* 0xffffffff373b7836 */ /* 0x000fe20000000000 */
[C---:B------:R-:W-:Y:S02]  /*4d40*/  PRMT R52, R57.reuse, 0x7610, R52 ;  /* 0x0000761039347816 */ /* 0x040fe40000000034 */
        /* <DEDUP_REMOVED lines=16> */
[----:B------:R-:W-:-:S07]  /*4e50*/  PRMT R0, R57, 0x7610, R0 ;  /* 0x0000761039007816 */ /* 0x000fce0000000000 */
.L_x_1221:
[----:B------:R-:W-:Y:S01]  /*4e60*/  ISETP.NE.AND P0, PT, R55, RZ, PT ;  /* 0x000000ff3700720c */ /* 0x000fe20003f05270 */
[----:B------:R-:W1:-:S12]  /*4e70*/  LDCU UR4, c[0x0][0x390] ;  /* 0x00007200ff0477ac */ /* 0x000e580008000800 */
[----:B0-----:R-:W-:Y:S05]  /*4e80*/  @P0 BRA `(.L_x_1215) ;  /* 0x0000000000680947 */ /* 0x001fea0003800000 */
[----:B------:R-:W2:Y:S02]  /*4e90*/  LDG.E.ENL2.256 R28, R32, desc[UR36][R60.64] ;  /* 0xfe0000243c20797e */ /* 0x000ea4000812191c */
[----:B--2---:R-:W-:Y:S01]  /*4ea0*/  IMAD.MOV.U32 R39, RZ, RZ, R31 ;  /* 0x000000ffff277224 */ /* 0x004fe200078e001f */
[----:B------:R-:W-:Y:S01]  /*4eb0*/  MOV R37, R29 ;  /* 0x0000001d00257202 */ /* 0x000fe20000000f00 */
[----:B------:R-:W-:Y:S01]  /*4ec0*/  IMAD.MOV.U32 R38, RZ, RZ, R30 ;  /* 0x000000ffff267224 */ /* 0x000fe200078e001e */
[----:B------:R-:W-:Y:S01]  /*4ed0*/  MOV R40, R32 ;  /* 0x0000002000287202 */ /* 0x000fe20000000f00 */
[----:B------:R-:W-:Y:S01]  /*4ee0*/  IMAD.MOV.U32 R36, RZ, RZ, R28 ;  /* 0x000000ffff247224 */ /* 0x000fe200078e001c */
[----:B------:R-:W-:Y:S01]  /*4ef0*/  MOV R15, R35 ;  /* 0x00000023000f7202 */ /* 0x000fe20000000f00 */
[----:B------:R-:W-:Y:S01]  /*4f00*/  IMAD.MOV.U32 R43, RZ, RZ, R35 ;  /* 0x000000ffff2b7224 */ /* 0x000fe200078e0023 */
[----:B------:R-:W-:Y:S01]  /*4f10*/  MOV R22, R30 ;  /* 0x0000001e00167202 */ /* 0x000fe20000000f00 */
[----:B------:R-:W-:Y:S01]  /*4f20*/  IMAD.MOV.U32 R42, RZ, RZ, R34 ;  /* 0x000000ffff2a7224 */ /* 0x000fe200078e0022 */
[----:B------:R-:W-:Y:S01]  /*4f30*/  MOV R25, R33 ;  /* 0x0000002100197202 */ /* 0x000fe20000000f00 */
[----:B------:R-:W-:-:S02]  /*4f40*/  IMAD.MOV.U32 R41, RZ, RZ, R33 ;  /* 0x000000ffff297224 */ /* 0x000fc400078e0021 */
[----:B------:R-:W-:Y:S02]  /*4f50*/  IMAD.MOV.U32 R11, RZ, RZ, R31 ;  /* 0x000000ffff0b7224 */ /* 0x000fe400078e001f */
[----:B------:R-:W-:Y:S02]  /*4f60*/  IMAD.MOV.U32 R10, RZ, RZ, R30 ;  /* 0x000000ffff0a7224 */ /* 0x000fe400078e001e */
[----:B------:R-:W-:Y:S02]  /*4f70*/  IMAD.MOV.U32 R9, RZ, RZ, R29 ;  /* 0x000000ffff097224 */ /* 0x000fe400078e001d */
[----:B------:R-:W-:Y:S02]  /*4f80*/  IMAD.MOV.U32 R8, RZ, RZ, R28 ;  /* 0x000000ffff087224 */ /* 0x000fe400078e001c */
[----:B------:R-:W-:Y:S02]  /*4f90*/  IMAD.MOV.U32 R14, RZ, RZ, R34 ;  /* 0x000000ffff0e7224 */ /* 0x000fe400078e0022 */
[----:B------:R-:W-:-:S02]  /*4fa0*/  IMAD.MOV.U32 R13, RZ, RZ, R33 ;  /* 0x000000ffff0d7224 */ /* 0x000fc400078e0021 */
[----:B------:R-:W-:Y:S02]  /*4fb0*/  IMAD.MOV.U32 R12, RZ, RZ, R32 ;  /* 0x000000ffff0c7224 */ /* 0x000fe400078e0020 */
[----:B------:R-:W-:Y:S02]  /*4fc0*/  IMAD.MOV.U32 R23, RZ, RZ, R31 ;  /* 0x000000ffff177224 */ /* 0x000fe400078e001f */
[----:B------:R-:W-:Y:S02]  /*4fd0*/  IMAD.MOV.U32 R21, RZ, RZ, R29 ;  /* 0x000000ffff157224 */ /* 0x000fe400078e001d */
[----:B------:R-:W-:Y:S02]  /*4fe0*/  IMAD.MOV.U32 R20, RZ, RZ, R28 ;  /* 0x000000ffff147224 */ /* 0x000fe400078e001c */
[----:B------:R-:W-:Y:S02]  /*4ff0*/  IMAD.MOV.U32 R27, RZ, RZ, R35 ;  /* 0x000000ffff1b7224 */ /* 0x000fe400078e0023 */
[----:B------:R-:W-:-:S02]  /*5000*/  IMAD.MOV.U32 R26, RZ, RZ, R34 ;  /* 0x000000ffff1a7224 */ /* 0x000fc400078e0022 */
[----:B------:R-:W-:Y:S01]  /*5010*/  IMAD.MOV.U32 R24, RZ, RZ, R32 ;  /* 0x000000ffff187224 */ /* 0x000fe200078e0020 */
[----:B------:R-:W-:Y:S06]  /*5020*/  BRA `(.L_x_1216) ;  /* 0x0000003c00d87947 */ /* 0x000fec0003800000 */
.L_x_1215:
[----:B------:R-:W2:Y:S01]  /*5030*/  LDCU.64 UR30, c[0x0][0x3c8] ;  /* 0x00007900ff1e77ac */ /* 0x000ea20008000a00 */
[----:B------:R-:W-:Y:S01]  /*5040*/  IMAD.MOV.U32 R8, RZ, RZ, RZ ;  /* 0x000000ffff087224 */ /* 0x000fe200078e00ff */
[----:B------:R-:W-:Y:S01]  /*5050*/  ISETP.NE.AND P0, PT, R59, RZ, PT ;  /* 0x000000ff3b00720c */ /* 0x000fe20003f05270 */
[----:B------:R-:W-:Y:S01]  /*5060*/  IMAD.MOV.U32 R9, RZ, RZ, R53 ;  /* 0x000000ffff097224 */ /* 0x000fe200078e0035 */
[----:B------:R-:W3:Y:S01]  /*5070*/  LDCU UR76, c[0x0][0x3d0] ;  /* 0x00007a00ff4c77ac */ /* 0x000ee20008000800 */
[----:B------:R-:W4:Y:S01]  /*5080*/  LDCU UR5, c[0x0][0x4f4] ;  /* 0x00009e80ff0577ac */ /* 0x000f220008000800 */
[----:B------:R-:W0:Y:S01]  /*5090*/  LDCU UR75, c[0x0][0x3d4] ;  /* 0x00007a80ff4b77ac */ /* 0x000e220008000800 */
[----:B------:R-:W0:Y:S01]  /*50a0*/  LDCU UR74, c[0x0][0x4f8] ;  /* 0x00009f00ff4a77ac */ /* 0x000e220008000800 */
[----:B--2---:R-:W-:Y:S01]  /*50b0*/  IMAD.HI.U32 R8, R53, UR31, R8 ;  /* 0x0000001f35087c27 */ /* 0x004fe2000f8e0008 */
[----:B------:R-:W2:Y:S04]  /*50c0*/  LDCU UR73, c[0x0][0x3e8] ;  /* 0x00007d00ff4977ac */ /* 0x000ea80008000800 */
[----:B---3--:R-:W-:Y:S01]  /*50d0*/  SHF.R.U32.HI R11, RZ, UR76, R8 ;  /* 0x0000004cff0b7c19 */ /* 0x008fe20008011608 */
[----:B------:R-:W3:Y:S04]  /*50e0*/  LDCU UR72, c[0x0][0x4fc] ;  /* 0x00009f80ff4877ac */ /* 0x000ee80008000800 */
[----:B------:R-:W-:Y:S01]  /*50f0*/  IMAD.MOV R8, RZ, RZ, -R11 ;  /* 0x000000ffff087224 */ /* 0x000fe200078e0a0b */
[----:B------:R-:W0:Y:S03]  /*5100*/  LDCU UR71, c[0x0][0x3ec] ;  /* 0x00007d80ff4777ac */ /* 0x000e260008000800 */
        /* <DEDUP_REMOVED lines=52> */
[----:B--234-:R-:W-:Y:S05]  /*5450*/  @!P0 BRA `(.L_x_1217) ;  /* 0x0000000c00688947 */ /* 0x01cfea0003800000 */
        /* <DEDUP_REMOVED lines=204> */
[----:B------:R-:W2:Y:S01]  /*6120*/  @P1 LDC.64 R10, c[0x0][0x4e8] ;  /* 0x00013a00ff0a1b82 */ /* 0x000ea20000000a00 */
[----:B0-----:R-:W-:-:S07]  /*6130*/  IMAD.HI.U32 R12, R20, UR52, R12 ;  /* 0x00000034140c7c27 */ /* 0x001fce000f8e000c */
[----:B------:R-:W0:Y:S01]  /*6140*/  @P1 LDC R14, c[0x0][0x4f0] ;  /* 0x00013c00ff0e1b82 */ /* 0x000e220000000800 */
[----:B------:R-:W-:Y:S01]  /*6150*/  SHF.R.U32.HI R13, RZ, UR53, R12 ;  /* 0x00000035ff0d7c19 */ /* 0x000fe2000801160c */
[----:B------:R-:W-:-:S06]  /*6160*/  @P1 IMAD.MOV.U32 R12, RZ, RZ, RZ ;  /* 0x000000ffff0c1224 */ /* 0x000fcc00078e00ff */
[----:B------:R-:W3:Y:S01]  /*6170*/  @P1 LDC R15, c[0x0][0x554] ;  /* 0x00015500ff0f1b82 */ /* 0x000ee20000000800 */
[----:B------:R-:W-:-:S04]  /*6180*/  IMAD.MOV R9, RZ, RZ, -R13 ;  /* 0x000000ffff097224 */ /* 0x000fc800078e0a0d */
[----:B------:R-:W-:Y:S02]  /*6190*/  IMAD R9, R9, UR27, R20 ;  /* 0x0000001b09097c24 */ /* 0x000fe4000f8e0214 */
[----:B--2---:R-:W-:-:S04]  /*61a0*/  @P1 IMAD.HI.U32 R11, R13, R11, R12 ;  /* 0x0000000b0d0b1227 */ /* 0x004fc800078e000c */
[----:B------:R-:W-:Y:S01]  /*61b0*/  IMAD R8, R9, UR28, R8 ;  /* 0x0000001c09087c24 */ /* 0x000fe2000f8e0208 */
[----:B0-----:R-:W-:-:S05]  /*61c0*/  @P1 SHF.R.U32.HI R11, RZ, R14, R11 ;  /* 0x0000000eff0b1219 */ /* 0x001fca000001160b */
[----:B------:R-:W-:-:S04]  /*61d0*/  @P1 IMAD.MOV R11, RZ, RZ, -R11 ;  /* 0x000000ffff0b1224 */ /* 0x000fc800078e0a0b */
[----:B------:R-:W-:-:S04]  /*61e0*/  @P1 IMAD R13, R11, R10, R13 ;  /* 0x0000000a0b0d1224 */ /* 0x000fc800078e020d */
[----:B---3--:R-:W-:-:S07]  /*61f0*/  @P1 IMAD R8, R13, R15, R8 ;  /* 0x0000000f0d081224 */ /* 0x008fce00078e0208 */
.L_x_1217:
[----:B------:R-:W-:-:S04]  /*6200*/  LOP3.LUT R21, R8, 0xffffffe0, RZ, 0xc0, !PT ;  /* 0xffffffe008157812 */ /* 0x000fc800078ec0ff */
[----:B------:R-:W-:-:S04]  /*6210*/  IADD3 R20, P1, PT, R21, R60, RZ ;  /* 0x0000003c15147210 */ /* 0x000fc80007f3e0ff */
[----:B------:R-:W-:-:S06]  /*6220*/  IADD3.X R21, PT, PT, RZ, R61, RZ, P1, !PT ;  /* 0x0000003dff157210 */ /* 0x000fcc0000ffe4ff */
[----:B------:R-:W5:Y:S01]  /*6230*/  LDG.E.ENL2.256 R20, R24, desc[UR36][R20.64] ;  /* 0xfe0000241418797e */ /* 0x000f620008121914 */
[----:B-1----:R-:W-:Y:S02]  /*6240*/  VIADD R31, R53, UR4 ;  /* 0x00000004351f7c36 */ /* 0x002fe40008000000 */
[----:B------:R-:W-:-:S04]  /*6250*/  IMAD.MOV.U32 R30, RZ, RZ, RZ ;  /* 0x000000ffff1e7224 */ /* 0x000fc800078e00ff */
[----:B------:R-:W-:-:S05]  /*6260*/  IMAD.HI.U32 R8, R31, UR31, R30 ;  /* 0x0000001f1f087c27 */ /* 0x000fca000f8e001e */
[----:B------:R-:W-:-:S05]  /*6270*/  SHF.R.U32.HI R10, RZ, UR76, R8 ;  /* 0x0000004cff0a7c19 */ /* 0x000fca0008011608 */
[----:B------:R-:W-:-:S04]  /*6280*/  IMAD.MOV R9, RZ, RZ, -R10 ;  /* 0x000000ffff097224 */ /* 0x000fc800078e0a0a */
[----:B------:R-:W-:-:S04]  /*6290*/  IMAD R12, R9, UR30, R31 ;  /* 0x0000001e090c7c24 */ /* 0x000fc8000f8e021f */
[----:B------:R-:W-:Y:S01]  /*62a0*/  IMAD R12, R12, UR5, RZ ;  /* 0x000000050c0c7c24 */ /* 0x000fe2000f8e02ff */
        /* <DEDUP_REMOVED lines=230> */
.L_x_1218:
[----:B------:R-:W-:-:S04]  /*7110*/  LOP3.LUT R9, R12, 0xffffffe0, RZ, 0xc0, !PT ;  /* 0xffffffe00c097812 */ /* 0x000fc800078ec0ff */
[----:B------:R-:W-:-:S05]  /*7120*/  IADD3 R8, P1, PT, R9, R60, RZ ;  /* 0x0000003c09087210 */ /* 0x000fca0007f3e0ff */
[----:B------:R-:W-:-:S06]  /*7130*/  IMAD.X R9, RZ, RZ, R61, P1 ;  /* 0x000000ffff097224 */ /* 0x000fcc00008e063d */
[----:B------:R-:W5:Y:S01]  /*7140*/  LDG.E.ENL2.256 R8, R12, desc[UR36][R8.64] ;  /* 0xfe000024080c797e */ /* 0x000f620008121908 */
[----:B------:R-:W-:Y:S01]  /*7150*/  IADD3 R31, PT, PT, R31, UR4, RZ ;  /* 0x000000041f1f7c10 */ /* 0x000fe2000fffe0ff */
        /* <DEDUP_REMOVED lines=236> */
.L_x_1219:
[----:B------:R-:W-:Y:S01]  /*8020*/  LOP3.LUT R37, R34, 0xffffffe0, RZ, 0xc0, !PT ;  /* 0xffffffe022257812 */ /* 0x000fe200078ec0ff */
[----:B------:R-:W1:Y:S03]  /*8030*/  LDCU UR52, c[0x0][0x3c4] ;  /* 0x00007880ff3477ac */ /* 0x000e660008000800 */
[----:B------:R-:W-:-:S05]  /*8040*/  IADD3 R36, P0, PT, R37, R60, RZ ;  /* 0x0000003c25247210 */ /* 0x000fca0007f1e0ff */
[----:B------:R-:W-:-:S06]  /*8050*/  IMAD.X R37, RZ, RZ, R61, P0 ;  /* 0x000000ffff257224 */ /* 0x000fcc00000e063d */
[----:B------:R-:W5:Y:S01]  /*8060*/  LDG.E.ENL2.256 R36, R40, desc[UR36][R36.64] ;  /* 0xfe0000242428797e */ /* 0x000f620008121924 */
[----:B------:R-:W-:Y:S01]  /*8070*/  MOV R30, RZ ;  /* 0x000000ff001e7202 */ /* 0x000fe20000000f00 */
[----:B------:R-:W-:Y:S01]  /*8080*/  VIADD R31, R31, UR4 ;  /* 0x000000041f1f7c36 */ /* 0x000fe20008000000 */
[----:B-1----:R-:W-:-:S03]  /*8090*/  UISETP.NE.AND UP0, UPT, UR52, 0x1, UPT ;  /* 0x000000013400788c */ /* 0x002fc6000bf05270 */
[----:B------:R-:W-:-:S05]  /*80a0*/  IMAD.HI.U32 R28, R31, UR31, R30 ;  /* 0x0000001f1f1c7c27 */ /* 0x000fca000f8e001e */
[----:B------:R-:W-:-:S05]  /*80b0*/  SHF.R.U32.HI R33, RZ, UR76, R28 ;  /* 0x0000004cff217c19 */ /* 0x000fca000801161c */
[----:B------:R-:W-:-:S04]  /*80c0*/  IMAD.MOV R30, RZ, RZ, -R33 ;  /* 0x000000ffff1e7224 */ /* 0x000fc800078e0a21 */
[----:B------:R-:W-:-:S04]  /*80d0*/  IMAD R30, R30, UR30, R31 ;  /* 0x0000001e1e1e7c24 */ /* 0x000fc8000f8e021f */
[----:B------:R-:W-:Y:S01]  /*80e0*/  IMAD R32, R30, UR5, RZ ;  /* 0x000000051e207c24 */ /* 0x000fe2000f8e02ff */
[----:B------:R-:W-:Y:S06]  /*80f0*/  BRA.U !UP0, `(.L_x_1220) ;  /* 0x0000000d08947547 */ /* 0x000fec000b800000 */
        /* <DEDUP_REMOVED lines=224> */
[----:B------:R-:W-:-:S03]  /*8f00*/  IMAD R29, R33, UR27, R34 ;  /* 0x0000001b211d7c24 */ /* 0x000fc6000f8e0222 */
[----:B------:R-:W-:Y:S01]  /*8f10*/  @P0 IADD3 R33, PT, PT, -R30, RZ, RZ ;  /* 0x000000ff1e210210 */ /* 0x000fe20007ffe1ff */
[----:B------:R-:W-:-:S04]  /*8f20*/  IMAD R32, R29, UR28, R32 ;  /* 0x0000001c1d207c24 */ /* 0x000fc8000f8e0220 */
[----:B------:R-:W-:-:S04]  /*8f30*/  @P0 IMAD R31, R28, R33, R31 ;  /* 0x000000211c1f0224 */ /* 0x000fc800078e021f */
[----:B--2---:R-:W-:-:S07]  /*8f40*/  @P0 IMAD R32, R31, R35, R32 ;  /* 0x000000231f200224 */ /* 0x004fce00078e0220 */
.L_x_1220:
[----:B------:R-:W-:-:S04]  /*8f50*/  LOP3.LUT R29, R32, 0xffffffe0, RZ, 0xc0, !PT ;  /* 0xffffffe0201d7812 */ /* 0x000fc800078ec0ff */
[----:B------:R-:W-:-:S05]  /*8f60*/  IADD3 R28, P0, PT, R29, R60, RZ ;  /* 0x0000003c1d1c7210 */ /* 0x000fca0007f1e0ff */
[----:B------:R-:W-:-:S06]  /*8f70*/  IMAD.X R29, RZ, RZ, R61, P0 ;  /* 0x000000ffff1d7224 */ /* 0x000fcc00000e063d */
[----:B------:R-:W5:Y:S02]  /*8f80*/  LDG.E.ENL2.256 R28, R32, desc[UR36][R28.64] ;  /* 0xfe0000241c20797e */ /* 0x000f64000812191c */
.L_x_1216:
[----:B------:R-:W-:Y:S01]  /*8f90*/  LOP3.LUT P3, RZ, R0, 0xff, RZ, 0xc0, !PT ;  /* 0x000000ff00ff7812 */ /* 0x000fe2000786c0ff */
[----:B------:R-:W2:Y:S01]  /*8fa0*/  LDCU UR5, c[0x0][0x388] ;  /* 0x00007100ff0577ac */ /* 0x000ea20008000800 */
[----:B------:R-:W-:Y:S01]  /*8fb0*/  LOP3.LUT P2, RZ, R3, 0xff, RZ, 0xc0, !PT ;  /* 0x000000ff03ff7812 */ /* 0x000fe2000784c0ff */
[----:B-1----:R-:W-:Y:S01]  /*8fc0*/  IMAD.U32 R56, RZ, RZ, UR4 ;  /* 0x00000004ff387e24 */ /* 0x002fe2000f8e00ff */
[----:B------:R-:W-:Y:S02]  /*8fd0*/  PLOP3.LUT P6, PT, PT, PT, PT, 0x80, 0x8 ;  /* 0x000000000008781c */ /* 0x000fe40003fcf070 */
[----:B------:R-:W-:Y:S01]  /*8fe0*/  LOP3.LUT P1, RZ, R4, 0xff, RZ, 0xc0, !PT ;  /* 0x000000ff04ff7812 */ /* 0x000fe2000782c0ff */
[----:B------:R-:W-:Y:S01]  /*8ff0*/  IMAD R53, R56, 0x4, R53 ;  /* 0x0000000438357824 */ /* 0x000fe200078e0235 */
[----:B------:R-:W-:Y:S02]  /*9000*/  LOP3.LUT P0, RZ, R5, 0xff, RZ, 0xc0, !PT ;  /* 0x000000ff05ff7812 */ /* 0x000fe4000780c0ff */
[----:B------:R-:W-:-:S03]  /*9010*/  LOP3.LUT R57, R57, 0xfffff7ff, RZ, 0xc0, !PT ;  /* 0xfffff7ff39397812 */ /* 0x000fc600078ec0ff */
[----:B-----5:R-:W-:Y:S02]  /*9020*/  @!P3 FSETP.NEU.FTZ.AND P4, PT, R24, RZ, PT ;  /* 0x000000ff1800b20b */ /* 0x020fe40003f9d000 */
[----:B------:R-:W-:-:S04]  /*9030*/  @!P3 FSETP.NEU.FTZ.AND P5, PT, R25, RZ, PT ;  /* 0x000000ff1900b20b */ /* 0x000fc80003fbd000 */
[----:B------:R-:W-:Y:S02]  /*9040*/  @!P3 PLOP3.LUT P6, PT, P4, P5, PT, 0xf8, 0x8f ;  /* 0x00000000008fb81c */ /* 0x000fe400027cbf70 */
[----:B------:R-:W-:Y:S02]  /*9050*/  @!P2 FSETP.NEU.FTZ.AND P3, PT, R26, RZ, PT ;  /* 0x000000ff1a00a20b */ /* 0x000fe40003f7d000 */
[----:B------:R-:W-:Y:S02]  /*9060*/  @!P2 FSETP.NEU.FTZ.AND P4, PT, R27, RZ, PT ;  /* 0x000000ff1b00a20b */ /* 0x000fe40003f9d000 */
[----:B------:R-:W-:Y:S02]  /*9070*/  PLOP3.LUT P5, PT, PT, PT, PT, 0x80, 0x8 ;  /* 0x000000000008781c */ /* 0x000fe40003faf070 */
[----:B--2---:R-:W-:-:S05]  /*9080*/  MOV R58, UR5 ;  /* 0x00000005003a7c02 */ /* 0x004fca0008000f00 */
        /* <DEDUP_REMOVED lines=16> */
[----:B------:R-:W-:Y:S02]  /*9190*/  @!P0 FSETP.NEU.FTZ.AND P1, PT, R12, RZ, PT ;  /* 0x000000ff0c00820b */ /* 0x000fe40003f3d000 */
        /* <DEDUP_REMOVED lines=55> */
[----:B------:R-:W-:Y:S02]  /*9510*/  P2R R48, PR, RZ, 0x4 ;  /* 0x00000004ff307803 */ /* 0x000fe40000000000 */
[----:B------:R-:W-:-:S04]  /*9520*/  LOP3.LUT P2, RZ, R57, 0x8, RZ, 0xc0, !PT ;  /* 0x0000000839ff7812 */ /* 0x000fc8000784c0ff */
[----:B------:R-:W-:Y:S02]  /*9530*/  P2R R47, PR, RZ, 0x4 ;  /* 0x00000004ff2f7803 */ /* 0x000fe40000000000 */
[----:B------:R-:W-:Y:S02]  /*9540*/  LOP3.LUT P2, RZ, R57, 0x10, RZ, 0xc0, !PT ;  /* 0x0000001039ff7812 */ /* 0x000fe4000784c0ff */
[----:B------:R-:W-:Y:S02]  /*9550*/  @!P0 FSETP.NEU.FTZ.AND P3, PT, R32, RZ, PT ;  /* 0x000000ff2000820b */ /* 0x000fe40003f7d000 */
[----:B------:R-:W-:Y:S02]  /*9560*/  @!P0 FSETP.NEU.FTZ.AND P4, PT, R33, RZ, PT ;  /* 0x000000ff2100820b */ /* 0x000fe40003f9d000 */
[----:B------:R-:W-:Y:S02]  /*9570*/  P2R R46, PR, RZ, 0x4 ;  /* 0x00000004ff2e7803 */ /* 0x000fe40000000000 */
[----:B------:R-:W-:-:S02]  /*9580*/  @!P0 PLOP3.LUT P1, PT, P3, P4, PT, 0xf8, 0x8f ;  /* 0x00000000008f881c */ /* 0x000fc40001f29f70 */
[----:B------:R-:W-:Y:S02]  /*9590*/  LOP3.LUT P3, RZ, R50, 0xff, RZ, 0xc0, !PT ;  /* 0x000000ff32ff7812 */ /* 0x000fe4000786c0ff */
[C---:B------:R-:W-:Y:S02]  /*95a0*/  LOP3.LUT P2, RZ, R57.reuse, 0x20, RZ, 0xc0, !PT ;  /* 0x0000002039ff7812 */ /* 0x040fe4000784c0ff */
[----:B------:R-:W-:Y:S02]  /*95b0*/  PLOP3.LUT P0, PT, PT, PT, PT, 0x80, 0x8 ;  /* 0x000000000008781c */ /* 0x000fe40003f0f070 */
[----:B------:R-:W-:Y:S02]  /*95c0*/  P2R R44, PR, RZ, 0x4 ;  /* 0x00000004ff2c7803 */ /* 0x000fe40000000000 */
[----:B------:R-:W-:Y:S02]  /*95d0*/  LOP3.LUT P2, RZ, R57, 0x40, RZ, 0xc0, !PT ;  /* 0x0000004039ff7812 */ /* 0x000fe4000784c0ff */
[----:B------:R-:W-:-:S02]  /*95e0*/  SEL R49, RZ, 0x1, !P1 ;  /* 0x00000001ff317807 */ /* 0x000fc40004800000 */
[----:B------:R-:W-:Y:S02]  /*95f0*/  P2R R18, PR, RZ, 0x4 ;  /* 0x00000004ff127803 */ /* 0x000fe40000000000 */
[----:B------:R-:W-:Y:S02]  /*9600*/  @!P3 FSETP.NEU.FTZ.AND P4, PT, R34, RZ, PT ;  /* 0x000000ff2200b20b */ /* 0x000fe40003f9d000 */
[----:B------:R-:W-:Y:S02]  /*9610*/  @!P3 FSETP.NEU.FTZ.AND P5, PT, R35, RZ, PT ;  /* 0x000000ff2300b20b */ /* 0x000fe40003fbd000 */
[----:B------:R-:W-:Y:S02]  /*9620*/  LOP3.LUT P2, RZ, R57, 0x80, RZ, 0xc0, !PT ;  /* 0x0000008039ff7812 */ /* 0x000fe4000784c0ff */
[----:B------:R-:W-:Y:S02]  /*9630*/  @!P3 PLOP3.LUT P0, PT, P4, P5, PT, 0xf8, 0x8f ;  /* 0x00000000008fb81c */ /* 0x000fe4000270bf70 */
[----:B------:R-:W-:-:S02]  /*9640*/  LOP3.LUT P4, RZ, R51, 0xff, RZ, 0xc0, !PT ;  /* 0x000000ff33ff7812 */ /* 0x000fc4000788c0ff */
[----:B------:R-:W-:Y:S02]  /*9650*/  P2R R6, PR, RZ, 0x4 ;  /* 0x00000004ff067803 */ /* 0x000fe40000000000 */
[C---:B------:R-:W-:Y:S02]  /*9660*/  LOP3.LUT P2, RZ, R57.reuse, 0x100, RZ, 0xc0, !PT ;  /* 0x0000010039ff7812 */ /* 0x040fe4000784c0ff */
[----:B------:R-:W-:Y:S02]  /*9670*/  PLOP3.LUT P3, PT, PT, PT, PT, 0x80, 0x8 ;  /* 0x000000000008781c */ /* 0x000fe40003f6f070 */
[----:B------:R-:W-:Y:S02]  /*9680*/  P2R R5, PR, RZ, 0x4 ;  /* 0x00000004ff057803 */ /* 0x000fe40000000000 */
[----:B------:R-:W-:Y:S02]  /*9690*/  LOP3.LUT P2, RZ, R57, 0x200, RZ, 0xc0, !PT ;  /* 0x0000020039ff7812 */ /* 0x000fe4000784c0ff */
[----:B------:R-:W-:-:S02]  /*96a0*/  SEL R50, RZ, 0x1, !P0 ;  /* 0x00000001ff327807 */ /* 0x000fc40004000000 */
[----:B------:R-:W-:Y:S02]  /*96b0*/  @!P4 FSETP.NEU.FTZ.AND P5, PT, R28, RZ, PT ;  /* 0x000000ff1c00c20b */ /* 0x000fe40003fbd000 */
[----:B------:R-:W-:Y:S02]  /*96c0*/  @!P4 FSETP.NEU.FTZ.AND P6, PT, R29, RZ, PT ;  /* 0x000000ff1d00c20b */ /* 0x000fe40003fdd000 */
[----:B------:R-:W-:Y:S02]  /*96d0*/  P2R R4, PR, RZ, 0x4 ;  /* 0x00000004ff047803 */ /* 0x000fe40000000000 */
[----:B------:R-:W-:Y:S02]  /*96e0*/  @!P4 PLOP3.LUT P3, PT, P5, P6, PT, 0xf8, 0x8f ;  /* 0x00000000008fc81c */ /* 0x000fe40002f6df70 */
[----:B------:R-:W-:Y:S02]  /*96f0*/  LOP3.LUT P5, RZ, R52, 0xff, RZ, 0xc0, !PT ;  /* 0x000000ff34ff7812 */ /* 0x000fe400078ac0ff */
[----:B------:R-:W-:-:S02]  /*9700*/  LOP3.LUT P2, RZ, R57, 0x400, RZ, 0xc0, !PT ;  /* 0x0000040039ff7812 */ /* 0x000fc4000784c0ff */
[----:B------:R-:W-:Y:S02]  /*9710*/  PLOP3.LUT P4, PT, PT, PT, PT, 0x80, 0x8 ;  /* 0x000000000008781c */ /* 0x000fe40003f8f070 */
[----:B------:R-:W-:Y:S02]  /*9720*/  P2R R3, PR, RZ, 0x4 ;  /* 0x00000004ff037803 */ /* 0x000fe40000000000 */
[----:B------:R-:W-:Y:S02]  /*9730*/  LOP3.LUT P2, RZ, R57, 0x800, RZ, 0xc0, !PT ;  /* 0x0000080039ff7812 */ /* 0x000fe4000784c0ff */
[----:B------:R-:W-:Y:S02]  /*9740*/  SEL R51, RZ, 0x1, !P3 ;  /* 0x00000001ff337807 */ /* 0x000fe40005800000 */
[----:B------:R-:W-:Y:S02]  /*9750*/  P2R R0, PR, RZ, 0x4 ;  /* 0x00000004ff007803 */ /* 0x000fe40000000000 */
[----:B------:R-:W-:-:S02]  /*9760*/  @!P5 FSETP.NEU.FTZ.AND P2, PT, R30, RZ, PT ;  /* 0x000000ff1e00d20b */ /* 0x000fc40003f5d000 */
[----:B------:R-:W-:-:S04]  /*9770*/  @!P5 FSETP.NEU.FTZ.AND P6, PT, R31, RZ, PT ;  /* 0x000000ff1f00d20b */ /* 0x000fc80003fdd000 */
[----:B------:R-:W-:Y:S02]  /*9780*/  @!P5 PLOP3.LUT P4, PT, P2, P6, PT, 0xf8, 0x8f ;  /* 0x00000000008fd81c */ /* 0x000fe4000178df70 */
[----:B------:R-:W-:Y:S02]  /*9790*/  ISETP.NE.AND P2, PT, R0, RZ, PT ;  /* 0x000000ff0000720c */ /* 0x000fe40003f45270 */
[----:B------:R-:W-:Y:S02]  /*97a0*/  LOP3.LUT P5, RZ, R57, 0x4, RZ, 0xc0, !PT ;  /* 0x0000000439ff7812 */ /* 0x000fe400078ac0ff */
[----:B------:R-:W-:Y:S02]  /*97b0*/  SEL R0, RZ, 0x1, !P2 ;  /* 0x00000001ff007807 */ /* 0x000fe40005000000 */
[----:B------:R-:W-:Y:S02]  /*97c0*/  ISETP.NE.AND P2, PT, R3, RZ, PT ;  /* 0x000000ff0300720c */ /* 0x000fe40003f45270 */
[----:B------:R-:W-:-:S02]  /*97d0*/  LOP3.LUT P6, RZ, R57, 0x1, RZ, 0xc0, !PT ;  /* 0x0000000139ff7812 */ /* 0x000fc400078cc0ff */
[----:B------:R-:W-:Y:S02]  /*97e0*/  SEL R3, RZ, 0x1, !P2 ;  /* 0x00000001ff037807 */ /* 0x000fe40005000000 */
[----:B------:R-:W-:Y:S02]  /*97f0*/  ISETP.NE.AND P2, PT, R4, RZ, PT ;  /* 0x000000ff0400720c */ /* 0x000fe40003f45270 */
[----:B------:R-:W-:Y:S02]  /*9800*/  SEL R52, RZ, 0x1, !P4 ;  /* 0x00000001ff347807 */ /* 0x000fe40006000000 */
        /* <DEDUP_REMOVED lines=9> */
[----:B------:R-:W-:Y:S02]  /*98a0*/  ISETP.NE.AND P2, PT, R46, RZ, PT ;  /* 0x000000ff2e00720c */ /* 0x000fe40003f45270 */
[----:B------:R-:W-:Y:S02]  /*98b0*/  SEL R46, RZ, 0x1, !P5 ;  /* 0x00000001ff2e7807 */ /* 0x000fe40006800000 */
[----:B------:R-:W-:Y:S02]  /*98c0*/  SEL R18, RZ, 0x1, !P2 ;  /* 0x00000001ff127807 */ /* 0x000fe40005000000 */
[----:B------:R-:W-:Y:S01]  /*98d0*/  ISETP.NE.AND P2, PT, R47, RZ, PT ;  /* 0x000000ff2f00720c */ /* 0x000fe20003f45270 */
[----:B------:R-:W-:-:S03]  /*98e0*/  IMAD R47, R56, 0x3, R53 ;  /* 0x00000003382f7824 */ /* 0x000fc600078e0235 */
[----:B------:R-:W-:Y:S02]  /*98f0*/  SEL R44, RZ, 0x1, !P2 ;  /* 0x00000001ff2c7807 */ /* 0x000fe40005000000 */
[----:B------:R-:W-:Y:S02]  /*9900*/  ISETP.GE.U32.AND P5, PT, R47, R58, PT ;  /* 0x0000003a2f00720c */ /* 0x000fe40003fa6070 */
[----:B------:R-:W-:Y:S02]  /*9910*/  ISETP.NE.AND P2, PT, R48, RZ, PT ;  /* 0x000000ff3000720c */ /* 0x000fe40003f45270 */
[----:B------:R-:W-:Y:S02]  /*9920*/  SEL R47, RZ, 0x1, !P6 ;  /* 0x00000001ff2f7807 */ /* 0x000fe40007000000 */
[----:B------:R-:W-:-:S07]  /*9930*/  SEL R48, RZ, 0x1, !P2 ;  /* 0x00000001ff307807 */ /* 0x000fce0005000000 */
[----:B------:R-:W-:Y:S05]  /*9940*/  @!P5 BRA `(.L_x_1221) ;  /* 0xffffffb40044d947 */ /* 0x000fea000383ffff */
.L_x_1214:
[----:B0-----:R-:W-:Y:S05]  /*9950*/  BSYNC.RECONVERGENT B0 ;  /* 0x0000000000007941 */ /* 0x001fea0003800200 */
.L_x_1213:
        /* <DEDUP_REMOVED lines=284> */
.L_x_1225:
[----:B------:R-:W-:Y:S01]  /*ab20*/  SHF.R.U32.HI R24, RZ, 0x5, R24 ;  /* 0x00000005ff187819 */ /* 0x000fe20000011618 */
[----:B------:R-:W-:-:S07]  /*ab30*/  IMAD.MOV.U32 R25, RZ, RZ, RZ ;  /* 0x000000ffff197224 */ /* 0x000fce00078e00ff */
.L_x_1224:
[----:B------:R-:W0:Y:S02]  /*ab40*/  LDCU.64 UR4, c[0x0][0x750] ;  /* 0x0000ea00ff0477ac */ /* 0x000e240008000a00 */
[----:B0-----:R-:W-:-:S05]  /*ab50*/  IADD3 R61, P1, PT, R54, UR4, RZ ;  /* 0x00000004363d7c10 */ /* 0x001fca000ff3e0ff */
[----:B------:R-:W-:Y:S01]  /*ab60*/  IMAD.X R60, RZ, RZ, UR5, P1 ;  /* 0x00000005ff3c7e24 */ /* 0x000fe200088e06ff */
[----:B------:R-:W-:-:S04]  /*ab70*/  LEA R20, P1, R24, R61, 0x5 ;  /* 0x0000003d18147211 */ /* 0x000fc800078228ff */
[----:B------:R-:W-:-:S06]  /*ab80*/  LEA.HI.X R21, R24, R60, R25, 0x5, P1 ;  /* 0x0000003c18157211 */ /* 0x000fcc00008f2c19 */
[----:B------:R-:W5:Y:S01]  /*ab90*/  LDG.E.ENL2.256 R20, R24, desc[UR36][R20.64] ;  /* 0xfe0000241418797e */ /* 0x000f620008121914 */
        /* <DEDUP_REMOVED lines=278> */
.L_x_1227:
[----:B------:R-:W-:Y:S01]  /*bd00*/  SHF.R.U32.HI R12, RZ, 0x5, R12 ;  /* 0x00000005ff0c7819 */ /* 0x000fe2000001160c */
[----:B------:R-:W-:-:S07]  /*bd10*/  IMAD.MOV.U32 R13, RZ, RZ, RZ ;  /* 0x000000ffff0d7224 */ /* 0x000fce00078e00ff */
.L_x_1226:
        /* <DEDUP_REMOVED lines=281> */
.L_x_1229:
[----:B------:R-:W-:Y:S01]  /*ceb0*/  SHF.R.U32.HI R40, RZ, 0x5, R40 ;  /* 0x00000005ff287819 */ /* 0x000fe20000011628 */
[----:B------:R-:W-:-:S07]  /*cec0*/  IMAD.MOV.U32 R41, RZ, RZ, RZ ;  /* 0x000000ffff297224 */ /* 0x000fce00078e00ff */
.L_x_1228:
        /* <DEDUP_REMOVED lines=281> */
.L_x_1231:
[----:B------:R-:W-:Y:S01]  /*e060*/  SHF.R.U32.HI R32, RZ, 0x5, R32 ;  /* 0x00000005ff207819 */ /* 0x000fe20000011620 */
[----:B------:R-:W-:-:S07]  /*e070*/  IMAD.MOV.U32 R33, RZ, RZ, RZ ;  /* 0x000000ffff217224 */ /* 0x000fce00078e00ff */
.L_x_1230:
[----:B------:R-:W-:-:S04]  /*e080*/  LEA R28, P0, R32, R61, 0x5 ;  /* 0x0000003d201c7211 */ /* 0x000fc800078028ff */
[----:B------:R-:W-:-:S06]  /*e090*/  LEA.HI.X R29, R32, R60, R33, 0x5, P0 ;  /* 0x0000003c201d7211 */ /* 0x000fcc00000f2c21 */
[----:B------:R-:W5:Y:S03]  /*e0a0*/  LDG.E.ENL2.256 R28, R32, desc[UR36][R28.64] ;  /* 0xfe0000241c20797e */ /* 0x000f66000812191c */
.L_x_1223:
[----:B------:R-:W-:Y:S05]  /*e0b0*/  BSYNC.RECONVERGENT B0 ;  /* 0x0000000000007941 */ /* 0x000fea0003800200 */
.L_x_1222:
[----:B------:R-:W-:Y:S01]  /*e0c0*/  ISETP.GE.U32.AND P0, PT, R53, R58, PT ;  /* 0x0000003a3500720c */ /* 0x000fe20003f06070 */
[----:B------:R-:W-:-:S12]  /*e0d0*/  BSSY.RECONVERGENT B0, `(.L_x_1232) ;  /* 0x000006b000007945 */ /* 0x000fd80003800200 */
[----:B------:R-:W-:Y:S05]  /*e0e0*/  @P0 BRA `(.L_x_1233) ;  /* 0x0000000400a40947 */ /* 0x000fea0003800000 */
[----:B------:R-:W-:Y:S02]  /*e0f0*/  LOP3.LUT P1, RZ, R0, 0xff, RZ, 0xc0, !PT ;  /* 0x000000ff00ff7812 */ /* 0x000fe4000782c0ff */
[----:B------:R-:W-:Y:S02]  /*e100*/  LOP3.LUT P2, RZ, R3, 0xff, RZ, 0xc0, !PT ;  /* 0x000000ff03ff7812 */ /* 0x000fe4000784c0ff */
[----:B------:R-:W-:Y:S02]  /*e110*/  LOP3.LUT P3, RZ, R4, 0xff, RZ, 0xc0, !PT ;  /* 0x000000ff04ff7812 */ /* 0x000fe4000786c0ff */
[----:B------:R-:W-:Y:S02]  /*e120*/  LOP3.LUT P4, RZ, R5, 0xff, RZ, 0xc0, !PT ;  /* 0x000000ff05ff7812 */ /* 0x000fe4000788c0ff */
[----:B------:R-:W-:Y:S02]  /*e130*/  PLOP3.LUT P0, PT, PT, PT, PT, 0x80, 0x8 ;  /* 0x000000000008781c */ /* 0x000fe40003f0f070 */
[----:B------:R-:W-:-:S03]  /*e140*/  IADD3 R53, PT, PT, R53, R56, RZ ;  /* 0x0000003835357210 */ /* 0x000fc60007ffe0ff */
        /* <DEDUP_REMOVED lines=34> */
[----:B------:R-:W-:Y:S01]  /*e370*/  @!P3 FSETP.NEU.FTZ.AND P6, PT, R9, RZ, PT ;  /* 0x000000ff0900b20b */ /* 0x000fe20003fdd000 */
[----:B------:R-:W-:Y:S01]  /*e380*/  IMAD.IADD R9, R53, 0x1, R56 ;  /* 0x0000000135097824 */ /* 0x000fe200078e0238 */
        /* <DEDUP_REMOVED lines=63> */
.L_x_1233:
[----:B------:R-:W-:Y:S05]  /*e780*/  BSYNC.RECONVERGENT B0 ;  /* 0x0000000000007941 */ /* 0x000fea0003800200 */
.L_x_1232:
        /* <DEDUP_REMOVED lines=8> */
.L_x_1196:
[----:B-----5:R-:W-:Y:S02]  /*e810*/  SEL R24, RZ, 0x1, !P3 ;  /* 0x00000001ff187807 */ /* 0x020fe40005800000 */
[----:B------:R-:W-:Y:S02]  /*e820*/  SEL R25, RZ, 0x1, !P2 ;  /* 0x00000001ff197807 */ /* 0x000fe40005000000 */
[----:B------:R-:W-:Y:S02]  /*e830*/  SEL R26, RZ, 0x1, !P1 ;  /* 0x00000001ff1a7807 */ /* 0x000fe40004800000 */
[----:B------:R-:W-:-:S07]  /*e840*/  SEL R27, RZ, 0x1, !P0 ;  /* 0x00000001ff1b7807 */ /* 0x000fce0004000000 */
.L_x_1181:
[----:B------:R-:W-:Y:S05]  /*e850*/  BSYNC.RECONVERGENT B6 ;  /* 0x0000000000067941 */ /* 0x000fea0003800200 */
.L_x_1180:
[----:B------:R-:W2:Y:S02]  /*e860*/  LDCU UR4, c[0x0][0x3a0] ;  /* 0x00007400ff0477ac */ /* 0x000ea40008000800 */
[----:B--2---:R-:W-:-:S09]  /*e870*/  UISETP.NE.AND UP0, UPT, UR4, URZ, UPT ;  /* 0x000000ff0400728c */ /* 0x004fd2000bf05270 */
[----:B------:R-:W-:Y:S05]  /*e880*/  BRA.U !UP0, `(.L_x_1234) ;  /* 0x0000000108c87547 */ /* 0x000fea000b800000 */
[----:B------:R-:W2:Y:S01]  /*e890*/  S2R R8, SR_CgaCtaId ;  /* 0x0000000000087919 */ /* 0x000ea20000008800 */
[----:B------:R-:W3:Y:S01]  /*e8a0*/  LDC R10, c[0x0][0x360] ;  /* 0x0000d800ff0a7b82 */ /* 0x000ee20000000800 */
[----:B------:R-:W-:Y:S02]  /*e8b0*/  MOV R0, 0x400 ;  /* 0x0000040000007802 */ /* 0x000fe40000000f00 */
[----:B------:R-:W-:Y:S02]  /*e8c0*/  LOP3.LUT R4, R24, 0xffff, RZ, 0xc0, !PT ;  /* 0x0000ffff18047812 */ /* 0x000fe400078ec0ff */
[----:B------:R-:W-:Y:S01]  /*e8d0*/  LOP3.LUT R5, R25, 0xffff, RZ, 0xc0, !PT ;  /* 0x0000ffff19057812 */ /* 0x000fe200078ec0ff */
[----:B------:R-:W-:Y:S01]  /*e8e0*/  VIADD R3, R0, 0x10 ;  /* 0x0000001000037836 */ /* 0x000fe20000000000 */
[----:B------:R-:W-:Y:S01]  /*e8f0*/  LOP3.LUT R6, R26, 0xffff, RZ, 0xc0, !PT ;  /* 0x0000ffff1a067812 */ /* 0x000fe200078ec0ff */
[----:B------:R-:W4:Y:S01]  /*e900*/  LDC R9, c[0x0][0x364] ;  /* 0x0000d900ff097b82 */ /* 0x000f220000000800 */
[----:B------:R-:W-:-:S02]  /*e910*/  LOP3.LUT R7, R27, 0xffff, RZ, 0xc0, !PT ;  /* 0x0000ffff1b077812 */ /* 0x000fc400078ec0ff */
[----:B------:R-:W-:Y:S02]  /*e920*/  PRMT R4, R5, 0x3340, R4 ;  /* 0x0000334005047816 */ /* 0x000fe40000000004 */
[----:B------:R-:W-:-:S04]  /*e930*/  PRMT R7, R7, 0x3340, R6 ;  /* 0x0000334007077816 */ /* 0x000fc80000000006 */
[----:B------:R-:W-:Y:S01]  /*e940*/  PRMT R7, R7, 0x5410, R4 ;  /* 0x0000541007077816 */ /* 0x000fe20000000004 */
[----:B---3--:R-:W-:Y:S01]  /*e950*/  IMAD R0, R16, R10, R19 ;  /* 0x0000000a10007224 */ /* 0x008fe200078e0213 */
[----:B--2---:R-:W-:Y:S02]  /*e960*/  LEA R3, R8, R3, 0x18 ;  /* 0x0000000308037211 */ /* 0x004fe400078ec0ff */
[----:B----4-:R-:W-:Y:S02]  /*e970*/  ISETP.GE.U32.AND P0, PT, R9, 0x2, PT ;  /* 0x000000020900780c */ /* 0x010fe40003f06070 */
[----:B------:R-:W-:-:S05]  /*e980*/  LEA R0, R0, R3, 0x2 ;  /* 0x0000000300007211 */ /* 0x000fca00078e10ff */
[----:B------:R2:W-:Y:S06]  /*e990*/  STS [R0], R7 ;  /* 0x0000000700007388 */ /* 0x0005ec0000000800 */
[----:B------:R-:W-:Y:S05]  /*e9a0*/  @!P0 BRA `(.L_x_1234) ;  /* 0x0000000000808947 */ /* 0x000fea0003800000 */
[----:B------:R-:W-:-:S07]  /*e9b0*/  IMAD.MOV.U32 R4, RZ, RZ, R9 ;  /* 0x000000ffff047224 */ /* 0x000fce00078e0009 */
.L_x_1237:
        /* <DEDUP_REMOVED lines=8> */
[----:B---3--:R-:W-:Y:S05]  /*ea40*/  @P0 BRA `(.L_x_1236) ;  /* 0x00000000004c0947 */ /* 0x008fea0003800000 */
[----:B------:R-:W-:-:S04]  /*ea50*/  IMAD R4, R6, R10, R19 ;  /* 0x0000000a06047224 */ /* 0x000fc800078e0213 */
[----:B------:R-:W-:-:S06]  /*ea60*/  IMAD R4, R4, 0x4, R3 ;  /* 0x0000000404047824 */ /* 0x000fcc00078e0203 */
[----:B------:R-:W3:Y:S02]  /*ea70*/  LDS R4, [R4] ;  /* 0x0000000004047984 */ /* 0x000ee40000000800 */
[C---:B---3--:R-:W-:Y:S02]  /*ea80*/  PRMT R6, R4.reuse, 0x7770, RZ ;  /* 0x0000777004067816 */ /* 0x048fe400000000ff */
[C---:B------:R-:W-:Y:S02]  /*ea90*/  PRMT R8, R4.reuse, 0x7772, RZ ;  /* 0x0000777204087816 */ /* 0x040fe400000000ff */
[C---:B--2---:R-:W-:Y:S02]  /*eaa0*/  PRMT R7, R4.reuse, 0x7773, RZ ;  /* 0x0000777304077816 */ /* 0x044fe400000000ff */
        /* <DEDUP_REMOVED lines=13> */
.L_x_1236:
[----:B------:R-:W-:Y:S05]  /*eb80*/  BSYNC.RECONVERGENT B0 ;  /* 0x0000000000007941 */ /* 0x000fea0003800200 */
.L_x_1235:
[----:B------:R-:W-:Y:S01]  /*eb90*/  MOV R4, R11 ;  /* 0x0000000b00047202 */ /* 0x000fe20000000f00 */
[----:B------:R-:W-:Y:S06]  /*eba0*/  @P4 BRA `(.L_x_1237) ;  /* 0xfffffffc00844947 */ /* 0x000fec000383ffff */
.L_x_1234:
[----:B------:R-:W4:Y:S02]  /*ebb0*/  LDCU UR4, c[0x0][0x39c] ;  /* 0x00007380ff0477ac */ /* 0x000f240008000800 */
[----:B----4-:R-:W-:-:S09]  /*ebc0*/  UISETP.NE.AND UP0, UPT, UR4, URZ, UPT ;  /* 0x000000ff0400728c */ /* 0x010fd2000bf05270 */
[----:B------:R-:W-:Y:S05]  /*ebd0*/  BRA.U !UP0, `(.L_x_1238) ;  /* 0x0000000508547547 */ /* 0x000fea000b800000 */
[----:B------:R-:W4:Y:S02]  /*ebe0*/  LDC R10, c[0x0][0x360] ;  /* 0x0000d800ff0a7b82 */ /* 0x000f240000000800 */
[----:B----4-:R-:W-:Y:S01]  /*ebf0*/  ISETP.GE.U32.AND P0, PT, R10, 0x21, PT ;  /* 0x000000210a00780c */ /* 0x010fe20003f06070 */
[----:B--23--:R-:W-:-:S12]  /*ec00*/  IMAD.MOV.U32 R0, RZ, RZ, R10 ;  /* 0x000000ffff007224 */ /* 0x00cfd800078e000a */
[----:B------:R-:W-:Y:S05]  /*ec10*/  @!P0 BRA `(.L_x_1239) ;  /* 0x0000000000c08947 */ /* 0x000fea0003800000 */
[----:B------:R-:W2:Y:S01]  /*ec20*/  S2UR UR5, SR_CgaCtaId ;  /* 0x00000000000579c3 */ /* 0x000ea20000008800 */
        /* <DEDUP_REMOVED lines=17> */
.L_x_1242:
        /* <DEDUP_REMOVED lines=9> */
[----:B------:R-:W-:-:S06]  /*edd0*/  IMAD R4, R12, 0x4, R3 ;  /* 0x000000040c047824 */ /* 0x000fcc00078e0203 */
[----:B------:R-:W2:Y:S02]  /*ede0*/  LDS R4, [R4] ;  /* 0x0000000004047984 */ /* 0x000ea40000000800 */
[C---:B--2---:R-:W-:Y:S02]  /*edf0*/  PRMT R6, R4.reuse, 0x7770, RZ ;  /* 0x0000777004067816 */ /* 0x044fe400000000ff */
        /* <DEDUP_REMOVED lines=15> */
.L_x_1241:
[----:B------:R-:W-:Y:S05]  /*eef0*/  BSYNC.RECONVERGENT B0 ;  /* 0x0000000000007941 */ /* 0x000fea0003800200 */
.L_x_1240:
[----:B--2---:R-:W-:Y:S01]  /*ef00*/  IMAD.MOV.U32 R4, RZ, RZ, R12 ;  /* 0x000000ffff047224 */ /* 0x004fe200078e000c */
[----:B------:R-:W-:Y:S06]  /*ef10*/  @P4 BRA `(.L_x_1242) ;  /* 0xfffffffc00884947 */ /* 0x000fec000383ffff */
.L_x_1239:
[----:B------:R-:W-:Y:S01]  /*ef20*/  ISETP.GE.U32.AND P0, PT, R0, 0x2, PT ;  /* 0x000000020000780c */ /* 0x000fe20003f06070 */
[----:B------:R-:W-:Y:S05]  /*ef30*/  WARPSYNC.ALL ;  /* 0x0000000000007948 */ /* 0x000fea0003800000 */
[----:B------:R-:W-:Y:S07]  /*ef40*/  BAR.SYNC.DEFER_BLOCKING 0x0 ;  /* 0x0000000000007b1d */ /* 0x000fee0000010000 */
[----:B------:R-:W-:Y:S05]  /*ef50*/  @!P0 BRA `(.L_x_1238) ;  /* 0x0000000000748947 */ /* 0x000fea0003800000 */
[----:B--2---:R-:W-:-:S07]  /*ef60*/  IMAD.MOV.U32 R3, RZ, RZ, 0x1 ;  /* 0x00000001ff037424 */ /* 0x004fce00078e00ff */
.L_x_1243:
[----:B------:R-:W-:Y:S02]  /*ef70*/  LOP3.LUT R5, R26, 0xffff, RZ, 0xc0, !PT ;  /* 0x0000ffff1a057812 */ /* 0x000fe400078ec0ff */
[----:B------:R-:W-:Y:S02]  /*ef80*/  LOP3.LUT R6, R25, 0xffff, RZ, 0xc0, !PT ;  /* 0x0000ffff19067812 */ /* 0x000fe400078ec0ff */
[----:B------:R-:W-:Y:S02]  /*ef90*/  LOP3.LUT R4, R27, 0xffff, RZ, 0xc0, !PT ;  /* 0x0000ffff1b047812 */ /* 0x000fe400078ec0ff */
[----:B------:R-:W-:Y:S02]  /*efa0*/  LOP3.LUT R7, R24, 0xffff, RZ, 0xc0, !PT ;  /* 0x0000ffff18077812 */ /* 0x000fe400078ec0ff */
[----:B------:R-:W-:Y:S02]  /*efb0*/  PRMT R5, R5, 0x8880, RZ ;  /* 0x0000888005057816 */ /* 0x000fe400000000ff */
[----:B------:R-:W-:-:S02]  /*efc0*/  PRMT R8, R6, 0x8880, RZ ;  /* 0x0000888006087816 */ /* 0x000fc400000000ff */
[----:B------:R-:W-:Y:S02]  /*efd0*/  PRMT R4, R4, 0x8880, RZ ;  /* 0x0000888004047816 */ /* 0x000fe400000000ff */
[----:B------:R-:W-:Y:S02]  /*efe0*/  PRMT R10, R7, 0x8880, RZ ;  /* 0x00008880070a7816 */ /* 0x000fe400000000ff */
[----:B------:R-:W-:Y:S01]  /*eff0*/  MOV R6, R5 ;  /* 0x0000000500067202 */ /* 0x000fe20000000f00 */
[----:B------:R-:W2:Y:S01]  /*f000*/  SHFL.DOWN PT, R8, R8, R3, 0x1f ;  /* 0x08001f0308087589 */ /* 0x000ea200000e0000 */
[----:B------:R-:W-:Y:S02]  /*f010*/  LOP3.LUT P0, RZ, R27, 0xff, RZ, 0xc0, !PT ;  /* 0x000000ff1bff7812 */ /* 0x000fe4000780c0ff */
[----:B------:R-:W-:Y:S01]  /*f020*/  LOP3.LUT P1, RZ, R26, 0xff, RZ, 0xc0, !PT ;  /* 0x000000ff1aff7812 */ /* 0x000fe2000782c0ff */
[----:B------:R-:W3:Y:S01]  /*f030*/  SHFL.DOWN PT, R4, R4, R3, 0x1f ;  /* 0x08001f0304047589 */ /* 0x000ee200000e0000 */
[----:B------:R-:W-:-:S02]  /*f040*/  LOP3.LUT P2, RZ, R25, 0xff, RZ, 0xc0, !PT ;  /* 0x000000ff19ff7812 */ /* 0x000fc4000784c0ff */
[----:B------:R-:W-:Y:S01]  /*f050*/  LOP3.LUT P3, RZ, R24, 0xff, RZ, 0xc0, !PT ;  /* 0x000000ff18ff7812 */ /* 0x000fe2000786c0ff */
[----:B------:R-:W4:Y:S04]  /*f060*/  SHFL.DOWN PT, R6, R6, R3, 0x1f ;  /* 0x08001f0306067589 */ /* 0x000f2800000e0000 */
[----:B------:R5:W0:Y:S02]  /*f070*/  SHFL.DOWN PT, R10, R10, R3, 0x1f ;  /* 0x08001f030a0a7589 */ /* 0x000a2400000e0000 */
[----:B-----5:R-:W-:Y:S01]  /*f080*/  IMAD.SHL.U32 R3, R3, 0x2, RZ ;  /* 0x0000000203037824 */ /* 0x020fe200078e00ff */
[----:B--2---:R-:W-:-:S04]  /*f090*/  ISETP.NE.OR P2, PT, R8, RZ, P2 ;  /* 0x000000ff0800720c */ /* 0x004fc80001745670 */
[----:B------:R-:W-:Y:S02]  /*f0a0*/  ISETP.GE.AND P4, PT, R3, R0, PT ;  /* 0x000000000300720c */ /* 0x000fe40003f86270 */
[----:B---3--:R-:W-:Y:S02]  /*f0b0*/  ISETP.NE.OR P0, PT, R4, RZ, P0 ;  /* 0x000000ff0400720c */ /* 0x008fe40000705670 */
[----:B------:R-:W-:Y:S02]  /*f0c0*/  SEL R25, RZ, 0x1, !P2 ;  /* 0x00000001ff197807 */ /* 0x000fe40005000000 */
[----:B----4-:R-:W-:Y:S02]  /*f0d0*/  ISETP.NE.OR P1, PT, R6, RZ, P1 ;  /* 0x000000ff0600720c */ /* 0x010fe40000f25670 */
[----:B------:R-:W-:Y:S02]  /*f0e0*/  SEL R27, RZ, 0x1, !P0 ;  /* 0x00000001ff1b7807 */ /* 0x000fe40004000000 */
[----:B0-----:R-:W-:-:S02]  /*f0f0*/  ISETP.NE.OR P3, PT, R10, RZ, P3 ;  /* 0x000000ff0a00720c */ /* 0x001fc40001f65670 */
[----:B------:R-:W-:Y:S02]  /*f100*/  SEL R26, RZ, 0x1, !P1 ;  /* 0x00000001ff1a7807 */ /* 0x000fe40004800000 */
[----:B------:R-:W-:Y:S01]  /*f110*/  SEL R24, RZ, 0x1, !P3 ;  /* 0x00000001ff187807 */ /* 0x000fe20005800000 */
[----:B------:R-:W-:Y:S08]  /*f120*/  @!P4 BRA `(.L_x_1243) ;  /* 0xfffffffc0090c947 */ /* 0x000ff0000383ffff */
.L_x_1238:
[----:B------:R-:W4:Y:S01]  /*f130*/  LDCU UR9, c[0x0][0x558] ;  /* 0x0000ab00ff0977ac */ /* 0x000f220008000800 */
[----:B-1----:R-:W-:Y:S01]  /*f140*/  IMAD.MOV.U32 R23, RZ, RZ, RZ ;  /* 0x000000ffff177224 */ /* 0x002fe200078e00ff */
[----:B------:R-:W2:Y:S01]  /*f150*/  LDCU.64 UR6, c[0x0][0x3a8] ;  /* 0x00007500ff0677ac */ /* 0x000ea20008000a00 */
[----:B------:R-:W1:Y:S01]  /*f160*/  LDCU UR8, c[0x0][0x394] ;  /* 0x00007280ff0877ac */ /* 0x000e620008000800 */
[----:B----4-:R-:W-:-:S04]  /*f170*/  UIADD3 UR5, UPT, UPT, UR9, -0x1, URZ ;  /* 0xffffffff09057890 */ /* 0x010fc8000fffe0ff */
[----:B------:R-:W-:Y:S01]  /*f180*/  UISETP.LT.U32.AND UP0, UPT, UR5, 0x18, UPT ;  /* 0x000000180500788c */ /* 0x000fe2000bf01070 */
[----:B--2---:R-:W-:-:S03]  /*f190*/  IMAD R3, R19, UR6, RZ ;  /* 0x0000000613037c24 */ /* 0x004fc6000f8e02ff */
[----:B------:R-:W-:Y:S01]  /*f1a0*/  USEL UR4, UR5, 0x18, UP0 ;  /* 0x0000001805047887 */ /* 0x000fe20008000000 */
[----:B---3--:R-:W-:Y:S01]  /*f1b0*/  IMAD R0, R16, UR7, R3 ;  /* 0x0000000710007c24 */ /* 0x008fe2000f8e0203 */
[----:B------:R-:W-:Y:S02]  /*f1c0*/  UISETP.NE.AND UP0, UPT, UR9, URZ, UPT ;  /* 0x000000ff0900728c */ /* 0x000fe4000bf05270 */
[----:B------:R-:W-:Y:S01]  /*f1d0*/  UIADD3 UR4, UPT, UPT, UR4, 0x1, URZ ;  /* 0x0000000104047890 */ /* 0x000fe2000fffe0ff */
[----:B-1----:R-:W-:-:S04]  /*f1e0*/  IMAD R0, R17, UR8, R0 ;  /* 0x0000000811007c24 */ /* 0x002fc8000f8e0200 */
        /* <DEDUP_REMOVED lines=275> */
.L_x_1244:
        /* <DEDUP_REMOVED lines=276> */
.L_x_1245:
[----:B------:R-:W-:Y:S01]  /*11460*/  IMAD.MOV.U32 R28, RZ, RZ, RZ ;  /* 0x000000ffff1c7224 */ /* 0x000fe200078e00ff */
        /* <DEDUP_REMOVED lines=275> */
.L_x_1246:
        /* <DEDUP_REMOVED lines=276> */
.L_x_1247:
        /* <DEDUP_REMOVED lines=286> */
.L_x_1249:
        /* <DEDUP_REMOVED lines=276> */
.L_x_1250:
        /* <DEDUP_REMOVED lines=276> */
.L_x_1251:
        /* <DEDUP_REMOVED lines=276> */
.L_x_1252:
        /* <DEDUP_REMOVED lines=26> */
.L_x_1254:
[----:B------:R-:W-:Y:S05]  /*17e20*/  BSYNC.RECONVERGENT B0 ;  /* 0x0000000000007941 */ /* 0x000fea0003800200 */
.L_x_1253:
        /* <DEDUP_REMOVED lines=35> */
.L_x_1256:
[----:B------:R-:W-:Y:S05]  /*18060*/  BSYNC.RECONVERGENT B0 ;  /* 0x0000000000007941 */ /* 0x000fea0003800200 */
.L_x_1255:
        /* <DEDUP_REMOVED lines=23> */
[C---:B-1----:R-:W-:Y:S02]  /*181e0*/  PRMT R27, R29.reuse, 0x7610, R27 ;  /* 0x000076101d1b7816 */ /* 0x042fe4000000001b */
[C---:B------:R-:W-:Y:S01]  /*181f0*/  PRMT R25, R29.reuse, 0x7610, R25 ;  /* 0x000076101d197816 */ /* 0x040fe20000000019 */
[----:B------:R-:W1:Y:S01]  /*18200*/  LDCU UR8, c[0x0][0x398] ;  /* 0x00007300ff0877ac */ /* 0x000e620008000800 */
[----:B------:R-:W-:Y:S01]  /*18210*/  PRMT R24, R29, 0x7610, R24 ;  /* 0x000076101d187816 */ /* 0x000fe20000000018 */
[----:B--2---:R-:W-:-:S05]  /*18220*/  IMAD R0, R16, UR5, R19 ;  /* 0x0000000510007c24 */ /* 0x004fca000f8e0213 */
[----:B-1----:R-:W-:-:S13]  /*18230*/  ISETP.GE.U32.AND P1, PT, R0, UR8, PT ;  /* 0x0000000800007c0c */ /* 0x002fda000bf26070 */
[----:B------:R-:W-:Y:S05]  /*18240*/  @P1 BRA `(.L_x_1259) ;  /* 0x00000004000c1947 */ /* 0x000fea0003800000 */
[----:B------:R-:W1:Y:S01]  /*18250*/  LDCU UR7, c[0x0][0x374] ;  /* 0x00006e80ff0777ac */ /* 0x000e620008000800 */
[----:B------:R-:W2:Y:S01]  /*18260*/  LDC R5, c[0x0][0x364] ;  /* 0x0000d900ff057b82 */ /* 0x000ea20000000800 */
[----:B------:R-:W-:Y:S01]  /*18270*/  PRMT R2, R29, 0x9910, RZ ;  /* 0x000099101d027816 */ /* 0x000fe200000000ff */
[----:B------:R-:W-:Y:S03]  /*18280*/  BSSY.RECONVERGENT B1, `(.L_x_1260) ;  /* 0x0000015000017945 */ /* 0x000fe60003800200 */
[----:B------:R-:W-:-:S04]  /*18290*/  ISETP.NE.AND P1, PT, R2, RZ, PT ;  /* 0x000000ff0200720c */ /* 0x000fc80003f25270 */
[----:B------:R-:W-:Y:S02]  /*182a0*/  PLOP3.LUT P2, PT, P1, PT, PT, 0x80, 0x8 ;  /* 0x000000000008781c */ /* 0x000fe40000f4f070 */
[----:B------:R-:W-:Y:S02]  /*182b0*/  PLOP3.LUT P3, PT, P1, PT, PT, 0x80, 0x8 ;  /* 0x000000000008781c */ /* 0x000fe40000f6f070 */
[----:B------:R-:W-:Y:S01]  /*182c0*/  PLOP3.LUT P4, PT, P1, PT, PT, 0x80, 0x8 ;  /* 0x000000000008781c */ /* 0x000fe20000f8f070 */
[----:B-1----:R-:W-:Y:S02]  /*182d0*/  IMAD R17, R17, UR7, RZ ;  /* 0x0000000711117c24 */ /* 0x002fe4000f8e02ff */
[----:B--2---:R-:W-:-:S10]  /*182e0*/  IMAD R5, R5, UR5, RZ ;  /* 0x0000000505057c24 */ /* 0x004fd4000f8e02ff */
.L_x_1261:
[----:B------:R-:W1:Y:S01]  /*182f0*/  LDC.64 R2, c[0x0][0x770] ;  /* 0x0001dc00ff027b82 */ /* 0x000e620000000a00 */
[----:B------:R-:W-:-:S04]  /*18300*/  IMAD.IADD R9, R17, 0x1, R0 ;  /* 0x0000000111097824 */ /* 0x000fc800078e0200 */
[----:B-1----:R-:W-:-:S05]  /*18310*/  IMAD.WIDE.U32 R2, R9, 0x4, R2 ;  /* 0x0000000409027825 */ /* 0x002fca00078e0002 */
        /* <DEDUP_REMOVED lines=12> */
.L_x_1260:
[----:B------:R-:W-:Y:S02]  /*183e0*/  SEL R29, RZ, 0x1, !P1 ;  /* 0x00000001ff1d7807 */ /* 0x000fe40004800000 */
[----:B------:R-:W-:Y:S02]  /*183f0*/  SEL R27, RZ, 0x1, !P2 ;  /* 0x00000001ff1b7807 */ /* 0x000fe40005000000 */
[----:B------:R-:W-:Y:S02]  /*18400*/  SEL R25, RZ, 0x1, !P3 ;  /* 0x00000001ff197807 */ /* 0x000fe40005800000 */
[----:B------:R-:W-:Y:S01]  /*18410*/  SEL R24, RZ, 0x1, !P4 ;  /* 0x00000001ff187807 */ /* 0x000fe20006000000 */
[----:B------:R-:W-:Y:S06]  /*18420*/  BRA `(.L_x_1259) ;  /* 0x0000000000947947 */ /* 0x000fec0003800000 */
.L_x_1258:
[----:B------:R-:W2:Y:S01]  /*18430*/  LDCU UR7, c[0x0][0x398] ;  /* 0x00007300ff0777ac */ /* 0x000ea20008000800 */
[C---:B-1----:R-:W-:Y:S02]  /*18440*/  PRMT R27, R29.reuse, 0x7610, R27 ;  /* 0x000076101d1b7816 */ /* 0x042fe4000000001b */
[C---:B------:R-:W-:Y:S02]  /*18450*/  PRMT R25, R29.reuse, 0x7610, R25 ;  /* 0x000076101d197816 */ /* 0x040fe40000000019 */
[----:B------:R-:W-:Y:S02]  /*18460*/  PRMT R24, R29, 0x7610, R24 ;  /* 0x000076101d187816 */ /* 0x000fe40000000018 */
[----:B--2---:R-:W-:-:S13]  /*18470*/  ISETP.GE.U32.AND P1, PT, R16, UR7, PT ;  /* 0x0000000710007c0c */ /* 0x004fda000bf26070 */
        /* <DEDUP_REMOVED lines=8> */
[----:B------:R-:W-:-:S02]  /*18500*/  PLOP3.LUT P2, PT, P1, PT, PT, 0x80, 0x8 ;  /* 0x000000000008781c */ /* 0x000fc40000f4f070 */
[----:B------:R-:W-:Y:S02]  /*18510*/  PLOP3.LUT P3, PT, P1, PT, PT, 0x80, 0x8 ;  /* 0x000000000008781c */ /* 0x000fe40000f6f070 */
[----:B------:R-:W-:-:S03]  /*18520*/  PLOP3.LUT P4, PT, P1, PT, PT, 0x80, 0x8 ;  /* 0x000000000008781c */ /* 0x000fc60000f8f070 */
[----:B------:R-:W4:Y:S01]  /*18530*/  LDC R13, c[0x0][0x364] ;  /* 0x0000d900ff0d7b82 */ /* 0x000f220000000800 */
[----:B-1----:R-:W-:-:S09]  /*18540*/  IMAD R17, R17, UR5, RZ ;  /* 0x0000000511117c24 */ /* 0x002fd2000f8e02ff */
.L_x_1263:
[----:B------:R-:W-:-:S05]  /*18550*/  IADD3 R2, PT, PT, R17, R0, RZ ;  /* 0x0000000011027210 */ /* 0x000fca0007ffe0ff */
[----:B--2---:R-:W-:-:S04]  /*18560*/  IMAD R2, R2, R11, R19 ;  /* 0x0000000b02027224 */ /* 0x004fc800078e0213 */
[----:B---3--:R-:W-:-:S05]  /*18570*/  IMAD.WIDE.U32 R2, R2, 0x4, R4 ;  /* 0x0000000402027825 */ /* 0x008fca00078e0004 */
[----:B------:R-:W2:Y:S04]  /*18580*/  LDG.E.U8 R12, desc[UR36][R2.64] ;  /* 0x00000024020c7981 */ /* 0x000ea8000c1e1100 */
[----:B------:R-:W3:Y:S04]  /*18590*/  LDG.E.U8 R8, desc[UR36][R2.64+0x1] ;  /* 0x0000012402087981 */ /* 0x000ee8000c1e1100 */
[----:B------:R-:W5:Y:S04]  /*185a0*/  LDG.E.U8 R9, desc[UR36][R2.64+0x2] ;  /* 0x0000022402097981 */ /* 0x000f68000c1e1100 */
[----:B------:R-:W5:Y:S01]  /*185b0*/  LDG.E.U8 R10, desc[UR36][R2.64+0x3] ;  /* 0x00000324020a7981 */ /* 0x000f62000c1e1100 */
[----:B----4-:R-:W-:-:S05]  /*185c0*/  IMAD.IADD R0, R13, 0x1, R0 ;  /* 0x000000010d007824 */ /* 0x010fca00078e0200 */
[----:B------:R-:W-:Y:S02]  /*185d0*/  ISETP.GE.U32.AND P5, PT, R0, UR7, PT ;  /* 0x0000000700007c0c */ /* 0x000fe4000bfa6070 */
[----:B--2---:R-:W-:Y:S02]  /*185e0*/  ISETP.NE.OR P1, PT, R12, RZ, P1 ;  /* 0x000000ff0c00720c */ /* 0x004fe40000f25670 */
[----:B---3--:R-:W-:Y:S02]  /*185f0*/  ISETP.NE.OR P2, PT, R8, RZ, P2 ;  /* 0x000000ff0800720c */ /* 0x008fe40001745670 */
[----:B-----5:R-:W-:Y:S02]  /*18600*/  ISETP.NE.OR P3, PT, R9, RZ, P3 ;  /* 0x000000ff0900720c */ /* 0x020fe40001f65670 */
[----:B------:R-:W-:-:S05]  /*18610*/  ISETP.NE.OR P4, PT, R10, RZ, P4 ;  /* 0x000000ff0a00720c */ /* 0x000fca0002785670 */
[----:B------:R-:W-:Y:S08]  /*18620*/  @!P5 BRA `(.L_x_1263) ;  /* 0xfffffffc00c8d947 */ /* 0x000ff0000383ffff */
[----:B------:R-:W-:Y:S05]  /*18630*/  BSYNC.RECONVERGENT B1 ;  /* 0x0000000000017941 */ /* 0x000fea0003800200 */
.L_x_1262:
[----:B------:R-:W-:Y:S02]  /*18640*/  SEL R29, RZ, 0x1, !P1 ;  /* 0x00000001ff1d7807 */ /* 0x000fe40004800000 */
[----:B------:R-:W-:Y:S02]  /*18650*/  SEL R27, RZ, 0x1, !P2 ;  /* 0x00000001ff1b7807 */ /* 0x000fe40005000000 */
[----:B------:R-:W-:Y:S02]  /*18660*/  SEL R25, RZ, 0x1, !P3 ;  /* 0x00000001ff197807 */ /* 0x000fe40005800000 */
[----:B------:R-:W-:-:S07]  /*18670*/  SEL R24, RZ, 0x1, !P4 ;  /* 0x00000001ff187807 */ /* 0x000fce0006000000 */
.L_x_1259:
[----:B------:R-:W-:Y:S05]  /*18680*/  BSYNC.RECONVERGENT B0 ;  /* 0x0000000000007941 */ /* 0x000fea0003800200 */
.L_x_1257:
[----:B------:R-:W1:Y:S01]  /*18690*/  LDCU UR5, c[0x0][0x360] ;  /* 0x00006c00ff0577ac */ /* 0x000e620008000800 */
[----:B------:R-:W-:Y:S02]  /*186a0*/  LOP3.LUT R0, R24, 0xffff, RZ, 0xc0, !PT ;  /* 0x0000ffff18007812 */ /* 0x000fe400078ec0ff */
[----:B------:R-:W-:Y:S01]  /*186b0*/  LOP3.LUT R3, R25, 0xffff, RZ, 0xc0, !PT ;  /* 0x0000ffff19037812 */ /* 0x000fe200078ec0ff */
[----:B------:R-:W-:Y:S01]  /*186c0*/  UIADD3 UR4, UPT, UPT, UR4, 0x10, URZ ;  /* 0x0000001004047890 */ /* 0x000fe2000fffe0ff */
[----:B------:R-:W-:Y:S02]  /*186d0*/  LOP3.LUT R2, R27, 0xffff, RZ, 0xc0, !PT ;  /* 0x0000ffff1b027812 */ /* 0x000fe400078ec0ff */
[----:B------:R-:W-:Y:S01]  /*186e0*/  LOP3.LUT R5, R29, 0xffff, RZ, 0xc0, !PT ;  /* 0x0000ffff1d057812 */ /* 0x000fe200078ec0ff */
[----:B------:R-:W-:Y:S01]  /*186f0*/  ULEA UR8, UR6, UR4, 0x18 ;  /* 0x0000000406087291 */ /* 0x000fe2000f8ec0ff */
[----:B------:R-:W-:Y:S01]  /*18700*/  PRMT R3, R3, 0x3340, R0 ;  /* 0x0000334003037816 */ /* 0x000fe20000000000 */
[----:B------:R-:W2:Y:S01]  /*18710*/  LDCU UR6, c[0x0][0x364] ;  /* 0x00006c80ff0677ac */ /* 0x000ea20008000800 */
[----:B------:R-:W-:-:S04]  /*18720*/  PRMT R2, R5, 0x3340, R2 ;  /* 0x0000334005027816 */ /* 0x000fc80000000002 */
[----:B------:R-:W-:Y:S01]  /*18730*/  PRMT R3, R2, 0x5410, R3 ;  /* 0x0000541002037816 */ /* 0x000fe20000000003 */
[----:B-1----:R-:W-:-:S05]  /*18740*/  IMAD R0, R16, UR5, R19 ;  /* 0x0000000510007c24 */ /* 0x002fca000f8e0213 */
[----:B------:R-:W-:-:S05]  /*18750*/  LEA R0, R0, UR8, 0x2 ;  /* 0x0000000800007c11 */ /* 0x000fca000f8e10ff */
[----:B------:R1:W-:Y:S01]  /*18760*/  STS [R0], R3 ;  /* 0x0000000300007388 */ /* 0x0003e20000000800 */
[----:B--2---:R-:W-:-:S09]  /*18770*/  UISETP.GE.U32.AND UP0, UPT, UR6, 0x2, UPT ;  /* 0x000000020600788c */ /* 0x004fd2000bf06070 */
[----:B-1----:R-:W-:Y:S05]  /*18780*/  BRA.U !UP0, `(.L_x_1264) ;  /* 0x0000000108807547 */ /* 0x002fea000b800000 */
[----:B------:R-:W-:-:S05]  /*18790*/  UMOV UR4, UR6 ;  /* 0x0000000600047c82 */ /* 0x000fca0008000000 */
.L_x_1267:
[----:B------:R-:W-:Y:S01]  /*187a0*/  USHF.R.U32.HI UR7, URZ, 0x1, UR4 ;  /* 0x00000001ff077899 */ /* 0x000fe20008011604 */
[----:B------:R-:W-:Y:S05]  /*187b0*/  BAR.SYNC.DEFER_BLOCKING 0x0 ;  /* 0x0000000000007b1d */ /* 0x000fea0000010000 */
[----:B------:R-:W-:Y:S01]  /*187c0*/  VIADD R2, R16, UR7 ;  /* 0x0000000710027c36 */ /* 0x000fe20008000000 */
[----:B------:R-:W-:Y:S04]  /*187d0*/  BSSY.RECONVERGENT B0, `(.L_x_1265) ;  /* 0x0000018000007945 */ /* 0x000fe80003800200 */
[----:B------:R-:W-:-:S04]  /*187e0*/  ISETP.GE.U32.AND P1, PT, R2, UR6, PT ;  /* 0x0000000602007c0c */ /* 0x000fc8000bf26070 */
[----:B------:R-:W-:-:S13]  /*187f0*/  ISETP.GE.U32.OR P1, PT, R16, UR7, P1 ;  /* 0x0000000710007c0c */ /* 0x000fda0008f26470 */
[----:B-1----:R-:W-:Y:S05]  /*18800*/  @P1 BRA `(.L_x_1266) ;  /* 0x0000000000501947 */ /* 0x002fea0003800000 */
[----:B------:R-:W-:-:S05]  /*18810*/  IMAD R2, R2, UR5, R19 ;  /* 0x0000000502027c24 */ /* 0x000fca000f8e0213 */
[----:B------:R-:W-:-:S06]  /*18820*/  LEA R2, R2, UR8, 0x2 ;  /* 0x0000000802027c11 */ /* 0x000fcc000f8e10ff */
[----:B------:R-:W1:Y:S02]  /*18830*/  LDS R2, [R2] ;  /* 0x0000000002027984 */ /* 0x000e640000000800 */
[C---:B-1----:R-:W-:Y:S02]  /*18840*/  PRMT R4, R2.reuse, 0x7770, RZ ;  /* 0x0000777002047816 */ /* 0x042fe400000000ff */
        /* <DEDUP_REMOVED lines=12> */
[----:B------:R-:W-:Y:S02]  /*18910*/  PRMT R4, R29, 0x3340, R2 ;  /* 0x000033401d047816 */ /* 0x000fe40000000002 */
[----:B------:R-:W-:Y:S02]  /*18920*/  PRMT R27, R2, 0x7610, R27 ;  /* 0x00007610021b7816 */ /* 0x000fe4000000001b */
[----:B------:R-:W-:-:S05]  /*18930*/  PRMT R3, R4, 0x5410, R3 ;  /* 0x0000541004037816 */ /* 0x000fca0000000003 */
[----:B------:R1:W-:Y:S02]  /*18940*/  STS [R0], R3 ;  /* 0x0000000300007388 */ /* 0x0003e40000000800 */
.L_x_1266:
[----:B------:R-:W-:Y:S05]  /*18950*/  BSYNC.RECONVERGENT B0 ;  /* 0x0000000000007941 */ /* 0x000fea0003800200 */
.L_x_1265:
[----:B------:R-:W-:-:S03]  /*18960*/  UISETP.GT.U32.AND UP0, UPT, UR4, 0x3, UPT ;  /* 0x000000030400788c */ /* 0x000fc6000bf04070 */
[----:B------:R-:W-:-:S06]  /*18970*/  UMOV UR4, UR7 ;  /* 0x0000000700047c82 */ /* 0x000fcc0008000000 */
[----:B------:R-:W-:Y:S05]  /*18980*/  BRA.U UP0, `(.L_x_1267) ;  /* 0xfffffffd00847547 */ /* 0x000fea000b83ffff */
.L_x_1264:
[----:B------:R-:W2:Y:S02]  /*18990*/  LDCU UR4, c[0x0][0x39c] ;  /* 0x00007380ff0477ac */ /* 0x000ea40008000800 */
[----:B--2---:R-:W-:-:S09]  /*189a0*/  UISETP.NE.AND UP0, UPT, UR4, URZ, UPT ;  /* 0x000000ff0400728c */ /* 0x004fd2000bf05270 */
[----:B------:R-:W-:Y:S05]  /*189b0*/  BRA.U !UP0, `(.L_x_1268) ;  /* 0x0000000508387547 */ /* 0x000fea000b800000 */
[----:B------:R-:W-:Y:S02]  /*189c0*/  UISETP.GE.U32.AND UP0, UPT, UR5, 0x21, UPT ;  /* 0x000000210500788c */ /* 0x000fe4000bf06070 */
[----:B------:R-:W-:-:S07]  /*189d0*/  UMOV UR4, UR5 ;  /* 0x0000000500047c82 */ /* 0x000fce0008000000 */
[----:B------:R-:W-:Y:S05]  /*189e0*/  BRA.U !UP0, `(.L_x_1269) ;  /* 0x0000000108a87547 */ /* 0x000fea000b800000 */
[----:B------:R-:W-:Y:S01]  /*189f0*/  LOP3.LUT R2, R24, 0xffff, RZ, 0xc0, !PT ;  /* 0x0000ffff18027812 */ /* 0x000fe200078ec0ff */
[----:B------:R-:W-:Y:S01]  /*18a00*/  UISETP.GE.U32.AND UP0, UPT, UR5, 0x40, UPT ;  /* 0x000000400500788c */ /* 0x000fe2000bf06070 */
[----:B-1----:R-:W-:Y:S01]  /*18a10*/  LOP3.LUT R3, R25, 0xffff, RZ, 0xc0, !PT ;  /* 0x0000ffff19037812 */ /* 0x002fe200078ec0ff */
        /* <DEDUP_REMOVED lines=9> */
.L_x_1272:
[----:B------:R-:W-:Y:S01]  /*18ab0*/  SHF.R.U32.HI R12, RZ, 0x1, R2 ;  /* 0x00000001ff0c7819 */ /* 0x000fe20000011602 */
[----:B------:R-:W-:Y:S01]  /*18ac0*/  BAR.SYNC.DEFER_BLOCKING 0x0 ;  /* 0x0000000000007b1d */ /* 0x000fe20000010000 */
[----:B------:R-:W-:Y:S02]  /*18ad0*/  ISETP.GT.U32.AND P5, PT, R2, 0x7f, PT ;  /* 0x0000007f0200780c */ /* 0x000fe40003fa4070 */
[----:B-1----:R-:W-:-:S03]  /*18ae0*/  IADD3 R3, PT, PT, R12, R19, RZ ;  /* 0x000000130c037210 */ /* 0x002fc60007ffe0ff */
[----:B------:R-:W-:Y:S01]  /*18af0*/  BSSY.RECONVERGENT B0, `(.L_x_1270) ;  /* 0x0000017000007945 */ /* 0x000fe20003800200 */
[----:B------:R-:W-:-:S04]  /*18b00*/  ISETP.GE.U32.AND P1, PT, R3, UR5, PT ;  /* 0x0000000503007c0c */ /* 0x000fc8000bf26070 */
[----:B------:R-:W-:-:S13]  /*18b10*/  ISETP.GE.U32.OR P1, PT, R19, R12, P1 ;  /* 0x0000000c1300720c */ /* 0x000fda0000f26470 */
[----:B------:R-:W-:Y:S05]  /*18b20*/  @P1 BRA `(.L_x_1271) ;  /* 0x00000000004c1947 */ /* 0x000fea0003800000 */
[----:B------:R-:W-:-:S06]  /*18b30*/  IMAD R2, R12, 0x4, R0 ;  /* 0x000000040c027824 */ /* 0x000fcc00078e0200 */
        /* <DEDUP_REMOVED lines=18> */
.L_x_1271:
[----:B------:R-:W-:Y:S05]  /*18c60*/  BSYNC.RECONVERGENT B0 ;  /* 0x0000000000007941 */ /* 0x000fea0003800200 */
.L_x_1270:
[----:B------:R-:W-:Y:S01]  /*18c70*/  IMAD.MOV.U32 R2, RZ, RZ, R12 ;  /* 0x000000ffff027224 */ /* 0x000fe200078e000c */
[----:B------:R-:W-:Y:S06]  /*18c80*/  @P5 BRA `(.L_x_1272) ;  /* 0xfffffffc00885947 */ /* 0x000fec000383ffff */
.L_x_1269:
[----:B------:R-:W-:Y:S01]  /*18c90*/  BAR.SYNC.DEFER_BLOCKING 0x0 ;  /* 0x0000000000007b1d */ /* 0x000fe20000010000 */
[----:B------:R-:W-:-:S09]  /*18ca0*/  UISETP.GE.U32.AND UP0, UPT, UR4, 0x2, UPT ;  /* 0x000000020400788c */ /* 0x000fd2000bf06070 */
[----:B------:R-:W-:Y:S05]  /*18cb0*/  BRA.U !UP0, `(.L_x_1268) ;  /* 0x0000000108787547 */ /* 0x000fea000b800000 */
[----:B-12---:R-:W-:-:S07]  /*18cc0*/  IMAD.MOV.U32 R0, RZ, RZ, 0x1 ;  /* 0x00000001ff007424 */ /* 0x006fce00078e00ff */
.L_x_1273:
[----:B------:R-:W-:Y:S02]  /*18cd0*/  LOP3.LUT R3, R27, 0xffff, RZ, 0xc0, !PT ;  /* 0x0000ffff1b037812 */ /* 0x000fe400078ec0ff */
[----:B------:R-:W-:Y:S02]  /*18ce0*/  LOP3.LUT R2, R29, 0xffff, RZ, 0xc0, !PT ;  /* 0x0000ffff1d027812 */ /* 0x000fe400078ec0ff */
        /* <DEDUP_REMOVED lines=8> */
[----:B------:R-:W1:Y:S01]  /*18d70*/  SHFL.DOWN PT, R11, R11, R0, 0x1f ;  /* 0x08001f000b0b7589 */ /* 0x000e6200000e0000 */
[----:B------:R-:W-:Y:S02]  /*18d80*/  LOP3.LUT P2, RZ, R29, 0xff, RZ, 0xc0, !PT ;  /* 0x000000ff1dff7812 */ /* 0x000fe4000784c0ff */
[----:B------:R-:W-:Y:S01]  /*18d90*/  LOP3.LUT P3, RZ, R27, 0xff, RZ, 0xc0, !PT ;  /* 0x000000ff1bff7812 */ /* 0x000fe2000786c0ff */
[----:B------:R-:W2:Y:S01]  /*18da0*/  SHFL.DOWN PT, R3, R3, R0, 0x1f ;  /* 0x08001f0003037589 */ /* 0x000ea200000e0000 */
[----:B------:R-:W-:-:S02]  /*18db0*/  LOP3.LUT P4, RZ, R25, 0xff, RZ, 0xc0, !PT ;  /* 0x000000ff19ff7812 */ /* 0x000fc4000788c0ff */
[----:B------:R-:W-:Y:S01]  /*18dc0*/  LOP3.LUT P1, RZ, R24, 0xff, RZ, 0xc0, !PT ;  /* 0x000000ff18ff7812 */ /* 0x000fe2000782c0ff */
[----:B------:R-:W3:Y:S04]  /*18dd0*/  SHFL.DOWN PT, R5, R5, R0, 0x1f ;  /* 0x08001f0005057589 */ /* 0x000ee800000e0000 */
[----:B------:R4:W5:Y:S02]  /*18de0*/  SHFL.DOWN PT, R9, R9, R0, 0x1f ;  /* 0x08001f0009097589 */ /* 0x00096400000e0000 */
[----:B----4-:R-:W-:Y:S01]  /*18df0*/  IMAD.SHL.U32 R0, R0, 0x2, RZ ;  /* 0x0000000200007824 */ /* 0x010fe200078e00ff */
[----:B-1----:R-:W-:-:S04]  /*18e00*/  ISETP.NE.OR P1, PT, R11, RZ, P1 ;  /* 0x000000ff0b00720c */ /* 0x002fc80000f25670 */
[----:B------:R-:W-:Y:S02]  /*18e10*/  ISETP.GE.AND P5, PT, R0, UR4, PT ;  /* 0x0000000400007c0c */ /* 0x000fe4000bfa6270 */
[----:B--2---:R-:W-:Y:S02]  /*18e20*/  ISETP.NE.OR P2, PT, R3, RZ, P2 ;  /* 0x000000ff0300720c */ /* 0x004fe40001745670 */
[----:B------:R-:W-:Y:S02]  /*18e30*/  SEL R24, RZ, 0x1, !P1 ;  /* 0x00000001ff187807 */ /* 0x000fe40004800000 */
[----:B---3--:R-:W-:Y:S02]  /*18e40*/  ISETP.NE.OR P3, PT, R5, RZ, P3 ;  /* 0x000000ff0500720c */ /* 0x008fe40001f65670 */
[----:B------:R-:W-:Y:S02]  /*18e50*/  SEL R29, RZ, 0x1, !P2 ;  /* 0x00000001ff1d7807 */ /* 0x000fe40005000000 */
[----:B-----5:R-:W-:-:S02]  /*18e60*/  ISETP.NE.OR P4, PT, R9, RZ, P4 ;  /* 0x000000ff0900720c */ /* 0x020fc40002785670 */
[----:B------:R-:W-:Y:S02]  /*18e70*/  SEL R27, RZ, 0x1, !P3 ;  /* 0x00000001ff1b7807 */ /* 0x000fe40005800000 */
[----:B------:R-:W-:Y:S01]  /*18e80*/  SEL R25, RZ, 0x1, !P4 ;  /* 0x00000001ff197807 */ /* 0x000fe20006000000 */
[----:B------:R-:W-:Y:S08]  /*18e90*/  @!P5 BRA `(.L_x_1273) ;  /* 0xfffffffc008cd947 */ /* 0x000ff0000383ffff */
.L_x_1268:
        /* <DEDUP_REMOVED lines=9> */
[----:B------:R-:W-:Y:S02]  /*18f30*/  IADD3 R2, P1, PT, R18, UR4, RZ ;  /* 0x0000000412027c10 */ /* 0x000fe4000ff3e0ff */
[----:B------:R-:W-:Y:S01]  /*18f40*/  IADD3 R8, P4, PT, R28, UR4, RZ ;  /* 0x000000041c087c10 */ /* 0x000fe2000ff9e0ff */
[----:B------:R-:W-:Y:S01]  /*18f50*/  IMAD.X R7, RZ, RZ, UR5, P3 ;  /* 0x00000005ff077e24 */ /* 0x000fe200098e06ff */
[----:B------:R-:W-:Y:S01]  /*18f60*/  IADD3 R4, P2, PT, R22, UR4, RZ ;  /* 0x0000000416047c10 */ /* 0x000fe2000ff5e0ff */
[----:B-1----:R-:W-:-:S02]  /*18f70*/  IMAD.X R3, RZ, RZ, UR5, P1 ;  /* 0x00000005ff037e24 */ /* 0x002fc400088e06ff */
[----:B------:R-:W-:Y:S01]  /*18f80*/  IMAD.X R9, RZ, RZ, UR5, P4 ;  /* 0x00000005ff097e24 */ /* 0x000fe2000a0e06ff */
[----:B--2---:R-:W-:Y:S01]  /*18f90*/  IADD3.X R5, PT, PT, RZ, UR5, RZ, P2, !PT ;  /* 0x00000005ff057c10 */ /* 0x004fe200097fe4ff */
[----:B------:R-:W2:Y:S04]  /*18fa0*/  @P0 LDG.E.U8 R10, desc[UR36][R6.64] ;  /* 0x00000024060a0981 */ /* 0x000ea8000c1e1100 */
[----:B------:R-:W3:Y:S04]  /*18fb0*/  @P0 LDG.E.U8 R12, desc[UR36][R4.64] ;  /* 0x00000024040c0981 */ /* 0x000ee8000c1e1100 */
[----:B------:R-:W4:Y:S04]  /*18fc0*/  @P0 LDG.E.U8 R11, desc[UR36][R2.64] ;  /* 0x00000024020b0981 */ /* 0x000f28000c1e1100 */
[----:B------:R-:W5:Y:S01]  /*18fd0*/  @P0 LDG.E.U8 R0, desc[UR36][R8.64] ;  /* 0x0000002408000981 */ /* 0x000f62000c1e1100 */
[----:B------:R-:W1:Y:S02]  /*18fe0*/  LDCU.U8 UR4, c[0x0][0x789] ;  /* 0x0000f120ff0477ac */ /* 0x000e640008000000 */
[----:B-1----:R-:W-:Y:S01]  /*18ff0*/  UISETP.NE.AND UP0, UPT, UR4, URZ, UPT ;  /* 0x000000ff0400728c */ /* 0x002fe2000bf05270 */
        /* <DEDUP_REMOVED lines=26> */
.L_x_1275:
[----:B------:R-:W1:Y:S02]  /*191a0*/  LDCU UR4, c[0x0][0x78c] ;  /* 0x0000f180ff0477ac */ /* 0x000e640008000800 */
[----:B-1----:R-:W-:-:S09]  /*191b0*/  UISETP.NE.AND UP0, UPT, UR4, 0x1, UPT ;  /* 0x000000010400788c */ /* 0x002fd2000bf05270 */
[----:B------:R-:W-:Y:S05]  /*191c0*/  BRA.U !UP0, `(.L_x_1276) ;  /* 0x0000000108407547 */ /* 0x000fea000b800000 */
[----:B------:R-:W-:Y:S01]  /*191d0*/  MOV R0, 0x0 ;  /* 0x0000000000007802 */ /* 0x000fe20000000f00 */
[----:B------:R-:W1:Y:S01]  /*191e0*/  LDCU.64 UR4, c[0x4][0x640] ;  /* 0x0100c800ff0477ac */ /* 0x000e620008000a00 */
[----:B------:R-:W-:Y:S02]  /*191f0*/  IMAD.MOV.U32 R8, RZ, RZ, 0x2ef ;  /* 0x000002efff087424 */ /* 0x000fe400078e00ff */
[----:B------:R2:W3:Y:S01]  /*19200*/  LDC.64 R2, c[0x4][R0] ;  /* 0x0100000000027b82 */ /* 0x0004e20000000a00 */
[----:B------:R-:W4:Y:S01]  /*19210*/  LDCU.64 UR8, c[0x4][0x630] ;  /* 0x0100c600ff0877ac */ /* 0x000f220008000a00 */
[----:B------:R-:W-:Y:S02]  /*19220*/  IMAD.MOV.U32 R12, RZ, RZ, 0x1 ;  /* 0x00000001ff0c7424 */ /* 0x000fe400078e00ff */
[----:B------:R-:W-:Y:S01]  /*19230*/  IMAD.MOV.U32 R13, RZ, RZ, RZ ;  /* 0x000000ffff0d7224 */ /* 0x000fe200078e00ff */
[----:B------:R-:W5:Y:S01]  /*19240*/  LDCU.64 UR6, c[0x4][0x478] ;  /* 0x01008f00ff0677ac */ /* 0x000f620008000a00 */
[----:B-1----:R-:W-:Y:S01]  /*19250*/  IMAD.U32 R4, RZ, RZ, UR4 ;  /* 0x00000004ff047e24 */ /* 0x002fe2000f8e00ff */
[----:B------:R-:W-:Y:S01]  /*19260*/  MOV R5, UR5 ;  /* 0x0000000500057c02 */ /* 0x000fe20008000f00 */
[----:B----4-:R-:W-:-:S02]  /*19270*/  IMAD.U32 R6, RZ, RZ, UR8 ;  /* 0x00000008ff067e24 */ /* 0x010fc4000f8e00ff */
[----:B------:R-:W-:Y:S02]  /*19280*/  IMAD.U32 R7, RZ, RZ, UR9 ;  /* 0x00000009ff077e24 */ /* 0x000fe4000f8e00ff */
[----:B-----5:R-:W-:Y:S01]  /*19290*/  IMAD.U32 R10, RZ, RZ, UR6 ;  /* 0x00000006ff0a7e24 */ /* 0x020fe2000f8e00ff */
[----:B--2---:R-:W-:-:S07]  /*192a0*/  MOV R11, UR7 ;  /* 0x00000007000b7c02 */ /* 0x004fce0008000f00 */
[----:B------:R-:W-:-:S07]  /*192b0*/  LEPC R20, `(.L_x_1276) ;  /* 0x000000001014794e */ /* 0x000fce0000000000 */
[----:B0--3--:R-:W-:Y:S05]  /*192c0*/  CALL.ABS.NOINC R2 ;  /* 0x0000000002007343 */ /* 0x009fea0003c00000 */
.L_x_1276:
        /* <DEDUP_REMOVED lines=25> */
.L_x_1277:
[----:B------:R-:W1:Y:S01]  /*19460*/  LDCU.64 UR4, c[0x0][0x758] ;  /* 0x0000eb00ff0477ac */ /* 0x000e620008000a00 */
[----:B------:R-:W-:-:S04]  /*19470*/  LOP3.LUT P1, RZ, R27, 0xff, RZ, 0xc0, !PT ;  /* 0x000000ff1bff7812 */ /* 0x000fc8000782c0ff */
[----:B------:R-:W-:Y:S02]  /*19480*/  SEL R5, RZ, 0x1, !P1 ;  /* 0x00000001ff057807 */ /* 0x000fe40004800000 */
[----:B-1----:R-:W-:Y:S01]  /*19490*/  IADD3 R2, P0, PT, R23, UR4, RZ ;  /* 0x0000000417027c10 */ /* 0x002fe2000ff1e0ff */
[----:B------:R-:W1:Y:S04]  /*194a0*/  LDCU UR4, c[0x0][0x78c] ;  /* 0x0000f180ff0477ac */ /* 0x000e680008000800 */
[----:B------:R-:W-:-:S05]  /*194b0*/  IMAD.X R3, RZ, RZ, UR5, P0 ;  /* 0x00000005ff037e24 */ /* 0x000fca00080e06ff */
[----:B------:R2:W-:Y:S01]  /*194c0*/  STG.E.U8 desc[UR36][R2.64], R5 ;  /* 0x0000000502007986 */ /* 0x0005e2000c101124 */
[----:B-1----:R-:W-:-:S09]  /*194d0*/  UISETP.NE.AND UP0, UPT, UR4, 0x1, UPT ;  /* 0x000000010400788c */ /* 0x002fd2000bf05270 */
[----:B--2---:R-:W-:Y:S05]  /*194e0*/  BRA.U !UP0, `(.L_x_1278) ;  /* 0x0000000108407547 */ /* 0x004fea000b800000 */
        /* <DEDUP_REMOVED lines=16> */
.L_x_1278:
        /* <DEDUP_REMOVED lines=25> */
.L_x_1279:
[----:B------:R-:W1:Y:S01]  /*19780*/  LDCU.64 UR4, c[0x0][0x758] ;  /* 0x0000eb00ff0477ac */ /* 0x000e620008000a00 */
[----:B------:R-:W-:-:S04]  /*19790*/  LOP3.LUT P1, RZ, R24, 0xff, RZ, 0xc0, !PT ;  /* 0x000000ff18ff7812 */ /* 0x000fc8000782c0ff */
[----:B------:R-:W-:Y:S02]  /*197a0*/  SEL R3, RZ, 0x1, !P1 ;  /* 0x00000001ff037807 */ /* 0x000fe40004800000 */
[----:B-1----:R-:W-:-:S05]  /*197b0*/  IADD3 R18, P0, PT, R18, UR4, RZ ;  /* 0x0000000412127c10 */ /* 0x002fca000ff1e0ff */
[----:B------:R-:W-:-:S05]  /*197c0*/  IMAD.X R19, RZ, RZ, UR5, P0 ;  /* 0x00000005ff137e24 */ /* 0x000fca00080e06ff */
[----:B------:R-:W-:Y:S01]  /*197d0*/  STG.E.U8 desc[UR36][R18.64], R3 ;  /* 0x0000000312007986 */ /* 0x000fe2000c101124 */
[----:B------:R-:W-:Y:S05]  /*197e0*/  EXIT ;  /* 0x000000000000794d */ /* 0x000fea0003800000 */
.L_x_1274:
[----:B------:R-:W3:Y:S01]  /*197f0*/  LDCU.U8 UR4, c[0x0][0x788] ;  /* 0x0000f100ff0477ac */ /* 0x000ee20008000000 */
[----:B------:R-:W4:Y:S01]  /*19800*/  LDCU.U8 UR5, c[0x0][0x789] ;  /* 0x0000f120ff0577ac */ /* 0x000f220008000000 */
[----:B---3--:R-:W-:Y:S02]  /*19810*/  UISETP.NE.AND UP1, UPT, UR4, URZ, UPT ;  /* 0x000000ff0400728c */ /* 0x008fe4000bf25270 */
[----:B----4-:R-:W-:-:S07]  /*19820*/  UISETP.NE.AND UP0, UPT, UR5, URZ, UPT ;  /* 0x000000ff0500728c */ /* 0x010fce000bf05270 */
[----:B------:R-:W-:Y:S05]  /*19830*/  BRA.U !UP1, `(.L_x_1280) ;  /* 0x0000000109307547 */ /* 0x000fea000b800000 */
[----:B-12---:R-:W2:Y:S04]  /*19840*/  LDG.E.U8 R0, desc[UR36][R6.64] ;  /* 0x0000002406007981 */ /* 0x006ea8000c1e1100 */
        /* <DEDUP_REMOVED lines=11> */
.L_x_1280:
[----:B------:R-:W-:Y:S05]  /*19900*/  BRA.U !UP0, `(.L_x_1281) ;  /* 0x0000000508947547 */ /* 0x000fea000b800000 */
[----:B------:R-:W3:Y:S02]  /*19910*/  LDCU UR4, c[0x0][0x78c] ;  /* 0x0000f180ff0477ac */ /* 0x000ee40008000800 */
[----:B---3--:R-:W-:-:S09]  /*19920*/  UISETP.NE.AND UP0, UPT, UR4, 0x1, UPT ;  /* 0x000000010400788c */ /* 0x008fd2000bf05270 */
[----:B------:R-:W-:Y:S05]  /*19930*/  BRA.U !UP0, `(.L_x_1282) ;  /* 0x0000000108407547 */ /* 0x000fea000b800000 */
[----:B-12---:R-:W-:Y:S01]  /*19940*/  MOV R0, 0x0 ;  /* 0x0000000000007802 */ /* 0x006fe20000000f00 */
        /* <DEDUP_REMOVED lines=15> */
.L_x_1282:
[----:B------:R-:W3:Y:S01]  /*19a40*/  LDCU.64 UR4, c[0x0][0x758] ;  /* 0x0000eb00ff0477ac */ /* 0x000ee20008000a00 */
[----:B------:R-:W-:-:S04]  /*19a50*/  LOP3.LUT P0, RZ, R29, 0xff, RZ, 0xc0, !PT ;  /* 0x000000ff1dff7812 */ /* 0x000fc8000780c0ff */
[----:B-1----:R-:W-:Y:S02]  /*19a60*/  SEL R3, RZ, 0x1, !P0 ;  /* 0x00000001ff037807 */ /* 0x002fe40004000000 */
[----:B---3--:R-:W-:Y:S01]  /*19a70*/  IADD3 R28, P1, PT, R28, UR4, RZ ;  /* 0x000000041c1c7c10 */ /* 0x008fe2000ff3e0ff */
[----:B------:R-:W1:Y:S03]  /*19a80*/  LDCU UR4, c[0x0][0x78c] ;  /* 0x0000f180ff0477ac */ /* 0x000e660008000800 */
[----:B------:R-:W-:-:S05]  /*19a90*/  IADD3.X R29, PT, PT, RZ, UR5, RZ, P1, !PT ;  /* 0x00000005ff1d7c10 */ /* 0x000fca0008ffe4ff */
[----:B------:R3:W-:Y:S01]  /*19aa0*/  STG.E.U8 desc[UR36][R28.64], R3 ;  /* 0x000000031c007986 */ /* 0x0007e2000c101124 */
[----:B-1----:R-:W-:-:S09]  /*19ab0*/  UISETP.NE.AND UP0, UPT, UR4, 0x1, UPT ;  /* 0x000000010400788c */ /* 0x002fd2000bf05270 */
[----:B---3--:R-:W-:Y:S05]  /*19ac0*/  BRA.U !UP0, `(.L_x_1283) ;  /* 0x0000000108407547 */ /* 0x008fea000b800000 */
[----:B--2---:R-:W-:Y:S01]  /*19ad0*/  MOV R0, 0x0 ;  /* 0x0000000000007802 */ /* 0x004fe20000000f00 */
        /* <DEDUP_REMOVED lines=15> */
.L_x_1283:
[----:B------:R-:W1:Y:S01]  /*19bd0*/  LDCU.64 UR4, c[0x0][0x758] ;  /* 0x0000eb00ff0477ac */ /* 0x000e620008000a00 */
[----:B------:R-:W-:-:S04]  /*19be0*/  LOP3.LUT P0, RZ, R27, 0xff, RZ, 0xc0, !PT ;  /* 0x000000ff1bff7812 */ /* 0x000fc8000780c0ff */
[----:B--2---:R-:W-:Y:S02]  /*19bf0*/  SEL R5, RZ, 0x1, !P0 ;  /* 0x00000001ff057807 */ /* 0x004fe40004000000 */
        /* <DEDUP_REMOVED lines=22> */
.L_x_1284:
        /* <DEDUP_REMOVED lines=25> */
.L_x_1285:
[----:B------:R-:W1:Y:S01]  /*19ef0*/  LDCU.64 UR4, c[0x0][0x758] ;  /* 0x0000eb00ff0477ac */ /* 0x000e620008000a00 */
[----:B------:R-:W-:-:S04]  /*19f00*/  LOP3.LUT P0, RZ, R24, 0xff, RZ, 0xc0, !PT ;  /* 0x000000ff18ff7812 */ /* 0x000fc8000780c0ff */
[----:B------:R-:W-:Y:S02]  /*19f10*/  SEL R3, RZ, 0x1, !P0 ;  /* 0x00000001ff037807 */ /* 0x000fe40004000000 */
[----:B-1----:R-:W-:-:S05]  /*19f20*/  IADD3 R18, P1, PT, R18, UR4, RZ ;  /* 0x0000000412127c10 */ /* 0x002fca000ff3e0ff */
[----:B------:R-:W-:-:S05]  /*19f30*/  IMAD.X R19, RZ, RZ, UR5, P1 ;  /* 0x00000005ff137e24 */ /* 0x000fca00088e06ff */
[----:B------:R-:W-:Y:S01]  /*19f40*/  STG.E.U8 desc[UR36][R18.64], R3 ;  /* 0x0000000312007986 */ /* 0x000fe2000c101124 */
[----:B------:R-:W-:Y:S05]  /*19f50*/  EXIT ;  /* 0x000000000000794d */ /* 0x000fea0003800000 */
.L_x_1281:
[----:B------:R-:W-:Y:S04]  /*19f60*/  STG.E.U8 desc[UR36][R6.64], R29 ;  /* 0x0000001d06007986 */ /* 0x000fe8000c101124 */
[----:B------:R-:W-:Y:S04]  /*19f70*/  STG.E.U8 desc[UR36][R6.64+0x1], R27 ;  /* 0x0000011b06007986 */ /* 0x000fe8000c101124 */
[----:B------:R-:W-:Y:S04]  /*19f80*/  STG.E.U8 desc[UR36][R6.64+0x2], R25 ;  /* 0x0000021906007986 */ /* 0x000fe8000c101124 */
[----:B------:R-:W-:Y:S01]  /*19f90*/  STG.E.U8 desc[UR36][R6.64+0x3], R24 ;  /* 0x0000031806007986 */ /* 0x000fe2000c101124 */
[----:B------:R-:W-:Y:S05]  /*19fa0*/  EXIT ;  /* 0x000000000000794d */ /* 0x000fea0003800000 */
.L_x_1248:
        /* <DEDUP_REMOVED lines=57> */
.L_x_1287:
        /* <DEDUP_REMOVED lines=19> */
.L_x_1288:
        /* <DEDUP_REMOVED lines=25> */
.L_x_1289:
        /* <DEDUP_REMOVED lines=25> */
.L_x_1290:
        /* <DEDUP_REMOVED lines=25> */
.L_x_1291:
[----:B------:R-:W1:Y:S01]  /*1a920*/  LDCU.64 UR4, c[0x0][0x758] ;  /* 0x0000eb00ff0477ac */ /* 0x000e620008000a00 */
[----:B------:R-:W-:-:S04]  /*1a930*/  LOP3.LUT P1, RZ, R24, 0xff, RZ, 0xc0, !PT ;  /* 0x000000ff18ff7812 */ /* 0x000fc8000782c0ff */
[----:B------:R-:W-:Y:S02]  /*1a940*/  SEL R3, RZ, 0x1, !P1 ;  /* 0x00000001ff037807 */ /* 0x000fe40004800000 */
[----:B-1----:R-:W-:-:S05]  /*1a950*/  IADD3 R18, P0, PT, R18, UR4, RZ ;  /* 0x0000000412127c10 */ /* 0x002fca000ff1e0ff */
[----:B------:R-:W-:-:S05]  /*1a960*/  IMAD.X R19, RZ, RZ, UR5, P0 ;  /* 0x00000005ff137e24 */ /* 0x000fca00080e06ff */
[----:B------:R-:W-:Y:S01]  /*1a970*/  STG.E.U8 desc[UR36][R18.64], R3 ;  /* 0x0000000312007986 */ /* 0x000fe2000c101124 */
[----:B------:R-:W-:Y:S05]  /*1a980*/  EXIT ;  /* 0x000000000000794d */ /* 0x000fea0003800000 */
.L_x_1286:
        /* <DEDUP_REMOVED lines=17> */
.L_x_1292:
[----:B------:R-:W-:Y:S05]  /*1aaa0*/  BRA.U !UP1, `(.L_x_1293) ;  /* 0x0000000509947547 */ /* 0x000fea000b800000 */
        /* <DEDUP_REMOVED lines=19> */
.L_x_1294:
        /* <DEDUP_REMOVED lines=25> */
.L_x_1295:
        /* <DEDUP_REMOVED lines=25> */
.L_x_1296:
        /* <DEDUP_REMOVED lines=25> */
.L_x_1297:
[----:B------:R-:W1:Y:S01]  /*1b090*/  LDCU.64 UR4, c[0x0][0x758] ;  /* 0x0000eb00ff0477ac */ /* 0x000e620008000a00 */
[----:B------:R-:W-:-:S04]  /*1b0a0*/  LOP3.LUT P0, RZ, R24, 0xff, RZ, 0xc0, !PT ;  /* 0x000000ff18ff7812 */ /* 0x000fc8000780c0ff */
[----:B------:R-:W-:Y:S02]  /*1b0b0*/  SEL R3, RZ, 0x1, !P0 ;  /* 0x00000001ff037807 */ /* 0x000fe40004000000 */
[----:B-1----:R-:W-:-:S05]  /*1b0c0*/  IADD3 R18, P1, PT, R18, UR4, RZ ;  /* 0x0000000412127c10 */ /* 0x002fca000ff3e0ff */
[----:B------:R-:W-:-:S05]  /*1b0d0*/  IMAD.X R19, RZ, RZ, UR5, P1 ;  /* 0x00000005ff137e24 */ /* 0x000fca00088e06ff */
[----:B------:R-:W-:Y:S01]  /*1b0e0*/  STG.E.U8 desc[UR36][R18.64], R3 ;  /* 0x0000000312007986 */ /* 0x000fe2000c101124 */
[----:B------:R-:W-:Y:S05]  /*1b0f0*/  EXIT ;  /* 0x000000000000794d */ /* 0x000fea0003800000 */
.L_x_1293:
[----:B------:R-:W-:Y:S04]  /*1b100*/  STG.E.U8 desc[UR36][R6.64], R27 ;  /* 0x0000001b06007986 */ /* 0x000fe8000c101124 */
[----:B------:R-:W-:Y:S04]  /*1b110*/  STG.E.U8 desc[UR36][R6.64+0x1], R26 ;  /* 0x0000011a06007986 */ /* 0x000fe8000c101124 */
[----:B------:R-:W-:Y:S04]  /*1b120*/  STG.E.U8 desc[UR36][R6.64+0x2], R25 ;  /* 0x0000021906007986 */ /* 0x000fe8000c101124 */
[----:B------:R-:W-:Y:S01]  /*1b130*/  STG.E.U8 desc[UR36][R6.64+0x3], R24 ;  /* 0x0000031806007986 */ /* 0x000fe2000c101124 */
[----:B------:R-:W-:Y:S05]  /*1b140*/  EXIT ;  /* 0x000000000000794d */ /* 0x000fea0003800000 */
.L_x_1298:
        /* <DEDUP_REMOVED lines=11> */
.L_x_7757:


//--------------------- .text._ZN2at6native13reduce_kernelILi256ELi1ENS0_8ReduceOpIN3c107complexIdEENS0_14func_wrapper_tIbZZZNS0_14or_kernel_cudaERNS_14TensorIteratorEENKUlvE_clEvENKUlvE6_clEvEUlbS5_E_EEjbLi4ELi4EEEEEvT1_ --------------------------
	.section	.text._ZN2at6native13reduce_kernelILi256ELi1ENS0_8ReduceOpIN3c107complexIdEENS0_14func_wrapper_tIbZZZNS0_14or_kernel_cudaERNS_14TensorIteratorEENKUlvE_clEvENKUlvE6_clEvEUlbS5_E_EEjbLi4ELi4EEEEEvT1_,"ax",@progbits
	.align	128
        .global         _ZN2at6native13reduce_kernelILi256ELi1ENS0_8ReduceOpIN3c107complexIdEENS0_14func_wrapper_tIbZZZNS0_14or_kernel_cudaERNS_14TensorIteratorEENKUlvE_clEvENKUlvE6_clEvEUlbS5_E_EEjbLi4ELi4EEEEEvT1_
        .type           _ZN2at6native13reduce_kernelILi256ELi1ENS0_8ReduceOpIN3c107complexIdEENS0_14func_wrapper_tIbZZZNS0_14or_kernel_cudaERNS_14TensorIteratorEENKUlvE_clEvENKUlvE6_clEvEUlbS5_E_EEjbLi4ELi4EEEEEvT1_,@function
        .size           _ZN2at6native13reduce_kernelILi256ELi1ENS0_8ReduceOpIN3c107complexIdEENS0_14func_wrapper_tIbZZZNS0_14or_kernel_cudaERNS_14TensorIteratorEENKUlvE_clEvENKUlvE6_clEvEUlbS5_E_EEjbLi4ELi4EEEEEvT1_,(.L_x_7758 - _ZN2at6native13reduce_kernelILi256ELi1ENS0_8ReduceOpIN3c107complexIdEENS0_14func_wrapper_tIbZZZNS0_14or_kernel_cudaERNS_14TensorIteratorEENKUlvE_clEvENKUlvE6_clEvEUlbS5_E_EEjbLi4ELi4EEEEEvT1_)
        .other          _ZN2at6native13reduce_kernelILi256ELi1ENS0_8ReduceOpIN3c107complexIdEENS0_14func_wrapper_tIbZZZNS0_14or_kernel_cudaERNS_14TensorIteratorEENKUlvE_clEvENKUlvE6_clEvEUlbS5_E_EEjbLi4ELi4EEEEEvT1_,@"STO_CUDA_ENTRY STV_DEFAULT"
_ZN2at6native13reduce_kernelILi256ELi1ENS0_8ReduceOpIN3c107complexIdEENS0_14func_wrapper_tIbZZZNS0_14or_kernel_cudaERNS_14TensorIteratorEENKUlvE_clEvENKUlvE6_clEvEUlbS5_E_EEjbLi4ELi4EEEEEvT1_:
.text._ZN2at6native13reduce_kernelILi256ELi1ENS0_8ReduceOpIN3c107complexIdEENS0_14func_wrapper_tIbZZZNS0_14or_kernel_cudaERNS_14TensorIteratorEENKUlvE_clEvENKUlvE6_clEvEUlbS5_E_EEjbLi4ELi4EEEEEvT1_:
[----:B------:R-:W0:Y:S01]  /*0000*/  LDC R1, c[0x0][0x37c] ;  /* 0x0000df00ff017b82 */ /* 0x000e220000000800 */
[----:B------:R-:W1:Y:S01]  /*0010*/  S2R R25, SR_TID.X ;  /* 0x0000000000197919 */ /* 0x000e620000002100 */
[----:B------:R-:W2:Y:S01]  /*0020*/  LDCU UR4, c[0x0][0x558] ;  /* 0x0000ab00ff0477ac */ /* 0x000ea20008000800 */
[----:B------:R-:W-:Y:S01]  /*0030*/  HFMA2 R31, -RZ, RZ, 0, 0 ;  /* 0x00000000ff1f7431 */ /* 0x000fe200000001ff */
[----:B------:R-:W3:Y:S01]  /*0040*/  S2R R24, SR_TID.Y ;  /* 0x0000000000187919 */ /* 0x000ee20000002200 */
[----:B------:R-:W4:Y:S01]  /*0050*/  LDCU UR6, c[0x0][0x39c] ;  /* 0x00007380ff0677ac */ /* 0x000f220008000800 */
[----:B------:R-:W5:Y:S01]  /*0060*/  S2R R3, SR_CTAID.X ;  /* 0x0000000000037919 */ /* 0x000f620000002500 */
[----:B------:R-:W1:Y:S01]  /*0070*/  LDCU.128 UR20, c[0x0][0x3a0] ;  /* 0x00007400ff1477ac */ /* 0x000e620008000c00 */
[----:B------:R-:W5:Y:S01]  /*0080*/  S2R R2, SR_CTAID.Y ;  /* 0x0000000000027919 */ /* 0x000f620000002600 */
[----:B------:R-:W5:Y:S01]  /*0090*/  LDCU UR5, c[0x0][0x394] ;  /* 0x00007280ff0577ac */ /* 0x000f620008000800 */
[----:B--2---:R-:W-:Y:S01]  /*00a0*/  UISETP.NE.AND UP0, UPT, UR4, URZ, UPT ;  /* 0x000000ff0400728c */ /* 0x004fe2000bf05270 */
[----:B-1----:R-:W-:-:S02]  /*00b0*/  IMAD R5, R25, UR22, RZ ;  /* 0x0000001619057c24 */ /* 0x002fc4000f8e02ff */
[----:B----4-:R-:W-:Y:S02]  /*00c0*/  IMAD R7, R25, UR6, RZ ;  /* 0x0000000619077c24 */ /* 0x010fe4000f8e02ff */
[C---:B---3--:R-:W-:Y:S02]  /*00d0*/  IMAD R4, R24.reuse, UR23, R5 ;  /* 0x0000001718047c24 */ /* 0x048fe4000f8e0205 */
[----:B------:R-:W-:Y:S02]  /*00e0*/  IMAD R7, R24, UR20, R7 ;  /* 0x0000001418077c24 */ /* 0x000fe4000f8e0207 */
[----:B-----5:R-:W-:Y:S02]  /*00f0*/  IMAD R5, R3, UR5, R4 ;  /* 0x0000000503057c24 */ /* 0x020fe4000f8e0204 */
[----:B------:R-:W-:Y:S01]  /*0100*/  IMAD R29, R2, UR21, R7 ;  /* 0x00000015021d7c24 */ /* 0x000fe2000f8e0207 */
        /* <DEDUP_REMOVED lines=278> */
.L_x_1299:
        /* <DEDUP_REMOVED lines=12> */
[----:B------:R-:W-:-:S03]  /*1330*/  IMAD.MOV.U32 R20, RZ, RZ, R34 ;  /* 0x000000ffff147224 */ /* 0x000fc600078e0022 */
[----:B------:R-:W-:Y:S01]  /*1340*/  MOV R21, R35 ;  /* 0x0000002300157202 */ /* 0x000fe20000000f00 */
[----:B------:R-:W-:Y:S06]  /*1350*/  BRA.U !UP0, `(.L_x_1302) ;  /* 0x0000000508a07547 */ /* 0x000fec000b800000 */
[----:B------:R-:W1:Y:S01]  /*1360*/  LDCU.U8 UR4, c[0x0][0x381] ;  /* 0x00007020ff0477ac */ /* 0x000e620008000000 */
[----:B------:R-:W-:Y:S01]  /*1370*/  SHF.R.U32.HI R34, RZ, 0x4, R34 ;  /* 0x00000004ff227819 */ /* 0x000fe20000011622 */
[----:B------:R-:W-:Y:S01]  /*1380*/  BSSY.RECONVERGENT B1, `(.L_x_1303) ;  /* 0x0000023000017945 */ /* 0x000fe20003800200 */
[----:B------:R-:W2:Y:S02]  /*1390*/  LDCU UR5, c[0x0][0x388] ;  /* 0x00007100ff0577ac */ /* 0x000ea40008000800 */
[----:B------:R-:W-:Y:S01]  /*13a0*/  LOP3.LUT P0, R34, R34, 0x3, RZ, 0xc0, !PT ;  /* 0x0000000322227812 */ /* 0x000fe2000780c0ff */
[----:B-1----:R-:W-:Y:S01]  /*13b0*/  IMAD.U32 R22, RZ, RZ, UR4 ;  /* 0x00000004ff167e24 */ /* 0x002fe2000f8e00ff */
[----:B------:R-:W-:Y:S01]  /*13c0*/  MOV R4, UR4 ;  /* 0x0000000400047c02 */ /* 0x000fe20008000f00 */
[----:B--2---:R-:W-:-:S10]  /*13d0*/  IMAD.U32 R26, RZ, RZ, UR5 ;  /* 0x00000005ff1a7e24 */ /* 0x004fd4000f8e00ff */
        /* <DEDUP_REMOVED lines=21> */
[----:B------:R-:W2:Y:S02]  /*1530*/  LDG.E.128 R4, desc[UR36][R4.64] ;  /* 0x0000002404047981 */ /* 0x000ea4000c1e1d00 */
[----:B--2---:R-:W-:-:S06]  /*1540*/  DSETP.NEU.AND P0, PT, R6, RZ, PT ;  /* 0x000000ff0600722a */ /* 0x004fcc0003f0d000 */
[----:B------:R-:W-:-:S14]  /*1550*/  DSETP.NEU.OR P0, PT, R4, RZ, P0 ;  /* 0x000000ff0400722a */ /* 0x000fdc000070d400 */
.L_x_1307:
[----:B------:R-:W-:-:S07]  /*1560*/  SEL R4, RZ, 0x1, !P0 ;  /* 0x00000001ff047807 */ /* 0x000fce0004000000 */
.L_x_1306:
[----:B------:R-:W-:Y:S05]  /*1570*/  BSYNC.RECONVERGENT B2 ;  /* 0x0000000000027941 */ /* 0x000fea0003800200 */
.L_x_1305:
[----:B------:R-:W-:Y:S02]  /*1580*/  IADD3 R20, P0, PT, R20, 0x40, RZ ;  /* 0x0000004014147810 */ /* 0x000fe40007f1e0ff */
[----:B------:R-:W-:-:S03]  /*1590*/  IADD3 R26, PT, PT, R34, -0x4, R0 ;  /* 0xfffffffc221a7810 */ /* 0x000fc60007ffe000 */
[----:B------:R-:W-:-:S08]  /*15a0*/  IMAD.X R21, RZ, RZ, R21, P0 ;  /* 0x000000ffff157224 */ /* 0x000fd000000e0615 */
.L_x_1304:
[----:B------:R-:W-:Y:S05]  /*15b0*/  BSYNC.RECONVERGENT B1 ;  /* 0x0000000000017941 */ /* 0x000fea0003800200 */
.L_x_1303:
        /* <DEDUP_REMOVED lines=9> */
.L_x_1310:
[----:B------:R-:W-:Y:S01]  /*1650*/  IMAD.WIDE.U32 R28, R27, 0x40, R20 ;  /* 0x000000401b1c7825 */ /* 0x000fe200078e0014 */
[----:B------:R-:W-:Y:S01]  /*1660*/  LOP3.LUT P4, RZ, R4, 0xff, RZ, 0xc0, !PT ;  /* 0x000000ff04ff7812 */ /* 0x000fe2000788c0ff */
[----:B------:R-:W1:Y:S03]  /*1670*/  LDCU UR4, c[0x0][0x390] ;  /* 0x00007200ff0477ac */ /* 0x000e660008000800 */
[----:B------:R-:W2:Y:S04]  /*1680*/  LDG.E.128 R4, desc[UR36][R28.64+0x10] ;  /* 0x000010241c047981 */ /* 0x000ea8000c1e1d00 */
[----:B------:R-:W3:Y:S05]  /*1690*/  LDG.E.ENL2.256 R12, R8, desc[UR36][R28.64+0x20] ;  /* 0xfe0001241c08797e */ /* 0x000eea000812190c */
[----:B------:R-:W4:Y:S01]  /*16a0*/  @!P4 LDG.E.128 R16, desc[UR36][R28.64] ;  /* 0x000000241c10c981 */ /* 0x000f22000c1e1d00 */
[----:B------:R-:W-:-:S02]  /*16b0*/  LOP3.LUT P1, RZ, R23, 0xff, RZ, 0xc0, !PT ;  /* 0x000000ff17ff7812 */ /* 0x000fc4000782c0ff */
[----:B------:R-:W-:Y:S02]  /*16c0*/  LOP3.LUT P2, RZ, R0, 0xff, RZ, 0xc0, !PT ;  /* 0x000000ff00ff7812 */ /* 0x000fe4000784c0ff */
[----:B------:R-:W-:Y:S01]  /*16d0*/  PLOP3.LUT P0, PT, PT, PT, PT, 0x80, 0x8 ;  /* 0x000000000008781c */ /* 0x000fe20003f0f070 */
[----:B-1----:R-:W-:Y:S01]  /*16e0*/  VIADD R27, R27, UR4 ;  /* 0x000000041b1b7c36 */ /* 0x002fe20008000000 */
[----:B------:R-:W-:-:S07]  /*16f0*/  LOP3.LUT P3, RZ, R22, 0xff, RZ, 0xc0, !PT ;  /* 0x000000ff16ff7812 */ /* 0x000fce000786c0ff */
[----:B--2---:R-:W-:Y:S02]  /*1700*/  @!P1 DSETP.NEU.AND P6, PT, R6, RZ, PT ;  /* 0x000000ff0600922a */ /* 0x004fe40003fcd000 */
[----:B---3--:R-:W-:-:S04]  /*1710*/  @!P2 DSETP.NEU.AND P5, PT, R10, RZ, PT ;  /* 0x000000ff0a00a22a */ /* 0x008fc80003fad000 */
[----:B------:R-:W-:Y:S01]  /*1720*/  @!P1 DSETP.NEU.OR P0, PT, R4, RZ, P6 ;  /* 0x000000ff0400922a */ /* 0x000fe2000370d400 */
[----:B------:R-:W-:Y:S01]  /*1730*/  PLOP3.LUT P1, PT, PT, PT, PT, 0x80, 0x8 ;  /* 0x000000000008781c */ /* 0x000fe20003f2f070 */
[----:B------:R-:W-:Y:S01]  /*1740*/  @!P3 DSETP.NEU.AND P6, PT, R14, RZ, PT ;  /* 0x000000ff0e00b22a */ /* 0x000fe20003fcd000 */
[----:B------:R-:W-:-:S03]  /*1750*/  LEA R5, R27, 0x3, 0x2 ;  /* 0x000000031b057811 */ /* 0x000fc600078e10ff */
[----:B------:R-:W-:Y:S02]  /*1760*/  SEL R23, RZ, 0x1, !P0 ;  /* 0x00000001ff177807 */ /* 0x000fe40004000000 */
[----:B------:R-:W-:Y:S01]  /*1770*/  @!P2 DSETP.NEU.OR P1, PT, R8, RZ, P5 ;  /* 0x000000ff0800a22a */ /* 0x000fe20002f2d400 */
[----:B------:R-:W-:Y:S01]  /*1780*/  PLOP3.LUT P2, PT, PT, PT, PT, 0x80, 0x8 ;  /* 0x000000000008781c */ /* 0x000fe20003f4f070 */
[----:B----4-:R-:W-:-:S04]  /*1790*/  @!P4 DSETP.NEU.AND P5, PT, R18, RZ, PT ;  /* 0x000000ff1200c22a */ /* 0x010fc80003fad000 */
[----:B------:R-:W-:Y:S02]  /*17a0*/  SEL R0, RZ, 0x1, !P1 ;  /* 0x00000001ff007807 */ /* 0x000fe40004800000 */
[----:B------:R-:W-:Y:S01]  /*17b0*/  @!P3 DSETP.NEU.OR P2, PT, R12, RZ, P6 ;  /* 0x000000ff0c00b22a */ /* 0x000fe2000374d400 */
[----:B------:R-:W-:-:S05]  /*17c0*/  PLOP3.LUT P3, PT, PT, PT, PT, 0x80, 0x8 ;  /* 0x000000000008781c */ /* 0x000fca0003f6f070 */
[----:B------:R-:W-:Y:S02]  /*17d0*/  SEL R22, RZ, 0x1, !P2 ;  /* 0x00000001ff167807 */ /* 0x000fe40005000000 */
[----:B------:R-:W-:Y:S01]  /*17e0*/  @!P4 DSETP.NEU.OR P3, PT, R16, RZ, P5 ;  /* 0x000000ff1000c22a */ /* 0x000fe20002f6d400 */
[----:B------:R-:W-:-:S05]  /*17f0*/  ISETP.GE.U32.AND P4, PT, R5, R26, PT ;  /* 0x0000001a0500720c */ /* 0x000fca0003f86070 */
[----:B------:R-:W-:-:S08]  /*1800*/  SEL R4, RZ, 0x1, !P3 ;  /* 0x00000001ff047807 */ /* 0x000fd00005800000 */
[----:B------:R-:W-:Y:S05]  /*1810*/  @!P4 BRA `(.L_x_1310) ;  /* 0xfffffffc008cc947 */ /* 0x000fea000383ffff */
.L_x_1309:
[----:B------:R-:W-:Y:S05]  /*1820*/  BSYNC.RECONVERGENT B1 ;  /* 0x0000000000017941 */ /* 0x000fea0003800200 */
.L_x_1308:
[----:B------:R-:W1:Y:S01]  /*1830*/  LDCU.64 UR4, c[0x0][0x3a0] ;  /* 0x00007400ff0477ac */ /* 0x000e620008000a00 */
[----:B------:R-:W-:Y:S01]  /*1840*/  BSSY.RECONVERGENT B1, `(.L_x_1311) ;  /* 0x0000015000017945 */ /* 0x000fe20003800200 */
[----:B-1----:R-:W-:Y:S02]  /*1850*/  ISETP.NE.AND P0, PT, RZ, UR4, PT ;  /* 0x00000004ff007c0c */ /* 0x002fe4000bf05270 */
        /* <DEDUP_REMOVED lines=14> */
[----:B------:R-:W2:Y:S02]  /*1940*/  LDG.E.128 R4, desc[UR36][R4.64] ;  /* 0x0000002404047981 */ /* 0x000ea4000c1e1d00 */
[----:B--2---:R-:W-:-:S06]  /*1950*/  DSETP.NEU.AND P0, PT, R6, RZ, PT ;  /* 0x000000ff0600722a */ /* 0x004fcc0003f0d000 */
[----:B------:R-:W-:-:S14]  /*1960*/  DSETP.NEU.OR P0, PT, R4, RZ, P0 ;  /* 0x000000ff0400722a */ /* 0x000fdc000070d400 */
.L_x_1314:
[----:B------:R-:W-:Y:S05]  /*1970*/  BSYNC.RECONVERGENT B2 ;  /* 0x0000000000027941 */ /* 0x000fea0003800200 */
.L_x_1313:
[----:B------:R-:W-:-:S07]  /*1980*/  SEL R4, RZ, 0x1, !P0 ;  /* 0x00000001ff047807 */ /* 0x000fce0004000000 */
.L_x_1312:
[----:B------:R-:W-:Y:S05]  /*1990*/  BSYNC.RECONVERGENT B1 ;  /* 0x0000000000017941 */ /* 0x000fea0003800200 */
.L_x_1311:
[----:B------:R-:W-:-:S04]  /*19a0*/  LOP3.LUT R23, R0, R4, R23, 0xfe, !PT ;  /* 0x0000000400177212 */ /* 0x000fc800078efe17 */
[----:B------:R-:W-:-:S04]  /*19b0*/  LOP3.LUT P0, RZ, R23, 0xff, R22, 0xc8, !PT ;  /* 0x000000ff17ff7812 */ /* 0x000fc8000780c816 */
[----:B------:R-:W-:Y:S01]  /*19c0*/  SEL R17, RZ, 0x1, !P0 ;  /* 0x00000001ff117807 */ /* 0x000fe20004000000 */
[----:B------:R-:W-:Y:S08]  /*19d0*/  BRA `(.L_x_1301) ;  /* 0x0000009c00587947 */ /* 0x000ff00003800000 */
.L_x_1302:
        /* <DEDUP_REMOVED lines=23> */
[----:B------:R-:W-:-:S06]  /*1b50*/  IMAD.U32 R26, RZ, RZ, UR4 ;  /* 0x00000004ff1a7e24 */ /* 0x000fcc000f8e00ff */
[----:B------:R-:W-:Y:S05]  /*1b60*/  @P0 BRA `(.L_x_1317) ;  /* 0x0000000000a00947 */ /* 0x000fea0003800000 */
[----:B------:R-:W1:Y:S01]  /*1b70*/  LDC R22, c[0x0][0x390] ;  /* 0x0000e400ff167b82 */ /* 0x000e620000000800 */
[C---:B------:R-:W-:Y:S02]  /*1b80*/  PRMT R27, R28.reuse, 0x7610, R27 ;  /* 0x000076101c1b7816 */ /* 0x040fe4000000001b */
[C---:B------:R-:W-:Y:S02]  /*1b90*/  PRMT R23, R28.reuse, 0x7610, R23 ;  /* 0x000076101c177816 */ /* 0x040fe40000000017 */
[----:B------:R-:W-:-:S03]  /*1ba0*/  PRMT R26, R28, 0x7610, R26 ;  /* 0x000076101c1a7816 */ /* 0x000fc6000000001a */
[----:B------:R-:W2:Y:S04]  /*1bb0*/  LDC R0, c[0x0][0x388] ;  /* 0x0000e200ff007b82 */ /* 0x000ea80000000800 */
.L_x_1318:
[C---:B------:R-:W-:Y:S01]  /*1bc0*/  IMAD.WIDE.U32 R16, R29.reuse, 0x10, R20 ;  /* 0x000000101d107825 */ /* 0x040fe200078e0014 */
[----:B-1----:R-:W-:-:S05]  /*1bd0*/  IADD3 R13, PT, PT, R29, R22, RZ ;  /* 0x000000161d0d7210 */ /* 0x002fca0007ffe0ff */
[----:B------:R-:W3:Y:S01]  /*1be0*/  LDG.E.128 R16, desc[UR36][R16.64] ;  /* 0x0000002410107981 */ /* 0x000ee2000c1e1d00 */
[C---:B------:R-:W-:Y:S02]  /*1bf0*/  IMAD.IADD R9, R13.reuse, 0x1, R22 ;  /* 0x000000010d097824 */ /* 0x040fe400078e0216 */
[----:B------:R-:W-:-:S03]  /*1c00*/  IMAD.WIDE.U32 R12, R13, 0x10, R20 ;  /* 0x000000100d0c7825 */ /* 0x000fc600078e0014 */
[C---:B------:R-:W-:Y:S01]  /*1c10*/  IADD3 R29, PT, PT, R9.reuse, R22, RZ ;  /* 0x00000016091d7210 */ /* 0x040fe20007ffe0ff */
[--C-:B------:R-:W-:Y:S02]  /*1c20*/  IMAD.WIDE.U32 R8, R9, 0x10, R20.reuse ;  /* 0x0000001009087825 */ /* 0x100fe400078e0014 */
[----:B------:R-:W4:Y:S02]  /*1c30*/  LDG.E.128 R12, desc[UR36][R12.64] ;  /* 0x000000240c0c7981 */ /* 0x000f24000c1e1d00 */
[----:B------:R-:W-:Y:S02]  /*1c40*/  IMAD.WIDE.U32 R4, R29, 0x10, R20 ;  /* 0x000000101d047825 */ /* 0x000fe400078e0014 */
[----:B------:R-:W5:Y:S04]  /*1c50*/  LDG.E.128 R8, desc[UR36][R8.64] ;  /* 0x0000002408087981 */ /* 0x000f68000c1e1d00 */
[----:B------:R-:W2:Y:S01]  /*1c60*/  LDG.E.128 R4, desc[UR36][R4.64] ;  /* 0x0000002404047981 */ /* 0x000ea2000c1e1d00 */
[----:B------:R-:W-:-:S02]  /*1c70*/  LOP3.LUT P6, RZ, R26, 0xff, RZ, 0xc0, !PT ;  /* 0x000000ff1aff7812 */ /* 0x000fc400078cc0ff */
[----:B------:R-:W-:Y:S02]  /*1c80*/  LOP3.LUT P2, RZ, R23, 0xff, RZ, 0xc0, !PT ;  /* 0x000000ff17ff7812 */ /* 0x000fe4000784c0ff */
[----:B------:R-:W-:Y:S02]  /*1c90*/  PLOP3.LUT P0, PT, PT, PT, PT, 0x80, 0x8 ;  /* 0x000000000008781c */ /* 0x000fe40003f0f070 */
[----:B------:R-:W-:Y:S02]  /*1ca0*/  LOP3.LUT P3, RZ, R27, 0xff, RZ, 0xc0, !PT ;  /* 0x000000ff1bff7812 */ /* 0x000fe4000786c0ff */
[----:B------:R-:W-:Y:S01]  /*1cb0*/  LOP3.LUT P4, RZ, R28, 0xff, RZ, 0xc0, !PT ;  /* 0x000000ff1cff7812 */ /* 0x000fe2000788c0ff */
[----:B------:R-:W-:-:S04]  /*1cc0*/  IMAD.IADD R29, R29, 0x1, R22 ;  /* 0x000000011d1d7824 */ /* 0x000fc800078e0216 */
[----:B------:R-:W-:Y:S01]  /*1cd0*/  IMAD R23, R22, 0x3, R29 ;  /* 0x0000000316177824 */ /* 0x000fe200078e021d */
[----:B---3--:R-:W-:-:S06]  /*1ce0*/  @!P6 DSETP.NEU.AND P1, PT, R18, RZ, PT ;  /* 0x000000ff1200e22a */ /* 0x008fcc0003f2d000 */
[----:B------:R-:W-:Y:S01]  /*1cf0*/  @!P6 DSETP.NEU.OR P0, PT, R16, RZ, P1 ;  /* 0x000000ff1000e22a */ /* 0x000fe20000f0d400 */
[----:B------:R-:W-:Y:S01]  /*1d00*/  PLOP3.LUT P1, PT, PT, PT, PT, 0x80, 0x8 ;  /* 0x000000000008781c */ /* 0x000fe20003f2f070 */
[----:B----4-:R-:W-:Y:S02]  /*1d10*/  @!P2 DSETP.NEU.AND P5, PT, R14, RZ, PT ;  /* 0x000000ff0e00a22a */ /* 0x010fe40003fad000 */
[----:B-----5:R-:W-:-:S04]  /*1d20*/  @!P3 DSETP.NEU.AND P6, PT, R10, RZ, PT ;  /* 0x000000ff0a00b22a */ /* 0x020fc80003fcd000 */
[----:B------:R-:W-:Y:S01]  /*1d30*/  @!P2 DSETP.NEU.OR P1, PT, R12, RZ, P5 ;  /* 0x000000ff0c00a22a */ /* 0x000fe20002f2d400 */
[----:B------:R-:W-:Y:S01]  /*1d40*/  PLOP3.LUT P2, PT, PT, PT, PT, 0x80, 0x8 ;  /* 0x000000000008781c */ /* 0x000fe20003f4f070 */
[----:B--2---:R-:W-:-:S06]  /*1d50*/  @!P4 DSETP.NEU.AND P5, PT, R6, RZ, PT ;  /* 0x000000ff0600c22a */ /* 0x004fcc0003fad000 */
[----:B------:R-:W-:Y:S01]  /*1d60*/  @!P3 DSETP.NEU.OR P2, PT, R8, RZ, P6 ;  /* 0x000000ff0800b22a */ /* 0x000fe2000374d400 */
[----:B------:R-:W-:-:S07]  /*1d70*/  PLOP3.LUT P3, PT, PT, PT, PT, 0x80, 0x8 ;  /* 0x000000000008781c */ /* 0x000fce0003f6f070 */
[----:B------:R-:W-:Y:S01]  /*1d80*/  @!P4 DSETP.NEU.OR P3, PT, R4, RZ, P5 ;  /* 0x000000ff0400c22a */ /* 0x000fe20002f6d400 */
[----:B------:R-:W-:Y:S02]  /*1d90*/  ISETP.GE.U32.AND P4, PT, R23, R0, PT ;  /* 0x000000001700720c */ /* 0x000fe40003f86070 */
[----:B------:R-:W-:Y:S02]  /*1da0*/  SEL R26, RZ, 0x1, !P0 ;  /* 0x00000001ff1a7807 */ /* 0x000fe40004000000 */
[----:B------:R-:W-:Y:S02]  /*1db0*/  SEL R23, RZ, 0x1, !P1 ;  /* 0x00000001ff177807 */ /* 0x000fe40004800000 */
[----:B------:R-:W-:Y:S02]  /*1dc0*/  SEL R27, RZ, 0x1, !P2 ;  /* 0x00000001ff1b7807 */ /* 0x000fe40005000000 */
[----:B------:R-:W-:-:S05]  /*1dd0*/  SEL R28, RZ, 0x1, !P3 ;  /* 0x00000001ff1c7807 */ /* 0x000fca0005800000 */
[----:B------:R-:W-:Y:S05]  /*1de0*/  @!P4 BRA `(.L_x_1318) ;  /* 0xfffffffc0074c947 */ /* 0x000fea000383ffff */
.L_x_1317:
[----:B------:R-:W-:Y:S05]  /*1df0*/  BSYNC.RECONVERGENT B1 ;  /* 0x0000000000017941 */ /* 0x000fea0003800200 */
.L_x_1316:
[----:B------:R-:W-:Y:S01]  /*1e00*/  ISETP.GE.U32.AND P0, PT, R29, R0, PT ;  /* 0x000000001d00720c */ /* 0x000fe20003f06070 */
[----:B------:R-:W-:-:S12]  /*1e10*/  BSSY.RECONVERGENT B1, `(.L_x_1319) ;  /* 0x0000012000017945 */ /* 0x000fd80003800200 */
[----:B------:R-:W-:Y:S05]  /*1e20*/  @P0 BRA `(.L_x_1320) ;  /* 0x0000000000400947 */ /* 0x000fea0003800000 */
[----:B------:R-:W-:-:S06]  /*1e30*/  IMAD.WIDE.U32 R16, R29, 0x10, R20 ;  /* 0x000000101d107825 */ /* 0x000fcc00078e0014 */
[----:B------:R-:W5:Y:S01]  /*1e40*/  LDG.E.128 R16, desc[UR36][R16.64] ;  /* 0x0000002410107981 */ /* 0x000f62000c1e1d00 */
[----:B------:R-:W-:-:S04]  /*1e50*/  IADD3 R31, PT, PT, R29, R22, RZ ;  /* 0x000000161d1f7210 */ /* 0x000fc80007ffe0ff */
[----:B------:R-:W-:-:S13]  /*1e60*/  ISETP.GE.U32.AND P1, PT, R31, R0, PT ;  /* 0x000000001f00720c */ /* 0x000fda0003f26070 */
[----:B------:R-:W-:Y:S05]  /*1e70*/  @P1 BRA `(.L_x_1320) ;  /* 0x00000000002c1947 */ /* 0x000fea0003800000 */
[----:B------:R-:W-:-:S06]  /*1e80*/  IMAD.WIDE.U32 R12, R31, 0x10, R20 ;  /* 0x000000101f0c7825 */ /* 0x000fcc00078e0014 */
[----:B------:R-:W5:Y:S01]  /*1e90*/  LDG.E.128 R12, desc[UR36][R12.64] ;  /* 0x000000240c0c7981 */ /* 0x000f62000c1e1d00 */
[----:B------:R-:W-:-:S05]  /*1ea0*/  IMAD.IADD R31, R31, 0x1, R22 ;  /* 0x000000011f1f7824 */ /* 0x000fca00078e0216 */
[----:B------:R-:W-:-:S13]  /*1eb0*/  ISETP.GE.U32.AND P1, PT, R31, R0, PT ;  /* 0x000000001f00720c */ /* 0x000fda0003f26070 */
[----:B------:R-:W-:Y:S05]  /*1ec0*/  @P1 BRA `(.L_x_1320) ;  /* 0x0000000000181947 */ /* 0x000fea0003800000 */
[C---:B------:R-:W-:Y:S01]  /*1ed0*/  IADD3 R11, PT, PT, R31.reuse, R22, RZ ;  /* 0x000000161f0b7210 */ /* 0x040fe20007ffe0ff */
[----:B------:R-:W-:-:S03]  /*1ee0*/  IMAD.WIDE.U32 R8, R31, 0x10, R20 ;  /* 0x000000101f087825 */ /* 0x000fc600078e0014 */
[----:B------:R-:W-:-:S13]  /*1ef0*/  ISETP.GE.U32.AND P1, PT, R11, R0, PT ;  /* 0x000000000b00720c */ /* 0x000fda0003f26070 */
[----:B------:R-:W-:Y:S02]  /*1f00*/  @!P1 IMAD.WIDE.U32 R20, R11, 0x10, R20 ;  /* 0x000000100b149825 */ /* 0x000fe400078e0014 */
[----:B------:R-:W5:Y:S04]  /*1f10*/  LDG.E.128 R8, desc[UR36][R8.64] ;  /* 0x0000002408087981 */ /* 0x000f68000c1e1d00 */
[----:B------:R1:W5:Y:S02]  /*1f20*/  @!P1 LDG.E.128 R4, desc[UR36][R20.64] ;  /* 0x0000002414049981 */ /* 0x000364000c1e1d00 */
.L_x_1320:
[----:B------:R-:W-:Y:S05]  /*1f30*/  BSYNC.RECONVERGENT B1 ;  /* 0x0000000000017941 */ /* 0x000fea0003800200 */
.L_x_1319:
[----:B------:R-:W-:Y:S04]  /*1f40*/  BSSY.RECONVERGENT B1, `(.L_x_1321) ;  /* 0x000001f000017945 */ /* 0x000fe80003800200 */
[----:B------:R-:W-:Y:S05]  /*1f50*/  @P0 BRA `(.L_x_1322) ;  /* 0x0000000000740947 */ /* 0x000fea0003800000 */
[----:B------:R-:W-:Y:S01]  /*1f60*/  LOP3.LUT P1, RZ, R26, 0xff, RZ, 0xc0, !PT ;  /* 0x000000ff1aff7812 */ /* 0x000fe2000782c0ff */
[----:B------:R-:W-:Y:S01]  /*1f70*/  IMAD.IADD R29, R29, 0x1, R22 ;  /* 0x000000011d1d7824 */ /* 0x000fe200078e0216 */
[----:B------:R-:W-:-:S11]  /*1f80*/  PLOP3.LUT P0, PT, PT, PT, PT, 0x80, 0x8 ;  /* 0x000000000008781c */ /* 0x000fd60003f0f070 */
[----:B-----5:R-:W-:-:S06]  /*1f90*/  @!P1 DSETP.NEU.AND P2, PT, R18, RZ, PT ;  /* 0x000000ff1200922a */ /* 0x020fcc0003f4d000 */
[----:B------:R-:W-:Y:S01]  /*1fa0*/  @!P1 DSETP.NEU.OR P0, PT, R16, RZ, P2 ;  /* 0x000000ff1000922a */ /* 0x000fe2000170d400 */
[----:B------:R-:W-:-:S05]  /*1fb0*/  ISETP.GE.U32.AND P1, PT, R29, R0, PT ;  /* 0x000000001d00720c */ /* 0x000fca0003f26070 */
[----:B------:R-:W-:-:S08]  /*1fc0*/  SEL R26, RZ, 0x1, !P0 ;  /* 0x00000001ff1a7807 */ /* 0x000fd00004000000 */
[----:B------:R-:W-:Y:S05]  /*1fd0*/  @P1 BRA `(.L_x_1322) ;  /* 0x0000000000541947 */ /* 0x000fea0003800000 */
[----:B------:R-:W-:Y:S02]  /*1fe0*/  LOP3.LUT P1, RZ, R23, 0xff, RZ, 0xc0, !PT ;  /* 0x000000ff17ff7812 */ /* 0x000fe4000782c0ff */
[----:B------:R-:W-:-:S11]  /*1ff0*/  PLOP3.LUT P0, PT, PT, PT, PT, 0x80, 0x8 ;  /* 0x000000000008781c */ /* 0x000fd60003f0f070 */
[----:B------:R-:W-:Y:S01]  /*2000*/  @!P1 DSETP.NEU.AND P2, PT, R14, RZ, PT ;  /* 0x000000ff0e00922a */ /* 0x000fe20003f4d000 */
[----:B------:R-:W-:-:S05]  /*2010*/  IADD3 R15, PT, PT, R29, R22, RZ ;  /* 0x000000161d0f7210 */ /* 0x000fca0007ffe0ff */
[----:B------:R-:W-:Y:S01]  /*2020*/  @!P1 DSETP.NEU.OR P0, PT, R12, RZ, P2 ;  /* 0x000000ff0c00922a */ /* 0x000fe2000170d400 */
[----:B------:R-:W-:-:S05]  /*2030*/  ISETP.GE.U32.AND P1, PT, R15, R0, PT ;  /* 0x000000000f00720c */ /* 0x000fca0003f26070 */
[----:B------:R-:W-:-:S08]  /*2040*/  SEL R23, RZ, 0x1, !P0 ;  /* 0x00000001ff177807 */ /* 0x000fd00004000000 */
[----:B------:R-:W-:Y:S05]  /*2050*/  @P1 BRA `(.L_x_1322) ;  /* 0x0000000000341947 */ /* 0x000fea0003800000 */
[----:B------:R-:W-:Y:S02]  /*2060*/  LOP3.LUT P1, RZ, R27, 0xff, RZ, 0xc0, !PT ;  /* 0x000000ff1bff7812 */ /* 0x000fe4000782c0ff */
[----:B------:R-:W-:-:S11]  /*2070*/  PLOP3.LUT P0, PT, PT, PT, PT, 0x80, 0x8 ;  /* 0x000000000008781c */ /* 0x000fd60003f0f070 */
[----:B------:R-:W-:Y:S01]  /*2080*/  @!P1 DSETP.NEU.AND P2, PT, R10, RZ, PT ;  /* 0x000000ff0a00922a */ /* 0x000fe20003f4d000 */
[----:B------:R-:W-:-:S05]  /*2090*/  IMAD.IADD R11, R15, 0x1, R22 ;  /* 0x000000010f0b7824 */ /* 0x000fca00078e0216 */
[----:B------:R-:W-:Y:S01]  /*20a0*/  @!P1 DSETP.NEU.OR P0, PT, R8, RZ, P2 ;  /* 0x000000ff0800922a */ /* 0x000fe2000170d400 */
[----:B------:R-:W-:-:S05]  /*20b0*/  ISETP.GE.U32.AND P1, PT, R11, R0, PT ;  /* 0x000000000b00720c */ /* 0x000fca0003f26070 */
[----:B------:R-:W-:-:S08]  /*20c0*/  SEL R27, RZ, 0x1, !P0 ;  /* 0x00000001ff1b7807 */ /* 0x000fd00004000000 */
[----:B------:R-:W-:Y:S05]  /*20d0*/  @P1 BRA `(.L_x_1322) ;  /* 0x0000000000141947 */ /* 0x000fea0003800000 */
[----:B------:R-:W-:Y:S02]  /*20e0*/  LOP3.LUT P1, RZ, R28, 0xff, RZ, 0xc0, !PT ;  /* 0x000000ff1cff7812 */ /* 0x000fe4000782c0ff */
[----:B------:R-:W-:-:S11]  /*20f0*/  PLOP3.LUT P0, PT, PT, PT, PT, 0x80, 0x8 ;  /* 0x000000000008781c */ /* 0x000fd60003f0f070 */
[----:B------:R-:W-:-:S06]  /*2100*/  @!P1 DSETP.NEU.AND P2, PT, R6, RZ, PT ;  /* 0x000000ff0600922a */ /* 0x000fcc0003f4d000 */
[----:B------:R-:W-:-:S06]  /*2110*/  @!P1 DSETP.NEU.OR P0, PT, R4, RZ, P2 ;  /* 0x000000ff0400922a */ /* 0x000fcc000170d400 */
[----:B------:R-:W-:-:S08]  /*2120*/  SEL R28, RZ, 0x1, !P0 ;  /* 0x00000001ff1c7807 */ /* 0x000fd00004000000 */
.L_x_1322:
[----:B------:R-:W-:Y:S05]  /*2130*/  BSYNC.RECONVERGENT B1 ;  /* 0x0000000000017941 */ /* 0x000fea0003800200 */
.L_x_1321:
[----:B------:R-:W-:-:S04]  /*2140*/  LOP3.LUT R23, R27, R26, R23, 0xfe, !PT ;  /* 0x0000001a1b177212 */ /* 0x000fc800078efe17 */
[----:B------:R-:W-:-:S04]  /*2150*/  LOP3.LUT P0, RZ, R23, 0xff, R28, 0xc8, !PT ;  /* 0x000000ff17ff7812 */ /* 0x000fc8000780c81c */
[----:B-----5:R-:W-:Y:S01]  /*2160*/  SEL R17, RZ, 0x1, !P0 ;  /* 0x00000001ff117807 */ /* 0x020fe20004000000 */
[----:B------:R-:W-:Y:S08]  /*2170*/  BRA `(.L_x_1301) ;  /* 0x0000009400707947 */ /* 0x000ff00003800000 */
.L_x_1315:
        /* <DEDUP_REMOVED lines=12> */
[----:B-1----:R-:W-:Y:S01]  /*2240*/  MOV R23, UR4 ;  /* 0x0000000400177c02 */ /* 0x002fe20008000f00 */
[----:B------:R-:W1:Y:S04]  /*2250*/  LDCU.U8 UR4, c[0x0][0x381] ;  /* 0x00007020ff0477ac */ /* 0x000e680008000000 */
        /* <DEDUP_REMOVED lines=13> */
.L_x_1326:
[----:B------:R-:W-:Y:S01]  /*2330*/  IMAD R17, R22, R26, RZ ;  /* 0x0000001a16117224 */ /* 0x000fe200078e02ff */
[----:B-1----:R-:W-:-:S03]  /*2340*/  IADD3 R4, PT, PT, R26, R23, RZ ;  /* 0x000000171a047210 */ /* 0x002fc60007ffe0ff */
[----:B------:R-:W-:-:S04]  /*2350*/  IMAD.WIDE.U32 R16, R17, 0x10, R20 ;  /* 0x0000001011107825 */ /* 0x000fc800078e0014 */
[----:B------:R-:W-:Y:S02]  /*2360*/  IMAD R13, R22, R4, RZ ;  /* 0x00000004160d7224 */ /* 0x000fe400078e02ff */
[----:B------:R-:W3:Y:S01]  /*2370*/  LDG.E.128 R16, desc[UR36][R16.64] ;  /* 0x0000002410107981 */ /* 0x000ee2000c1e1d00 */
[----:B------:R-:W-:Y:S02]  /*2380*/  IMAD.IADD R4, R4, 0x1, R23 ;  /* 0x0000000104047824 */ /* 0x000fe400078e0217 */
[----:B------:R-:W-:-:S03]  /*2390*/  IMAD.WIDE.U32 R12, R13, 0x10, R20 ;  /* 0x000000100d0c7825 */ /* 0x000fc600078e0014 */
[----:B------:R-:W-:Y:S01]  /*23a0*/  IADD3 R26, PT, PT, R4, R23, RZ ;  /* 0x00000017041a7210 */ /* 0x000fe20007ffe0ff */
[----:B------:R-:W-:Y:S02]  /*23b0*/  IMAD R9, R22, R4, RZ ;  /* 0x0000000416097224 */ /* 0x000fe400078e02ff */
[----:B------:R-:W4:Y:S02]  /*23c0*/  LDG.E.128 R12, desc[UR36][R12.64] ;  /* 0x000000240c0c7981 */ /* 0x000f24000c1e1d00 */
[----:B------:R-:W-:-:S04]  /*23d0*/  IMAD.WIDE.U32 R8, R9, 0x10, R20 ;  /* 0x0000001009087825 */ /* 0x000fc800078e0014 */
[----:B------:R-:W-:Y:S02]  /*23e0*/  IMAD R5, R22, R26, RZ ;  /* 0x0000001a16057224 */ /* 0x000fe400078e02ff */
[----:B------:R-:W5:Y:S02]  /*23f0*/  LDG.E.128 R8, desc[UR36][R8.64] ;  /* 0x0000002408087981 */ /* 0x000f64000c1e1d00 */
[----:B------:R-:W-:-:S06]  /*2400*/  IMAD.WIDE.U32 R4, R5, 0x10, R20 ;  /* 0x0000001005047825 */ /* 0x000fcc00078e0014 */
[----:B------:R-:W2:Y:S01]  /*2410*/  LDG.E.128 R4, desc[UR36][R4.64] ;  /* 0x0000002404047981 */ /* 0x000ea2000c1e1d00 */
[----:B------:R-:W-:Y:S02]  /*2420*/  LOP3.LUT P6, RZ, R28, 0xff, RZ, 0xc0, !PT ;  /* 0x000000ff1cff7812 */ /* 0x000fe400078cc0ff */
        /* <DEDUP_REMOVED lines=9> */
[----:B----4-:R-:W-:-:S06]  /*24c0*/  @!P2 DSETP.NEU.AND P5, PT, R14, RZ, PT ;  /* 0x000000ff0e00a22a */ /* 0x010fcc0003fad000 */
[----:B------:R-:W-:Y:S01]  /*24d0*/  @!P2 DSETP.NEU.OR P1, PT, R12, RZ, P5 ;  /* 0x000000ff0c00a22a */ /* 0x000fe20002f2d400 */
[----:B------:R-:W-:Y:S01]  /*24e0*/  PLOP3.LUT P2, PT, PT, PT, PT, 0x80, 0x8 ;  /* 0x000000000008781c */ /* 0x000fe20003f4f070 */
[----:B-----5:R-:W-:-:S06]  /*24f0*/  @!P3 DSETP.NEU.AND P6, PT, R10, RZ, PT ;  /* 0x000000ff0a00b22a */ /* 0x020fcc0003fcd000 */
[----:B------:R-:W-:Y:S01]  /*2500*/  @!P3 DSETP.NEU.OR P2, PT, R8, RZ, P6 ;  /* 0x000000ff0800b22a */ /* 0x000fe2000374d400 */
[----:B------:R-:W-:Y:S01]  /*2510*/  PLOP3.LUT P3, PT, PT, PT, PT, 0x80, 0x8 ;  /* 0x000000000008781c */ /* 0x000fe20003f6f070 */
[----:B--2---:R-:W-:-:S06]  /*2520*/  @!P4 DSETP.NEU.AND P5, PT, R6, RZ, PT ;  /* 0x000000ff0600c22a */ /* 0x004fcc0003fad000 */
[----:B------:R-:W-:Y:S01]  /*2530*/  @!P4 DSETP.NEU.OR P3, PT, R4, RZ, P5 ;  /* 0x000000ff0400c22a */ /* 0x000fe20002f6d400 */
[----:B------:R-:W-:Y:S02]  /*2540*/  ISETP.GE.U32.AND P4, PT, R27, R0, PT ;  /* 0x000000001b00720c */ /* 0x000fe40003f86070 */
[----:B------:R-:W-:Y:S02]  /*2550*/  SEL R28, RZ, 0x1, !P0 ;  /* 0x00000001ff1c7807 */ /* 0x000fe40004000000 */
[----:B------:R-:W-:Y:S02]  /*2560*/  SEL R27, RZ, 0x1, !P1 ;  /* 0x00000001ff1b7807 */ /* 0x000fe40004800000 */
[----:B------:R-:W-:Y:S02]  /*2570*/  SEL R30, RZ, 0x1, !P2 ;  /* 0x00000001ff1e7807 */ /* 0x000fe40005000000 */
[----:B------:R-:W-:-:S05]  /*2580*/  SEL R29, RZ, 0x1, !P3 ;  /* 0x00000001ff1d7807 */ /* 0x000fca0005800000 */
[----:B------:R-:W-:Y:S05]  /*2590*/  @!P4 BRA `(.L_x_1326) ;  /* 0xfffffffc0064c947 */ /* 0x000fea000383ffff */
.L_x_1325:
[----:B------:R-:W-:Y:S05]  /*25a0*/  BSYNC.RECONVERGENT B1 ;  /* 0x0000000000017941 */ /* 0x000fea0003800200 */
.L_x_1324:
[----:B------:R-:W-:Y:S01]  /*25b0*/  ISETP.GE.U32.AND P0, PT, R26, R0, PT ;  /* 0x000000001a00720c */ /* 0x000fe20003f06070 */
[----:B------:R-:W-:-:S12]  /*25c0*/  BSSY.RECONVERGENT B1, `(.L_x_1327) ;  /* 0x0000016000017945 */ /* 0x000fd80003800200 */
[----:B------:R-:W-:Y:S05]  /*25d0*/  @P0 BRA `(.L_x_1328) ;  /* 0x0000000000500947 */ /* 0x000fea0003800000 */
[----:B------:R-:W-:-:S04]  /*25e0*/  IMAD R17, R22, R26, RZ ;  /* 0x0000001a16117224 */ /* 0x000fc800078e02ff */
[----:B------:R-:W-:-:S06]  /*25f0*/  IMAD.WIDE.U32 R16, R17, 0x10, R20 ;  /* 0x0000001011107825 */ /* 0x000fcc00078e0014 */
[----:B------:R-:W5:Y:S01]  /*2600*/  LDG.E.128 R16, desc[UR36][R16.64] ;  /* 0x0000002410107981 */ /* 0x000f62000c1e1d00 */
[----:B------:R-:W-:-:S04]  /*2610*/  IADD3 R31, PT, PT, R26, R23, RZ ;  /* 0x000000171a1f7210 */ /* 0x000fc80007ffe0ff */
[----:B------:R-:W-:-:S13]  /*2620*/  ISETP.GE.U32.AND P1, PT, R31, R0, PT ;  /* 0x000000001f00720c */ /* 0x000fda0003f26070 */
[----:B------:R-:W-:Y:S05]  /*2630*/  @P1 BRA `(.L_x_1328) ;  /* 0x0000000000381947 */ /* 0x000fea0003800000 */
[----:B------:R-:W-:-:S04]  /*2640*/  IMAD R13, R22, R31, RZ ;  /* 0x0000001f160d7224 */ /* 0x000fc800078e02ff */
[----:B------:R-:W-:-:S06]  /*2650*/  IMAD.WIDE.U32 R12, R13, 0x10, R20 ;  /* 0x000000100d0c7825 */ /* 0x000fcc00078e0014 */
[----:B------:R-:W5:Y:S01]  /*2660*/  LDG.E.128 R12, desc[UR36][R12.64] ;  /* 0x000000240c0c7981 */ /* 0x000f62000c1e1d00 */
[----:B------:R-:W-:-:S05]  /*2670*/  IMAD.IADD R31, R31, 0x1, R23 ;  /* 0x000000011f1f7824 */ /* 0x000fca00078e0217 */
[----:B------:R-:W-:-:S13]  /*2680*/  ISETP.GE.U32.AND P1, PT, R31, R0, PT ;  /* 0x000000001f00720c */ /* 0x000fda0003f26070 */
[----:B------:R-:W-:Y:S05]  /*2690*/  @P1 BRA `(.L_x_1328) ;  /* 0x0000000000201947 */ /* 0x000fea0003800000 */
[----:B------:R-:W-:Y:S01]  /*26a0*/  IADD3 R11, PT, PT, R31, R23, RZ ;  /* 0x000000171f0b7210 */ /* 0x000fe20007ffe0ff */
[----:B------:R-:W-:-:S03]  /*26b0*/  IMAD R9, R22, R31, RZ ;  /* 0x0000001f16097224 */ /* 0x000fc600078e02ff */
[----:B------:R-:W-:Y:S01]  /*26c0*/  ISETP.GE.U32.AND P1, PT, R11, R0, PT ;  /* 0x000000000b00720c */ /* 0x000fe20003f26070 */
[----:B------:R-:W-:-:S12]  /*26d0*/  IMAD.WIDE.U32 R8, R9, 0x10, R20 ;  /* 0x0000001009087825 */ /* 0x000fd800078e0014 */
[----:B------:R-:W-:-:S04]  /*26e0*/  @!P1 IMAD R11, R22, R11, RZ ;  /* 0x0000000b160b9224 */ /* 0x000fc800078e02ff */
[----:B------:R-:W-:Y:S02]  /*26f0*/  @!P1 IMAD.WIDE.U32 R20, R11, 0x10, R20 ;  /* 0x000000100b149825 */ /* 0x000fe400078e0014 */
[----:B------:R-:W5:Y:S04]  /*2700*/  LDG.E.128 R8, desc[UR36][R8.64] ;  /* 0x0000002408087981 */ /* 0x000f68000c1e1d00 */
[----:B------:R1:W5:Y:S02]  /*2710*/  @!P1 LDG.E.128 R4, desc[UR36][R20.64] ;  /* 0x0000002414049981 */ /* 0x000364000c1e1d00 */
.L_x_1328:
[----:B------:R-:W-:Y:S05]  /*2720*/  BSYNC.RECONVERGENT B1 ;  /* 0x0000000000017941 */ /* 0x000fea0003800200 */
.L_x_1327:
        /* <DEDUP_REMOVED lines=18> */
[----:B------:R-:W-:Y:S01]  /*2850*/  LOP3.LUT P1, RZ, R30, 0xff, RZ, 0xc0, !PT ;  /* 0x000000ff1eff7812 */ /* 0x000fe2000782c0ff */
[----:B------:R-:W-:Y:S01]  /*2860*/  IMAD.IADD R23, R14, 0x1, R23 ;  /* 0x000000010e177824 */ /* 0x000fe200078e0217 */
[----:B------:R-:W-:-:S11]  /*2870*/  PLOP3.LUT P0, PT, PT, PT, PT, 0x80, 0x8 ;  /* 0x000000000008781c */ /* 0x000fd60003f0f070 */
[----:B------:R-:W-:-:S06]  /*2880*/  @!P1 DSETP.NEU.AND P2, PT, R10, RZ, PT ;  /* 0x000000ff0a00922a */ /* 0x000fcc0003f4d000 */
        /* <DEDUP_REMOVED lines=9> */
.L_x_1330:
[----:B------:R-:W-:Y:S05]  /*2920*/  BSYNC.RECONVERGENT B1 ;  /* 0x0000000000017941 */ /* 0x000fea0003800200 */
.L_x_1329:
[----:B------:R-:W-:-:S04]  /*2930*/  LOP3.LUT R28, R30, R28, R27, 0xfe, !PT ;  /* 0x0000001c1e1c7212 */ /* 0x000fc800078efe1b */
[----:B------:R-:W-:-:S04]  /*2940*/  LOP3.LUT P0, RZ, R28, 0xff, R29, 0xc8, !PT ;  /* 0x000000ff1cff7812 */ /* 0x000fc8000780c81d */
[----:B-----5:R-:W-:Y:S01]  /*2950*/  SEL R17, RZ, 0x1, !P0 ;  /* 0x00000001ff117807 */ /* 0x020fe20004000000 */
[----:B------:R-:W-:Y:S08]  /*2960*/  BRA `(.L_x_1301) ;  /* 0x0000008c00747947 */ /* 0x000ff00003800000 */
.L_x_1323:
[----:B------:R-:W1:Y:S01]  /*2970*/  LDCU UR4, c[0x0][0x390] ;  /* 0x00007200ff0477ac */ /* 0x000e620008000800 */
[----:B------:R-:W2:Y:S01]  /*2980*/  LDC.U8 R36, c[0x0][0x381] ;  /* 0x0000e040ff247b82 */ /* 0x000ea20000000000 */
[----:B------:R-:W-:Y:S01]  /*2990*/  BSSY.RECONVERGENT B1, `(.L_x_1331) ;  /* 0x0000440000017945 */ /* 0x000fe20003800200 */
[----:B------:R-:W-:Y:S01]  /*29a0*/  IMAD.MOV.U32 R30, RZ, RZ, R29 ;  /* 0x000000ffff1e7224 */ /* 0x000fe200078e001d */
[----:B------:R-:W-:Y:S02]  /*29b0*/  CS2R R6, SRZ ;  /* 0x0000000000067805 */ /* 0x000fe4000001ff00 */
[----:B------:R-:W-:Y:S02]  /*29c0*/  CS2R R10, SRZ ;  /* 0x00000000000a7805 */ /* 0x000fe4000001ff00 */
[----:B------:R-:W-:Y:S02]  /*29d0*/  CS2R R8, SRZ ;  /* 0x0000000000087805 */ /* 0x000fe4000001ff00 */
[----:B------:R-:W-:-:S02]  /*29e0*/  CS2R R14, SRZ ;  /* 0x00000000000e7805 */ /* 0x000fc4000001ff00 */
[----:B------:R-:W-:Y:S02]  /*29f0*/  CS2R R12, SRZ ;  /* 0x00000000000c7805 */ /* 0x000fe4000001ff00 */
[----:B------:R-:W-:Y:S02]  /*2a00*/  CS2R R18, SRZ ;  /* 0x0000000000127805 */ /* 0x000fe4000001ff00 */
[----:B------:R-:W-:Y:S02]  /*2a10*/  CS2R R16, SRZ ;  /* 0x0000000000107805 */ /* 0x000fe4000001ff00 */
[----:B-1----:R-:W-:-:S05]  /*2a20*/  MOV R32, UR4 ;  /* 0x0000000400207c02 */ /* 0x002fca0008000f00 */
[--C-:B------:R-:W-:Y:S01]  /*2a30*/  IMAD R5, R32, 0x3, R29.reuse ;  /* 0x0000000320057824 */ /* 0x100fe200078e021d */
[C---:B--2---:R-:W-:Y:S02]  /*2a40*/  PRMT R29, R36.reuse, 0x7610, R29 ;  /* 0x00007610241d7816 */ /* 0x044fe4000000001d */
[C---:B------:R-:W-:Y:S02]  /*2a50*/  PRMT R28, R36.reuse, 0x7610, R28 ;  /* 0x00007610241c7816 */ /* 0x040fe4000000001c */
[----:B------:R-:W-:Y:S02]  /*2a60*/  ISETP.GE.U32.AND P0, PT, R5, R0, PT ;  /* 0x000000000500720c */ /* 0x000fe40003f06070 */
[----:B------:R-:W-:Y:S02]  /*2a70*/  CS2R R4, SRZ ;  /* 0x0000000000047805 */ /* 0x000fe4000001ff00 */
[C---:B------:R-:W-:Y:S02]  /*2a80*/  PRMT R27, R36.reuse, 0x7610, R27 ;  /* 0x00007610241b7816 */ /* 0x040fe4000000001b */
[----:B------:R-:W-:-:S07]  /*2a90*/  PRMT R26, R36, 0x7610, R26 ;  /* 0x00007610241a7816 */ /* 0x000fce000000001a */
[----:B------:R-:W-:Y:S05]  /*2aa0*/  @P0 BRA `(.L_x_1332) ;  /* 0x0000004000b80947 */ /* 0x000fea0003800000 */
[----:B------:R-:W-:-:S13]  /*2ab0*/  ISETP.NE.AND P4, PT, R33, RZ, PT ;  /* 0x000000ff2100720c */ /* 0x000fda0003f85270 */
[----:B------:R1:W5:Y:S01]  /*2ac0*/  @!P4 LDG.E.128 R20, desc[UR36][R34.64] ;  /* 0x000000242214c981 */ /* 0x000362000c1e1d00 */
[----:B------:R-:W-:Y:S02]  /*2ad0*/  IADD3 R33, PT, PT, R33, -0x1, RZ ;  /* 0xffffffff21217810 */ /* 0x000fe40007ffe0ff */
[C---:B------:R-:W-:Y:S02]  /*2ae0*/  PRMT R29, R36.reuse, 0x7610, R29 ;  /* 0x00007610241d7816 */ /* 0x040fe4000000001d */
[----:B------:R-:W-:Y:S02]  /*2af0*/  VIMNMX.U32 R33, PT, PT, R33, 0x18, PT ;  /* 0x0000001821217848 */ /* 0x000fe40003fe0000 */
[C---:B------:R-:W-:Y:S02]  /*2b00*/  PRMT R28, R36.reuse, 0x7610, R28 ;  /* 0x00007610241c7816 */ /* 0x040fe4000000001c */
[C---:B------:R-:W-:Y:S01]  /*2b10*/  PRMT R27, R36.reuse, 0x7610, R27 ;  /* 0x00007610241b7816 */ /* 0x040fe2000000001b */
[----:B------:R-:W-:Y:S01]  /*2b20*/  VIADD R33, R33, 0x1 ;  /* 0x0000000121217836 */ /* 0x000fe20000000000 */
[----:B-1----:R-:W-:-:S07]  /*2b30*/  PRMT R26, R36, 0x7610, R26 ;  /* 0x00007610241a7816 */ /* 0x002fce000000001a */
.L_x_1338:
[----:B------:R-:W1:Y:S01]  /*2b40*/  LDCU UR4, c[0x0][0x390] ;  /* 0x00007200ff0477ac */ /* 0x000e620008000800 */
[----:B-----5:R-:W-:Y:S01]  /*2b50*/  @!P4 MOV R4, R20 ;  /* 0x000000140004c202 */ /* 0x020fe20000000f00 */
[----:B------:R-:W-:Y:S01]  /*2b60*/  @!P4 IMAD.MOV.U32 R5, RZ, RZ, R21 ;  /* 0x000000ffff05c224 */ /* 0x000fe200078e0015 */
[-C--:B------:R-:W-:Y:S01]  /*2b70*/  @!P4 MOV R6, R22.reuse ;  /* 0x000000160006c202 */ /* 0x080fe20000000f00 */
        /* <DEDUP_REMOVED lines=13> */
[----:B0-----:R-:W-:Y:S06]  /*2c50*/  @!P4 BRA `(.L_x_1333) ;  /* 0x0000003c00e0c947 */ /* 0x001fec0003800000 */
[----:B------:R-:W2:Y:S01]  /*2c60*/  LDCU.64 UR30, c[0x0][0x3c8] ;  /* 0x00007900ff1e77ac */ /* 0x000ea20008000a00 */
[----:B------:R-:W-:Y:S02]  /*2c70*/  HFMA2 R4, -RZ, RZ, 0, 0 ;  /* 0x00000000ff047431 */ /* 0x000fe400000001ff */
        /* <DEDUP_REMOVED lines=285> */
[----:B------:R-:W-:-:S03]  /*3e50*/  @P0 IMAD.MOV.U32 R4, RZ, RZ, RZ ;  /* 0x000000ffff040224 */ /* 0x000fc600078e00ff */
[----:B------:R-:W-:-:S03]  /*3e60*/  IADD3 R8, PT, PT, -R5, RZ, RZ ;  /* 0x000000ff05087210 */ /* 0x000fc60007ffe1ff */
[----:B------:R-:W3:Y:S01]  /*3e70*/  @P0 LDC R11, c[0x0][0x554] ;  /* 0x00015500ff0b0b82 */ /* 0x000ee20000000800 */
[----:B--2---:R-:W-:-:S05]  /*3e80*/  @P0 IMAD.HI.U32 R7, R5, R7, R4 ;  /* 0x0000000705070227 */ /* 0x004fca00078e0004 */
[----:B0-----:R-:W-:Y:S01]  /*3e90*/  @P0 SHF.R.U32.HI R4, RZ, R10, R7 ;  /* 0x0000000aff040219 */ /* 0x001fe20000011607 */
[----:B------:R-:W-:-:S04]  /*3ea0*/  IMAD R7, R8, UR28, R9 ;  /* 0x0000001c08077c24 */ /* 0x000fc8000f8e0209 */
[----:B------:R-:W-:Y:S02]  /*3eb0*/  @P0 IMAD.MOV R9, RZ, RZ, -R4 ;  /* 0x000000ffff090224 */ /* 0x000fe400078e0a04 */
[----:B------:R-:W-:Y:S02]  /*3ec0*/  IMAD R0, R7, UR29, R0 ;  /* 0x0000001d07007c24 */ /* 0x000fe4000f8e0200 */
[----:B------:R-:W-:-:S04]  /*3ed0*/  @P0 IMAD R5, R9, R6, R5 ;  /* 0x0000000609050224 */ /* 0x000fc800078e0205 */
[----:B---3--:R-:W-:-:S07]  /*3ee0*/  @P0 IMAD R0, R5, R11, R0 ;  /* 0x0000000b05000224 */ /* 0x008fce00078e0200 */
.L_x_1334:
[----:B------:R-:W-:Y:S01]  /*3ef0*/  LOP3.LUT R17, R0, 0xfffffff0, RZ, 0xc0, !PT ;  /* 0xfffffff000117812 */ /* 0x000fe200078ec0ff */
[----:B------:R-:W2:Y:S03]  /*3f00*/  LDCU UR52, c[0x0][0x3d0] ;  /* 0x00007a00ff3477ac */ /* 0x000ea60008000800 */
[----:B------:R-:W-:-:S04]  /*3f10*/  IADD3 R16, P0, PT, R17, R34, RZ ;  /* 0x0000002211107210 */ /* 0x000fc80007f1e0ff */
[----:B------:R-:W-:-:S06]  /*3f20*/  IADD3.X R17, PT, PT, RZ, R35, RZ, P0, !PT ;  /* 0x00000023ff117210 */ /* 0x000fcc00007fe4ff */
[----:B------:R-:W5:Y:S01]  /*3f30*/  LDG.E.128 R16, desc[UR36][R16.64] ;  /* 0x0000002410107981 */ /* 0x000f62000c1e1d00 */
[----:B------:R-:W-:Y:S01]  /*3f40*/  MOV R6, RZ ;  /* 0x000000ff00067202 */ /* 0x000fe20000000f00 */
[----:B-1----:R-:W-:-:S04]  /*3f50*/  VIADD R7, R30, UR4 ;  /* 0x000000041e077c36 */ /* 0x002fc80008000000 */
[----:B------:R-:W-:-:S05]  /*3f60*/  IMAD.HI.U32 R0, R7, UR31, R6 ;  /* 0x0000001f07007c27 */ /* 0x000fca000f8e0006 */
[----:B--2---:R-:W-:-:S05]  /*3f70*/  SHF.R.U32.HI R8, RZ, UR52, R0 ;  /* 0x00000034ff087c19 */ /* 0x004fca0008011600 */
        /* <DEDUP_REMOVED lines=217> */
[----:B------:R-:W-:Y:S01]  /*4d10*/  IMAD.MOV.U32 R5, RZ, RZ, R11 ;  /* 0x000000ffff057224 */ /* 0x000fe200078e000b */
[----:B------:R-:W-:-:S11]  /*4d20*/  MOV R4, RZ ;  /* 0x000000ff00047202 */ /* 0x000fd60000000f00 */
[----:B------:R-:W1:Y:S01]  /*4d30*/  @P0 LDC R10, c[0x0][0x4f0] ;  /* 0x00013c00ff0a0b82 */ /* 0x000e620000000800 */
[----:B0-----:R-:W-:-:S07]  /*4d40*/  IMAD.HI.U32 R8, R11, UR52, R4 ;  /* 0x000000340b087c27 */ /* 0x001fce000f8e0004 */
[----:B------:R-:W0:Y:S01]  /*4d50*/  @P0 LDC.64 R4, c[0x0][0x4e8] ;  /* 0x00013a00ff040b82 */ /* 0x000e220000000a00 */
[----:B------:R-:W-:Y:S02]  /*4d60*/  SHF.R.U32.HI R9, RZ, UR53, R8 ;  /* 0x00000035ff097c19 */ /* 0x000fe40008011608 */
[----:B------:R-:W-:-:S05]  /*4d70*/  @P0 MOV R8, RZ ;  /* 0x000000ff00080202 */ /* 0x000fca0000000f00 */
[----:B------:R-:W2:Y:S01]  /*4d80*/  @P0 LDC R12, c[0x0][0x554] ;  /* 0x00015500ff0c0b82 */ /* 0x000ea20000000800 */
[----:B0-----:R-:W-:-:S04]  /*4d90*/  @P0 IMAD.HI.U32 R5, R9, R5, R8 ;  /* 0x0000000509050227 */ /* 0x001fc800078e0008 */
[----:B------:R-:W-:Y:S01]  /*4da0*/  IMAD.MOV R8, RZ, RZ, -R9 ;  /* 0x000000ffff087224 */ /* 0x000fe200078e0a09 */
[----:B-1----:R-:W-:-:S03]  /*4db0*/  @P0 SHF.R.U32.HI R5, RZ, R10, R5 ;  /* 0x0000000aff050219 */ /* 0x002fc60000011605 */
[----:B------:R-:W-:Y:S01]  /*4dc0*/  IMAD R11, R8, UR28, R11 ;  /* 0x0000001c080b7c24 */ /* 0x000fe2000f8e020b */
[----:B------:R-:W-:-:S03]  /*4dd0*/  @P0 IADD3 R5, PT, PT, -R5, RZ, RZ ;  /* 0x000000ff05050210 */ /* 0x000fc60007ffe1ff */
[----:B------:R-:W-:Y:S02]  /*4de0*/  IMAD R0, R11, UR29, R0 ;  /* 0x0000001d0b007c24 */ /* 0x000fe4000f8e0200 */
[----:B------:R-:W-:-:S04]  /*4df0*/  @P0 IMAD R9, R4, R5, R9 ;  /* 0x0000000504090224 */ /* 0x000fc800078e0209 */
[----:B--2---:R-:W-:-:S07]  /*4e00*/  @P0 IMAD R0, R9, R12, R0 ;  /* 0x0000000c09000224 */ /* 0x004fce00078e0200 */
.L_x_1335:
[----:B------:R-:W-:Y:S01]  /*4e10*/  LOP3.LUT R13, R0, 0xfffffff0, RZ, 0xc0, !PT ;  /* 0xfffffff0000d7812 */ /* 0x000fe200078ec0ff */
[----:B------:R-:W1:Y:S03]  /*4e20*/  LDCU UR52, c[0x0][0x3d0] ;  /* 0x00007a00ff3477ac */ /* 0x000e660008000800 */
[----:B------:R-:W-:-:S05]  /*4e30*/  IADD3 R12, P0, PT, R13, R34, RZ ;  /* 0x000000220d0c7210 */ /* 0x000fca0007f1e0ff */
[----:B------:R-:W-:-:S06]  /*4e40*/  IMAD.X R13, RZ, RZ, R35, P0 ;  /* 0x000000ffff0d7224 */ /* 0x000fcc00000e0623 */
[----:B------:R-:W5:Y:S01]  /*4e50*/  LDG.E.128 R12, desc[UR36][R12.64] ;  /* 0x000000240c0c7981 */ /* 0x000f62000c1e1d00 */
[----:B------:R-:W-:Y:S01]  /*4e60*/  IADD3 R7, PT, PT, R7, UR4, RZ ;  /* 0x0000000407077c10 */ /* 0x000fe2000fffe0ff */
[----:B------:R-:W-:-:S04]  /*4e70*/  IMAD.MOV.U32 R6, RZ, RZ, RZ ;  /* 0x000000ffff067224 */ /* 0x000fc800078e00ff */
[----:B------:R-:W-:-:S05]  /*4e80*/  IMAD.HI.U32 R0, R7, UR31, R6 ;  /* 0x0000001f07007c27 */ /* 0x000fca000f8e0006 */
[----:B-1----:R-:W-:-:S04]  /*4e90*/  SHF.R.U32.HI R8, RZ, UR52, R0 ;  /* 0x00000034ff087c19 */ /* 0x002fc80008011600 */
        /* <DEDUP_REMOVED lines=233> */
.L_x_1336:
[----:B------:R-:W-:Y:S01]  /*5d30*/  LOP3.LUT R9, R0, 0xfffffff0, RZ, 0xc0, !PT ;  /* 0xfffffff000097812 */ /* 0x000fe200078ec0ff */
[----:B------:R-:W1:Y:S03]  /*5d40*/  LDCU UR52, c[0x0][0x3d0] ;  /* 0x00007a00ff3477ac */ /* 0x000e660008000800 */
[----:B------:R-:W-:-:S04]  /*5d50*/  IADD3 R8, P0, PT, R9, R34, RZ ;  /* 0x0000002209087210 */ /* 0x000fc80007f1e0ff */
[----:B------:R-:W-:-:S06]  /*5d60*/  IADD3.X R9, PT, PT, RZ, R35, RZ, P0, !PT ;  /* 0x00000023ff097210 */ /* 0x000fcc00007fe4ff */
[----:B------:R-:W5:Y:S01]  /*5d70*/  LDG.E.128 R8, desc[UR36][R8.64] ;  /* 0x0000002408087981 */ /* 0x000f62000c1e1d00 */
[----:B------:R-:W-:Y:S01]  /*5d80*/  MOV R6, RZ ;  /* 0x000000ff00067202 */ /* 0x000fe20000000f00 */
[----:B------:R-:W-:-:S04]  /*5d90*/  VIADD R7, R7, UR4 ;  /* 0x0000000407077c36 */ /* 0x000fc80008000000 */
[----:B------:R-:W-:-:S05]  /*5da0*/  IMAD.HI.U32 R5, R7, UR31, R6 ;  /* 0x0000001f07057c27 */ /* 0x000fca000f8e0006 */
[----:B-1----:R-:W-:-:S05]  /*5db0*/  SHF.R.U32.HI R5, RZ, UR52, R5 ;  /* 0x00000034ff057c19 */ /* 0x002fca0008011605 */
[----:B------:R-:W-:-:S04]  /*5dc0*/  IMAD.MOV R6, RZ, RZ, -R5 ;  /* 0x000000ffff067224 */ /* 0x000fc800078e0a05 */
[----:B------:R-:W-:-:S04]  /*5dd0*/  IMAD R0, R6, UR30, R7 ;  /* 0x0000001e06007c24 */ /* 0x000fc8000f8e0207 */
[----:B------:R-:W-:Y:S01]  /*5de0*/  IMAD R0, R0, UR5, RZ ;  /* 0x0000000500007c24 */ /* 0x000fe2000f8e02ff */
[----:B------:R-:W-:Y:S06]  /*5df0*/  BRA.U !UP0, `(.L_x_1337) ;  /* 0x0000000d08687547 */ /* 0x000fec000b800000 */
        /* <DEDUP_REMOVED lines=218> */
.L_x_1337:
[----:B------:R-:W-:-:S04]  /*6ba0*/  LOP3.LUT R5, R0, 0xfffffff0, RZ, 0xc0, !PT ;  /* 0xfffffff000057812 */ /* 0x000fc800078ec0ff */
[----:B------:R-:W-:-:S04]  /*6bb0*/  IADD3 R4, P0, PT, R5, R34, RZ ;  /* 0x0000002205047210 */ /* 0x000fc80007f1e0ff */
[----:B------:R-:W-:-:S06]  /*6bc0*/  IADD3.X R5, PT, PT, RZ, R35, RZ, P0, !PT ;  /* 0x00000023ff057210 */ /* 0x000fcc00007fe4ff */
[----:B------:R-:W5:Y:S03]  /*6bd0*/  LDG.E.128 R4, desc[UR36][R4.64] ;  /* 0x0000002404047981 */ /* 0x000f66000c1e1d00 */
.L_x_1333:
[----:B------:R-:W-:Y:S01]  /*6be0*/  LOP3.LUT P1, RZ, R28, 0xff, RZ, 0xc0, !PT ;  /* 0x000000ff1cff7812 */ /* 0x000fe2000782c0ff */
[----:B------:R-:W2:Y:S01]  /*6bf0*/  LDCU UR5, c[0x0][0x388] ;  /* 0x00007100ff0577ac */ /* 0x000ea20008000800 */
[----:B------:R-:W-:Y:S01]  /*6c00*/  LOP3.LUT P2, RZ, R27, 0xff, RZ, 0xc0, !PT ;  /* 0x000000ff1bff7812 */ /* 0x000fe2000784c0ff */
[----:B-1----:R-:W-:Y:S01]  /*6c10*/  IMAD.U32 R32, RZ, RZ, UR4 ;  /* 0x00000004ff207e24 */ /* 0x002fe2000f8e00ff */
[----:B------:R-:W-:Y:S02]  /*6c20*/  PLOP3.LUT P0, PT, PT, PT, PT, 0x80, 0x8 ;  /* 0x000000000008781c */ /* 0x000fe40003f0f070 */
[----:B------:R-:W-:Y:S02]  /*6c30*/  LOP3.LUT P3, RZ, R26, 0xff, RZ, 0xc0, !PT ;  /* 0x000000ff1aff7812 */ /* 0x000fe4000786c0ff */
[----:B------:R-:W-:-:S05]  /*6c40*/  LEA R30, R32, R30, 0x2 ;  /* 0x0000001e201e7211 */ /* 0x000fca00078e10ff */
[----:B-----5:R-:W-:Y:S01]  /*6c50*/  @!P1 DSETP.NEU.AND P5, PT, R14, RZ, PT ;  /* 0x000000ff0e00922a */ /* 0x020fe20003fad000 */
[----:B------:R-:W-:Y:S01]  /*6c60*/  IMAD R27, R32, 0x3, R30 ;  /* 0x00000003201b7824 */ /* 0x000fe200078e021e */
[----:B------:R-:W-:-:S04]  /*6c70*/  @!P2 DSETP.NEU.AND P6, PT, R10, RZ, PT ;  /* 0x000000ff0a00a22a */ /* 0x000fc80003fcd000 */
[----:B------:R-:W-:Y:S01]  /*6c80*/  @!P1 DSETP.NEU.OR P0, PT, R12, RZ, P5 ;  /* 0x000000ff0c00922a */ /* 0x000fe20002f0d400 */
[----:B------:R-:W-:Y:S01]  /*6c90*/  PLOP3.LUT P1, PT, PT, PT, PT, 0x80, 0x8 ;  /* 0x000000000008781c */ /* 0x000fe20003f2f070 */
[----:B--2---:R-:W-:Y:S01]  /*6ca0*/  IMAD.U32 R0, RZ, RZ, UR5 ;  /* 0x00000005ff007e24 */ /* 0x004fe2000f8e00ff */
[----:B------:R-:W-:-:S03]  /*6cb0*/  LOP3.LUT P5, RZ, R29, 0xff, RZ, 0xc0, !PT ;  /* 0x000000ff1dff7812 */ /* 0x000fc600078ac0ff */
[----:B------:R-:W-:Y:S02]  /*6cc0*/  SEL R28, RZ, 0x1, !P0 ;  /* 0x00000001ff1c7807 */ /* 0x000fe40004000000 */
[----:B------:R-:W-:Y:S01]  /*6cd0*/  @!P2 DSETP.NEU.OR P1, PT, R8, RZ, P6 ;  /* 0x000000ff0800a22a */ /* 0x000fe2000372d400 */
[----:B------:R-:W-:Y:S01]  /*6ce0*/  PLOP3.LUT P2, PT, PT, PT, PT, 0x80, 0x8 ;  /* 0x000000000008781c */ /* 0x000fe20003f4f070 */
[----:B------:R-:W-:-:S06]  /*6cf0*/  @!P3 DSETP.NEU.AND P6, PT, R6, RZ, PT ;  /* 0x000000ff0600b22a */ /* 0x000fcc0003fcd000 */
[----:B------:R-:W-:Y:S01]  /*6d00*/  @!P3 DSETP.NEU.OR P2, PT, R4, RZ, P6 ;  /* 0x000000ff0400b22a */ /* 0x000fe2000374d400 */
[----:B------:R-:W-:Y:S01]  /*6d10*/  PLOP3.LUT P3, PT, PT, PT, PT, 0x80, 0x8 ;  /* 0x000000000008781c */ /* 0x000fe20003f6f070 */
[----:B------:R-:W-:-:S04]  /*6d20*/  @!P5 DSETP.NEU.AND P6, PT, R18, RZ, PT ;  /* 0x000000ff1200d22a */ /* 0x000fc80003fcd000 */
[----:B------:R-:W-:Y:S02]  /*6d30*/  SEL R26, RZ, 0x1, !P2 ;  /* 0x00000001ff1a7807 */ /* 0x000fe40005000000 */
[----:B------:R-:W-:Y:S01]  /*6d40*/  @!P5 DSETP.NEU.OR P3, PT, R16, RZ, P6 ;  /* 0x000000ff1000d22a */ /* 0x000fe2000376d400 */
[----:B------:R-:W-:Y:S02]  /*6d50*/  ISETP.GE.U32.AND P5, PT, R27, R0, PT ;  /* 0x000000001b00720c */ /* 0x000fe40003fa6070 */
[----:B------:R-:W-:-:S03]  /*6d60*/  SEL R27, RZ, 0x1, !P1 ;  /* 0x00000001ff1b7807 */ /* 0x000fc60004800000 */
[----:B------:R-:W-:-:S08]  /*6d70*/  SEL R29, RZ, 0x1, !P3 ;  /* 0x00000001ff1d7807 */ /* 0x000fd00005800000 */
[----:B------:R-:W-:Y:S05]  /*6d80*/  @!P5 BRA `(.L_x_1338) ;  /* 0xffffffbc006cd947 */ /* 0x000fea000383ffff */
.L_x_1332:
[----:B0-----:R-:W-:Y:S05]  /*6d90*/  BSYNC.RECONVERGENT B1 ;  /* 0x0000000000017941 */ /* 0x001fea0003800200 */
.L_x_1331:
        /* <DEDUP_REMOVED lines=284> */
.L_x_1342:
[----:B------:R-:W-:Y:S01]  /*7f60*/  SHF.R.U32.HI R20, RZ, 0x4, R20 ;  /* 0x00000004ff147819 */ /* 0x000fe20000011614 */
[----:B------:R-:W-:-:S07]  /*7f70*/  IMAD.MOV.U32 R21, RZ, RZ, RZ ;  /* 0x000000ffff157224 */ /* 0x000fce00078e00ff */
.L_x_1341:
        /* <DEDUP_REMOVED lines=284> */
.L_x_1344:
[----:B------:R-:W-:Y:S02]  /*9140*/  SHF.R.U32.HI R34, RZ, 0x4, R34 ;  /* 0x00000004ff227819 */ /* 0x000fe40000011622 */
[----:B------:R-:W-:-:S07]  /*9150*/  MOV R35, RZ ;  /* 0x000000ff00237202 */ /* 0x000fce0000000f00 */
.L_x_1343:
        /* <DEDUP_REMOVED lines=277> */
[----:B-1----:R-:W-:-:S04]  /*a2b0*/  SHF.R.U32.HI R8, RZ, UR4, R8 ;  /* 0x00000004ff087c19 */ /* 0x002fc80008011608 */
[----:B------:R-:W-:-:S05]  /*a2c0*/  IADD3 R8, PT, PT, -R8, RZ, RZ ;  /* 0x000000ff08087210 */ /* 0x000fca0007ffe1ff */
[----:B------:R-:W-:-:S04]  /*a2d0*/  IMAD R9, R8, UR6, R9 ;  /* 0x0000000608097c24 */ /* 0x000fc8000f8e0209 */
[----:B--2---:R-:W-:-:S07]  /*a2e0*/  IMAD R34, R9, UR5, R34 ;  /* 0x0000000509227c24 */ /* 0x004fce000f8e0222 */
.L_x_1346:
[----:B------:R-:W-:Y:S01]  /*a2f0*/  SHF.R.U32.HI R34, RZ, 0x4, R34 ;  /* 0x00000004ff227819 */ /* 0x000fe20000011622 */
[----:B------:R-:W-:-:S07]  /*a300*/  IMAD.MOV.U32 R35, RZ, RZ, RZ ;  /* 0x000000ffff237224 */ /* 0x000fce00078e00ff */
.L_x_1345:
        /* <DEDUP_REMOVED lines=281> */
.L_x_1348:
[----:B------:R-:W-:Y:S02]  /*b4a0*/  SHF.R.U32.HI R4, RZ, 0x4, R20 ;  /* 0x00000004ff047819 */ /* 0x000fe40000011614 */
[----:B------:R-:W-:-:S07]  /*b4b0*/  MOV R5, RZ ;  /* 0x000000ff00057202 */ /* 0x000fce0000000f00 */
.L_x_1347:
[----:B------:R-:W-:-:S04]  /*b4c0*/  LEA R6, P0, R4, R33, 0x4 ;  /* 0x0000002104067211 */ /* 0x000fc800078020ff */
[----:B------:R-:W-:-:S06]  /*b4d0*/  LEA.HI.X R7, R4, R31, R5, 0x4, P0 ;  /* 0x0000001f04077211 */ /* 0x000fcc00000f2405 */
[----:B------:R-:W5:Y:S03]  /*b4e0*/  LDG.E.128 R4, desc[UR36][R6.64] ;  /* 0x0000002406047981 */ /* 0x000f66000c1e1d00 */
.L_x_1340:
[----:B------:R-:W-:Y:S05]  /*b4f0*/  BSYNC.RECONVERGENT B1 ;  /* 0x0000000000017941 */ /* 0x000fea0003800200 */
.L_x_1339:
[----:B------:R-:W-:Y:S01]  /*b500*/  ISETP.GE.U32.AND P0, PT, R30, R0, PT ;  /* 0x000000001e00720c */ /* 0x000fe20003f06070 */
[----:B------:R-:W-:-:S12]  /*b510*/  BSSY.RECONVERGENT B1, `(.L_x_1349) ;  /* 0x000001f000017945 */ /* 0x000fd80003800200 */
[----:B------:R-:W-:Y:S05]  /*b520*/  @P0 BRA `(.L_x_1350) ;  /* 0x0000000000740947 */ /* 0x000fea0003800000 */
[----:B------:R-:W-:Y:S02]  /*b530*/  LOP3.LUT P1, RZ, R29, 0xff, RZ, 0xc0, !PT ;  /* 0x000000ff1dff7812 */ /* 0x000fe4000782c0ff */
[----:B------:R-:W-:-:S11]  /*b540*/  PLOP3.LUT P0, PT, PT, PT, PT, 0x80, 0x8 ;  /* 0x000000000008781c */ /* 0x000fd60003f0f070 */
[----:B-----5:R-:W-:Y:S01]  /*b550*/  @!P1 DSETP.NEU.AND P2, PT, R18, RZ, PT ;  /* 0x000000ff1200922a */ /* 0x020fe20003f4d000 */
        /* <DEDUP_REMOVED lines=26> */
.L_x_1350:
[----:B------:R-:W-:Y:S05]  /*b700*/  BSYNC.RECONVERGENT B1 ;  /* 0x0000000000017941 */ /* 0x000fea0003800200 */
.L_x_1349:
[----:B------:R-:W-:-:S04]  /*b710*/  LOP3.LUT R27, R27, R29, R28, 0xfe, !PT ;  /* 0x0000001d1b1b7212 */ /* 0x000fc800078efe1c */
[----:B------:R-:W-:-:S04]  /*b720*/  LOP3.LUT P0, RZ, R27, 0xff, R26, 0xc8, !PT ;  /* 0x000000ff1bff7812 */ /* 0x000fc8000780c81a */
[----:B-----5:R-:W-:-:S09]  /*b730*/  SEL R17, RZ, 0x1, !P0 ;  /* 0x00000001ff117807 */ /* 0x020fd20004000000 */
.L_x_1301:
[----:B------:R-:W-:Y:S05]  /*b740*/  BSYNC.RECONVERGENT B0 ;  /* 0x0000000000007941 */ /* 0x000fea0003800200 */
.L_x_1300:
        /* <DEDUP_REMOVED lines=14> */
.L_x_1352:
        /* <DEDUP_REMOVED lines=8> */
[----:B---3--:R-:W3:Y:S02]  /*b8b0*/  @!P0 LDS.U8 R4, [R4+UR4] ;  /* 0x0000000404048984 */ /* 0x008ee40008000000 */
[----:B---3--:R-:W-:-:S04]  /*b8c0*/  @!P0 LOP3.LUT P1, RZ, R17, 0xff, R4, 0xc8, !PT ;  /* 0x000000ff11ff8812 */ /* 0x008fc8000782c804 */
[----:B------:R-:W-:-:S04]  /*b8d0*/  @!P0 SEL R5, RZ, 0x1, !P1 ;  /* 0x00000001ff058807 */ /* 0x000fc80004800000 */
[----:B--2---:R-:W-:Y:S01]  /*b8e0*/  @!P0 PRMT R17, R5, 0x7610, R17 ;  /* 0x0000761005118816 */ /* 0x004fe20000000011 */
[----:B------:R3:W-:Y:S01]  /*b8f0*/  @!P0 STS.U8 [R0+UR4], R5 ;  /* 0x0000000500008988 */ /* 0x0007e20008000004 */
[----:B------:R-:W-:Y:S05]  /*b900*/  BRA.U UP0, `(.L_x_1352) ;  /* 0xfffffffd00c87547 */ /* 0x000fea000b83ffff */
.L_x_1351:
        /* <DEDUP_REMOVED lines=18> */
.L_x_1355:
[----:B------:R-:W-:Y:S01]  /*ba30*/  USHF.R.U32.HI UR7, URZ, 0x1, UR5 ;  /* 0x00000001ff077899 */ /* 0x000fe20008011605 */
[----:B------:R-:W-:Y:S01]  /*ba40*/  BAR.SYNC.DEFER_BLOCKING 0x0 ;  /* 0x0000000000007b1d */ /* 0x000fe20000010000 */
[----:B------:R-:W-:-:S04]  /*ba50*/  UISETP.GT.U32.AND UP0, UPT, UR5, 0x7f, UPT ;  /* 0x0000007f0500788c */ /* 0x000fc8000bf04070 */
[----:B--2---:R-:W-:Y:S01]  /*ba60*/  IADD3 R5, PT, PT, R25, UR7, RZ ;  /* 0x0000000719057c10 */ /* 0x004fe2000fffe0ff */
[----:B------:R-:W-:-:S03]  /*ba70*/  UMOV UR5, UR7 ;  /* 0x0000000700057c82 */ /* 0x000fc60008000000 */
[----:B------:R-:W-:-:S04]  /*ba80*/  ISETP.GE.U32.AND P0, PT, R5, UR6, PT ;  /* 0x0000000605007c0c */ /* 0x000fc8000bf06070 */
[----:B------:R-:W-:-:S13]  /*ba90*/  ISETP.GE.U32.OR P0, PT, R25, UR7, P0 ;  /* 0x0000000719007c0c */ /* 0x000fda0008706470 */
[----:B------:R-:W2:Y:S02]  /*baa0*/  @!P0 LDS.U8 R6, [R4+UR7] ;  /* 0x0000000704068984 */ /* 0x000ea40008000000 */
[----:B--2---:R-:W-:-:S04]  /*bab0*/  @!P0 LOP3.LUT P1, RZ, R17, 0xff, R6, 0xc8, !PT ;  /* 0x000000ff11ff8812 */ /* 0x004fc8000782c806 */
[----:B------:R-:W-:-:S04]  /*bac0*/  @!P0 SEL R5, RZ, 0x1, !P1 ;  /* 0x00000001ff058807 */ /* 0x000fc80004800000 */
[----:B----4-:R-:W-:Y:S01]  /*bad0*/  @!P0 PRMT R17, R5, 0x7610, R17 ;  /* 0x0000761005118816 */ /* 0x010fe20000000011 */
[----:B------:R2:W-:Y:S01]  /*bae0*/  @!P0 STS.U8 [R0+UR8], R5 ;  /* 0x0000000500008988 */ /* 0x0005e20008000008 */
[----:B------:R-:W-:Y:S05]  /*baf0*/  BRA.U UP0, `(.L_x_1355) ;  /* 0xfffffffd00cc7547 */ /* 0x000fea000b83ffff */
.L_x_1354:
[----:B------:R-:W-:Y:S01]  /*bb00*/  BAR.SYNC.DEFER_BLOCKING 0x0 ;  /* 0x0000000000007b1d */ /* 0x000fe20000010000 */
[----:B------:R-:W-:-:S09]  /*bb10*/  UISETP.GE.U32.AND UP0, UPT, UR4, 0x2, UPT ;  /* 0x000000020400788c */ /* 0x000fd2000bf06070 */
[----:B------:R-:W-:Y:S05]  /*bb20*/  BRA.U !UP0, `(.L_x_1353) ;  /* 0x0000000108287547 */ /* 0x000fea000b800000 */
[----:B--234-:R-:W-:-:S07]  /*bb30*/  HFMA2 R0, -RZ, RZ, 0, 5.9604644775390625e-08 ;  /* 0x00000001ff007431 */ /* 0x01cfce00000001ff */
.L_x_1356:
[C---:B------:R-:W-:Y:S02]  /*bb40*/  LOP3.LUT R4, R17.reuse, 0xffff, RZ, 0xc0, !PT ;  /* 0x0000ffff11047812 */ /* 0x040fe400078ec0ff */
[----:B------:R-:W-:Y:S02]  /*bb50*/  LOP3.LUT P0, RZ, R17, 0xff, RZ, 0xc0, !PT ;  /* 0x000000ff11ff7812 */ /* 0x000fe4000780c0ff */
[----:B------:R-:W-:-:S06]  /*bb60*/  PRMT R5, R4, 0x8880, RZ ;  /* 0x0000888004057816 */ /* 0x000fcc00000000ff */
[----:B------:R2:W3:Y:S02]  /*bb70*/  SHFL.DOWN PT, R5, R5, R0, 0x1f ;  /* 0x08001f0005057589 */ /* 0x0004e400000e0000 */
[----:B--2---:R-:W-:-:S05]  /*bb80*/  IMAD.SHL.U32 R0, R0, 0x2, RZ ;  /* 0x0000000200007824 */ /* 0x004fca00078e00ff */
[----:B------:R-:W-:Y:S02]  /*bb90*/  ISETP.GE.AND P1, PT, R0, UR4, PT ;  /* 0x0000000400007c0c */ /* 0x000fe4000bf26270 */
[----:B---3--:R-:W-:-:S04]  /*bba0*/  ISETP.NE.OR P0, PT, R5, RZ, P0 ;  /* 0x000000ff0500720c */ /* 0x008fc80000705670 */
[----:B------:R-:W-:-:S07]  /*bbb0*/  SEL R17, RZ, 0x1, !P0 ;  /* 0x00000001ff117807 */ /* 0x000fce0004000000 */
[----:B------:R-:W-:Y:S05]  /*bbc0*/  @!P1 BRA `(.L_x_1356) ;  /* 0xfffffffc00dc9947 */ /* 0x000fea000383ffff */
.L_x_1353:
[----:B------:R-:W5:Y:S01]  /*bbd0*/  LDCU UR4, c[0x0][0x558] ;  /* 0x0000ab00ff0477ac */ /* 0x000f620008000800 */
[----:B------:R-:W-:Y:S01]  /*bbe0*/  MOV R16, RZ ;  /* 0x000000ff00107202 */ /* 0x000fe20000000f00 */
[----:B------:R-:W2:Y:S01]  /*bbf0*/  LDCU.64 UR6, c[0x0][0x3a8] ;  /* 0x00007500ff0677ac */ /* 0x000ea20008000a00 */
[----:B------:R-:W0:Y:S01]  /*bc00*/  LDCU UR5, c[0x0][0x394] ;  /* 0x00007280ff0577ac */ /* 0x000e220008000800 */
[----:B-----5:R-:W-:Y:S01]  /*bc10*/  UISETP.NE.AND UP0, UPT, UR4, URZ, UPT ;  /* 0x000000ff0400728c */ /* 0x020fe2000bf05270 */
[----:B--23--:R-:W-:-:S04]  /*bc20*/  IMAD R5, R25, UR6, RZ ;  /* 0x0000000619057c24 */ /* 0x00cfc8000f8e02ff */
[----:B------:R-:W-:-:S04]  /*bc30*/  IMAD R4, R24, UR7, R5 ;  /* 0x0000000718047c24 */ /* 0x000fc8000f8e0205 */
[----:B0-----:R-:W-:Y:S01]  /*bc40*/  IMAD R5, R3, UR5, R4 ;  /* 0x0000000503057c24 */ /* 0x001fe2000f8e0204 */
[----:B------:R-:W-:Y:S06]  /*bc50*/  BRA.U !UP0, `(.L_x_1357) ;  /* 0x0000001108547547 */ /* 0x000fec000b800000 */
[----:B------:R-:W0:Y:S01]  /*bc60*/  LDCU.64 UR8, c[0x0][0x560] ;  /* 0x0000ac00ff0877ac */ /* 0x000e220008000a00 */
[----:B------:R-:W-:Y:S01]  /*bc70*/  HFMA2 R4, -RZ, RZ, 0, 0 ;  /* 0x00000000ff047431 */ /* 0x000fe200000001ff */
[----:B------:R-:W2:Y:S01]  /*bc80*/  LDCU UR7, c[0x0][0x55c] ;  /* 0x0000ab80ff0777ac */ /* 0x000ea20008000800 */
[----:B------:R-:W3:Y:S01]  /*bc90*/  LDCU UR6, c[0x0][0x688] ;  /* 0x0000d100ff0677ac */ /* 0x000ee20008000800 */
[----:B------:R-:W-:-:S04]  /*bca0*/  UIADD3 UR5, UPT, UPT, UR4, -0x1, URZ ;  /* 0xffffffff04057890 */ /* 0x000fc8000fffe0ff */
[----:B------:R-:W-:Y:S01]  /*bcb0*/  UISETP.NE.AND UP1, UPT, UR5, URZ, UPT ;  /* 0x000000ff0500728c */ /* 0x000fe2000bf25270 */
[----:B0-----:R-:W-:-:S05]  /*bcc0*/  IMAD.HI.U32 R6, R5, UR8, R4 ;  /* 0x0000000805067c27 */ /* 0x001fca000f8e0004 */
[----:B------:R-:W-:-:S05]  /*bcd0*/  SHF.R.U32.HI R7, RZ, UR9, R6 ;  /* 0x00000009ff077c19 */ /* 0x000fca0008011606 */
[----:B------:R-:W-:-:S04]  /*bce0*/  IMAD.MOV R9, RZ, RZ, -R7 ;  /* 0x000000ffff097224 */ /* 0x000fc800078e0a07 */
[----:B--2---:R-:W-:-:S04]  /*bcf0*/  IMAD R9, R9, UR7, R5 ;  /* 0x0000000709097c24 */ /* 0x004fc8000f8e0205 */
[----:B---3--:R-:W-:Y:S01]  /*bd00*/  IMAD R16, R9, UR6, RZ ;  /* 0x0000000609107c24 */ /* 0x008fe2000f8e02ff */
[----:B------:R-:W-:Y:S06]  /*bd10*/  BRA.U !UP1, `(.L_x_1357) ;  /* 0x0000001109247547 */ /* 0x000fec000b800000 */
[----:B------:R-:W0:Y:S01]  /*bd20*/  LDCU.64 UR8, c[0x0][0x568] ;  /* 0x0000ad00ff0877ac */ /* 0x000e220008000a00 */
[----:B------:R-:W-:Y:S01]  /*bd30*/  MOV R6, RZ ;  /* 0x000000ff00067202 */ /* 0x000fe20000000f00 */
        /* <DEDUP_REMOVED lines=254> */
[----:B------:R-:W4:Y:S01]  /*cd20*/  LDCU.64 UR6, c[0x0][0x680] ;  /* 0x0000d000ff0677ac */ /* 0x000f220008000a00 */
[----:B------:R-:W-:Y:S01]  /*cd30*/  MOV R8, RZ ;  /* 0x000000ff00087202 */ /* 0x000fe20000000f00 */
[----:B------:R-:W0:Y:S01]  /*cd40*/  LDCU UR8, c[0x0][0x67c] ;  /* 0x0000cf80ff0877ac */ /* 0x000e220008000800 */
[----:B------:R-:W2:Y:S03]  /*cd50*/  LDCU UR5, c[0x0][0x748] ;  /* 0x0000e900ff0577ac */ /* 0x000ea60008000800 */
[----:B----4-:R-:W-:-:S05]  /*cd60*/  IMAD.HI.U32 R0, R9, UR6, R8 ;  /* 0x0000000609007c27 */ /* 0x010fca000f8e0008 */
[----:B------:R-:W-:-:S05]  /*cd70*/  SHF.R.U32.HI R0, RZ, UR7, R0 ;  /* 0x00000007ff007c19 */ /* 0x000fca0008011600 */
[----:B------:R-:W-:-:S04]  /*cd80*/  IMAD.MOV R7, RZ, RZ, -R0 ;  /* 0x000000ffff077224 */ /* 0x000fc800078e0a00 */
[----:B0-----:R-:W-:-:S04]  /*cd90*/  IMAD R7, R7, UR8, R9 ;  /* 0x0000000807077c24 */ /* 0x001fc8000f8e0209 */
[----:B--2---:R-:W-:-:S07]  /*cda0*/  IMAD R16, R7, UR5, R16 ;  /* 0x0000000507107c24 */ /* 0x004fce000f8e0210 */
.L_x_1357:
[----:B------:R-:W0:Y:S01]  /*cdb0*/  LDCU UR5, c[0x0][0x3a4] ;  /* 0x00007480ff0577ac */ /* 0x000e220008000800 */
[----:B------:R-:W2:Y:S01]  /*cdc0*/  LDCU.64 UR6, c[0x0][0x768] ;  /* 0x0000ed00ff0677ac */ /* 0x000ea20008000a00 */
[----:B0-----:R-:W-:Y:S01]  /*cdd0*/  UISETP.NE.AND UP1, UPT, UR5, URZ, UPT ;  /* 0x000000ff0500728c */ /* 0x001fe2000bf25270 */
[----:B--2---:R-:W-:Y:S02]  /*cde0*/  ISETP.NE.U32.AND P0, PT, RZ, UR6, PT ;  /* 0x00000006ff007c0c */ /* 0x004fe4000bf05070 */
[----:B------:R-:W-:Y:S02]  /*cdf0*/  IADD3 R6, P1, PT, R16, UR6, RZ ;  /* 0x0000000610067c10 */ /* 0x000fe4000ff3e0ff */
[----:B------:R-:W-:Y:S02]  /*ce00*/  ISETP.NE.AND.EX P0, PT, RZ, UR7, PT, P0 ;  /* 0x00000007ff007c0c */ /* 0x000fe4000bf05300 */
[----:B----4-:R-:W-:Y:S02]  /*ce10*/  IADD3.X R0, PT, PT, RZ, UR7, RZ, P1, !PT ;  /* 0x00000007ff007c10 */ /* 0x010fe40008ffe4ff */
[----:B------:R-:W-:-:S02]  /*ce20*/  SEL R6, R6, RZ, P0 ;  /* 0x000000ff06067207 */ /* 0x000fc40000000000 */
[----:B------:R-:W-:Y:S01]  /*ce30*/  SEL R7, R0, RZ, P0 ;  /* 0x000000ff00077207 */ /* 0x000fe20000000000 */
[----:B------:R-:W-:Y:S06]  /*ce40*/  BRA.U !UP1, `(.L_x_1358) ;  /* 0x0000002109ac7547 */ /* 0x000fec000b800000 */
[----:B------:R-:W-:Y:S01]  /*ce50*/  HFMA2 R16, -RZ, RZ, 0, 0 ;  /* 0x00000000ff107431 */ /* 0x000fe200000001ff */
[----:B------:R-:W-:Y:S06]  /*ce60*/  BRA.U !UP0, `(.L_x_1359) ;  /* 0x0000001108587547 */ /* 0x000fec000b800000 */
[----:B------:R-:W0:Y:S01]  /*ce70*/  LDCU.64 UR6, c[0x0][0x560] ;  /* 0x0000ac00ff0677ac */ /* 0x000e220008000a00 */
[----:B------:R-:W-:Y:S01]  /*ce80*/  MOV R9, R5 ;  /* 0x0000000500097202 */ /* 0x000fe20000000f00 */
[----:B------:R-:W-:Y:S01]  /*ce90*/  IMAD.MOV.U32 R8, RZ, RZ, RZ ;  /* 0x000000ffff087224 */ /* 0x000fe200078e00ff */
        /* <DEDUP_REMOVED lines=13> */
[----:B------:R-:W-:-:S04]  /*cf70*/  UISETP.LT.U32.AND UP0, UPT, UR4, 0x18, UPT ;  /* 0x000000180400788c */ /* 0x000fc8000bf01070 */
[----:B------:R-:W-:-:S04]  /*cf80*/  USEL UR4, UR4, 0x18, UP0 ;  /* 0x0000001804047887 */ /* 0x000fc80008000000 */
[----:B------:R-:W-:Y:S01]  /*cf90*/  UIADD3 UR4, UPT, UPT, UR4, 0x1, URZ ;  /* 0x0000000104047890 */ /* 0x000fe2000fffe0ff */
[----:B0-----:R-:W-:Y:S01]  /*cfa0*/  IMAD.HI.U32 R10, R9, UR7, R8 ;  /* 0x00000007090a7c27 */ /* 0x001fe2000f8e0008 */
[----:B------:R-:W0:Y:S04]  /*cfb0*/  LDCU UR7, c[0x0][0x690] ;  /* 0x0000d200ff0777ac */ /* 0x000e280008000800 */
[----:B--2---:R-:W-:Y:S01]  /*cfc0*/  SHF.R.U32.HI R11, RZ, UR5, R10 ;  /* 0x00000005ff0b7c19 */ /* 0x004fe2000801160a */
[----:B------:R-:W-:-:S03]  /*cfd0*/  UISETP.NE.AND UP0, UPT, UR4, 0x2, UPT ;  /* 0x000000020400788c */ /* 0x000fc6000bf05270 */
[----:B------:R-:W-:-:S05]  /*cfe0*/  IADD3 R8, PT, PT, -R11, RZ, RZ ;  /* 0x000000ff0b087210 */ /* 0x000fca0007ffe1ff */
        /* <DEDUP_REMOVED lines=254> */
.L_x_1359:
[----:B------:R-:W0:Y:S01]  /*dfd0*/  LDCU UR4, c[0x0][0x38c] ;  /* 0x00007180ff0477ac */ /* 0x000e220008000800 */
[----:B------:R-:W2:Y:S01]  /*dfe0*/  S2UR UR8, SR_CgaCtaId ;  /* 0x00000000000879c3 */ /* 0x000ea20000008800 */
[----:B------:R-:W-:Y:S01]  /*dff0*/  BSSY.RECONVERGENT B0, `(.L_x_1360) ;  /* 0x0000017000007945 */ /* 0x000fe20003800200 */
[----:B------:R-:W-:Y:S02]  /*e000*/  LOP3.LUT P3, RZ, R25, R24, RZ, 0xfc, !PT ;  /* 0x0000001819ff7212 */ /* 0x000fe4000786fcff */
[----:B------:R-:W-:Y:S02]  /*e010*/  PLOP3.LUT P0, PT, PT, PT, PT, 0x8, 0x80 ;  /* 0x000000000080781c */ /* 0x000fe40003f0e170 */
[----:B0-----:R-:W-:-:S13]  /*e020*/  ISETP.GE.AND P1, PT, R5, UR4, PT ;  /* 0x0000000405007c0c */ /* 0x001fda000bf26270 */
[----:B--2---:R-:W-:Y:S05]  /*e030*/  @P1 BRA `(.L_x_1361) ;  /* 0x0000000000481947 */ /* 0x004fea0003800000 */
        /* <DEDUP_REMOVED lines=8> */
[----:B------:R-:W0:Y:S01]  /*e0c0*/  LDCU UR4, c[0x0][0x374] ;  /* 0x00006e80ff0477ac */ /* 0x000e220008000800 */
[----:B------:R-:W-:Y:S01]  /*e0d0*/  ISETP.NE.AND P0, PT, R0, RZ, PT ;  /* 0x000000ff0000720c */ /* 0x000fe20003f05270 */
[----:B------:R-:W2:Y:S01]  /*e0e0*/  LDCU UR5, c[0x0][0x360] ;  /* 0x00006c00ff0577ac */ /* 0x000ea20008000800 */
[----:B------:R-:W3:Y:S01]  /*e0f0*/  LDCU.64 UR6, c[0x0][0x770] ;  /* 0x0000ee00ff0677ac */ /* 0x000ee20008000a00 */
[----:B0-----:R-:W-:-:S10]  /*e100*/  IMAD R2, R3, UR4, R2 ;  /* 0x0000000403027c24 */ /* 0x001fd4000f8e0202 */
[----:B--2---:R-:W-:-:S05]  /*e110*/  @!P0 IMAD R2, R2, UR5, R25 ;  /* 0x0000000502028c24 */ /* 0x004fca000f8e0219 */
[----:B---3--:R-:W-:-:S05]  /*e120*/  IADD3 R4, P0, PT, R2, UR6, RZ ;  /* 0x0000000602047c10 */ /* 0x008fca000ff1e0ff */
[----:B------:R-:W-:Y:S01]  /*e130*/  IMAD.X R5, RZ, RZ, UR7, P0 ;  /* 0x00000007ff057e24 */ /* 0x000fe200080e06ff */
[----:B------:R-:W-:-:S04]  /*e140*/  PLOP3.LUT P0, PT, PT, PT, PT, 0x80, 0x8 ;  /* 0x000000000008781c */ /* 0x000fc80003f0f070 */
[----:B------:R0:W-:Y:S09]  /*e150*/  STG.E.U8 desc[UR36][R4.64], R17 ;  /* 0x0000001104007986 */ /* 0x0001f2000c101124 */
.L_x_1361:
[----:B------:R-:W-:Y:S05]  /*e160*/  BSYNC.RECONVERGENT B0 ;  /* 0x0000000000007941 */ /* 0x000fea0003800200 */
.L_x_1360:
        /* <DEDUP_REMOVED lines=31> */
[----:B0-----:R-:W-:-:S04]  /*e360*/  IADD3 R0, PT, PT, R0, R11, RZ ;  /* 0x0000000b00007210 */ /* 0x001fc80007ffe0ff */
[----:B------:R-:W-:-:S04]  /*e370*/  ISETP.NE.AND P1, PT, R0, UR4, PT ;  /* 0x0000000400007c0c */ /* 0x000fc8000bf25270 */
[----:B------:R-:W-:-:S05]  /*e380*/  SEL R0, RZ, 0x1, P1 ;  /* 0x00000001ff007807 */ /* 0x000fca0000800000 */
[----:B------:R2:W-:Y:S04]  /*e390*/  STS.U8 [UR5], R0 ;  /* 0x00000000ff007988 */ /* 0x0005e80008000005 */
.L_x_1363:
[----:B------:R-:W-:Y:S05]  /*e3a0*/  BSYNC.RECONVERGENT B0 ;  /* 0x0000000000007941 */ /* 0x000fea0003800200 */
.L_x_1362:
[----:B------:R-:W-:Y:S01]  /*e3b0*/  BAR.SYNC.DEFER_BLOCKING 0x0 ;  /* 0x0000000000007b1d */ /* 0x000fe20000010000 */
[----:B------:R-:W-:-:S09]  /*e3c0*/  ULEA UR4, UR8, UR7, 0x18 ;  /* 0x0000000708047291 */ /* 0x000fd2000f8ec0ff */
        /* <DEDUP_REMOVED lines=14> */
[----:B------:R-:W0:Y:S01]  /*e4b0*/  LDCU.U8 UR4, c[0x0][0x381] ;  /* 0x00007020ff0477ac */ /* 0x000e220008000000 */
[----:B--2---:R-:W-:Y:S01]  /*e4c0*/  UISETP.NE.AND UP0, UPT, UR5, URZ, UPT ;  /* 0x000000ff0500728c */ /* 0x004fe2000bf05270 */
[----:B0-----:R-:W-:-:S08]  /*e4d0*/  MOV R17, UR4 ;  /* 0x0000000400117c02 */ /* 0x001fd00008000f00 */
[----:B------:R-:W-:Y:S05]  /*e4e0*/  BRA.U !UP0, `(.L_x_1365) ;  /* 0x0000000108607547 */ /* 0x000fea000b800000 */
[----:B------:R-:W0:Y:S01]  /*e4f0*/  LDCU UR4, c[0x0][0x360] ;  /* 0x00006c00ff0477ac */ /* 0x000e220008000800 */
[----:B------:R-:W2:Y:S01]  /*e500*/  LDCU UR6, c[0x0][0x398] ;  /* 0x00007300ff0677ac */ /* 0x000ea20008000800 */
[----:B------:R-:W3:Y:S01]  /*e510*/  LDCU.64 UR10, c[0x0][0x770] ;  /* 0x0000ee00ff0a77ac */ /* 0x000ee20008000a00 */
[----:B0-----:R-:W-:-:S05]  /*e520*/  IMAD R0, R24, UR4, R25 ;  /* 0x0000000418007c24 */ /* 0x001fca000f8e0219 */
[----:B--2---:R-:W-:-:S13]  /*e530*/  ISETP.GE.U32.AND P1, PT, R0, UR6, PT ;  /* 0x0000000600007c0c */ /* 0x004fda000bf26070 */
[----:B---3--:R-:W-:Y:S05]  /*e540*/  @P1 BRA `(.L_x_1366) ;  /* 0x0000000000a41947 */ /* 0x008fea0003800000 */
[----:B------:R-:W0:Y:S01]  /*e550*/  LDCU UR5, c[0x0][0x374] ;  /* 0x00006e80ff0577ac */ /* 0x000e220008000800 */
[----:B------:R-:W2:Y:S01]  /*e560*/  LDC R9, c[0x0][0x364] ;  /* 0x0000d900ff097b82 */ /* 0x000ea20000000800 */
[----:B------:R-:W-:Y:S01]  /*e570*/  PRMT R2, R17, 0x9910, RZ ;  /* 0x0000991011027816 */ /* 0x000fe200000000ff */
[----:B------:R-:W-:Y:S03]  /*e580*/  BSSY.RECONVERGENT B1, `(.L_x_1367) ;  /* 0x000000c000017945 */ /* 0x000fe60003800200 */
[----:B------:R-:W-:Y:S01]  /*e590*/  ISETP.NE.AND P1, PT, R2, RZ, PT ;  /* 0x000000ff0200720c */ /* 0x000fe20003f25270 */
[----:B0-----:R-:W-:Y:S02]  /*e5a0*/  IMAD R5, R3, UR5, RZ ;  /* 0x0000000503057c24 */ /* 0x001fe4000f8e02ff */
[----:B--2---:R-:W-:-:S10]  /*e5b0*/  IMAD R9, R9, UR4, RZ ;  /* 0x0000000409097c24 */ /* 0x004fd4000f8e02ff */
.L_x_1368:
        /* <DEDUP_REMOVED lines=9> */
.L_x_1367:
[----:B------:R-:W-:Y:S01]  /*e650*/  SEL R17, RZ, 0x1, !P1 ;  /* 0x00000001ff117807 */ /* 0x000fe20004800000 */
[----:B------:R-:W-:Y:S06]  /*e660*/  BRA `(.L_x_1366) ;  /* 0x00000000005c7947 */ /* 0x000fec0003800000 */
.L_x_1365:
[----:B------:R-:W0:Y:S01]  /*e670*/  LDCU UR5, c[0x0][0x398] ;  /* 0x00007300ff0577ac */ /* 0x000e220008000800 */
[----:B------:R-:W2:Y:S01]  /*e680*/  LDCU.64 UR10, c[0x0][0x770] ;  /* 0x0000ee00ff0a77ac */ /* 0x000ea20008000a00 */
[----:B0-----:R-:W-:-:S13]  /*e690*/  ISETP.GE.U32.AND P1, PT, R24, UR5, PT ;  /* 0x0000000518007c0c */ /* 0x001fda000bf26070 */
[----:B--2---:R-:W-:Y:S05]  /*e6a0*/  @P1 BRA `(.L_x_1366) ;  /* 0x00000000004c1947 */ /* 0x004fea0003800000 */
[----:B------:R-:W0:Y:S01]  /*e6b0*/  LDCU UR4, c[0x0][0x374] ;  /* 0x00006e80ff0477ac */ /* 0x000e220008000800 */
[----:B------:R-:W2:Y:S01]  /*e6c0*/  LDC R4, c[0x0][0x360] ;  /* 0x0000d800ff047b82 */ /* 0x000ea20000000800 */
[----:B------:R-:W-:Y:S01]  /*e6d0*/  PRMT R0, R17, 0x9910, RZ ;  /* 0x0000991011007816 */ /* 0x000fe200000000ff */
[----:B------:R-:W-:Y:S01]  /*e6e0*/  BSSY.RECONVERGENT B1, `(.L_x_1369) ;  /* 0x000000e000017945 */ /* 0x000fe20003800200 */
[----:B------:R-:W-:Y:S02]  /*e6f0*/  IMAD.MOV.U32 R5, RZ, RZ, R24 ;  /* 0x000000ffff057224 */ /* 0x000fe400078e0018 */
[----:B------:R-:W-:-:S03]  /*e700*/  ISETP.NE.AND P1, PT, R0, RZ, PT ;  /* 0x000000ff0000720c */ /* 0x000fc60003f25270 */
[----:B------:R-:W3:Y:S01]  /*e710*/  LDC R8, c[0x0][0x364] ;  /* 0x0000d900ff087b82 */ /* 0x000ee20000000800 */
[----:B0-----:R-:W-:-:S09]  /*e720*/  IMAD R0, R3, UR4, RZ ;  /* 0x0000000403007c24 */ /* 0x001fd2000f8e02ff */
.L_x_1370:
[----:B------:R-:W-:-:S05]  /*e730*/  IADD3 R2, PT, PT, R0, R5, RZ ;  /* 0x0000000500027210 */ /* 0x000fca0007ffe0ff */
[----:B--2---:R-:W-:-:S05]  /*e740*/  IMAD R2, R2, R4, R25 ;  /* 0x0000000402027224 */ /* 0x004fca00078e0219 */
[----:B------:R-:W-:-:S04]  /*e750*/  IADD3 R2, P2, PT, R2, UR10, RZ ;  /* 0x0000000a02027c10 */ /* 0x000fc8000ff5e0ff */
[----:B------:R-:W-:-:S05]  /*e760*/  IADD3.X R3, PT, PT, RZ, UR11, RZ, P2, !PT ;  /* 0x0000000bff037c10 */ /* 0x000fca00097fe4ff */
[----:B------:R-:W2:Y:S01]  /*e770*/  LDG.E.U8 R2, desc[UR36][R2.64] ;  /* 0x0000002402027981 */ /* 0x000ea2000c1e1100 */
[----:B---3--:R-:W-:-:S05]  /*e780*/  IMAD.IADD R5, R8, 0x1, R5 ;  /* 0x0000000108057824 */ /* 0x008fca00078e0205 */
[----:B------:R-:W-:Y:S02]  /*e790*/  ISETP.GE.U32.AND P2, PT, R5, UR5, PT ;  /* 0x0000000505007c0c */ /* 0x000fe4000bf46070 */
[----:B--2---:R-:W-:-:S11]  /*e7a0*/  ISETP.NE.OR P1, PT, R2, RZ, P1 ;  /* 0x000000ff0200720c */ /* 0x004fd60000f25670 */
[----:B------:R-:W-:Y:S05]  /*e7b0*/  @!P2 BRA `(.L_x_1370) ;  /* 0xfffffffc00dca947 */ /* 0x000fea000383ffff */
[----:B------:R-:W-:Y:S05]  /*e7c0*/  BSYNC.RECONVERGENT B1 ;  /* 0x0000000000017941 */ /* 0x000fea0003800200 */
.L_x_1369:
[----:B------:R-:W-:-:S07]  /*e7d0*/  SEL R17, RZ, 0x1, !P1 ;  /* 0x00000001ff117807 */ /* 0x000fce0004800000 */
.L_x_1366:
[----:B------:R-:W-:Y:S05]  /*e7e0*/  BSYNC.RECONVERGENT B0 ;  /* 0x0000000000007941 */ /* 0x000fea0003800200 */
.L_x_1364:
[----:B------:R-:W0:Y:S01]  /*e7f0*/  LDCU UR6, c[0x0][0x360] ;  /* 0x00006c00ff0677ac */ /* 0x000e220008000800 */
[----:B------:R-:W-:Y:S01]  /*e800*/  UIADD3 UR7, UPT, UPT, UR7, 0x10, URZ ;  /* 0x0000001007077890 */ /* 0x000fe2000fffe0ff */
[----:B------:R-:W2:Y:S03]  /*e810*/  LDCU UR5, c[0x0][0x364] ;  /* 0x00006c80ff0577ac */ /* 0x000ea60008000800 */
[----:B------:R-:W-:Y:S01]  /*e820*/  ULEA UR8, UR8, UR7, 0x18 ;  /* 0x0000000708087291 */ /* 0x000fe2000f8ec0ff */
[----:B------:R-:W3:Y:S01]  /*e830*/  LDCU UR4, c[0x0][0x39c] ;  /* 0x00007380ff0477ac */ /* 0x000ee20008000800 */
[----:B0-----:R-:W-:-:S07]  /*e840*/  IMAD R0, R24, UR6, R25 ;  /* 0x0000000618007c24 */ /* 0x001fce000f8e0219 */
[----:B------:R0:W-:Y:S01]  /*e850*/  STS.U8 [R0+UR8], R17 ;  /* 0x0000001100007988 */ /* 0x0001e20008000008 */
[----:B--2---:R-:W-:Y:S02]  /*e860*/  UISETP.GE.U32.AND UP1, UPT, UR5, 0x2, UPT ;  /* 0x000000020500788c */ /* 0x004fe4000bf26070 */
[----:B---3--:R-:W-:-:S07]  /*e870*/  UISETP.NE.AND UP0, UPT, UR4, URZ, UPT ;  /* 0x000000ff0400728c */ /* 0x008fce000bf05270 */
[----:B0-----:R-:W-:Y:S05]  /*e880*/  BRA.U !UP1, `(.L_x_1371) ;  /* 0x00000001093c7547 */ /* 0x001fea000b800000 */
[----:B------:R-:W-:-:S05]  /*e890*/  UMOV UR4, UR5 ;  /* 0x0000000500047c82 */ /* 0x000fca0008000000 */
.L_x_1372:
        /* <DEDUP_REMOVED lines=14> */
.L_x_1371:
        /* <DEDUP_REMOVED lines=10> */
.L_x_1375:
[----:B------:R-:W-:Y:S01]  /*ea20*/  USHF.R.U32.HI UR7, URZ, 0x1, UR5 ;  /* 0x00000001ff077899 */ /* 0x000fe20008011605 */
[----:B------:R-:W-:Y:S01]  /*ea30*/  BAR.SYNC.DEFER_BLOCKING 0x0 ;  /* 0x0000000000007b1d */ /* 0x000fe20000010000 */
[----:B------:R-:W-:-:S04]  /*ea40*/  UISETP.GT.U32.AND UP0, UPT, UR5, 0x7f, UPT ;  /* 0x0000007f0500788c */ /* 0x000fc8000bf04070 */
[----:B0-2---:R-:W-:Y:S01]  /*ea50*/  VIADD R3, R25, UR7 ;  /* 0x0000000719037c36 */ /* 0x005fe20008000000 */
[----:B------:R-:W-:-:S04]  /*ea60*/  UMOV UR5, UR7 ;  /* 0x0000000700057c82 */ /* 0x000fc80008000000 */
[----:B------:R-:W-:-:S04]  /*ea70*/  ISETP.GE.U32.AND P1, PT, R3, UR6, PT ;  /* 0x0000000603007c0c */ /* 0x000fc8000bf26070 */
[----:B------:R-:W-:-:S13]  /*ea80*/  ISETP.GE.U32.OR P1, PT, R25, UR7, P1 ;  /* 0x0000000719007c0c */ /* 0x000fda0008f26470 */
[----:B------:R-:W0:Y:S02]  /*ea90*/  @!P1 LDS.U8 R4, [R2+UR7] ;  /* 0x0000000702049984 */ /* 0x000e240008000000 */
[----:B0-----:R-:W-:-:S04]  /*eaa0*/  @!P1 LOP3.LUT P2, RZ, R17, 0xff, R4, 0xc8, !PT ;  /* 0x000000ff11ff9812 */ /* 0x001fc8000784c804 */
[----:B------:R-:W-:-:S04]  /*eab0*/  @!P1 SEL R3, RZ, 0x1, !P2 ;  /* 0x00000001ff039807 */ /* 0x000fc80005000000 */
[----:B------:R-:W-:Y:S01]  /*eac0*/  @!P1 PRMT R17, R3, 0x7610, R17 ;  /* 0x0000761003119816 */ /* 0x000fe20000000011 */
[----:B------:R2:W-:Y:S01]  /*ead0*/  @!P1 STS.U8 [R0+UR8], R3 ;  /* 0x0000000300009988 */ /* 0x0005e20008000008 */
[----:B------:R-:W-:Y:S05]  /*eae0*/  BRA.U UP0, `(.L_x_1375) ;  /* 0xfffffffd00cc7547 */ /* 0x000fea000b83ffff */
.L_x_1374:
[----:B------:R-:W-:Y:S01]  /*eaf0*/  BAR.SYNC.DEFER_BLOCKING 0x0 ;  /* 0x0000000000007b1d */ /* 0x000fe20000010000 */
[----:B------:R-:W-:-:S09]  /*eb00*/  UISETP.GE.U32.AND UP0, UPT, UR4, 0x2, UPT ;  /* 0x000000020400788c */ /* 0x000fd2000bf06070 */
[----:B------:R-:W-:Y:S05]  /*eb10*/  BRA.U !UP0, `(.L_x_1373) ;  /* 0x0000000108287547 */ /* 0x000fea000b800000 */
[----:B0-2---:R-:W-:-:S07]  /*eb20*/  HFMA2 R0, -RZ, RZ, 0, 5.9604644775390625e-08 ;  /* 0x00000001ff007431 */ /* 0x005fce00000001ff */
.L_x_1376:
[C---:B------:R-:W-:Y:S02]  /*eb30*/  LOP3.LUT R2, R17.reuse, 0xffff, RZ, 0xc0, !PT ;  /* 0x0000ffff11027812 */ /* 0x040fe400078ec0ff */
[----:B------:R-:W-:Y:S02]  /*eb40*/  LOP3.LUT P1, RZ, R17, 0xff, RZ, 0xc0, !PT ;  /* 0x000000ff11ff7812 */ /* 0x000fe4000782c0ff */
[----:B------:R-:W-:-:S06]  /*eb50*/  PRMT R3, R2, 0x8880, RZ ;  /* 0x0000888002037816 */ /* 0x000fcc00000000ff */
[----:B------:R0:W2:Y:S02]  /*eb60*/  SHFL.DOWN PT, R3, R3, R0, 0x1f ;  /* 0x08001f0003037589 */ /* 0x0000a400000e0000 */
[----:B0-----:R-:W-:-:S04]  /*eb70*/  SHF.L.U32 R0, R0, 0x1, RZ ;  /* 0x0000000100007819 */ /* 0x001fc800000006ff */
[----:B------:R-:W-:Y:S02]  /*eb80*/  ISETP.GE.AND P2, PT, R0, UR4, PT ;  /* 0x0000000400007c0c */ /* 0x000fe4000bf46270 */
[----:B--2---:R-:W-:-:S04]  /*eb90*/  ISETP.NE.OR P1, PT, R3, RZ, P1 ;  /* 0x000000ff0300720c */ /* 0x004fc80000f25670 */
[----:B------:R-:W-:-:S07]  /*eba0*/  SEL R17, RZ, 0x1, !P1 ;  /* 0x00000001ff117807 */ /* 0x000fce0004800000 */
[----:B------:R-:W-:Y:S05]  /*ebb0*/  @!P2 BRA `(.L_x_1376) ;  /* 0xfffffffc00dca947 */ /* 0x000fea000383ffff */
.L_x_1373:
        /* <DEDUP_REMOVED lines=11> */
[----:B0-2---:R-:W-:-:S03]  /*ec70*/  IMAD.X R3, RZ, RZ, UR5, P0 ;  /* 0x00000005ff037e24 */ /* 0x005fc600080e06ff */
[----:B------:R-:W-:Y:S05]  /*ec80*/  BRA.U !UP0, `(.L_x_1378) ;  /* 0x00000001080c7547 */ /* 0x000fea000b800000 */
[----:B------:R-:W2:Y:S02]  /*ec90*/  LDG.E.U8 R0, desc[UR36][R2.64] ;  /* 0x0000002402007981 */ /* 0x000ea4000c1e1100 */
[----:B--2---:R-:W-:-:S04]  /*eca0*/  LOP3.LUT P0, RZ, R0, 0xff, R17, 0xc8, !PT ;  /* 0x000000ff00ff7812 */ /* 0x004fc8000780c811 */
[----:B------:R-:W-:-:S09]  /*ecb0*/  SEL R17, RZ, 0x1, !P0 ;  /* 0x00000001ff117807 */ /* 0x000fd20004000000 */
.L_x_1378:
        /* <DEDUP_REMOVED lines=8> */
[----:B------:R2:W3:Y:S01]  /*ed40*/  LDC.64 R2, c[0x4][R0] ;  /* 0x0100000000027b82 */ /* 0x0004e20000000a00 */
[----:B------:R-:W4:Y:S01]  /*ed50*/  LDCU.64 UR6, c[0x4][0x630] ;  /* 0x0100c600ff0677ac */ /* 0x000f220008000a00 */
[----:B------:R-:W-:Y:S01]  /*ed60*/  IMAD.MOV.U32 R13, RZ, RZ, RZ ;  /* 0x000000ffff0d7224 */ /* 0x000fe200078e00ff */
[----:B------:R-:W5:Y:S01]  /*ed70*/  LDCU.64 UR8, c[0x4][0x440] ;  /* 0x01008800ff0877ac */ /* 0x000f620008000a00 */
[----:B0-----:R-:W-:Y:S02]  /*ed80*/  MOV R4, UR4 ;  /* 0x0000000400047c02 */ /* 0x001fe40008000f00 */
[----:B------:R-:W-:Y:S01]  /*ed90*/  MOV R5, UR5 ;  /* 0x0000000500057c02 */ /* 0x000fe20008000f00 */
[----:B----4-:R-:W-:Y:S01]  /*eda0*/  IMAD.U32 R6, RZ, RZ, UR6 ;  /* 0x00000006ff067e24 */ /* 0x010fe2000f8e00ff */
[----:B------:R-:W-:-:S02]  /*edb0*/  MOV R7, UR7 ;  /* 0x0000000700077c02 */ /* 0x000fc40008000f00 */
[----:B-----5:R-:W-:Y:S01]  /*edc0*/  MOV R10, UR8 ;  /* 0x00000008000a7c02 */ /* 0x020fe20008000f00 */
[----:B--2---:R-:W-:-:S07]  /*edd0*/  IMAD.U32 R11, RZ, RZ, UR9 ;  /* 0x00000009ff0b7e24 */ /* 0x004fce000f8e00ff */
[----:B-1----:R-:W-:-:S07]  /*ede0*/  LEPC R20, `(.L_x_1380) ;  /* 0x000000001014794e */ /* 0x002fce0000000000 */
[----:B---3--:R-:W-:Y:S05]  /*edf0*/  CALL.ABS.NOINC R2 ;  /* 0x0000000002007343 */ /* 0x008fea0003c00000 */
.L_x_1380:
[----:B------:R-:W0:Y:S01]  /*ee00*/  LDCU.64 UR4, c[0x0][0x758] ;  /* 0x0000eb00ff0477ac */ /* 0x000e220008000a00 */
[----:B------:R-:W-:-:S04]  /*ee10*/  LOP3.LUT P0, RZ, R17, 0xff, RZ, 0xc0, !PT ;  /* 0x000000ff11ff7812 */ /* 0x000fc8000780c0ff */
[----:B------:R-:W-:Y:S02]  /*ee20*/  SEL R3, RZ, 0x1, !P0 ;  /* 0x00000001ff037807 */ /* 0x000fe40004000000 */
[----:B0-----:R-:W-:-:S04]  /*ee30*/  IADD3 R16, P1, PT, R16, UR4, RZ ;  /* 0x0000000410107c10 */ /* 0x001fc8000ff3e0ff */
[----:B------:R-:W-:-:S05]  /*ee40*/  IADD3.X R17, PT, PT, RZ, UR5, RZ, P1, !PT ;  /* 0x00000005ff117c10 */ /* 0x000fca0008ffe4ff */
[----:B------:R-:W-:Y:S01]  /*ee50*/  STG.E.U8 desc[UR36][R16.64], R3 ;  /* 0x0000000310007986 */ /* 0x000fe2000c101124 */
[----:B------:R-:W-:Y:S05]  /*ee60*/  EXIT ;  /* 0x000000000000794d */ /* 0x000fea0003800000 */
.L_x_1379:
[----:B------:R-:W-:-:S04]  /*ee70*/  LOP3.LUT P0, RZ, R17, 0xff, RZ, 0xc0, !PT ;  /* 0x000000ff11ff7812 */ /* 0x000fc8000780c0ff */
[----:B------:R-:W-:-:S05]  /*ee80*/  SEL R5, RZ, 0x1, !P0 ;  /* 0x00000001ff057807 */ /* 0x000fca0004000000 */
[----:B------:R-:W-:Y:S01]  /*ee90*/  STG.E.U8 desc[UR36][R2.64], R5 ;  /* 0x0000000502007986 */ /* 0x000fe2000c101124 */
[----:B------:R-:W-:Y:S05]  /*eea0*/  EXIT ;  /* 0x000000000000794d */ /* 0x000fea0003800000 */
.L_x_1377:
[----:B------:R-:W3:Y:S01]  /*eeb0*/  LDCU.U8 UR4, c[0x0][0x788] ;  /* 0x0000f100ff0477ac */ /* 0x000ee20008000000 */
[----:B------:R-:W4:Y:S01]  /*eec0*/  LDCU.U8 UR5, c[0x0][0x789] ;  /* 0x0000f120ff0577ac */ /* 0x000f220008000000 */
[----:B---3--:R-:W-:Y:S02]  /*eed0*/  UISETP.NE.AND UP0, UPT, UR4, URZ, UPT ;  /* 0x000000ff0400728c */ /* 0x008fe4000bf05270 */
[----:B----4-:R-:W-:-:S07]  /*eee0*/  UISETP.NE.AND UP1, UPT, UR5, URZ, UPT ;  /* 0x000000ff0500728c */ /* 0x010fce000bf25270 */
[----:B------:R-:W-:Y:S05]  /*eef0*/  BRA.U !UP0, `(.L_x_1381) ;  /* 0x00000001080c7547 */ /* 0x000fea000b800000 */
[----:B0-2---:R-:W2:Y:S02]  /*ef00*/  LDG.E.U8 R0, desc[UR36][R6.64] ;  /* 0x0000002406007981 */ /* 0x005ea4000c1e1100 */
[----:B--2---:R-:W-:-:S04]  /*ef10*/  LOP3.LUT P0, RZ, R0, 0xff, R17, 0xc8, !PT ;  /* 0x000000ff00ff7812 */ /* 0x004fc8000780c811 */
[----:B------:R-:W-:-:S09]  /*ef20*/  SEL R17, RZ, 0x1, !P0 ;  /* 0x00000001ff117807 */ /* 0x000fd20004000000 */
.L_x_1381:
[----:B------:R-:W-:Y:S05]  /*ef30*/  BRA.U !UP1, `(.L_x_1382) ;  /* 0x0000000109687547 */ /* 0x000fea000b800000 */
[----:B------:R-:W3:Y:S02]  /*ef40*/  LDCU UR4, c[0x0][0x78c] ;  /* 0x0000f180ff0477ac */ /* 0x000ee40008000800 */
[----:B---3--:R-:W-:-:S09]  /*ef50*/  UISETP.NE.AND UP0, UPT, UR4, 0x1, UPT ;  /* 0x000000010400788c */ /* 0x008fd2000bf05270 */
[----:B------:R-:W-:Y:S05]  /*ef60*/  BRA.U !UP0, `(.L_x_1383) ;  /* 0x0000000108407547 */ /* 0x000fea000b800000 */
[----:B0-2---:R-:W-:Y:S01]  /*ef70*/  MOV R0, 0x0 ;  /* 0x0000000000007802 */ /* 0x005fe20000000f00 */
[----:B------:R-:W0:Y:S01]  /*ef80*/  LDCU.64 UR4, c[0x4][0x640] ;  /* 0x0100c800ff0477ac */ /* 0x000e220008000a00 */
[----:B------:R-:W-:Y:S02]  /*ef90*/  HFMA2 R8, -RZ, RZ, 0, 4.4763088226318359375e-05 ;  /* 0x000002efff087431 */ /* 0x000fe400000001ff */
[----:B------:R-:W-:Y:S01]  /*efa0*/  IMAD.MOV.U32 R12, RZ, RZ, 0x1 ;  /* 0x00000001ff0c7424 */ /* 0x000fe200078e00ff */
[----:B------:R2:W3:Y:S01]  /*efb0*/  LDC.64 R2, c[0x4][R0] ;  /* 0x0100000000027b82 */ /* 0x0004e20000000a00 */
[----:B------:R-:W4:Y:S01]  /*efc0*/  LDCU.64 UR6, c[0x4][0x630] ;  /* 0x0100c600ff0677ac */ /* 0x000f220008000a00 */
[----:B------:R-:W-:Y:S01]  /*efd0*/  MOV R13, RZ ;  /* 0x000000ff000d7202 */ /* 0x000fe20000000f00 */
[----:B------:R-:W5:Y:S01]  /*efe0*/  LDCU.64 UR8, c[0x4][0x440] ;  /* 0x01008800ff0877ac */ /* 0x000f620008000a00 */
[----:B0-----:R-:W-:Y:S01]  /*eff0*/  MOV R4, UR4 ;  /* 0x0000000400047c02 */ /* 0x001fe20008000f00 */
[----:B------:R-:W-:Y:S01]  /*f000*/  IMAD.U32 R5, RZ, RZ, UR5 ;  /* 0x00000005ff057e24 */ /* 0x000fe2000f8e00ff */
[----:B----4-:R-:W-:-:S02]  /*f010*/  MOV R6, UR6 ;  /* 0x0000000600067c02 */ /* 0x010fc40008000f00 */
[----:B------:R-:W-:Y:S01]  /*f020*/  MOV R7, UR7 ;  /* 0x0000000700077c02 */ /* 0x000fe20008000f00 */
[----:B-----5:R-:W-:Y:S01]  /*f030*/  IMAD.U32 R10, RZ, RZ, UR8 ;  /* 0x00000008ff0a7e24 */ /* 0x020fe2000f8e00ff */
[----:B--2---:R-:W-:-:S07]  /*f040*/  MOV R11, UR9 ;  /* 0x00000009000b7c02 */ /* 0x004fce0008000f00 */
[----:B-1----:R-:W-:-:S07]  /*f050*/  LEPC R20, `(.L_x_1383) ;  /* 0x000000001014794e */ /* 0x002fce0000000000 */
[----:B---3--:R-:W-:Y:S05]  /*f060*/  CALL.ABS.NOINC R2 ;  /* 0x0000000002007343 */ /* 0x008fea0003c00000 */
.L_x_1383:
[----:B------:R-:W3:Y:S01]  /*f070*/  LDCU.64 UR4, c[0x0][0x758] ;  /* 0x0000eb00ff0477ac */ /* 0x000ee20008000a00 */
[----:B------:R-:W-:-:S04]  /*f080*/  LOP3.LUT P0, RZ, R17, 0xff, RZ, 0xc0, !PT ;  /* 0x000000ff11ff7812 */ /* 0x000fc8000780c0ff */
[----:B0-2---:R-:W-:Y:S02]  /*f090*/  SEL R3, RZ, 0x1, !P0 ;  /* 0x00000001ff037807 */ /* 0x005fe40004000000 */
[----:B---3--:R-:W-:-:S04]  /*f0a0*/  IADD3 R16, P1, PT, R16, UR4, RZ ;  /* 0x0000000410107c10 */ /* 0x008fc8000ff3e0ff */
[----:B------:R-:W-:-:S05]  /*f0b0*/  IADD3.X R17, PT, PT, RZ, UR5, RZ, P1, !PT ;  /* 0x00000005ff117c10 */ /* 0x000fca0008ffe4ff */
[----:B------:R-:W-:Y:S01]  /*f0c0*/  STG.E.U8 desc[UR36][R16.64], R3 ;  /* 0x0000000310007986 */ /* 0x000fe2000c101124 */
[----:B------:R-:W-:Y:S05]  /*f0d0*/  EXIT ;  /* 0x000000000000794d */ /* 0x000fea0003800000 */
.L_x_1382:
[----:B------:R-:W-:Y:S01]  /*f0e0*/  STG.E.U8 desc[UR36][R6.64], R17 ;  /* 0x0000001106007986 */ /* 0x000fe2000c101124 */
[----:B------:R-:W-:Y:S05]  /*f0f0*/  EXIT ;  /* 0x000000000000794d */ /* 0x000fea0003800000 */
.L_x_1358:
        /* <DEDUP_REMOVED lines=22> */
[----:B------:R-:W2:Y:S02]  /*f260*/  LDG.E.U8 R0, desc[UR36][R2.64] ;  /* 0x0000002402007981 */ /* 0x000ea4000c1e1100 */
[----:B--2---:R-:W-:-:S04]  /*f270*/  LOP3.LUT P0, RZ, R0, 0xff, R17, 0xc8, !PT ;  /* 0x000000ff00ff7812 */ /* 0x004fc8000780c811 */
[----:B------:R-:W-:-:S09]  /*f280*/  SEL R17, RZ, 0x1, !P0 ;  /* 0x00000001ff117807 */ /* 0x000fd20004000000 */
.L_x_1385:
        /* <DEDUP_REMOVED lines=20> */
.L_x_1387:
[----:B------:R-:W0:Y:S01]  /*f3d0*/  LDCU.64 UR4, c[0x0][0x758] ;  /* 0x0000eb00ff0477ac */ /* 0x000e220008000a00 */
[----:B------:R-:W-:-:S04]  /*f3e0*/  LOP3.LUT P0, RZ, R17, 0xff, RZ, 0xc0, !PT ;  /* 0x000000ff11ff7812 */ /* 0x000fc8000780c0ff */
[----:B------:R-:W-:Y:S02]  /*f3f0*/  SEL R3, RZ, 0x1, !P0 ;  /* 0x00000001ff037807 */ /* 0x000fe40004000000 */
[----:B0-----:R-:W-:-:S04]  /*f400*/  IADD3 R16, P1, PT, R16, UR4, RZ ;  /* 0x0000000410107c10 */ /* 0x001fc8000ff3e0ff */
[----:B------:R-:W-:-:S05]  /*f410*/  IADD3.X R17, PT, PT, RZ, UR5, RZ, P1, !PT ;  /* 0x00000005ff117c10 */ /* 0x000fca0008ffe4ff */
[----:B------:R-:W-:Y:S01]  /*f420*/  STG.E.U8 desc[UR36][R16.64], R3 ;  /* 0x0000000310007986 */ /* 0x000fe2000c101124 */
[----:B------:R-:W-:Y:S05]  /*f430*/  EXIT ;  /* 0x000000000000794d */ /* 0x000fea0003800000 */
.L_x_1386:
[----:B------:R-:W-:-:S04]  /*f440*/  LOP3.LUT P0, RZ, R17, 0xff, RZ, 0xc0, !PT ;  /* 0x000000ff11ff7812 */ /* 0x000fc8000780c0ff */
[----:B------:R-:W-:-:S05]  /*f450*/  SEL R5, RZ, 0x1, !P0 ;  /* 0x00000001ff057807 */ /* 0x000fca0004000000 */
[----:B------:R-:W-:Y:S01]  /*f460*/  STG.E.U8 desc[UR36][R2.64], R5 ;  /* 0x0000000502007986 */ /* 0x000fe2000c101124 */
[----:B------:R-:W-:Y:S05]  /*f470*/  EXIT ;  /* 0x000000000000794d */ /* 0x000fea0003800000 */
.L_x_1384:
[----:B------:R-:W0:Y:S01]  /*f480*/  LDCU.U8 UR4, c[0x0][0x788] ;  /* 0x0000f100ff0477ac */ /* 0x000e220008000000 */
[----:B------:R-:W2:Y:S01]  /*f490*/  LDCU.U8 UR5, c[0x0][0x789] ;  /* 0x0000f120ff0577ac */ /* 0x000ea20008000000 */
[----:B0-----:R-:W-:Y:S02]  /*f4a0*/  UISETP.NE.AND UP0, UPT, UR4, URZ, UPT ;  /* 0x000000ff0400728c */ /* 0x001fe4000bf05270 */
[----:B--2---:R-:W-:-:S07]  /*f4b0*/  UISETP.NE.AND UP1, UPT, UR5, URZ, UPT ;  /* 0x000000ff0500728c */ /* 0x004fce000bf25270 */
[----:B------:R-:W-:Y:S05]  /*f4c0*/  BRA.U !UP0, `(.L_x_1388) ;  /* 0x00000001080c7547 */ /* 0x000fea000b800000 */
[----:B------:R-:W2:Y:S02]  /*f4d0*/  LDG.E.U8 R0, desc[UR36][R6.64] ;  /* 0x0000002406007981 */ /* 0x000ea4000c1e1100 */
[----:B--2---:R-:W-:-:S04]  /*f4e0*/  LOP3.LUT P0, RZ, R0, 0xff, R17, 0xc8, !PT ;  /* 0x000000ff00ff7812 */ /* 0x004fc8000780c811 */
[----:B------:R-:W-:-:S09]  /*f4f0*/  SEL R17, RZ, 0x1, !P0 ;  /* 0x00000001ff117807 */ /* 0x000fd20004000000 */
.L_x_1388:
        /* <DEDUP_REMOVED lines=20> */
.L_x_1390:
[----:B------:R-:W0:Y:S01]  /*f640*/  LDCU.64 UR4, c[0x0][0x758] ;  /* 0x0000eb00ff0477ac */ /* 0x000e220008000a00 */
[----:B------:R-:W-:-:S04]  /*f650*/  LOP3.LUT P0, RZ, R17, 0xff, RZ, 0xc0, !PT ;  /* 0x000000ff11ff7812 */ /* 0x000fc8000780c0ff */
[----:B------:R-:W-:Y:S02]  /*f660*/  SEL R3, RZ, 0x1, !P0 ;  /* 0x00000001ff037807 */ /* 0x000fe40004000000 */
[----:B0-----:R-:W-:-:S04]  /*f670*/  IADD3 R16, P1, PT, R16, UR4, RZ ;  /* 0x0000000410107c10 */ /* 0x001fc8000ff3e0ff */
[----:B------:R-:W-:-:S05]  /*f680*/  IADD3.X R17, PT, PT, RZ, UR5, RZ, P1, !PT ;  /* 0x00000005ff117c10 */ /* 0x000fca0008ffe4ff */
[----:B------:R-:W-:Y:S01]  /*f690*/  STG.E.U8 desc[UR36][R16.64], R3 ;  /* 0x0000000310007986 */ /* 0x000fe2000c101124 */
[----:B------:R-:W-:Y:S05]  /*f6a0*/  EXIT ;  /* 0x000000000000794d */ /* 0x000fea0003800000 */
.L_x_1389:
[----:B------:R-:W-:Y:S01]  /*f6b0*/  STG.E.U8 desc[UR36][R6.64], R17 ;  /* 0x0000001106007986 */ /* 0x000fe2000c101124 */
[----:B------:R-:W-:Y:S05]  /*f6c0*/  EXIT ;  /* 0x000000000000794d */ /* 0x000fea0003800000 */
.L_x_1391:
        /* <DEDUP_REMOVED lines=11> */
.L_x_7758:


//--------------------- .text._ZN2at6native13reduce_kernelILi128ELi2ENS0_8ReduceOpIN3c107complexIdEENS0_14func_wrapper_tIbZZZNS0_14or_kernel_cudaERNS_14TensorIteratorEENKUlvE_clEvENKUlvE6_clEvEUlbS5_E_EEjbLi4ELi4EEEEEvT1_ --------------------------
	.section	.text._ZN2at6native13reduce_kernelILi128ELi2ENS0_8ReduceOpIN3c107complexIdEENS0_14func_wrapper_tIbZZZNS0_14or_kernel_cudaERNS_14TensorIteratorEENKUlvE_clEvENKUlvE6_clEvEUlbS5_E_EEjbLi4ELi4EEEEEvT1_,"ax",@progbits
	.align	128
        .global         _ZN2at6native13reduce_kernelILi128ELi2ENS0_8ReduceOpIN3c107complexIdEENS0_14func_wrapper_tIbZZZNS0_14or_kernel_cudaERNS_14TensorIteratorEENKUlvE_clEvENKUlvE6_clEvEUlbS5_E_EEjbLi4ELi4EEEEEvT1_
        .type           _ZN2at6native13reduce_kernelILi128ELi2ENS0_8ReduceOpIN3c107complexIdEENS0_14func_wrapper_tIbZZZNS0_14or_kernel_cudaERNS_14TensorIteratorEENKUlvE_clEvENKUlvE6_clEvEUlbS5_E_EEjbLi4ELi4EEEEEvT1_,@function
        .size           _ZN2at6native13reduce_kernelILi128ELi2ENS0_8ReduceOpIN3c107complexIdEENS0_14func_wrapper_tIbZZZNS0_14or_kernel_cudaERNS_14TensorIteratorEENKUlvE_clEvENKUlvE6_clEvEUlbS5_E_EEjbLi4ELi4EEEEEvT1_,(.L_x_7759 - _ZN2at6native13reduce_kernelILi128ELi2ENS0_8ReduceOpIN3c107complexIdEENS0_14func_wrapper_tIbZZZNS0_14or_kernel_cudaERNS_14TensorIteratorEENKUlvE_clEvENKUlvE6_clEvEUlbS5_E_EEjbLi4ELi4EEEEEvT1_)
        .other          _ZN2at6native13reduce_kernelILi128ELi2ENS0_8ReduceOpIN3c107complexIdEENS0_14func_wrapper_tIbZZZNS0_14or_kernel_cudaERNS_14TensorIteratorEENKUlvE_clEvENKUlvE6_clEvEUlbS5_E_EEjbLi4ELi4EEEEEvT1_,@"STO_CUDA_ENTRY STV_DEFAULT"
_ZN2at6native13reduce_kernelILi128ELi2ENS0_8ReduceOpIN3c107complexIdEENS0_14func_wrapper_tIbZZZNS0_14or_kernel_cudaERNS_14TensorIteratorEENKUlvE_clEvENKUlvE6_clEvEUlbS5_E_EEjbLi4ELi4EEEEEvT1_:
.text._ZN2at6native13reduce_kernelILi128ELi2ENS0_8ReduceOpIN3c107complexIdEENS0_14func_wrapper_tIbZZZNS0_14or_kernel_cudaERNS_14TensorIteratorEENKUlvE_clEvENKUlvE6_clEvEUlbS5_E_EEjbLi4ELi4EEEEEvT1_:
        /* <DEDUP_REMOVED lines=296> */
.L_x_1392:
        /* <DEDUP_REMOVED lines=31> */
.L_x_1396:
        /* <DEDUP_REMOVED lines=34> */
.L_x_1401:
[----:B------:R-:W-:-:S07]  /*1690*/  SEL R4, RZ, 0x1, !P0 ;  /* 0x00000001ff047807 */ /* 0x000fce0004000000 */
.L_x_1400:
[----:B------:R-:W-:Y:S05]  /*16a0*/  BSYNC.RECONVERGENT B1 ;  /* 0x0000000000017941 */ /* 0x000fea0003800200 */
.L_x_1399:
[----:B------:R-:W0:Y:S01]  /*16b0*/  LDC R5, c[0x0][0x388] ;  /* 0x0000e200ff057b82 */ /* 0x000e220000000800 */
[----:B------:R-:W-:-:S05]  /*16c0*/  IADD3 R40, P0, PT, R40, 0x40, RZ ;  /* 0x0000004028287810 */ /* 0x000fca0007f1e0ff */
[----:B------:R-:W-:Y:S01]  /*16d0*/  IMAD.X R41, RZ, RZ, R41, P0 ;  /* 0x000000ffff297224 */ /* 0x000fe200000e0629 */
[----:B0-----:R-:W-:-:S07]  /*16e0*/  IADD3 R0, PT, PT, R60, -0x4, R5 ;  /* 0xfffffffc3c007810 */ /* 0x001fce0007ffe005 */
.L_x_1398:
[----:B------:R-:W-:Y:S05]  /*16f0*/  BSYNC.RECONVERGENT B0 ;  /* 0x0000000000007941 */ /* 0x000fea0003800200 */
.L_x_1397:
        /* <DEDUP_REMOVED lines=13> */
.L_x_1404:
[----:B------:R-:W-:Y:S01]  /*17d0*/  IMAD.WIDE.U32 R20, R23, 0x40, R40 ;  /* 0x0000004017147825 */ /* 0x000fe200078e0028 */
[----:B------:R-:W-:Y:S01]  /*17e0*/  LOP3.LUT P4, RZ, R4, 0xff, RZ, 0xc0, !PT ;  /* 0x000000ff04ff7812 */ /* 0x000fe2000788c0ff */
[----:B------:R-:W0:Y:S03]  /*17f0*/  LDCU UR4, c[0x0][0x390] ;  /* 0x00007200ff0477ac */ /* 0x000e260008000800 */
[----:B------:R-:W2:Y:S04]  /*1800*/  LDG.E.128 R28, desc[UR36][R20.64+0x10] ;  /* 0x00001024141c7981 */ /* 0x000ea8000c1e1d00 */
[----:B------:R-:W3:Y:S05]  /*1810*/  LDG.E.ENL2.256 R8, R4, desc[UR36][R20.64+0x20] ;  /* 0xfe0001241404797e */ /* 0x000eea0008121908 */
[----:B------:R-:W4:Y:S01]  /*1820*/  @!P4 LDG.E.128 R12, desc[UR36][R20.64] ;  /* 0x00000024140cc981 */ /* 0x000f22000c1e1d00 */
[----:B------:R-:W-:-:S02]  /*1830*/  LOP3.LUT P1, RZ, R18, 0xff, RZ, 0xc0, !PT ;  /* 0x000000ff12ff7812 */ /* 0x000fc4000782c0ff */
[----:B------:R-:W-:Y:S02]  /*1840*/  LOP3.LUT P2, RZ, R25, 0xff, RZ, 0xc0, !PT ;  /* 0x000000ff19ff7812 */ /* 0x000fe4000784c0ff */
[----:B------:R-:W-:Y:S01]  /*1850*/  PLOP3.LUT P0, PT, PT, PT, PT, 0x80, 0x8 ;  /* 0x000000000008781c */ /* 0x000fe20003f0f070 */
[----:B0-----:R-:W-:Y:S01]  /*1860*/  VIADD R23, R23, UR4 ;  /* 0x0000000417177c36 */ /* 0x001fe20008000000 */
[----:B------:R-:W-:-:S04]  /*1870*/  LOP3.LUT P3, RZ, R3, 0xff, RZ, 0xc0, !PT ;  /* 0x000000ff03ff7812 */ /* 0x000fc8000786c0ff */
[----:B------:R-:W-:-:S03]  /*1880*/  LEA R3, R23, 0x3, 0x2 ;  /* 0x0000000317037811 */ /* 0x000fc600078e10ff */
[----:B--2---:R-:W-:Y:S02]  /*1890*/  @!P1 DSETP.NEU.AND P6, PT, R30, RZ, PT ;  /* 0x000000ff1e00922a */ /* 0x004fe40003fcd000 */
[----:B---3--:R-:W-:-:S04]  /*18a0*/  @!P2 DSETP.NEU.AND P5, PT, R6, RZ, PT ;  /* 0x000000ff0600a22a */ /* 0x008fc80003fad000 */
[----:B------:R-:W-:Y:S01]  /*18b0*/  @!P1 DSETP.NEU.OR P0, PT, R28, RZ, P6 ;  /* 0x000000ff1c00922a */ /* 0x000fe2000370d400 */
[----:B------:R-:W-:Y:S01]  /*18c0*/  PLOP3.LUT P1, PT, PT, PT, PT, 0x80, 0x8 ;  /* 0x000000000008781c */ /* 0x000fe20003f2f070 */
[----:B------:R-:W-:-:S04]  /*18d0*/  @!P3 DSETP.NEU.AND P6, PT, R10, RZ, PT ;  /* 0x000000ff0a00b22a */ /* 0x000fc80003fcd000 */
[----:B------:R-:W-:Y:S02]  /*18e0*/  SEL R18, RZ, 0x1, !P0 ;  /* 0x00000001ff127807 */ /* 0x000fe40004000000 */
[----:B------:R-:W-:Y:S01]  /*18f0*/  @!P2 DSETP.NEU.OR P1, PT, R4, RZ, P5 ;  /* 0x000000ff0400a22a */ /* 0x000fe20002f2d400 */
[----:B------:R-:W-:Y:S01]  /*1900*/  PLOP3.LUT P2, PT, PT, PT, PT, 0x80, 0x8 ;  /* 0x000000000008781c */ /* 0x000fe20003f4f070 */
[----:B----4-:R-:W-:-:S04]  /*1910*/  @!P4 DSETP.NEU.AND P5, PT, R14, RZ, PT ;  /* 0x000000ff0e00c22a */ /* 0x010fc80003fad000 */
[----:B------:R-:W-:Y:S02]  /*1920*/  SEL R25, RZ, 0x1, !P1 ;  /* 0x00000001ff197807 */ /* 0x000fe40004800000 */
[----:B------:R-:W-:Y:S01]  /*1930*/  @!P3 DSETP.NEU.OR P2, PT, R8, RZ, P6 ;  /* 0x000000ff0800b22a */ /* 0x000fe2000374d400 */
[----:B------:R-:W-:-:S07]  /*1940*/  PLOP3.LUT P3, PT, PT, PT, PT, 0x80, 0x8 ;  /* 0x000000000008781c */ /* 0x000fce0003f6f070 */
[----:B------:R-:W-:Y:S01]  /*1950*/  @!P4 DSETP.NEU.OR P3, PT, R12, RZ, P5 ;  /* 0x000000ff0c00c22a */ /* 0x000fe20002f6d400 */
[----:B------:R-:W-:Y:S02]  /*1960*/  ISETP.GE.U32.AND P4, PT, R3, R0, PT ;  /* 0x000000000300720c */ /* 0x000fe40003f86070 */
[----:B------:R-:W-:-:S03]  /*1970*/  SEL R3, RZ, 0x1, !P2 ;  /* 0x00000001ff037807 */ /* 0x000fc60005000000 */
[----:B------:R-:W-:-:S08]  /*1980*/  SEL R4, RZ, 0x1, !P3 ;  /* 0x00000001ff047807 */ /* 0x000fd00005800000 */
[----:B------:R-:W-:Y:S05]  /*1990*/  @!P4 BRA `(.L_x_1404) ;  /* 0xfffffffc008cc947 */ /* 0x000fea000383ffff */
.L_x_1403:
[----:B------:R-:W-:Y:S05]  /*19a0*/  BSYNC.RECONVERGENT B0 ;  /* 0x0000000000007941 */ /* 0x000fea0003800200 */
.L_x_1402:
        /* <DEDUP_REMOVED lines=20> */
.L_x_1408:
[----:B------:R-:W-:Y:S05]  /*1af0*/  BSYNC.RECONVERGENT B1 ;  /* 0x0000000000017941 */ /* 0x000fea0003800200 */
.L_x_1407:
[----:B------:R-:W-:-:S07]  /*1b00*/  SEL R4, RZ, 0x1, !P0 ;  /* 0x00000001ff047807 */ /* 0x000fce0004000000 */
.L_x_1406:
[----:B------:R-:W-:Y:S05]  /*1b10*/  BSYNC.RECONVERGENT B0 ;  /* 0x0000000000007941 */ /* 0x000fea0003800200 */
.L_x_1405:
[----:B------:R-:W-:Y:S02]  /*1b20*/  LOP3.LUT R4, R25, R4, R18, 0xfe, !PT ;  /* 0x0000000419047212 */ /* 0x000fe400078efe12 */
[----:B------:R-:W-:Y:S02]  /*1b30*/  PLOP3.LUT P1, PT, PT, PT, PT, 0x8, 0x80 ;  /* 0x000000000080781c */ /* 0x000fe40003f2e170 */
[----:B------:R-:W-:Y:S01]  /*1b40*/  LOP3.LUT P0, RZ, R4, 0xff, R3, 0xc8, !PT ;  /* 0x000000ff04ff7812 */ /* 0x000fe2000780c803 */
[----:B------:R-:W-:-:S12]  /*1b50*/  BRA `(.L_x_1409) ;  /* 0x000000a800d07947 */ /* 0x000fd80003800000 */
.L_x_1395:
        /* <DEDUP_REMOVED lines=46> */
.L_x_1413:
[----:B------:R-:W-:Y:S01]  /*1e40*/  SHF.R.U32.HI R6, RZ, 0x1, R53 ;  /* 0x00000001ff067819 */ /* 0x000fe20000011635 */
[----:B-1----:R-:W-:-:S04]  /*1e50*/  IMAD.IADD R48, R53, 0x1, R3 ;  /* 0x0000000135307824 */ /* 0x002fc800078e0203 */
[----:B------:R-:W-:Y:S01]  /*1e60*/  IMAD.WIDE.U32 R32, R6, 0x20, R40 ;  /* 0x0000002006207825 */ /* 0x000fe200078e0028 */
[----:B------:R-:W-:-:S05]  /*1e70*/  SHF.R.U32.HI R25, RZ, 0x1, R48 ;  /* 0x00000001ff197819 */ /* 0x000fca0000011630 */
[----:B------:R-:W3:Y:S01]  /*1e80*/  LDG.E.ENL2.256 R32, R36, desc[UR36][R32.64] ;  /* 0xfe0000242024797e */ /* 0x000ee20008121920 */
[----:B------:R-:W-:-:S04]  /*1e90*/  IMAD.WIDE.U32 R24, R25, 0x20, R40 ;  /* 0x0000002019187825 */ /* 0x000fc800078e0028 */
[----:B------:R-:W-:Y:S02]  /*1ea0*/  IMAD R48, R3, 0x2, R48 ;  /* 0x0000000203307824 */ /* 0x000fe400078e0230 */
[----:B------:R-:W4:Y:S01]  /*1eb0*/  LDG.E.ENL2.256 R24, R28, desc[UR36][R24.64] ;  /* 0xfe000024181c797e */ /* 0x000f220008121918 */
[----:B------:R-:W-:Y:S02]  /*1ec0*/  IADD3 R12, PT, PT, R6, R3, RZ ;  /* 0x00000003060c7210 */ /* 0x000fe40007ffe0ff */
[----:B------:R-:W-:-:S05]  /*1ed0*/  SHF.R.U32.HI R5, RZ, 0x1, R48 ;  /* 0x00000001ff057819 */ /* 0x000fca0000011630 */
[----:B------:R-:W-:-:S04]  /*1ee0*/  IMAD.WIDE.U32 R4, R5, 0x20, R40 ;  /* 0x0000002005047825 */ /* 0x000fc800078e0028 */
[----:B------:R-:W-:Y:S02]  /*1ef0*/  IMAD.SHL.U32 R13, R12, 0x20, RZ ;  /* 0x000000200c0d7824 */ /* 0x000fe400078e00ff */
[----:B------:R-:W5:Y:S01]  /*1f00*/  LDG.E.ENL2.256 R4, R8, desc[UR36][R4.64] ;  /* 0xfe0000240408797e */ /* 0x000f620008121904 */
[----:B------:R-:W-:Y:S02]  /*1f10*/  SHF.R.U32.HI R12, RZ, 0x1b, R12 ;  /* 0x0000001bff0c7819 */ /* 0x000fe4000001160c */
[----:B------:R-:W-:Y:S02]  /*1f20*/  LOP3.LUT R13, R13, 0xffffffe0, RZ, 0xc0, !PT ;  /* 0xffffffe00d0d7812 */ /* 0x000fe400078ec0ff */
[----:B------:R-:W-:Y:S02]  /*1f30*/  LOP3.LUT R15, R12, 0xf, RZ, 0xc0, !PT ;  /* 0x0000000f0c0f7812 */ /* 0x000fe400078ec0ff */
[----:B------:R-:W-:-:S05]  /*1f40*/  IADD3 R12, P0, PT, R40, R13, RZ ;  /* 0x0000000d280c7210 */ /* 0x000fca0007f1e0ff */
[----:B------:R-:W-:-:S06]  /*1f50*/  IMAD.X R13, R41, 0x1, R15, P0 ;  /* 0x00000001290d7824 */ /* 0x000fcc00000e060f */
[----:B------:R-:W2:Y:S01]  /*1f60*/  LDG.E.ENL2.256 R12, R20, desc[UR36][R12.64] ;  /* 0xfe0000240c14797e */ /* 0x000ea2000812190c */
[----:B------:R-:W-:Y:S02]  /*1f70*/  LOP3.LUT P5, RZ, R47, 0xff, RZ, 0xc0, !PT ;  /* 0x000000ff2fff7812 */ /* 0x000fe400078ac0ff */
[----:B------:R-:W-:Y:S02]  /*1f80*/  LOP3.LUT P1, RZ, R46, 0xff, RZ, 0xc0, !PT ;  /* 0x000000ff2eff7812 */ /* 0x000fe4000782c0ff */
[----:B------:R-:W-:Y:S02]  /*1f90*/  PLOP3.LUT P6, PT, PT, PT, PT, 0x80, 0x8 ;  /* 0x000000000008781c */ /* 0x000fe40003fcf070 */
[----:B------:R-:W-:Y:S02]  /*1fa0*/  LOP3.LUT P2, RZ, R44, 0xff, RZ, 0xc0, !PT ;  /* 0x000000ff2cff7812 */ /* 0x000fe4000784c0ff */
[----:B------:R-:W-:Y:S02]  /*1fb0*/  LOP3.LUT P3, RZ, R45, 0xff, RZ, 0xc0, !PT ;  /* 0x000000ff2dff7812 */ /* 0x000fe4000786c0ff */
[----:B------:R-:W-:-:S02]  /*1fc0*/  LOP3.LUT R55, R55, 0xfffffffe, RZ, 0xc0, !PT ;  /* 0xfffffffe37377812 */ /* 0x000fc400078ec0ff */
[----:B------:R-:W-:Y:S01]  /*1fd0*/  IADD3 R53, PT, PT, R48, R3, RZ ;  /* 0x0000000330357210 */ /* 0x000fe20007ffe0ff */
[----:B---3--:R-:W-:Y:S02]  /*1fe0*/  @!P5 DSETP.NEU.AND P0, PT, R38, RZ, PT ;  /* 0x000000ff2600d22a */ /* 0x008fe40003f0d000 */
[----:B------:R-:W-:-:S04]  /*1ff0*/  @!P1 DSETP.NEU.AND P4, PT, R34, RZ, PT ;  /* 0x000000ff2200922a */ /* 0x000fc80003f8d000 */
[----:B------:R-:W-:Y:S01]  /*2000*/  @!P5 DSETP.NEU.OR P6, PT, R36, RZ, P0 ;  /* 0x000000ff2400d22a */ /* 0x000fe200007cd400 */
[----:B------:R-:W-:Y:S01]  /*2010*/  PLOP3.LUT P0, PT, PT, PT, PT, 0x80, 0x8 ;  /* 0x000000000008781c */ /* 0x000fe20003f0f070 */
[----:B----4-:R-:W-:-:S06]  /*2020*/  @!P2 DSETP.NEU.AND P5, PT, R30, RZ, PT ;  /* 0x000000ff1e00a22a */ /* 0x010fcc0003fad000 */
[----:B------:R-:W-:Y:S01]  /*2030*/  @!P1 DSETP.NEU.OR P0, PT, R32, RZ, P4 ;  /* 0x000000ff2000922a */ /* 0x000fe2000270d400 */
[----:B------:R-:W-:Y:S02]  /*2040*/  PLOP3.LUT P1, PT, PT, PT, PT, 0x80, 0x8 ;  /* 0x000000000008781c */ /* 0x000fe40003f2f070 */
[----:B------:R-:W-:-:S03]  /*2050*/  LOP3.LUT P4, RZ, R18, 0xff, RZ, 0xc0, !PT ;  /* 0x000000ff12ff7812 */ /* 0x000fc6000788c0ff */
[----:B------:R-:W-:Y:S02]  /*2060*/  @P6 LOP3.LUT R55, R55, 0x1, RZ, 0xfc, !PT ;  /* 0x0000000137376812 */ /* 0x000fe400078efcff */
[----:B------:R-:W-:Y:S01]  /*2070*/  @!P2 DSETP.NEU.OR P1, PT, R28, RZ, P5 ;  /* 0x000000ff1c00a22a */ /* 0x000fe20002f2d400 */
[----:B------:R-:W-:Y:S01]  /*2080*/  PLOP3.LUT P2, PT, PT, PT, PT, 0x80, 0x8 ;  /* 0x000000000008781c */ /* 0x000fe20003f4f070 */
[----:B------:R-:W-:Y:S01]  /*2090*/  @!P3 DSETP.NEU.AND P5, PT, R26, RZ, PT ;  /* 0x000000ff1a00b22a */ /* 0x000fe20003fad000 */
[----:B------:R-:W-:-:S05]  /*20a0*/  P2R R44, PR, RZ, 0x1 ;  /* 0x00000001ff2c7803 */ /* 0x000fca0000000000 */
[----:B------:R-:W-:Y:S01]  /*20b0*/  @!P3 DSETP.NEU.OR P2, PT, R24, RZ, P5 ;  /* 0x000000ff1800b22a */ /* 0x000fe20002f4d400 */
[----:B------:R-:W-:Y:S01]  /*20c0*/  PLOP3.LUT P3, PT, PT, PT, PT, 0x80, 0x8 ;  /* 0x000000000008781c */ /* 0x000fe20003f6f070 */
[----:B-----5:R-:W-:-:S04]  /*20d0*/  @!P4 DSETP.NEU.AND P5, PT, R10, RZ, PT ;  /* 0x000000ff0a00c22a */ /* 0x020fc80003fad000 */
[----:B------:R-:W-:Y:S02]  /*20e0*/  SEL R45, RZ, 0x1, !P2 ;  /* 0x00000001ff2d7807 */ /* 0x000fe40005000000 */
[----:B------:R-:W-:Y:S01]  /*20f0*/  @!P4 DSETP.NEU.OR P3, PT, R8, RZ, P5 ;  /* 0x000000ff0800c22a */ /* 0x000fe20002f6d400 */
[----:B------:R-:W-:Y:S01]  /*2100*/  LOP3.LUT P5, RZ, R43, 0xff, RZ, 0xc0, !PT ;  /* 0x000000ff2bff7812 */ /* 0x000fe200078ac0ff */
[----:B------:R-:W-:Y:S01]  /*2110*/  IMAD R43, R3, 0x3, R53 ;  /* 0x00000003032b7824 */ /* 0x000fe200078e0235 */
[----:B------:R-:W-:Y:S02]  /*2120*/  PLOP3.LUT P4, PT, PT, PT, PT, 0x80, 0x8 ;  /* 0x000000000008781c */ /* 0x000fe40003f8f070 */
[----:B------:R-:W-:Y:S02]  /*2130*/  PLOP3.LUT P2, PT, PT, PT, PT, 0x80, 0x8 ;  /* 0x000000000008781c */ /* 0x000fe40003f4f070 */
[----:B------:R-:W-:-:S07]  /*2140*/  SEL R18, RZ, 0x1, !P3 ;  /* 0x00000001ff127807 */ /* 0x000fce0005800000 */
[----:B--2---:R-:W-:-:S06]  /*2150*/  @!P5 DSETP.NEU.AND P6, PT, R22, RZ, PT ;  /* 0x000000ff1600d22a */ /* 0x004fcc0003fcd000 */
[----:B------:R-:W-:Y:S01]  /*2160*/  @!P5 DSETP.NEU.OR P4, PT, R20, RZ, P6 ;  /* 0x000000ff1400d22a */ /* 0x000fe2000378d400 */
[----:B------:R-:W-:Y:S02]  /*2170*/  LOP3.LUT P6, RZ, R42, 0xff, RZ, 0xc0, !PT ;  /* 0x000000ff2aff7812 */ /* 0x000fe400078cc0ff */
[----:B------:R-:W-:-:S11]  /*2180*/  PLOP3.LUT P5, PT, PT, PT, PT, 0x80, 0x8 ;  /* 0x000000000008781c */ /* 0x000fd60003faf070 */
[----:B------:R-:W-:-:S06]  /*2190*/  @!P6 DSETP.NEU.AND P0, PT, R14, RZ, PT ;  /* 0x000000ff0e00e22a */ /* 0x000fcc0003f0d000 */
[----:B------:R-:W-:Y:S01]  /*21a0*/  @!P6 DSETP.NEU.OR P5, PT, R12, RZ, P0 ;  /* 0x000000ff0c00e22a */ /* 0x000fe200007ad400 */
[----:B------:R-:W-:Y:S02]  /*21b0*/  LOP3.LUT P6, RZ, R55, 0x1, RZ, 0xc0, !PT ;  /* 0x0000000137ff7812 */ /* 0x000fe400078cc0ff */
[----:B------:R-:W-:Y:S02]  /*21c0*/  ISETP.NE.AND P0, PT, R44, RZ, PT ;  /* 0x000000ff2c00720c */ /* 0x000fe40003f05270 */
[----:B------:R-:W-:Y:S02]  /*21d0*/  SEL R47, RZ, 0x1, !P6 ;  /* 0x00000001ff2f7807 */ /* 0x000fe40007000000 */
[----:B------:R-:W-:Y:S02]  /*21e0*/  LOP3.LUT P6, RZ, R0, 0xff, RZ, 0xc0, !PT ;  /* 0x000000ff00ff7812 */ /* 0x000fe400078cc0ff */
[----:B------:R-:W-:Y:S02]  /*21f0*/  SEL R44, RZ, 0x1, !P1 ;  /* 0x00000001ff2c7807 */ /* 0x000fe40004800000 */
[----:B------:R-:W-:-:S02]  /*2200*/  ISETP.GE.U32.AND P1, PT, R43, R58, PT ;  /* 0x0000003a2b00720c */ /* 0x000fc40003f26070 */
[----:B------:R-:W-:Y:S02]  /*2210*/  SEL R46, RZ, 0x1, !P0 ;  /* 0x00000001ff2e7807 */ /* 0x000fe40004000000 */
[----:B------:R-:W-:Y:S02]  /*2220*/  SEL R43, RZ, 0x1, !P4 ;  /* 0x00000001ff2b7807 */ /* 0x000fe40006000000 */
[----:B------:R-:W-:-:S03]  /*2230*/  SEL R42, RZ, 0x1, !P5 ;  /* 0x00000001ff2a7807 */ /* 0x000fc60006800000 */
[----:B------:R-:W-:-:S06]  /*2240*/  @!P6 DSETP.NEU.AND P0, PT, R6, RZ, PT ;  /* 0x000000ff0600e22a */ /* 0x000fcc0003f0d000 */
[----:B------:R-:W-:-:S06]  /*2250*/  @!P6 DSETP.NEU.OR P2, PT, R4, RZ, P0 ;  /* 0x000000ff0400e22a */ /* 0x000fcc000074d400 */
[----:B------:R-:W-:Y:S01]  /*2260*/  SEL R0, RZ, 0x1, !P2 ;  /* 0x00000001ff007807 */ /* 0x000fe20005000000 */
[----:B------:R-:W-:Y:S07]  /*2270*/  @!P1 BRA `(.L_x_1413) ;  /* 0xfffffff800f09947 */ /* 0x000fee000383ffff */
.L_x_1412:
[----:B------:R-:W-:Y:S05]  /*2280*/  BSYNC.RECONVERGENT B0 ;  /* 0x0000000000007941 */ /* 0x000fea0003800200 */
.L_x_1411:
[----:B------:R-:W-:Y:S01]  /*2290*/  ISETP.GE.U32.AND P0, PT, R53, R58, PT ;  /* 0x0000003a3500720c */ /* 0x000fe20003f06070 */
[----:B------:R-:W-:-:S12]  /*22a0*/  BSSY.RECONVERGENT B0, `(.L_x_1414) ;  /* 0x0000016000007945 */ /* 0x000fd80003800200 */
[----:B------:R-:W-:Y:S05]  /*22b0*/  @P0 BRA `(.L_x_1415) ;  /* 0x0000000000500947 */ /* 0x000fea0003800000 */
[----:B------:R-:W-:-:S05]  /*22c0*/  SHF.R.U32.HI R33, RZ, 0x1, R53 ;  /* 0x00000001ff217819 */ /* 0x000fca0000011635 */
[----:B------:R-:W-:-:S06]  /*22d0*/  IMAD.WIDE.U32 R32, R33, 0x20, R40 ;  /* 0x0000002021207825 */ /* 0x000fcc00078e0028 */
[----:B------:R-:W5:Y:S01]  /*22e0*/  LDG.E.ENL2.256 R32, R36, desc[UR36][R32.64] ;  /* 0xfe0000242024797e */ /* 0x000f620008121920 */
[----:B------:R-:W-:-:S05]  /*22f0*/  IMAD.IADD R48, R53, 0x1, R3 ;  /* 0x0000000135307824 */ /* 0x000fca00078e0203 */
        /* <DEDUP_REMOVED lines=14> */
[----:B------:R-:W5:Y:S04]  /*23e0*/  LDG.E.ENL2.256 R12, R20, desc[UR36][R12.64] ;  /* 0xfe0000240c14797e */ /* 0x000f68000812190c */
[----:B------:R1:W5:Y:S02]  /*23f0*/  @!P1 LDG.E.ENL2.256 R4, R8, desc[UR36][R40.64] ;  /* 0xfe0000242808997e */ /* 0x0003640008121904 */
.L_x_1415:
[----:B------:R-:W-:Y:S05]  /*2400*/  BSYNC.RECONVERGENT B0 ;  /* 0x0000000000007941 */ /* 0x000fea0003800200 */
.L_x_1414:
[----:B------:R-:W-:Y:S04]  /*2410*/  BSSY.RECONVERGENT B0, `(.L_x_1416) ;  /* 0x0000033000007945 */ /* 0x000fe80003800200 */
[----:B------:R-:W-:Y:S05]  /*2420*/  @P0 BRA `(.L_x_1417) ;  /* 0x0000000000c40947 */ /* 0x000fea0003800000 */
[----:B------:R-:W-:Y:S01]  /*2430*/  LOP3.LUT P2, RZ, R47, 0xff, RZ, 0xc0, !PT ;  /* 0x000000ff2fff7812 */ /* 0x000fe2000784c0ff */
[----:B------:R-:W-:Y:S01]  /*2440*/  IMAD.IADD R53, R53, 0x1, R3 ;  /* 0x0000000135357824 */ /* 0x000fe200078e0203 */
[----:B------:R-:W-:Y:S02]  /*2450*/  LOP3.LUT P4, RZ, R46, 0xff, RZ, 0xc0, !PT ;  /* 0x000000ff2eff7812 */ /* 0x000fe4000788c0ff */
[----:B------:R-:W-:Y:S02]  /*2460*/  PLOP3.LUT P0, PT, PT, PT, PT, 0x80, 0x8 ;  /* 0x000000000008781c */ /* 0x000fe40003f0f070 */
[----:B------:R-:W-:-:S07]  /*2470*/  PLOP3.LUT P1, PT, PT, PT, PT, 0x80, 0x8 ;  /* 0x000000000008781c */ /* 0x000fce0003f2f070 */
[----:B-----5:R-:W-:Y:S02]  /*2480*/  @!P2 DSETP.NEU.AND P3, PT, R38, RZ, PT ;  /* 0x000000ff2600a22a */ /* 0x020fe40003f6d000 */
[----:B------:R-:W-:-:S04]  /*2490*/  @!P4 DSETP.NEU.AND P5, PT, R34, RZ, PT ;  /* 0x000000ff2200c22a */ /* 0x000fc80003fad000 */
[----:B------:R-:W-:Y:S01]  /*24a0*/  @!P2 DSETP.NEU.OR P0, PT, R36, RZ, P3 ;  /* 0x000000ff2400a22a */ /* 0x000fe20001f0d400 */
[----:B------:R-:W-:Y:S01]  /*24b0*/  ISETP.GE.U32.AND P2, PT, R53, R58, PT ;  /* 0x0000003a3500720c */ /* 0x000fe20003f46070 */
[----:B------:R-:W-:-:S04]  /*24c0*/  @!P4 DSETP.NEU.OR P1, PT, R32, RZ, P5 ;  /* 0x000000ff2000c22a */ /* 0x000fc80002f2d400 */
[----:B------:R-:W-:Y:S02]  /*24d0*/  SEL R47, RZ, 0x1, !P0 ;  /* 0x00000001ff2f7807 */ /* 0x000fe40004000000 */
[----:B------:R-:W-:-:S06]  /*24e0*/  SEL R46, RZ, 0x1, !P1 ;  /* 0x00000001ff2e7807 */ /* 0x000fcc0004800000 */
[----:B------:R-:W-:Y:S05]  /*24f0*/  @P2 BRA `(.L_x_1417) ;  /* 0x0000000000902947 */ /* 0x000fea0003800000 */
[----:B------:R-:W-:Y:S02]  /*2500*/  LOP3.LUT P2, RZ, R44, 0xff, RZ, 0xc0, !PT ;  /* 0x000000ff2cff7812 */ /* 0x000fe4000784c0ff */
[----:B------:R-:W-:Y:S02]  /*2510*/  LOP3.LUT P4, RZ, R45, 0xff, RZ, 0xc0, !PT ;  /* 0x000000ff2dff7812 */ /* 0x000fe4000788c0ff */
[----:B------:R-:W-:Y:S02]  /*2520*/  PLOP3.LUT P0, PT, PT, PT, PT, 0x80, 0x8 ;  /* 0x000000000008781c */ /* 0x000fe40003f0f070 */
[----:B------:R-:W-:-:S07]  /*2530*/  PLOP3.LUT P1, PT, PT, PT, PT, 0x80, 0x8 ;  /* 0x000000000008781c */ /* 0x000fce0003f2f070 */
[----:B------:R-:W-:Y:S02]  /*2540*/  @!P2 DSETP.NEU.AND P3, PT, R30, RZ, PT ;  /* 0x000000ff1e00a22a */ /* 0x000fe40003f6d000 */
[----:B------:R-:W-:Y:S01]  /*2550*/  @!P4 DSETP.NEU.AND P5, PT, R26, RZ, PT ;  /* 0x000000ff1a00c22a */ /* 0x000fe20003fad000 */
[----:B------:R-:W-:-:S03]  /*2560*/  IMAD.IADD R26, R53, 0x1, R3 ;  /* 0x00000001351a7824 */ /* 0x000fc600078e0203 */
[----:B------:R-:W-:Y:S02]  /*2570*/  @!P2 DSETP.NEU.OR P0, PT, R28, RZ, P3 ;  /* 0x000000ff1c00a22a */ /* 0x000fe40001f0d400 */
[----:B------:R-:W-:Y:S01]  /*2580*/  @!P4 DSETP.NEU.OR P1, PT, R24, RZ, P5 ;  /* 0x000000ff1800c22a */ /* 0x000fe20002f2d400 */
[----:B------:R-:W-:-:S03]  /*2590*/  ISETP.GE.U32.AND P2, PT, R26, R58, PT ;  /* 0x0000003a1a00720c */ /* 0x000fc60003f46070 */
[----:B------:R-:W-:Y:S02]  /*25a0*/  SEL R44, RZ, 0x1, !P0 ;  /* 0x00000001ff2c7807 */ /* 0x000fe40004000000 */
[----:B------:R-:W-:-:S08]  /*25b0*/  SEL R45, RZ, 0x1, !P1 ;  /* 0x00000001ff2d7807 */ /* 0x000fd00004800000 */
[----:B------:R-:W-:Y:S05]  /*25c0*/  @P2 BRA `(.L_x_1417) ;  /* 0x00000000005c2947 */ /* 0x000fea0003800000 */
[----:B------:R-:W-:Y:S02]  /*25d0*/  LOP3.LUT P1, RZ, R43, 0xff, RZ, 0xc0, !PT ;  /* 0x000000ff2bff7812 */ /* 0x000fe4000782c0ff */
[----:B------:R-:W-:Y:S02]  /*25e0*/  LOP3.LUT P3, RZ, R42, 0xff, RZ, 0xc0, !PT ;  /* 0x000000ff2aff7812 */ /* 0x000fe4000786c0ff */
[----:B------:R-:W-:Y:S02]  /*25f0*/  PLOP3.LUT P0, PT, PT, PT, PT, 0x80, 0x8 ;  /* 0x000000000008781c */ /* 0x000fe40003f0f070 */
[----:B------:R-:W-:-:S07]  /*2600*/  IADD3 R3, PT, PT, R26, R3, RZ ;  /* 0x000000031a037210 */ /* 0x000fce0007ffe0ff */
[----:B------:R-:W-:Y:S02]  /*2610*/  @!P1 DSETP.NEU.AND P2, PT, R22, RZ, PT ;  /* 0x000000ff1600922a */ /* 0x000fe40003f4d000 */
[----:B------:R-:W-:-:S04]  /*2620*/  @!P3 DSETP.NEU.AND P4, PT, R14, RZ, PT ;  /* 0x000000ff0e00b22a */ /* 0x000fc80003f8d000 */
[----:B------:R-:W-:Y:S01]  /*2630*/  @!P1 DSETP.NEU.OR P0, PT, R20, RZ, P2 ;  /* 0x000000ff1400922a */ /* 0x000fe2000170d400 */
[----:B------:R-:W-:Y:S02]  /*2640*/  ISETP.GE.U32.AND P2, PT, R3, R58, PT ;  /* 0x0000003a0300720c */ /* 0x000fe40003f46070 */
[----:B------:R-:W-:-:S03]  /*2650*/  PLOP3.LUT P1, PT, PT, PT, PT, 0x80, 0x8 ;  /* 0x000000000008781c */ /* 0x000fc60003f2f070 */
[----:B------:R-:W-:-:S04]  /*2660*/  SEL R43, RZ, 0x1, !P0 ;  /* 0x00000001ff2b7807 */ /* 0x000fc80004000000 */
[----:B------:R-:W-:-:S06]  /*2670*/  @!P3 DSETP.NEU.OR P1, PT, R12, RZ, P4 ;  /* 0x000000ff0c00b22a */ /* 0x000fcc000272d400 */
[----:B------:R-:W-:Y:S01]  /*2680*/  SEL R42, RZ, 0x1, !P1 ;  /* 0x00000001ff2a7807 */ /* 0x000fe20004800000 */
[----:B------:R-:W-:Y:S07]  /*2690*/  @P2 BRA `(.L_x_1417) ;  /* 0x0000000000282947 */ /* 0x000fee0003800000 */
[----:B------:R-:W-:Y:S02]  /*26a0*/  LOP3.LUT P1, RZ, R18, 0xff, RZ, 0xc0, !PT ;  /* 0x000000ff12ff7812 */ /* 0x000fe4000782c0ff */
[----:B------:R-:W-:Y:S02]  /*26b0*/  LOP3.LUT P3, RZ, R0, 0xff, RZ, 0xc0, !PT ;  /* 0x000000ff00ff7812 */ /* 0x000fe4000786c0ff */
[----:B------:R-:W-:-:S09]  /*26c0*/  PLOP3.LUT P0, PT, PT, PT, PT, 0x80, 0x8 ;  /* 0x000000000008781c */ /* 0x000fd20003f0f070 */
[----:B------:R-:W-:Y:S02]  /*26d0*/  @!P1 DSETP.NEU.AND P2, PT, R10, RZ, PT ;  /* 0x000000ff0a00922a */ /* 0x000fe40003f4d000 */
[----:B------:R-:W-:-:S04]  /*26e0*/  @!P3 DSETP.NEU.AND P4, PT, R6, RZ, PT ;  /* 0x000000ff0600b22a */ /* 0x000fc80003f8d000 */
[----:B------:R-:W-:Y:S01]  /*26f0*/  @!P1 DSETP.NEU.OR P0, PT, R8, RZ, P2 ;  /* 0x000000ff0800922a */ /* 0x000fe2000170d400 */
[----:B------:R-:W-:-:S05]  /*2700*/  PLOP3.LUT P1, PT, PT, PT, PT, 0x80, 0x8 ;  /* 0x000000000008781c */ /* 0x000fca0003f2f070 */
[----:B------:R-:W-:Y:S02]  /*2710*/  SEL R18, RZ, 0x1, !P0 ;  /* 0x00000001ff127807 */ /* 0x000fe40004000000 */
[----:B------:R-:W-:-:S06]  /*2720*/  @!P3 DSETP.NEU.OR P1, PT, R4, RZ, P4 ;  /* 0x000000ff0400b22a */ /* 0x000fcc000272d400 */
[----:B------:R-:W-:-:S08]  /*2730*/  SEL R0, RZ, 0x1, !P1 ;  /* 0x00000001ff007807 */ /* 0x000fd00004800000 */
.L_x_1417:
[----:B------:R-:W-:Y:S05]  /*2740*/  BSYNC.RECONVERGENT B0 ;  /* 0x0000000000007941 */ /* 0x000fea0003800200 */
.L_x_1416:
[----:B------:R-:W-:Y:S02]  /*2750*/  LOP3.LUT R43, R43, R47, R44, 0xfe, !PT ;  /* 0x0000002f2b2b7212 */ /* 0x000fe400078efe2c */
[----:B------:R-:W-:Y:S02]  /*2760*/  LOP3.LUT R45, R42, R46, R45, 0xfe, !PT ;  /* 0x0000002e2a2d7212 */ /* 0x000fe400078efe2d */
[----:B------:R-:W-:Y:S02]  /*2770*/  LOP3.LUT P0, RZ, R43, 0xff, R18, 0xc8, !PT ;  /* 0x000000ff2bff7812 */ /* 0x000fe4000780c812 */
[----:B------:R-:W-:Y:S01]  /*2780*/  LOP3.LUT P1, RZ, R45, 0xff, R0, 0xc8, !PT ;  /* 0x000000ff2dff7812 */ /* 0x000fe2000782c800 */
[----:B------:R-:W-:-:S12]  /*2790*/  BRA `(.L_x_1409) ;  /* 0x0000009c00c07947 */ /* 0x000fd80003800000 */
.L_x_1410:
        /* <DEDUP_REMOVED lines=42> */
.L_x_1421:
[----:B------:R-:W-:Y:S02]  /*2a40*/  IMAD R4, R0, R53, RZ ;  /* 0x0000003500047224 */ /* 0x000fe400078e02ff */
[----:B-1----:R-:W-:-:S03]  /*2a50*/  IMAD.IADD R53, R53, 0x1, R3 ;  /* 0x0000000135357824 */ /* 0x002fc600078e0203 */
[----:B------:R-:W-:Y:S01]  /*2a60*/  SHF.R.U32.HI R33, RZ, 0x1, R4 ;  /* 0x00000001ff217819 */ /* 0x000fe20000011604 */
[----:B------:R-:W-:-:S04]  /*2a70*/  IMAD R4, R0, R53, RZ ;  /* 0x0000003500047224 */ /* 0x000fc800078e02ff */
[----:B------:R-:W-:Y:S01]  /*2a80*/  IMAD.WIDE.U32 R32, R33, 0x20, R40 ;  /* 0x0000002021207825 */ /* 0x000fe200078e0028 */
[----:B------:R-:W-:-:S05]  /*2a90*/  SHF.R.U32.HI R25, RZ, 0x1, R4 ;  /* 0x00000001ff197819 */ /* 0x000fca0000011604 */
[----:B------:R-:W3:Y:S01]  /*2aa0*/  LDG.E.ENL2.256 R32, R36, desc[UR36][R32.64] ;  /* 0xfe0000242024797e */ /* 0x000ee20008121920 */
[----:B------:R-:W-:-:S04]  /*2ab0*/  IMAD.WIDE.U32 R24, R25, 0x20, R40 ;  /* 0x0000002019187825 */ /* 0x000fc800078e0028 */
[----:B------:R-:W-:Y:S02]  /*2ac0*/  IMAD.IADD R53, R53, 0x1, R3 ;  /* 0x0000000135357824 */ /* 0x000fe400078e0203 */
[----:B------:R-:W4:Y:S02]  /*2ad0*/  LDG.E.ENL2.256 R24, R28, desc[UR36][R24.64] ;  /* 0xfe000024181c797e */ /* 0x000f240008121918 */
[----:B------:R-:W-:-:S05]  /*2ae0*/  IMAD R4, R0, R53, RZ ;  /* 0x0000003500047224 */ /* 0x000fca00078e02ff */
[----:B------:R-:W-:-:S05]  /*2af0*/  SHF.R.U32.HI R13, RZ, 0x1, R4 ;  /* 0x00000001ff0d7819 */ /* 0x000fca0000011604 */
[----:B------:R-:W-:-:S06]  /*2b00*/  IMAD.WIDE.U32 R12, R13, 0x20, R40 ;  /* 0x000000200d0c7825 */ /* 0x000fcc00078e0028 */
[----:B------:R-:W5:Y:S01]  /*2b10*/  LDG.E.ENL2.256 R12, R20, desc[UR36][R12.64] ;  /* 0xfe0000240c14797e */ /* 0x000f62000812190c */
[----:B------:R-:W-:-:S05]  /*2b20*/  IADD3 R53, PT, PT, R53, R3, RZ ;  /* 0x0000000335357210 */ /* 0x000fca0007ffe0ff */
[----:B------:R-:W-:-:S05]  /*2b30*/  IMAD R4, R0, R53, RZ ;  /* 0x0000003500047224 */ /* 0x000fca00078e02ff */
[----:B------:R-:W-:-:S05]  /*2b40*/  SHF.R.U32.HI R5, RZ, 0x1, R4 ;  /* 0x00000001ff057819 */ /* 0x000fca0000011604 */
[----:B------:R-:W-:-:S06]  /*2b50*/  IMAD.WIDE.U32 R4, R5, 0x20, R40 ;  /* 0x0000002005047825 */ /* 0x000fcc00078e0028 */
[----:B------:R-:W2:Y:S01]  /*2b60*/  LDG.E.ENL2.256 R4, R8, desc[UR36][R4.64] ;  /* 0xfe0000240408797e */ /* 0x000ea20008121904 */
[----:B------:R-:W-:Y:S02]  /*2b70*/  LOP3.LUT P5, RZ, R46, 0xff, RZ, 0xc0, !PT ;  /* 0x000000ff2eff7812 */ /* 0x000fe400078ac0ff */
[----:B------:R-:W-:Y:S02]  /*2b80*/  LOP3.LUT P1, RZ, R47, 0xff, RZ, 0xc0, !PT ;  /* 0x000000ff2fff7812 */ /* 0x000fe4000782c0ff */
[----:B------:R-:W-:Y:S02]  /*2b90*/  PLOP3.LUT P6, PT, PT, PT, PT, 0x80, 0x8 ;  /* 0x000000000008781c */ /* 0x000fe40003fcf070 */
[----:B------:R-:W-:Y:S02]  /*2ba0*/  LOP3.LUT P2, RZ, R45, 0xff, RZ, 0xc0, !PT ;  /* 0x000000ff2dff7812 */ /* 0x000fe4000784c0ff */
[----:B------:R-:W-:Y:S02]  /*2bb0*/  LOP3.LUT P3, RZ, R44, 0xff, RZ, 0xc0, !PT ;  /* 0x000000ff2cff7812 */ /* 0x000fe4000786c0ff */
[----:B------:R-:W-:Y:S01]  /*2bc0*/  LOP3.LUT R55, R55, 0xfffffffe, RZ, 0xc0, !PT ;  /* 0xfffffffe37377812 */ /* 0x000fe200078ec0ff */
[----:B------:R-:W-:-:S02]  /*2bd0*/  IMAD.IADD R53, R53, 0x1, R3 ;  /* 0x0000000135357824 */ /* 0x000fc400078e0203 */
[----:B---3--:R-:W-:Y:S02]  /*2be0*/  @!P5 DSETP.NEU.AND P0, PT, R38, RZ, PT ;  /* 0x000000ff2600d22a */ /* 0x008fe40003f0d000 */
[----:B------:R-:W-:-:S04]  /*2bf0*/  @!P1 DSETP.NEU.AND P4, PT, R34, RZ, PT ;  /* 0x000000ff2200922a */ /* 0x000fc80003f8d000 */
[----:B------:R-:W-:Y:S01]  /*2c00*/  @!P5 DSETP.NEU.OR P6, PT, R36, RZ, P0 ;  /* 0x000000ff2400d22a */ /* 0x000fe200007cd400 */
[----:B------:R-:W-:Y:S01]  /*2c10*/  PLOP3.LUT P0, PT, PT, PT, PT, 0x80, 0x8 ;  /* 0x000000000008781c */ /* 0x000fe20003f0f070 */
[----:B----4-:R-:W-:-:S06]  /*2c20*/  @!P2 DSETP.NEU.AND P5, PT, R30, RZ, PT ;  /* 0x000000ff1e00a22a */ /* 0x010fcc0003fad000 */
[----:B------:R-:W-:Y:S01]  /*2c30*/  @!P1 DSETP.NEU.OR P0, PT, R32, RZ, P4 ;  /* 0x000000ff2000922a */ /* 0x000fe2000270d400 */
[----:B------:R-:W-:Y:S02]  /*2c40*/  PLOP3.LUT P1, PT, PT, PT, PT, 0x80, 0x8 ;  /* 0x000000000008781c */ /* 0x000fe40003f2f070 */
[----:B------:R-:W-:-:S05]  /*2c50*/  LOP3.LUT P4, RZ, R42, 0xff, RZ, 0xc0, !PT ;  /* 0x000000ff2aff7812 */ /* 0x000fca000788c0ff */
[----:B------:R-:W-:Y:S01]  /*2c60*/  @!P2 DSETP.NEU.OR P1, PT, R28, RZ, P5 ;  /* 0x000000ff1c00a22a */ /* 0x000fe20002f2d400 */
[----:B------:R-:W-:Y:S01]  /*2c70*/  PLOP3.LUT P2, PT, PT, PT, PT, 0x80, 0x8 ;  /* 0x000000000008781c */ /* 0x000fe20003f4f070 */
[----:B------:R-:W-:-:S06]  /*2c80*/  @!P3 DSETP.NEU.AND P5, PT, R26, RZ, PT ;  /* 0x000000ff1a00b22a */ /* 0x000fcc0003fad000 */
[----:B------:R-:W-:Y:S01]  /*2c90*/  @!P3 DSETP.NEU.OR P2, PT, R24, RZ, P5 ;  /* 0x000000ff1800b22a */ /* 0x000fe20002f4d400 */
[----:B------:R-:W-:Y:S01]  /*2ca0*/  PLOP3.LUT P3, PT, PT, PT, PT, 0x80, 0x8 ;  /* 0x000000000008781c */ /* 0x000fe20003f6f070 */
[----:B-----5:R-:W-:-:S06]  /*2cb0*/  @!P4 DSETP.NEU.AND P5, PT, R22, RZ, PT ;  /* 0x000000ff1600c22a */ /* 0x020fcc0003fad000 */
[----:B------:R-:W-:Y:S01]  /*2cc0*/  @!P4 DSETP.NEU.OR P3, PT, R20, RZ, P5 ;  /* 0x000000ff1400c22a */ /* 0x000fe20002f6d400 */
[----:B------:R-:W-:Y:S02]  /*2cd0*/  LOP3.LUT P5, RZ, R48, 0xff, RZ, 0xc0, !PT ;  /* 0x000000ff30ff7812 */ /* 0x000fe400078ac0ff */
[----:B------:R-:W-:Y:S02]  /*2ce0*/  @P6 LOP3.LUT R55, R55, 0x1, RZ, 0xfc, !PT ;  /* 0x0000000137376812 */ /* 0x000fe400078efcff */
[----:B------:R-:W-:-:S09]  /*2cf0*/  PLOP3.LUT P4, PT, PT, PT, PT, 0x80, 0x8 ;  /* 0x000000000008781c */ /* 0x000fd20003f8f070 */
[----:B------:R-:W-:-:S06]  /*2d00*/  @!P5 DSETP.NEU.AND P6, PT, R14, RZ, PT ;  /* 0x000000ff0e00d22a */ /* 0x000fcc0003fcd000 */
[----:B------:R-:W-:Y:S01]  /*2d10*/  @!P5 DSETP.NEU.OR P4, PT, R12, RZ, P6 ;  /* 0x000000ff0c00d22a */ /* 0x000fe2000378d400 */
[----:B------:R-:W-:Y:S02]  /*2d20*/  LOP3.LUT P6, RZ, R43, 0xff, RZ, 0xc0, !PT ;  /* 0x000000ff2bff7812 */ /* 0x000fe400078cc0ff */
[----:B------:R-:W-:Y:S02]  /*2d30*/  P2R R44, PR, RZ, 0x1 ;  /* 0x00000001ff2c7803 */ /* 0x000fe40000000000 */
[----:B------:R-:W-:-:S09]  /*2d40*/  PLOP3.LUT P5, PT, PT, PT, PT, 0x80, 0x8 ;  /* 0x000000000008781c */ /* 0x000fd20003faf070 */
[----:B--2---:R-:W-:-:S06]  /*2d50*/  @!P6 DSETP.NEU.AND P0, PT, R10, RZ, PT ;  /* 0x000000ff0a00e22a */ /* 0x004fcc0003f0d000 */
[----:B------:R-:W-:Y:S01]  /*2d60*/  @!P6 DSETP.NEU.OR P5, PT, R8, RZ, P0 ;  /* 0x000000ff0800e22a */ /* 0x000fe200007ad400 */
[----:B------:R-:W-:-:S04]  /*2d70*/  LOP3.LUT P6, RZ, R55, 0x1, RZ, 0xc0, !PT ;  /* 0x0000000137ff7812 */ /* 0x000fc800078cc0ff */
[----:B------:R-:W-:Y:S02]  /*2d80*/  SEL R46, RZ, 0x1, !P6 ;  /* 0x00000001ff2e7807 */ /* 0x000fe40007000000 */
[----:B------:R-:W-:Y:S01]  /*2d90*/  LOP3.LUT P6, RZ, R18, 0xff, RZ, 0xc0, !PT ;  /* 0x000000ff12ff7812 */ /* 0x000fe200078cc0ff */
[----:B------:R-:W-:Y:S01]  /*2da0*/  IMAD R43, R3, 0x3, R53 ;  /* 0x00000003032b7824 */ /* 0x000fe200078e0235 */
[----:B------:R-:W-:Y:S02]  /*2db0*/  ISETP.NE.AND P0, PT, R44, RZ, PT ;  /* 0x000000ff2c00720c */ /* 0x000fe40003f05270 */
[----:B------:R-:W-:Y:S02]  /*2dc0*/  SEL R44, RZ, 0x1, !P2 ;  /* 0x00000001ff2c7807 */ /* 0x000fe40005000000 */
[----:B------:R-:W-:Y:S02]  /*2dd0*/  SEL R47, RZ, 0x1, !P0 ;  /* 0x00000001ff2f7807 */ /* 0x000fe40004000000 */
[----:B------:R-:W-:-:S02]  /*2de0*/  ISETP.GE.U32.AND P0, PT, R43, R58, PT ;  /* 0x0000003a2b00720c */ /* 0x000fc40003f06070 */
[----:B------:R-:W-:Y:S02]  /*2df0*/  SEL R45, RZ, 0x1, !P1 ;  /* 0x00000001ff2d7807 */ /* 0x000fe40004800000 */
[----:B------:R-:W-:Y:S01]  /*2e00*/  PLOP3.LUT P2, PT, PT, PT, PT, 0x80, 0x8 ;  /* 0x000000000008781c */ /* 0x000fe20003f4f070 */
[----:B------:R-:W-:-:S06]  /*2e10*/  @!P6 DSETP.NEU.AND P1, PT, R6, RZ, PT ;  /* 0x000000ff0600e22a */ /* 0x000fcc0003f2d000 */
[----:B------:R-:W-:Y:S01]  /*2e20*/  @!P6 DSETP.NEU.OR P2, PT, R4, RZ, P1 ;  /* 0x000000ff0400e22a */ /* 0x000fe20000f4d400 */
[----:B------:R-:W-:Y:S02]  /*2e30*/  SEL R42, RZ, 0x1, !P3 ;  /* 0x00000001ff2a7807 */ /* 0x000fe40005800000 */
[----:B------:R-:W-:Y:S02]  /*2e40*/  SEL R48, RZ, 0x1, !P4 ;  /* 0x00000001ff307807 */ /* 0x000fe40006000000 */
[----:B------:R-:W-:Y:S02]  /*2e50*/  SEL R43, RZ, 0x1, !P5 ;  /* 0x00000001ff2b7807 */ /* 0x000fe40006800000 */
[----:B------:R-:W-:Y:S01]  /*2e60*/  SEL R18, RZ, 0x1, !P2 ;  /* 0x00000001ff127807 */ /* 0x000fe20005000000 */
[----:B------:R-:W-:Y:S06]  /*2e70*/  @!P0 BRA `(.L_x_1421) ;  /* 0xfffffff800f08947 */ /* 0x000fec000383ffff */
.L_x_1420:
[----:B------:R-:W-:Y:S05]  /*2e80*/  BSYNC.RECONVERGENT B0 ;  /* 0x0000000000007941 */ /* 0x000fea0003800200 */
.L_x_1419:
        /* <DEDUP_REMOVED lines=27> */
.L_x_1423:
[----:B------:R-:W-:Y:S05]  /*3040*/  BSYNC.RECONVERGENT B0 ;  /* 0x0000000000007941 */ /* 0x000fea0003800200 */
.L_x_1422:
        /* <DEDUP_REMOVED lines=18> */
[----:B------:R-:W-:Y:S02]  /*3170*/  IADD3 R0, PT, PT, R0, R3, RZ ;  /* 0x0000000300007210 */ /* 0x000fe40007ffe0ff */
[----:B------:R-:W-:-:S05]  /*3180*/  PLOP3.LUT P1, PT, PT, PT, PT, 0x80, 0x8 ;  /* 0x000000000008781c */ /* 0x000fca0003f2f070 */
[----:B------:R-:W-:Y:S02]  /*3190*/  @!P2 DSETP.NEU.AND P3, PT, R30, RZ, PT ;  /* 0x000000ff1e00a22a */ /* 0x000fe40003f6d000 */
[----:B------:R-:W-:-:S04]  /*31a0*/  @!P4 DSETP.NEU.AND P5, PT, R26, RZ, PT ;  /* 0x000000ff1a00c22a */ /* 0x000fc80003fad000 */
[----:B------:R-:W-:Y:S01]  /*31b0*/  @!P2 DSETP.NEU.OR P0, PT, R28, RZ, P3 ;  /* 0x000000ff1c00a22a */ /* 0x000fe20001f0d400 */
[----:B------:R-:W-:Y:S01]  /*31c0*/  ISETP.GE.U32.AND P2, PT, R0, R58, PT ;  /* 0x0000003a0000720c */ /* 0x000fe20003f46070 */
[----:B------:R-:W-:-:S04]  /*31d0*/  @!P4 DSETP.NEU.OR P1, PT, R24, RZ, P5 ;  /* 0x000000ff1800c22a */ /* 0x000fc80002f2d400 */
[----:B------:R-:W-:Y:S02]  /*31e0*/  SEL R45, RZ, 0x1, !P0 ;  /* 0x00000001ff2d7807 */ /* 0x000fe40004000000 */
[----:B------:R-:W-:-:S06]  /*31f0*/  SEL R44, RZ, 0x1, !P1 ;  /* 0x00000001ff2c7807 */ /* 0x000fcc0004800000 */
[----:B------:R-:W-:Y:S05]  /*3200*/  @P2 BRA `(.L_x_1425) ;  /* 0x00000000005c2947 */ /* 0x000fea0003800000 */
[----:B------:R-:W-:Y:S01]  /*3210*/  LOP3.LUT P1, RZ, R42, 0xff, RZ, 0xc0, !PT ;  /* 0x000000ff2aff7812 */ /* 0x000fe2000782c0ff */
[----:B------:R-:W-:Y:S01]  /*3220*/  IMAD.IADD R3, R0, 0x1, R3 ;  /* 0x0000000100037824 */ /* 0x000fe200078e0203 */
[----:B------:R-:W-:Y:S02]  /*3230*/  LOP3.LUT P3, RZ, R48, 0xff, RZ, 0xc0, !PT ;  /* 0x000000ff30ff7812 */ /* 0x000fe4000786c0ff */
[----:B------:R-:W-:-:S09]  /*3240*/  PLOP3.LUT P0, PT, PT, PT, PT, 0x80, 0x8 ;  /* 0x000000000008781c */ /* 0x000fd20003f0f070 */
        /* <DEDUP_REMOVED lines=19> */
.L_x_1425:
[----:B------:R-:W-:Y:S05]  /*3380*/  BSYNC.RECONVERGENT B0 ;  /* 0x0000000000007941 */ /* 0x000fea0003800200 */
.L_x_1424:
[----:B------:R-:W-:Y:S02]  /*3390*/  LOP3.LUT R42, R42, R46, R45, 0xfe, !PT ;  /* 0x0000002e2a2a7212 */ /* 0x000fe400078efe2d */
[----:B------:R-:W-:Y:S02]  /*33a0*/  LOP3.LUT R47, R48, R47, R44, 0xfe, !PT ;  /* 0x0000002f302f7212 */ /* 0x000fe400078efe2c */
[----:B------:R-:W-:Y:S02]  /*33b0*/  LOP3.LUT P0, RZ, R42, 0xff, R43, 0xc8, !PT ;  /* 0x000000ff2aff7812 */ /* 0x000fe4000780c82b */
[----:B------:R-:W-:Y:S01]  /*33c0*/  LOP3.LUT P1, RZ, R47, 0xff, R18, 0xc8, !PT ;  /* 0x000000ff2fff7812 */ /* 0x000fe2000782c812 */
[----:B------:R-:W-:-:S12]  /*33d0*/  BRA `(.L_x_1409) ;  /* 0x0000009000b07947 */ /* 0x000fd80003800000 */
.L_x_1418:
        /* <DEDUP_REMOVED lines=19> */
[----:B------:R-:W-:-:S03]  /*3510*/  CS2R R4, SRZ ;  /* 0x0000000000047805 */ /* 0x000fc6000001ff00 */
        /* <DEDUP_REMOVED lines=12> */
[----:B------:R1:W5:Y:S01]  /*35e0*/  @!P6 LDG.E.ENL2.256 R44, R40, desc[UR36][R60.64] ;  /* 0xfe0000243c28e97e */ /* 0x000362000812192c */
[----:B------:R-:W-:Y:S02]  /*35f0*/  IADD3 R57, PT, PT, R57, -0x1, RZ ;  /* 0xffffffff39397810 */ /* 0x000fe40007ffe0ff */
[----:B------:R-:W-:Y:S02]  /*3600*/  PRMT R52, R55, 0x7610, R52 ;  /* 0x0000761037347816 */ /* 0x000fe40000000034 */
        /* <DEDUP_REMOVED lines=8> */
[----:B-1----:R-:W-:-:S07]  /*3690*/  PRMT R0, R55, 0x7610, R0 ;  /* 0x0000761037007816 */ /* 0x002fce0000000000 */
.L_x_1433:
[----:B------:R-:W1:Y:S01]  /*36a0*/  LDCU UR4, c[0x0][0x390] ;  /* 0x00007200ff0477ac */ /* 0x000e620008000800 */
[----:B-----5:R-:W-:Y:S01]  /*36b0*/  @!P6 IMAD.MOV.U32 R32, RZ, RZ, R40 ;  /* 0x000000ffff20e224 */ /* 0x020fe200078e0028 */
[----:B------:R-:W-:Y:S01]  /*36c0*/  @!P6 MOV R33, R41 ;  /* 0x000000290021e202 */ /* 0x000fe20000000f00 */
[----:B------:R-:W-:Y:S01]  /*36d0*/  @!P6 IMAD.MOV.U32 R34, RZ, RZ, R42 ;  /* 0x000000ffff22e224 */ /* 0x000fe200078e002a */
[-C--:B------:R-:W-:Y:S01]  /*36e0*/  @!P6 MOV R36, R44.reuse ;  /* 0x0000002c0024e202 */ /* 0x080fe20000000f00 */
[----:B------:R-:W-:Y:S01]  /*36f0*/  @!P6 IMAD.MOV.U32 R35, RZ, RZ, R43 ;  /* 0x000000ffff23e224 */ /* 0x000fe200078e002b */
[----:B------:R-:W-:Y:S01]  /*3700*/  @!P6 MOV R39, R47 ;  /* 0x0000002f0027e202 */ /* 0x000fe20000000f00 */
[----:B------:R-:W-:Y:S01]  /*3710*/  @!P6 IMAD.MOV.U32 R37, RZ, RZ, R45 ;  /* 0x000000ffff25e224 */ /* 0x000fe200078e002d */
        /* <DEDUP_REMOVED lines=17> */
[----:B------:R-:W-:Y:S02]  /*3830*/  @!P6 IMAD.MOV.U32 R14, RZ, RZ, R42 ;  /* 0x000000ffff0ee224 */ /* 0x000fe400078e002a */
[----:B------:R-:W-:Y:S02]  /*3840*/  @!P6 IMAD.MOV.U32 R15, RZ, RZ, R43 ;  /* 0x000000ffff0fe224 */ /* 0x000fe400078e002b */
[----:B------:R-:W-:Y:S02]  /*3850*/  @!P6 IMAD.MOV.U32 R13, RZ, RZ, R41 ;  /* 0x000000ffff0de224 */ /* 0x000fe400078e0029 */
[----:B------:R-:W-:Y:S02]  /*3860*/  @!P6 IMAD.MOV.U32 R10, RZ, RZ, R46 ;  /* 0x000000ffff0ae224 */ /* 0x000fe400078e002e */
[----:B------:R-:W-:-:S02]  /*3870*/  @!P6 IMAD.MOV.U32 R8, RZ, RZ, R44 ;  /* 0x000000ffff08e224 */ /* 0x000fc400078e002c */
[----:B------:R-:W-:Y:S02]  /*3880*/  @!P6 IMAD.MOV.U32 R9, RZ, RZ, R45 ;  /* 0x000000ffff09e224 */ /* 0x000fe400078e002d */
[----:B------:R-:W-:Y:S02]  /*3890*/  @!P6 IMAD.MOV.U32 R7, RZ, RZ, R43 ;  /* 0x000000ffff07e224 */ /* 0x000fe400078e002b */
[----:B------:R-:W-:Y:S01]  /*38a0*/  @!P6 IMAD.MOV.U32 R4, RZ, RZ, R40 ;  /* 0x000000ffff04e224 */ /* 0x000fe200078e0028 */
[----:B01----:R-:W-:Y:S06]  /*38b0*/  @!P6 BRA `(.L_x_1428) ;  /* 0x0000003c00d0e947 */ /* 0x003fec0003800000 */
[----:B------:R-:W1:Y:S01]  /*38c0*/  LDCU.64 UR30, c[0x0][0x3c8] ;  /* 0x00007900ff1e77ac */ /* 0x000e620008000a00 */
[----:B------:R-:W-:Y:S01]  /*38d0*/  IMAD.MOV.U32 R4, RZ, RZ, RZ ;  /* 0x000000ffff047224 */ /* 0x000fe200078e00ff */
[----:B------:R-:W-:Y:S01]  /*38e0*/  ISETP.NE.AND P0, PT, R57, RZ, PT ;  /* 0x000000ff3900720c */ /* 0x000fe20003f05270 */
        /* <DEDUP_REMOVED lines=282> */
.L_x_1429:
[----:B------:R-:W-:-:S04]  /*4a90*/  LOP3.LUT R5, R4, 0xffffffe0, RZ, 0xc0, !PT ;  /* 0xffffffe004057812 */ /* 0x000fc800078ec0ff */
[----:B------:R-:W-:-:S05]  /*4aa0*/  IADD3 R4, P1, PT, R5, R60, RZ ;  /* 0x0000003c05047210 */ /* 0x000fca0007f3e0ff */
[----:B------:R-:W-:-:S06]  /*4ab0*/  IMAD.X R5, RZ, RZ, R61, P1 ;  /* 0x000000ffff057224 */ /* 0x000fcc00008e063d */
[----:B------:R-:W5:Y:S01]  /*4ac0*/  LDG.E.ENL2.256 R8, R4, desc[UR36][R4.64] ;  /* 0xfe0000240404797e */ /* 0x000f620008121908 */
[----:B------:R-:W-:Y:S01]  /*4ad0*/  IADD3 R33, PT, PT, R53, UR4, RZ ;  /* 0x0000000435217c10 */ /* 0x000fe2000fffe0ff */
[----:B------:R-:W-:-:S04]  /*4ae0*/  IMAD.MOV.U32 R32, RZ, RZ, RZ ;  /* 0x000000ffff207224 */ /* 0x000fc800078e00ff */
[----:B------:R-:W-:-:S05]  /*4af0*/  IMAD.HI.U32 R12, R33, UR31, R32 ;  /* 0x0000001f210c7c27 */ /* 0x000fca000f8e0020 */
[----:B------:R-:W-:-:S04]  /*4b00*/  SHF.R.U32.HI R15, RZ, UR76, R12 ;  /* 0x0000004cff0f7c19 */ /* 0x000fc8000801160c */
[----:B------:R-:W-:-:S05]  /*4b10*/  IADD3 R13, PT, PT, -R15, RZ, RZ ;  /* 0x000000ff0f0d7210 */ /* 0x000fca0007ffe1ff */
        /* <DEDUP_REMOVED lines=232> */
.L_x_1430:
[----:B------:R-:W-:-:S04]  /*59a0*/  LOP3.LUT R13, R14, 0xffffffe0, RZ, 0xc0, !PT ;  /* 0xffffffe00e0d7812 */ /* 0x000fc800078ec0ff */
[----:B------:R-:W-:-:S04]  /*59b0*/  IADD3 R12, P1, PT, R13, R60, RZ ;  /* 0x0000003c0d0c7210 */ /* 0x000fc80007f3e0ff */
[----:B------:R-:W-:-:S06]  /*59c0*/  IADD3.X R13, PT, PT, RZ, R61, RZ, P1, !PT ;  /* 0x0000003dff0d7210 */ /* 0x000fcc0000ffe4ff */
[----:B------:R-:W5:Y:S01]  /*59d0*/  LDG.E.ENL2.256 R20, R12, desc[UR36][R12.64] ;  /* 0xfe0000240c0c797e */ /* 0x000f620008121914 */
[----:B------:R-:W-:Y:S01]  /*59e0*/  MOV R32, RZ ;  /* 0x000000ff00207202 */ /* 0x000fe20000000f00 */
[----:B------:R-:W-:-:S04]  /*59f0*/  VIADD R33, R33, UR4 ;  /* 0x0000000421217c36 */ /* 0x000fc80008000000 */
[----:B------:R-:W-:-:S05]  /*5a00*/  IMAD.HI.U32 R24, R33, UR31, R32 ;  /* 0x0000001f21187c27 */ /* 0x000fca000f8e0020 */
[----:B------:R-:W-:-:S05]  /*5a10*/  SHF.R.U32.HI R26, RZ, UR76, R24 ;  /* 0x0000004cff1a7c19 */ /* 0x000fca0008011618 */
[----:B------:R-:W-:-:S04]  /*5a20*/  IMAD.MOV R25, RZ, RZ, -R26 ;  /* 0x000000ffff197224 */ /* 0x000fc800078e0a1a */
[----:B------:R-:W-:-:S04]  /*5a30*/  IMAD R28, R25, UR30, R33 ;  /* 0x0000001e191c7c24 */ /* 0x000fc8000f8e0221 */
[----:B------:R-:W-:Y:S01]  /*5a40*/  IMAD R28, R28, UR5, RZ ;  /* 0x000000051c1c7c24 */ /* 0x000fe2000f8e02ff */
[----:B------:R-:W-:Y:S06]  /*5a50*/  @!P0 BRA `(.L_x_1431) ;  /* 0x0000000c00948947 */ /* 0x000fec0003800000 */
        /* <DEDUP_REMOVED lines=229> */
.L_x_1431:
        /* <DEDUP_REMOVED lines=241> */
.L_x_1432:
[----:B------:R-:W-:-:S04]  /*77c0*/  LOP3.LUT R33, R36, 0xffffffe0, RZ, 0xc0, !PT ;  /* 0xffffffe024217812 */ /* 0x000fc800078ec0ff */
[----:B------:R-:W-:-:S04]  /*77d0*/  IADD3 R32, P0, PT, R33, R60, RZ ;  /* 0x0000003c21207210 */ /* 0x000fc80007f1e0ff */
[----:B------:R-:W-:-:S06]  /*77e0*/  IADD3.X R33, PT, PT, RZ, R61, RZ, P0, !PT ;  /* 0x0000003dff217210 */ /* 0x000fcc00007fe4ff */
[----:B------:R-:W5:Y:S03]  /*77f0*/  LDG.E.ENL2.256 R36, R32, desc[UR36][R32.64] ;  /* 0xfe0000242020797e */ /* 0x000f660008121924 */
.L_x_1428:
[----:B------:R-:W-:Y:S01]  /*7800*/  LOP3.LUT P1, RZ, R3, 0xff, RZ, 0xc0, !PT ;  /* 0x000000ff03ff7812 */ /* 0x000fe2000782c0ff */
[----:B------:R-:W1:Y:S01]  /*7810*/  LDCU UR5, c[0x0][0x388] ;  /* 0x00007100ff0577ac */ /* 0x000e620008000800 */
[----:B------:R-:W-:Y:S02]  /*7820*/  LOP3.LUT P2, RZ, R49, 0xff, RZ, 0xc0, !PT ;  /* 0x000000ff31ff7812 */ /* 0x000fe4000784c0ff */
[----:B------:R-:W-:Y:S02]  /*7830*/  LOP3.LUT P0, RZ, R18, 0xff, RZ, 0xc0, !PT ;  /* 0x000000ff12ff7812 */ /* 0x000fe4000780c0ff */
[----:B------:R-:W-:Y:S02]  /*7840*/  PLOP3.LUT P5, PT, PT, PT, PT, 0x80, 0x8 ;  /* 0x000000000008781c */ /* 0x000fe40003faf070 */
[----:B------:R-:W-:Y:S02]  /*7850*/  P2R R56, PR, RZ, 0x40 ;  /* 0x00000040ff387803 */ /* 0x000fe40000000000 */
[----:B------:R-:W-:-:S02]  /*7860*/  PLOP3.LUT P6, PT, PT, PT, PT, 0x80, 0x8 ;  /* 0x000000000008781c */ /* 0x000fc40003fcf070 */
[----:B------:R-:W-:Y:S01]  /*7870*/  LOP3.LUT R55, R55, 0xfffffff7, RZ, 0xc0, !PT ;  /* 0xfffffff737377812 */ /* 0x000fe200078ec0ff */
[----:B-----5:R-:W-:Y:S02]  /*7880*/  @!P1 DSETP.NEU.AND P4, PT, R10, RZ, PT ;  /* 0x000000ff0a00922a */ /* 0x020fe40003f8d000 */
[----:B------:R-:W-:-:S04]  /*7890*/  @!P2 DSETP.NEU.AND P3, PT, R14, RZ, PT ;  /* 0x000000ff0e00a22a */ /* 0x000fc80003f6d000 */
[----:B------:R-:W-:Y:S01]  /*78a0*/  @!P1 DSETP.NEU.OR P5, PT, R8, RZ, P4 ;  /* 0x000000ff0800922a */ /* 0x000fe200027ad400 */
[----:B------:R-:W-:Y:S01]  /*78b0*/  LOP3.LUT P1, RZ, R48, 0xff, RZ, 0xc0, !PT ;  /* 0x000000ff30ff7812 */ /* 0x000fe2000782c0ff */
[----:B------:R-:W-:Y:S01]  /*78c0*/  @!P2 DSETP.NEU.OR P6, PT, R12, RZ, P3 ;  /* 0x000000ff0c00a22a */ /* 0x000fe20001fcd400 */
[----:B------:R-:W-:Y:S01]  /*78d0*/  PLOP3.LUT P4, PT, PT, PT, PT, 0x80, 0x8 ;  /* 0x000000000008781c */ /* 0x000fe20003f8f070 */
[----:B------:R-:W-:Y:S01]  /*78e0*/  @!P0 DSETP.NEU.AND P2, PT, R22, RZ, PT ;  /* 0x000000ff1600822a */ /* 0x000fe20003f4d000 */
[----:B------:R-:W-:Y:S01]  /*78f0*/  PLOP3.LUT P3, PT, PT, PT, PT, 0x80, 0x8 ;  /* 0x000000000008781c */ /* 0x000fe20003f6f070 */
[----:B-1----:R-:W-:Y:S02]  /*7900*/  IMAD.U32 R58, RZ, RZ, UR5 ;  /* 0x00000005ff3a7e24 */ /* 0x002fe4000f8e00ff */
[----:B------:R-:W-:Y:S02]  /*7910*/  P2R R48, PR, RZ, 0x40 ;  /* 0x00000040ff307803 */ /* 0x000fe40000000000 */
[----:B------:R-:W-:Y:S01]  /*7920*/  @!P0 DSETP.NEU.OR P4, PT, R20, RZ, P2 ;  /* 0x000000ff1400822a */ /* 0x000fe2000178d400 */
[----:B------:R-:W-:-:S03]  /*7930*/  PLOP3.LUT P0, PT, PT, PT, PT, 0x80, 0x8 ;  /* 0x000000000008781c */ /* 0x000fc60003f0f070 */
[----:B------:R-:W-:Y:S01]  /*7940*/  @!P1 DSETP.NEU.AND P2, PT, R26, RZ, PT ;  /* 0x000000ff1a00922a */ /* 0x000fe20003f4d000 */
[----:B------:R-:W-:Y:S02]  /*7950*/  @P5 LOP3.LUT R55, R55, 0x8, RZ, 0xfc, !PT ;  /* 0x0000000837375812 */ /* 0x000fe400078efcff */
[----:B------:R-:W-:Y:S02]  /*7960*/  P2R R3, PR, RZ, 0x10 ;  /* 0x00000010ff037803 */ /* 0x000fe40000000000 */
[----:B------:R-:W-:Y:S01]  /*7970*/  LOP3.LUT P6, RZ, R55, 0x8, RZ, 0xc0, !PT ;  /* 0x0000000837ff7812 */ /* 0x000fe200078cc0ff */
[----:B------:R-:W-:Y:S01]  /*7980*/  @!P1 DSETP.NEU.OR P0, PT, R24, RZ, P2 ;  /* 0x000000ff1800922a */ /* 0x000fe2000170d400 */
[----:B------:R-:W-:Y:S02]  /*7990*/  LOP3.LUT P1, RZ, R50, 0xff, RZ, 0xc0, !PT ;  /* 0x000000ff32ff7812 */ /* 0x000fe4000782c0ff */
[----:B------:R-:W-:Y:S02]  /*79a0*/  LOP3.LUT P4, RZ, R0, 0xff, RZ, 0xc0, !PT ;  /* 0x000000ff00ff7812 */ /* 0x000fe4000788c0ff */
[----:B------:R-:W-:-:S09]  /*79b0*/  P2R R18, PR, RZ, 0x40 ;  /* 0x00000040ff127803 */ /* 0x000fd20000000000 */
[----:B------:R-:W-:-:S06]  /*79c0*/  @!P1 DSETP.NEU.AND P2, PT, R30, RZ, PT ;  /* 0x000000ff1e00922a */ /* 0x000fcc0003f4d000 */
[----:B------:R-:W-:Y:S01]  /*79d0*/  @!P1 DSETP.NEU.OR P3, PT, R28, RZ, P2 ;  /* 0x000000ff1c00922a */ /* 0x000fe2000176d400 */
[----:B------:R-:W-:Y:S02]  /*79e0*/  LOP3.LUT P1, RZ, R51, 0xff, RZ, 0xc0, !PT ;  /* 0x000000ff33ff7812 */ /* 0x000fe4000782c0ff */
[----:B------:R-:W-:-:S03]  /*79f0*/  PLOP3.LUT P2, PT, PT, PT, PT, 0x80, 0x8 ;  /* 0x000000000008781c */ /* 0x000fc60003f4f070 */
[----:B------:R-:W-:-:S08]  /*7a00*/  SEL R50, RZ, 0x1, !P3 ;  /* 0x00000001ff327807 */ /* 0x000fd00005800000 */
[----:B------:R-:W-:-:S06]  /*7a10*/  @!P1 DSETP.NEU.AND P5, PT, R34, RZ, PT ;  /* 0x000000ff2200922a */ /* 0x000fcc0003fad000 */
[----:B------:R-:W-:Y:S01]  /*7a20*/  @!P1 DSETP.NEU.OR P2, PT, R32, RZ, P5 ;  /* 0x000000ff2000922a */ /* 0x000fe20002f4d400 */
[----:B------:R-:W-:Y:S02]  /*7a30*/  LOP3.LUT P5, RZ, R52, 0xff, RZ, 0xc0, !PT ;  /* 0x000000ff34ff7812 */ /* 0x000fe400078ac0ff */
[----:B------:R-:W-:-:S11]  /*7a40*/  PLOP3.LUT P1, PT, PT, PT, PT, 0x80, 0x8 ;  /* 0x000000000008781c */ /* 0x000fd60003f2f070 */
[----:B------:R-:W-:-:S06]  /*7a50*/  @!P5 DSETP.NEU.AND P6, PT, R38, RZ, PT ;  /* 0x000000ff2600d22a */ /* 0x000fcc0003fcd000 */
[----:B------:R-:W-:Y:S01]  /*7a60*/  @!P5 DSETP.NEU.OR P1, PT, R36, RZ, P6 ;  /* 0x000000ff2400d22a */ /* 0x000fe2000372d400 */
[----:B------:R-:W-:Y:S01]  /*7a70*/  PLOP3.LUT P5, PT, PT, PT, PT, 0x80, 0x8 ;  /* 0x000000000008781c */ /* 0x000fe20003faf070 */
[----:B------:R-:W-:-:S04]  /*7a80*/  @!P4 DSETP.NEU.AND P6, PT, R6, RZ, PT ;  /* 0x000000ff0600c22a */ /* 0x000fc80003fcd000 */
[----:B------:R-:W-:Y:S02]  /*7a90*/  SEL R52, RZ, 0x1, !P1 ;  /* 0x00000001ff347807 */ /* 0x000fe40004800000 */
[----:B------:R-:W-:Y:S01]  /*7aa0*/  @!P4 DSETP.NEU.OR P5, PT, R4, RZ, P6 ;  /* 0x000000ff0400c22a */ /* 0x000fe200037ad400 */
[----:B------:R-:W-:Y:S02]  /*7ab0*/  ISETP.NE.AND P6, PT, R18, RZ, PT ;  /* 0x000000ff1200720c */ /* 0x000fe40003fc5270 */
[----:B------:R-:W-:Y:S02]  /*7ac0*/  ISETP.NE.AND P4, PT, R3, RZ, PT ;  /* 0x000000ff0300720c */ /* 0x000fe40003f85270 */
[----:B------:R-:W-:Y:S02]  /*7ad0*/  SEL R3, RZ, 0x1, !P6 ;  /* 0x00000001ff037807 */ /* 0x000fe40007000000 */
[----:B------:R-:W-:Y:S02]  /*7ae0*/  ISETP.NE.AND P6, PT, R48, RZ, PT ;  /* 0x000000ff3000720c */ /* 0x000fe40003fc5270 */
[----:B------:R-:W-:-:S02]  /*7af0*/  SEL R18, RZ, 0x1, !P4 ;  /* 0x00000001ff127807 */ /* 0x000fc40006000000 */
[----:B------:R-:W-:Y:S02]  /*7b00*/  SEL R49, RZ, 0x1, !P6 ;  /* 0x00000001ff317807 */ /* 0x000fe40007000000 */
[----:B------:R-:W-:Y:S01]  /*7b10*/  ISETP.NE.AND P6, PT, R56, RZ, PT ;  /* 0x000000ff3800720c */ /* 0x000fe20003fc5270 */
[----:B------:R-:W-:Y:S01]  /*7b20*/  IMAD.U32 R56, RZ, RZ, UR4 ;  /* 0x00000004ff387e24 */ /* 0x000fe2000f8e00ff */
[----:B------:R-:W-:Y:S02]  /*7b30*/  SEL R48, RZ, 0x1, !P0 ;  /* 0x00000001ff307807 */ /* 0x000fe40004000000 */
[----:B------:R-:W-:Y:S02]  /*7b40*/  SEL R0, RZ, 0x1, !P5 ;  /* 0x00000001ff007807 */ /* 0x000fe40006800000 */
[----:B------:R-:W-:-:S05]  /*7b50*/  LEA R53, R56, R53, 0x2 ;  /* 0x0000003538357211 */ /* 0x000fca00078e10ff */
[----:B------:R-:W-:-:S05]  /*7b60*/  IMAD R51, R56, 0x3, R53 ;  /* 0x0000000338337824 */ /* 0x000fca00078e0235 */
[----:B------:R-:W-:Y:S02]  /*7b70*/  ISETP.GE.U32.AND P4, PT, R51, R58, PT ;  /* 0x0000003a3300720c */ /* 0x000fe40003f86070 */
[----:B------:R-:W-:-:S11]  /*7b80*/  SEL R51, RZ, 0x1, !P2 ;  /* 0x00000001ff337807 */ /* 0x000fd60005000000 */
[----:B------:R-:W-:Y:S05]  /*7b90*/  @!P4 BRA `(.L_x_1433) ;  /* 0xffffffb800c0c947 */ /* 0x000fea000383ffff */
.L_x_1427:
[----:B0-----:R-:W-:Y:S05]  /*7ba0*/  BSYNC.RECONVERGENT B0 ;  /* 0x0000000000007941 */ /* 0x001fea0003800200 */
.L_x_1426:
        /* <DEDUP_REMOVED lines=284> */
.L_x_1437:
[----:B------:R-:W-:Y:S01]  /*8d70*/  SHF.R.U32.HI R8, RZ, 0x5, R8 ;  /* 0x00000005ff087819 */ /* 0x000fe20000011608 */
[----:B------:R-:W-:-:S07]  /*8d80*/  IMAD.MOV.U32 R9, RZ, RZ, RZ ;  /* 0x000000ffff097224 */ /* 0x000fce00078e00ff */
.L_x_1436:
[----:B------:R-:W0:Y:S02]  /*8d90*/  LDCU.64 UR4, c[0x0][0x750] ;  /* 0x0000ea00ff0477ac */ /* 0x000e240008000a00 */
[----:B0-----:R-:W-:-:S04]  /*8da0*/  IADD3 R54, P1, PT, R54, UR4, RZ ;  /* 0x0000000436367c10 */ /* 0x001fc8000ff3e0ff */
[----:B------:R-:W-:Y:S02]  /*8db0*/  IADD3.X R44, PT, PT, RZ, UR5, RZ, P1, !PT ;  /* 0x00000005ff2c7c10 */ /* 0x000fe40008ffe4ff */
[----:B------:R-:W-:-:S04]  /*8dc0*/  LEA R4, P1, R8, R54, 0x5 ;  /* 0x0000003608047211 */ /* 0x000fc800078228ff */
[----:B------:R-:W-:-:S06]  /*8dd0*/  LEA.HI.X R5, R8, R44, R9, 0x5, P1 ;  /* 0x0000002c08057211 */ /* 0x000fcc00008f2c09 */
[----:B------:R-:W5:Y:S01]  /*8de0*/  LDG.E.ENL2.256 R8, R4, desc[UR36][R4.64] ;  /* 0xfe0000240404797e */ /* 0x000f620008121908 */
        /* <DEDUP_REMOVED lines=278> */
.L_x_1439:
[----:B------:R-:W-:Y:S02]  /*9f50*/  SHF.R.U32.HI R20, RZ, 0x5, R20 ;  /* 0x00000005ff147819 */ /* 0x000fe40000011614 */
[----:B------:R-:W-:-:S07]  /*9f60*/  MOV R21, RZ ;  /* 0x000000ff00157202 */ /* 0x000fce0000000f00 */
.L_x_1438:
        /* <DEDUP_REMOVED lines=281> */
.L_x_1441:
[----:B------:R-:W-:Y:S02]  /*b100*/  SHF.R.U32.HI R28, RZ, 0x5, R28 ;  /* 0x00000005ff1c7819 */ /* 0x000fe4000001161c */
[----:B------:R-:W-:-:S07]  /*b110*/  MOV R29, RZ ;  /* 0x000000ff001d7202 */ /* 0x000fce0000000f00 */
.L_x_1440:
        /* <DEDUP_REMOVED lines=281> */
.L_x_1443:
[----:B------:R-:W-:Y:S02]  /*c2b0*/  SHF.R.U32.HI R36, RZ, 0x5, R36 ;  /* 0x00000005ff247819 */ /* 0x000fe40000011624 */
[----:B------:R-:W-:-:S07]  /*c2c0*/  MOV R37, RZ ;  /* 0x000000ff00257202 */ /* 0x000fce0000000f00 */
.L_x_1442:
[----:B------:R-:W-:-:S04]  /*c2d0*/  LEA R32, P0, R36, R54, 0x5 ;  /* 0x0000003624207211 */ /* 0x000fc800078028ff */
[----:B------:R-:W-:-:S06]  /*c2e0*/  LEA.HI.X R33, R36, R44, R37, 0x5, P0 ;  /* 0x0000002c24217211 */ /* 0x000fcc00000f2c25 */
[----:B------:R-:W5:Y:S03]  /*c2f0*/  LDG.E.ENL2.256 R36, R32, desc[UR36][R32.64] ;  /* 0xfe0000242020797e */ /* 0x000f660008121924 */
.L_x_1435:
[----:B------:R-:W-:Y:S05]  /*c300*/  BSYNC.RECONVERGENT B0 ;  /* 0x0000000000007941 */ /* 0x000fea0003800200 */
.L_x_1434:
[----:B------:R-:W-:Y:S01]  /*c310*/  ISETP.GE.U32.AND P0, PT, R53, R58, PT ;  /* 0x0000003a3500720c */ /* 0x000fe20003f06070 */
[----:B------:R-:W-:-:S12]  /*c320*/  BSSY.RECONVERGENT B0, `(.L_x_1444) ;  /* 0x0000033000007945 */ /* 0x000fd80003800200 */
[----:B------:R-:W-:Y:S05]  /*c330*/  @P0 BRA `(.L_x_1445) ;  /* 0x0000000000c40947 */ /* 0x000fea0003800000 */
[----:B------:R-:W-:Y:S02]  /*c340*/  LOP3.LUT P2, RZ, R0, 0xff, RZ, 0xc0, !PT ;  /* 0x000000ff00ff7812 */ /* 0x000fe4000784c0ff */
[----:B------:R-:W-:Y:S02]  /*c350*/  PLOP3.LUT P0, PT, PT, PT, PT, 0x80, 0x8 ;  /* 0x000000000008781c */ /* 0x000fe40003f0f070 */
[----:B------:R-:W-:Y:S02]  /*c360*/  LOP3.LUT P4, RZ, R3, 0xff, RZ, 0xc0, !PT ;  /* 0x000000ff03ff7812 */ /* 0x000fe4000788c0ff */
[----:B------:R-:W-:-:S07]  /*c370*/  PLOP3.LUT P1, PT, PT, PT, PT, 0x80, 0x8 ;  /* 0x000000000008781c */ /* 0x000fce0003f2f070 */
[----:B-----5:R-:W-:-:S04]  /*c380*/  @!P2 DSETP.NEU.AND P3, PT, R6, RZ, PT ;  /* 0x000000ff0600a22a */ /* 0x020fc80003f6d000 */
[----:B------:R-:W-:Y:S02]  /*c390*/  @!P4 DSETP.NEU.AND P5, PT, R10, RZ, PT ;  /* 0x000000ff0a00c22a */ /* 0x000fe40003fad000 */
[----:B------:R-:W-:Y:S01]  /*c3a0*/  @!P2 DSETP.NEU.OR P0, PT, R4, RZ, P3 ;  /* 0x000000ff0400a22a */ /* 0x000fe20001f0d400 */
[----:B------:R-:W-:-:S03]  /*c3b0*/  IMAD.IADD R5, R53, 0x1, R56 ;  /* 0x0000000135057824 */ /* 0x000fc600078e0238 */
[----:B------:R-:W-:Y:S02]  /*c3c0*/  @!P4 DSETP.NEU.OR P1, PT, R8, RZ, P5 ;  /* 0x000000ff0800c22a */ /* 0x000fe40002f2d400 */
[----:B------:R-:W-:Y:S02]  /*c3d0*/  SEL R0, RZ, 0x1, !P0 ;  /* 0x00000001ff007807 */ /* 0x000fe40004000000 */
[----:B------:R-:W-:Y:S02]  /*c3e0*/  ISETP.GE.U32.AND P2, PT, R5, R58, PT ;  /* 0x0000003a0500720c */ /* 0x000fe40003f46070 */
[----:B------:R-:W-:-:S11]  /*c3f0*/  SEL R3, RZ, 0x1, !P1 ;  /* 0x00000001ff037807 */ /* 0x000fd60004800000 */
        /* <DEDUP_REMOVED lines=37> */
.L_x_1445:
[----:B------:R-:W-:Y:S05]  /*c650*/  BSYNC.RECONVERGENT B0 ;  /* 0x0000000000007941 */ /* 0x000fea0003800200 */
.L_x_1444:
[----:B------:R-:W-:Y:S02]  /*c660*/  LOP3.LUT R0, R48, R0, R49, 0xfe, !PT ;  /* 0x0000000030007212 */ /* 0x000fe400078efe31 */
[----:B------:R-:W-:Y:S02]  /*c670*/  LOP3.LUT R3, R50, R3, R18, 0xfe, !PT ;  /* 0x0000000332037212 */ /* 0x000fe400078efe12 */
[----:B------:R-:W-:Y:S02]  /*c680*/  LOP3.LUT P0, RZ, R0, 0xff, R51, 0xc8, !PT ;  /* 0x000000ff00ff7812 */ /* 0x000fe4000780c833 */
[----:B------:R-:W-:-:S13]  /*c690*/  LOP3.LUT P1, RZ, R3, 0xff, R52, 0xc8, !PT ;  /* 0x000000ff03ff7812 */ /* 0x000fda000782c834 */
.L_x_1409:
[----:B-----5:R-:W-:Y:S02]  /*c6a0*/  SEL R22, RZ, 0x1, !P1 ;  /* 0x00000001ff167807 */ /* 0x020fe40004800000 */
[----:B------:R-:W-:-:S07]  /*c6b0*/  SEL R23, RZ, 0x1, !P0 ;  /* 0x00000001ff177807 */ /* 0x000fce0004000000 */
.L_x_1394:
[----:B------:R-:W-:Y:S05]  /*c6c0*/  BSYNC.RECONVERGENT B6 ;  /* 0x0000000000067941 */ /* 0x000fea0003800200 */
.L_x_1393:
[----:B------:R-:W2:Y:S02]  /*c6d0*/  LDCU UR4, c[0x0][0x3a0] ;  /* 0x00007400ff0477ac */ /* 0x000ea40008000800 */
[----:B--2---:R-:W-:-:S09]  /*c6e0*/  UISETP.NE.AND UP0, UPT, UR4, URZ, UPT ;  /* 0x000000ff0400728c */ /* 0x004fd2000bf05270 */
[----:B------:R-:W-:Y:S05]  /*c6f0*/  BRA.U !UP0, `(.L_x_1446) ;  /* 0x0000000108907547 */ /* 0x000fea000b800000 */
[----:B------:R-:W2:Y:S01]  /*c700*/  S2R R4, SR_CgaCtaId ;  /* 0x0000000000047919 */ /* 0x000ea20000008800 */
[----:B------:R-:W3:Y:S01]  /*c710*/  LDC R8, c[0x0][0x360] ;  /* 0x0000d800ff087b82 */ /* 0x000ee20000000800 */
[----:B------:R-:W-:Y:S02]  /*c720*/  MOV R0, 0x400 ;  /* 0x0000040000007802 */ /* 0x000fe40000000f00 */
[----:B------:R-:W-:Y:S02]  /*c730*/  PRMT R5, R22, 0x7604, R23 ;  /* 0x0000760416057816 */ /* 0x000fe40000000017 */
[----:B------:R-:W-:-:S03]  /*c740*/  IADD3 R3, PT, PT, R0, 0x10, RZ ;  /* 0x0000001000037810 */ /* 0x000fc60007ffe0ff */
[----:B------:R-:W4:Y:S01]  /*c750*/  LDC R7, c[0x0][0x364] ;  /* 0x0000d900ff077b82 */ /* 0x000f220000000800 */
[----:B---3--:R-:W-:Y:S01]  /*c760*/  IMAD R0, R16, R8, R19 ;  /* 0x0000000810007224 */ /* 0x008fe200078e0213 */
[----:B--2---:R-:W-:Y:S02]  /*c770*/  LEA R3, R4, R3, 0x18 ;  /* 0x0000000304037211 */ /* 0x004fe400078ec0ff */
[----:B----4-:R-:W-:-:S03]  /*c780*/  ISETP.GE.U32.AND P0, PT, R7, 0x2, PT ;  /* 0x000000020700780c */ /* 0x010fc60003f06070 */
[----:B------:R-:W-:-:S05]  /*c790*/  IMAD R0, R0, 0x2, R3 ;  /* 0x0000000200007824 */ /* 0x000fca00078e0203 */
[----:B------:R2:W-:Y:S05]  /*c7a0*/  STS.U16 [R0], R5 ;  /* 0x0000000500007388 */ /* 0x0005ea0000000400 */
[----:B------:R-:W-:Y:S05]  /*c7b0*/  @!P0 BRA `(.L_x_1446) ;  /* 0x0000000000608947 */ /* 0x000fea0003800000 */
[----:B------:R-:W-:-:S07]  /*c7c0*/  MOV R4, R7 ;  /* 0x0000000700047202 */ /* 0x000fce0000000f00 */
.L_x_1449:
        /* <DEDUP_REMOVED lines=9> */
[----:B------:R-:W-:-:S05]  /*c860*/  IMAD R4, R6, R8, R19 ;  /* 0x0000000806047224 */ /* 0x000fca00078e0213 */
[----:B------:R-:W-:-:S06]  /*c870*/  LEA R4, R4, R3, 0x1 ;  /* 0x0000000304047211 */ /* 0x000fcc00078e08ff */
[----:B------:R-:W3:Y:S02]  /*c880*/  LDS.U16 R4, [R4] ;  /* 0x0000000004047984 */ /* 0x000ee40000000400 */
[C---:B---3--:R-:W-:Y:S02]  /*c890*/  PRMT R6, R4.reuse, 0x7770, RZ ;  /* 0x0000777004067816 */ /* 0x048fe400000000ff */
[----:B--2---:R-:W-:Y:S02]  /*c8a0*/  PRMT R5, R4, 0x7771, RZ ;  /* 0x0000777104057816 */ /* 0x004fe400000000ff */
[----:B------:R-:W-:Y:S02]  /*c8b0*/  LOP3.LUT P0, RZ, R23, 0xff, R6, 0xc8, !PT ;  /* 0x000000ff17ff7812 */ /* 0x000fe4000780c806 */
[----:B------:R-:W-:Y:S02]  /*c8c0*/  LOP3.LUT P1, RZ, R22, 0xff, R5, 0xc8, !PT ;  /* 0x000000ff16ff7812 */ /* 0x000fe4000782c805 */
[----:B------:R-:W-:-:S02]  /*c8d0*/  SEL R23, RZ, 0x1, !P0 ;  /* 0x00000001ff177807 */ /* 0x000fc40004000000 */
[----:B------:R-:W-:-:S04]  /*c8e0*/  SEL R22, RZ, 0x1, !P1 ;  /* 0x00000001ff167807 */ /* 0x000fc80004800000 */
[----:B------:R-:W-:-:S05]  /*c8f0*/  PRMT R5, R22, 0x7604, R23 ;  /* 0x0000760416057816 */ /* 0x000fca0000000017 */
[----:B------:R3:W-:Y:S02]  /*c900*/  STS.U16 [R0], R5 ;  /* 0x0000000500007388 */ /* 0x0007e40000000400 */
.L_x_1448:
[----:B------:R-:W-:Y:S05]  /*c910*/  BSYNC.RECONVERGENT B0 ;  /* 0x0000000000007941 */ /* 0x000fea0003800200 */
.L_x_1447:
[----:B------:R-:W-:Y:S01]  /*c920*/  IMAD.MOV.U32 R4, RZ, RZ, R9 ;  /* 0x000000ffff047224 */ /* 0x000fe200078e0009 */
[----:B------:R-:W-:Y:S06]  /*c930*/  @P2 BRA `(.L_x_1449) ;  /* 0xfffffffc00a42947 */ /* 0x000fec000383ffff */
.L_x_1446:
[----:B------:R-:W4:Y:S02]  /*c940*/  LDCU UR4, c[0x0][0x39c] ;  /* 0x00007380ff0477ac */ /* 0x000f240008000800 */
[----:B----4-:R-:W-:-:S09]  /*c950*/  UISETP.NE.AND UP0, UPT, UR4, URZ, UPT ;  /* 0x000000ff0400728c */ /* 0x010fd2000bf05270 */
[----:B------:R-:W-:Y:S05]  /*c960*/  BRA.U !UP0, `(.L_x_1450) ;  /* 0x0000000108ec7547 */ /* 0x000fea000b800000 */
[----:B------:R-:W4:Y:S02]  /*c970*/  LDC R8, c[0x0][0x360] ;  /* 0x0000d800ff087b82 */ /* 0x000f240000000800 */
[----:B----4-:R-:W-:Y:S02]  /*c980*/  ISETP.GE.U32.AND P0, PT, R8, 0x21, PT ;  /* 0x000000210800780c */ /* 0x010fe40003f06070 */
[----:B--23--:R-:W-:-:S11]  /*c990*/  MOV R0, R8 ;  /* 0x0000000800007202 */ /* 0x00cfd60000000f00 */
[----:B------:R-:W-:Y:S05]  /*c9a0*/  @!P0 BRA `(.L_x_1451) ;  /* 0x00000000008c8947 */ /* 0x000fea0003800000 */
[----:B------:R-:W2:Y:S01]  /*c9b0*/  S2UR UR5, SR_CgaCtaId ;  /* 0x00000000000579c3 */ /* 0x000ea20000008800 */
[----:B------:R-:W-:Y:S01]  /*c9c0*/  UMOV UR4, 0x400 ;  /* 0x0000040000047882 */ /* 0x000fe20000000000 */
[----:B------:R-:W-:Y:S01]  /*c9d0*/  IMAD R0, R16, R8, R19 ;  /* 0x0000000810007224 */ /* 0x000fe200078e0213 */
[----:B------:R-:W-:Y:S01]  /*c9e0*/  UIADD3 UR4, UPT, UPT, UR4, 0x10, URZ ;  /* 0x0000001004047890 */ /* 0x000fe2000fffe0ff */
[----:B------:R-:W-:Y:S02]  /*c9f0*/  PRMT R4, R22, 0x7604, R23 ;  /* 0x0000760416047816 */ /* 0x000fe40000000017 */
[----:B------:R-:W-:Y:S01]  /*ca00*/  ISETP.GE.U32.AND P0, PT, R8, 0x40, PT ;  /* 0x000000400800780c */ /* 0x000fe20003f06070 */
[----:B--2---:R-:W-:-:S06]  /*ca10*/  ULEA UR4, UR5, UR4, 0x18 ;  /* 0x0000000405047291 */ /* 0x004fcc000f8ec0ff */
[----:B------:R-:W-:Y:S01]  /*ca20*/  LEA R3, R0, UR4, 0x1 ;  /* 0x0000000400037c11 */ /* 0x000fe2000f8e08ff */
[----:B------:R-:W-:-:S04]  /*ca30*/  IMAD.MOV.U32 R0, RZ, RZ, 0x20 ;  /* 0x00000020ff007424 */ /* 0x000fc800078e00ff */
[----:B------:R2:W-:Y:S01]  /*ca40*/  STS.U16 [R3], R4 ;  /* 0x0000000403007388 */ /* 0x0005e20000000400 */
[----:B------:R-:W-:Y:S05]  /*ca50*/  @!P0 BRA `(.L_x_1451) ;  /* 0x0000000000608947 */ /* 0x000fea0003800000 */
[----:B--2---:R-:W-:-:S07]  /*ca60*/  MOV R4, R8 ;  /* 0x0000000800047202 */ /* 0x004fce0000000f00 */
.L_x_1454:
        /* <DEDUP_REMOVED lines=9> */
[----:B------:R-:W-:-:S04]  /*cb00*/  LOP3.LUT R4, R4, 0x7fe, RZ, 0xc0, !PT ;  /* 0x000007fe04047812 */ /* 0x000fc800078ec0ff */
[----:B------:R-:W-:-:S06]  /*cb10*/  IADD3 R4, PT, PT, R3, R4, RZ ;  /* 0x0000000403047210 */ /* 0x000fcc0007ffe0ff */
[----:B------:R-:W2:Y:S02]  /*cb20*/  LDS.U16 R4, [R4] ;  /* 0x0000000004047984 */ /* 0x000ea40000000400 */
[C---:B--2---:R-:W-:Y:S02]  /*cb30*/  PRMT R6, R4.reuse, 0x7770, RZ ;  /* 0x0000777004067816 */ /* 0x044fe400000000ff */
[----:B------:R-:W-:Y:S02]  /*cb40*/  PRMT R5, R4, 0x7771, RZ ;  /* 0x0000777104057816 */ /* 0x000fe400000000ff */
[----:B------:R-:W-:Y:S02]  /*cb50*/  LOP3.LUT P0, RZ, R23, 0xff, R6, 0xc8, !PT ;  /* 0x000000ff17ff7812 */ /* 0x000fe4000780c806 */
[----:B------:R-:W-:Y:S02]  /*cb60*/  LOP3.LUT P1, RZ, R22, 0xff, R5, 0xc8, !PT ;  /* 0x000000ff16ff7812 */ /* 0x000fe4000782c805 */
[----:B------:R-:W-:-:S02]  /*cb70*/  SEL R23, RZ, 0x1, !P0 ;  /* 0x00000001ff177807 */ /* 0x000fc40004000000 */
[----:B------:R-:W-:-:S04]  /*cb80*/  SEL R22, RZ, 0x1, !P1 ;  /* 0x00000001ff167807 */ /* 0x000fc80004800000 */
[----:B------:R-:W-:-:S05]  /*cb90*/  PRMT R6, R22, 0x7604, R23 ;  /* 0x0000760416067816 */ /* 0x000fca0000000017 */
[----:B------:R2:W-:Y:S02]  /*cba0*/  STS.U16 [R3], R6 ;  /* 0x0000000603007388 */ /* 0x0005e40000000400 */
.L_x_1453:
[----:B------:R-:W-:Y:S05]  /*cbb0*/  BSYNC.RECONVERGENT B0 ;  /* 0x0000000000007941 */ /* 0x000fea0003800200 */
.L_x_1452:
[----:B------:R-:W-:Y:S01]  /*cbc0*/  IMAD.MOV.U32 R4, RZ, RZ, R10 ;  /* 0x000000ffff047224 */ /* 0x000fe200078e000a */
[----:B------:R-:W-:Y:S06]  /*cbd0*/  @P2 BRA `(.L_x_1454) ;  /* 0xfffffffc00a42947 */ /* 0x000fec000383ffff */
.L_x_1451:
[----:B------:R-:W-:Y:S01]  /*cbe0*/  ISETP.GE.U32.AND P0, PT, R0, 0x2, PT ;  /* 0x000000020000780c */ /* 0x000fe20003f06070 */
[----:B------:R-:W-:Y:S05]  /*cbf0*/  WARPSYNC.ALL ;  /* 0x0000000000007948 */ /* 0x000fea0003800000 */
[----:B------:R-:W-:Y:S07]  /*cc00*/  BAR.SYNC.DEFER_BLOCKING 0x0 ;  /* 0x0000000000007b1d */ /* 0x000fee0000010000 */
[----:B------:R-:W-:Y:S05]  /*cc10*/  @!P0 BRA `(.L_x_1450) ;  /* 0x0000000000408947 */ /* 0x000fea0003800000 */
[----:B--2---:R-:W-:-:S07]  /*cc20*/  HFMA2 R3, -RZ, RZ, 0, 5.9604644775390625e-08 ;  /* 0x00000001ff037431 */ /* 0x004fce00000001ff */
.L_x_1455:
[----:B------:R-:W-:Y:S02]  /*cc30*/  LOP3.LUT R4, R23, 0xffff, RZ, 0xc0, !PT ;  /* 0x0000ffff17047812 */ /* 0x000fe400078ec0ff */
[----:B------:R-:W-:Y:S02]  /*cc40*/  LOP3.LUT R5, R22, 0xffff, RZ, 0xc0, !PT ;  /* 0x0000ffff16057812 */ /* 0x000fe400078ec0ff */
[----:B------:R-:W-:Y:S02]  /*cc50*/  PRMT R4, R4, 0x8880, RZ ;  /* 0x0000888004047816 */ /* 0x000fe400000000ff */
[----:B------:R-:W-:Y:S02]  /*cc60*/  PRMT R6, R5, 0x8880, RZ ;  /* 0x0000888005067816 */ /* 0x000fe400000000ff */
[----:B------:R-:W-:Y:S02]  /*cc70*/  LOP3.LUT P0, RZ, R23, 0xff, RZ, 0xc0, !PT ;  /* 0x000000ff17ff7812 */ /* 0x000fe4000780c0ff */
[----:B------:R-:W2:Y:S01]  /*cc80*/  SHFL.DOWN PT, R4, R4, R3, 0x1f ;  /* 0x08001f0304047589 */ /* 0x000ea200000e0000 */
[----:B------:R-:W-:-:S03]  /*cc90*/  LOP3.LUT P1, RZ, R22, 0xff, RZ, 0xc0, !PT ;  /* 0x000000ff16ff7812 */ /* 0x000fc6000782c0ff */
[----:B------:R3:W4:Y:S02]  /*cca0*/  SHFL.DOWN PT, R6, R6, R3, 0x1f ;  /* 0x08001f0306067589 */ /* 0x00072400000e0000 */
[----:B---3--:R-:W-:-:S05]  /*ccb0*/  IMAD.SHL.U32 R3, R3, 0x2, RZ ;  /* 0x0000000203037824 */ /* 0x008fca00078e00ff */
[----:B------:R-:W-:Y:S02]  /*ccc0*/  ISETP.GE.AND P2, PT, R3, R0, PT ;  /* 0x000000000300720c */ /* 0x000fe40003f46270 */
[----:B--2---:R-:W-:Y:S02]  /*ccd0*/  ISETP.NE.OR P0, PT, R4, RZ, P0 ;  /* 0x000000ff0400720c */ /* 0x004fe40000705670 */
[----:B----4-:R-:W-:Y:S02]  /*cce0*/  ISETP.NE.OR P1, PT, R6, RZ, P1 ;  /* 0x000000ff0600720c */ /* 0x010fe40000f25670 */
[----:B------:R-:W-:Y:S02]  /*ccf0*/  SEL R23, RZ, 0x1, !P0 ;  /* 0x00000001ff177807 */ /* 0x000fe40004000000 */
[----:B------:R-:W-:-:S05]  /*cd00*/  SEL R22, RZ, 0x1, !P1 ;  /* 0x00000001ff167807 */ /* 0x000fca0004800000 */
[----:B------:R-:W-:Y:S05]  /*cd10*/  @!P2 BRA `(.L_x_1455) ;  /* 0xfffffffc00c4a947 */ /* 0x000fea000383ffff */
.L_x_1450:
[----:B------:R-:W4:Y:S01]  /*cd20*/  LDCU UR9, c[0x0][0x558] ;  /* 0x0000ab00ff0977ac */ /* 0x000f220008000800 */
[----:B------:R-:W-:Y:S01]  /*cd30*/  MOV R25, RZ ;  /* 0x000000ff00197202 */ /* 0x000fe20000000f00 */
[----:B------:R-:W2:Y:S01]  /*cd40*/  LDCU.64 UR6, c[0x0][0x3a8] ;  /* 0x00007500ff0677ac */ /* 0x000ea20008000a00 */
[----:B------:R-:W5:Y:S01]  /*cd50*/  LDCU UR8, c[0x0][0x394] ;  /* 0x00007280ff0877ac */ /* 0x000f620008000800 */
[----:B----4-:R-:W-:-:S04]  /*cd60*/  UIADD3 UR5, UPT, UPT, UR9, -0x1, URZ ;  /* 0xffffffff09057890 */ /* 0x010fc8000fffe0ff */
[----:B------:R-:W-:Y:S01]  /*cd70*/  UISETP.LT.U32.AND UP0, UPT, UR5, 0x18, UPT ;  /* 0x000000180500788c */ /* 0x000fe2000bf01070 */
[----:B--2---:R-:W-:-:S03]  /*cd80*/  IMAD R3, R19, UR6, RZ ;  /* 0x0000000613037c24 */ /* 0x004fc6000f8e02ff */
[----:B------:R-:W-:Y:S01]  /*cd90*/  USEL UR4, UR5, 0x18, UP0 ;  /* 0x0000001805047887 */ /* 0x000fe20008000000 */
[----:B---3--:R-:W-:Y:S01]  /*cda0*/  IMAD R0, R16, UR7, R3 ;  /* 0x0000000710007c24 */ /* 0x008fe2000f8e0203 */
[----:B------:R-:W-:Y:S02]  /*cdb0*/  UISETP.NE.AND UP0, UPT, UR9, URZ, UPT ;  /* 0x000000ff0900728c */ /* 0x000fe4000bf05270 */
[----:B------:R-:W-:Y:S01]  /*cdc0*/  UIADD3 UR4, UPT, UPT, UR4, 0x1, URZ ;  /* 0x0000000104047890 */ /* 0x000fe2000fffe0ff */
[----:B-----5:R-:W-:-:S04]  /*cdd0*/  IMAD R0, R17, UR8, R0 ;  /* 0x0000000811007c24 */ /* 0x020fc8000f8e0200 */
[----:B------:R-:W-:Y:S02]  /*cde0*/  IMAD.SHL.U32 R5, R0, 0x2, RZ ;  /* 0x0000000200057824 */ /* 0x000fe400078e00ff */
[----:B------:R-:W-:Y:S05]  /*cdf0*/  BRA.U !UP0, `(.L_x_1456) ;  /* 0x0000001108447547 */ /* 0x000fea000b800000 */
[----:B------:R-:W2:Y:S01]  /*ce00*/  LDCU.64 UR8, c[0x0][0x560] ;  /* 0x0000ac00ff0877ac */ /* 0x000ea20008000a00 */
[----:B------:R-:W-:Y:S01]  /*ce10*/  HFMA2 R4, -RZ, RZ, 0, 0 ;  /* 0x00000000ff047431 */ /* 0x000fe200000001ff */
[----:B------:R-:W3:Y:S01]  /*ce20*/  LDCU UR7, c[0x0][0x55c] ;  /* 0x0000ab80ff0777ac */ /* 0x000ee20008000800 */
[----:B------:R-:W4:Y:S01]  /*ce30*/  LDCU UR6, c[0x0][0x688] ;  /* 0x0000d100ff0677ac */ /* 0x000f220008000800 */
[----:B------:R-:W-:Y:S02]  /*ce40*/  UISETP.NE.AND UP1, UPT, UR5, URZ, UPT ;  /* 0x000000ff0500728c */ /* 0x000fe4000bf25270 */
[----:B--2---:R-:W-:-:S05]  /*ce50*/  IMAD.HI.U32 R6, R5, UR8, R4 ;  /* 0x0000000805067c27 */ /* 0x004fca000f8e0004 */
[----:B------:R-:W-:-:S05]  /*ce60*/  SHF.R.U32.HI R7, RZ, UR9, R6 ;  /* 0x00000009ff077c19 */ /* 0x000fca0008011606 */
[----:B------:R-:W-:-:S04]  /*ce70*/  IMAD.MOV R3, RZ, RZ, -R7 ;  /* 0x000000ffff037224 */ /* 0x000fc800078e0a07 */
[----:B---3--:R-:W-:-:S04]  /*ce80*/  IMAD R3, R3, UR7, R5 ;  /* 0x0000000703037c24 */ /* 0x008fc8000f8e0205 */
[----:B----4-:R-:W-:Y:S01]  /*ce90*/  IMAD R25, R3, UR6, RZ ;  /* 0x0000000603197c24 */ /* 0x010fe2000f8e02ff */
        /* <DEDUP_REMOVED lines=259> */
[----:B------:R-:W-:-:S05]  /*ded0*/  SHF.R.U32.HI R0, RZ, UR9, R0 ;  /* 0x00000009ff007c19 */ /* 0x000fca0008011600 */
[----:B------:R-:W-:-:S04]  /*dee0*/  IMAD.MOV R3, RZ, RZ, -R0 ;  /* 0x000000ffff037224 */ /* 0x000fc800078e0a00 */
[----:B---3--:R-:W-:-:S04]  /*def0*/  IMAD R8, R3, UR7, R9 ;  /* 0x0000000703087c24 */ /* 0x008fc8000f8e0209 */
[----:B----4-:R-:W-:-:S07]  /*df00*/  IMAD R25, R8, UR6, R25 ;  /* 0x0000000608197c24 */ /* 0x010fce000f8e0219 */
.L_x_1456:
[----:B------:R-:W-:Y:S01]  /*df10*/  MOV R18, RZ ;  /* 0x000000ff00127202 */ /* 0x000fe20000000f00 */
[----:B------:R-:W-:Y:S06]  /*df20*/  BRA.U !UP0, `(.L_x_1457) ;  /* 0x0000001108487547 */ /* 0x000fec000b800000 */
[----:B------:R-:W2:Y:S01]  /*df30*/  LDCU.64 UR6, c[0x0][0x560] ;  /* 0x0000ac00ff0677ac */ /* 0x000ea20008000a00 */
[----:B------:R-:W-:Y:S01]  /*df40*/  MOV R6, RZ ;  /* 0x000000ff00067202 */ /* 0x000fe20000000f00 */
[----:B------:R-:W-:Y:S01]  /*df50*/  VIADD R7, R5, 0x1 ;  /* 0x0000000105077836 */ /* 0x000fe20000000000 */
[----:B------:R-:W3:Y:S01]  /*df60*/  LDCU UR8, c[0x0][0x55c] ;  /* 0x0000ab80ff0877ac */ /* 0x000ee20008000800 */
[----:B------:R-:W4:Y:S01]  /*df70*/  LDCU UR9, c[0x0][0x688] ;  /* 0x0000d100ff0977ac */ /* 0x000f220008000800 */
[----:B------:R-:W-:Y:S01]  /*df80*/  UISETP.NE.AND UP1, UPT, UR5, URZ, UPT ;  /* 0x000000ff0500728c */ /* 0x000fe2000bf25270 */
[----:B--2---:R-:W-:-:S05]  /*df90*/  IMAD.HI.U32 R8, R7, UR6, R6 ;  /* 0x0000000607087c27 */ /* 0x004fca000f8e0006 */
[----:B------:R-:W-:-:S05]  /*dfa0*/  SHF.R.U32.HI R9, RZ, UR7, R8 ;  /* 0x00000007ff097c19 */ /* 0x000fca0008011608 */
[----:B------:R-:W-:-:S04]  /*dfb0*/  IMAD.MOV R6, RZ, RZ, -R9 ;  /* 0x000000ffff067224 */ /* 0x000fc800078e0a09 */
[----:B---3--:R-:W-:-:S04]  /*dfc0*/  IMAD R6, R6, UR8, R7 ;  /* 0x0000000806067c24 */ /* 0x008fc8000f8e0207 */
[----:B----4-:R-:W-:Y:S01]  /*dfd0*/  IMAD R18, R6, UR9, RZ ;  /* 0x0000000906127c24 */ /* 0x010fe2000f8e02ff */
        /* <DEDUP_REMOVED lines=257> */
[----:B------:R-:W4:Y:S03]  /*eff0*/  LDCU UR9, c[0x0][0x748] ;  /* 0x0000e900ff0977ac */ /* 0x000f260008000800 */
[----:B--2---:R-:W-:-:S05]  /*f000*/  IMAD.HI.U32 R0, R7, UR6, R6 ;  /* 0x0000000607007c27 */ /* 0x004fca000f8e0006 */
[----:B------:R-:W-:-:S05]  /*f010*/  SHF.R.U32.HI R0, RZ, UR7, R0 ;  /* 0x00000007ff007c19 */ /* 0x000fca0008011600 */
[----:B------:R-:W-:-:S04]  /*f020*/  IMAD.MOV R3, RZ, RZ, -R0 ;  /* 0x000000ffff037224 */ /* 0x000fc800078e0a00 */
[----:B---3--:R-:W-:-:S04]  /*f030*/  IMAD R7, R3, UR8, R7 ;  /* 0x0000000803077c24 */ /* 0x008fc8000f8e0207 */
[----:B----4-:R-:W-:-:S07]  /*f040*/  IMAD R18, R7, UR9, R18 ;  /* 0x0000000907127c24 */ /* 0x010fce000f8e0212 */
.L_x_1457:
[----:B------:R-:W2:Y:S01]  /*f050*/  LDC.64 R8, c[0x0][0x768] ;  /* 0x0001da00ff087b82 */ /* 0x000ea20000000a00 */
[----:B------:R-:W3:Y:S02]  /*f060*/  LDCU UR6, c[0x0][0x3a4] ;  /* 0x00007480ff0677ac */ /* 0x000ee40008000800 */
[----:B---3--:R-:W-:Y:S01]  /*f070*/  UISETP.NE.AND UP1, UPT, UR6, URZ, UPT ;  /* 0x000000ff0600728c */ /* 0x008fe2000bf25270 */
[----:B--2---:R-:W-:Y:S02]  /*f080*/  ISETP.NE.U32.AND P0, PT, R8, RZ, PT ;  /* 0x000000ff0800720c */ /* 0x004fe40003f05070 */
        /* <DEDUP_REMOVED lines=8> */
[----:B------:R-:W2:Y:S01]  /*f110*/  LDCU.64 UR6, c[0x0][0x560] ;  /* 0x0000ac00ff0677ac */ /* 0x000ea20008000a00 */
[----:B------:R-:W-:Y:S02]  /*f120*/  HFMA2 R8, -RZ, RZ, 0, 0 ;  /* 0x00000000ff087431 */ /* 0x000fe400000001ff */
[----:B------:R-:W-:Y:S01]  /*f130*/  IMAD.MOV.U32 R9, RZ, RZ, R5 ;  /* 0x000000ffff097224 */ /* 0x000fe200078e0005 */
[----:B------:R-:W3:Y:S01]  /*f140*/  LDCU UR8, c[0x0][0x55c] ;  /* 0x0000ab80ff0877ac */ /* 0x000ee20008000800 */
[----:B------:R-:W4:Y:S01]  /*f150*/  LDCU UR9, c[0x0][0x688] ;  /* 0x0000d100ff0977ac */ /* 0x000f220008000800 */
        /* <DEDUP_REMOVED lines=263> */
[----:B------:R-:W4:Y:S02]  /*101d0*/  LDCU UR9, c[0x0][0x748] ;  /* 0x0000e900ff0977ac */ /* 0x000f240008000800 */
[----:B--2---:R-:W-:-:S05]  /*101e0*/  IMAD.HI.U32 R0, R11, UR6, R10 ;  /* 0x000000060b007c27 */ /* 0x004fca000f8e000a */
[----:B------:R-:W-:-:S04]  /*101f0*/  SHF.R.U32.HI R0, RZ, UR7, R0 ;  /* 0x00000007ff007c19 */ /* 0x000fc80008011600 */
[----:B------:R-:W-:-:S05]  /*10200*/  IADD3 R3, PT, PT, -R0, RZ, RZ ;  /* 0x000000ff00037210 */ /* 0x000fca0007ffe1ff */
[----:B---3--:R-:W-:-:S04]  /*10210*/  IMAD R3, R3, UR8, R11 ;  /* 0x0000000803037c24 */ /* 0x008fc8000f8e020b */
[----:B----4-:R-:W-:-:S07]  /*10220*/  IMAD R24, R3, UR9, R24 ;  /* 0x0000000903187c24 */ /* 0x010fce000f8e0218 */
.L_x_1459:
[----:B------:R-:W-:Y:S01]  /*10230*/  IMAD.MOV.U32 R18, RZ, RZ, RZ ;  /* 0x000000ffff127224 */ /* 0x000fe200078e00ff */
[----:B------:R-:W-:Y:S06]  /*10240*/  BRA.U !UP0, `(.L_x_1460) ;  /* 0x0000001108487547 */ /* 0x000fec000b800000 */
[----:B------:R-:W2:Y:S01]  /*10250*/  LDCU.64 UR6, c[0x0][0x560] ;  /* 0x0000ac00ff0677ac */ /* 0x000ea20008000a00 */
[----:B------:R-:W-:Y:S01]  /*10260*/  IADD3 R9, PT, PT, R5, 0x1, RZ ;  /* 0x0000000105097810 */ /* 0x000fe20007ffe0ff */
[----:B------:R-:W-:Y:S01]  /*10270*/  IMAD.MOV.U32 R8, RZ, RZ, RZ ;  /* 0x000000ffff087224 */ /* 0x000fe200078e00ff */
        /* <DEDUP_REMOVED lines=271> */
.L_x_1460:
        /* <DEDUP_REMOVED lines=14> */
[----:B------:R-:W2:Y:S01]  /*11450*/  LDCU UR4, c[0x0][0x374] ;  /* 0x00006e80ff0477ac */ /* 0x000ea20008000800 */
[----:B------:R-:W3:Y:S01]  /*11460*/  LDC.64 R4, c[0x0][0x770] ;  /* 0x0001dc00ff047b82 */ /* 0x000ee20000000a00 */
[----:B------:R-:W-:Y:S01]  /*11470*/  ISETP.NE.AND P0, PT, R0, RZ, PT ;  /* 0x000000ff0000720c */ /* 0x000fe20003f05270 */
[----:B------:R-:W4:Y:S01]  /*11480*/  LDCU UR5, c[0x0][0x360] ;  /* 0x00006c00ff0577ac */ /* 0x000f220008000800 */
[----:B--2---:R-:W-:-:S11]  /*11490*/  IMAD R2, R17, UR4, R2 ;  /* 0x0000000411027c24 */ /* 0x004fd6000f8e0202 */
[----:B----4-:R-:W-:Y:S01]  /*114a0*/  @!P0 IMAD R2, R2, UR5, R19 ;  /* 0x0000000502028c24 */ /* 0x010fe2000f8e0213 */
[----:B------:R-:W-:-:S03]  /*114b0*/  PLOP3.LUT P0, PT, PT, PT, PT, 0x80, 0x8 ;  /* 0x000000000008781c */ /* 0x000fc60003f0f070 */
[----:B---3--:R-:W-:-:S05]  /*114c0*/  IMAD.WIDE.U32 R2, R2, 0x2, R4 ;  /* 0x0000000202027825 */ /* 0x008fca00078e0004 */
[----:B------:R2:W-:Y:S04]  /*114d0*/  STG.E.U8 desc[UR36][R2.64], R23 ;  /* 0x0000001702007986 */ /* 0x0005e8000c101124 */
[----:B------:R2:W-:Y:S02]  /*114e0*/  STG.E.U8 desc[UR36][R2.64+0x1], R22 ;  /* 0x0000011602007986 */ /* 0x0005e4000c101124 */
.L_x_1462:
[----:B------:R-:W-:Y:S05]  /*114f0*/  BSYNC.RECONVERGENT B0 ;  /* 0x0000000000007941 */ /* 0x000fea0003800200 */
.L_x_1461:
        /* <DEDUP_REMOVED lines=14> */
[----:B------:R-:W3:Y:S01]  /*115e0*/  S2R R9, SR_LANEID ;  /* 0x0000000000097919 */ /* 0x000ee20000000000 */
[----:B------:R-:W-:Y:S01]  /*115f0*/  VOTEU.ANY UR5, UPT, PT ;  /* 0x0000000000057886 */ /* 0x000fe200038e0100 */
[----:B--2---:R-:W2:Y:S01]  /*11600*/  LDC.64 R2, c[0x0][0x778] ;  /* 0x0001de00ff027b82 */ /* 0x004ea20000000a00 */
[----:B------:R-:W3:Y:S08]  /*11610*/  FLO.U32 R4, UR5 ;  /* 0x0000000500047d00 */ /* 0x000ef000080e0000 */
[----:B------:R-:W4:Y:S01]  /*11620*/  POPC R5, UR5 ;  /* 0x0000000500057d09 */ /* 0x000f220008000000 */
[----:B--2---:R-:W-:Y:S01]  /*11630*/  IMAD.WIDE.U32 R2, R17, 0x4, R2 ;  /* 0x0000000411027825 */ /* 0x004fe200078e0002 */
[----:B---3--:R-:W-:-:S13]  /*11640*/  ISETP.EQ.U32.AND P1, PT, R4, R9, PT ;  /* 0x000000090400720c */ /* 0x008fda0003f22070 */
[----:B----4-:R-:W2:Y:S01]  /*11650*/  @P1 ATOMG.E.ADD.STRONG.GPU PT, R3, desc[UR36][R2.64], R5 ;  /* 0x80000005020319a8 */ /* 0x010ea200081ef124 */
[----:B------:R-:W3:Y:S01]  /*11660*/  S2UR UR6, SR_CgaCtaId ;  /* 0x00000000000679c3 */ /* 0x000ee20000008800 */
[----:B------:R-:W4:Y:S01]  /*11670*/  LDCU UR4, c[0x0][0x374] ;  /* 0x00006e80ff0477ac */ /* 0x000f220008000800 */
[----:B------:R-:W5:Y:S01]  /*11680*/  S2R R8, SR_LTMASK ;  /* 0x0000000000087919 */ /* 0x000f620000003900 */
[----:B----4-:R-:W-:Y:S01]  /*11690*/  UIADD3 UR4, UPT, UPT, UR4, -0x1, URZ ;  /* 0xffffffff04047890 */ /* 0x010fe2000fffe0ff */
[----:B-----5:R-:W-:Y:S01]  /*116a0*/  LOP3.LUT R8, R8, UR5, RZ, 0xc0, !PT ;  /* 0x0000000508087c12 */ /* 0x020fe2000f8ec0ff */
[----:B------:R-:W-:Y:S02]  /*116b0*/  UMOV UR5, 0x400 ;  /* 0x0000040000057882 */ /* 0x000fe40000000000 */
[----:B---3--:R-:W-:Y:S01]  /*116c0*/  ULEA UR5, UR6, UR5, 0x18 ;  /* 0x0000000506057291 */ /* 0x008fe2000f8ec0ff */
[----:B------:R-:W3:Y:S01]  /*116d0*/  POPC R9, R8 ;  /* 0x0000000800097309 */ /* 0x000ee20000000000 */
[----:B--2---:R-:W3:Y:S02]  /*116e0*/  SHFL.IDX PT, R0, R3, R4, 0x1f ;  /* 0x00001f0403007589 */ /* 0x004ee400000e0000 */
[----:B---3--:R-:W-:-:S05]  /*116f0*/  IMAD.IADD R0, R0, 0x1, R9 ;  /* 0x0000000100007824 */ /* 0x008fca00078e0209 */
[----:B------:R-:W-:-:S04]  /*11700*/  ISETP.NE.AND P1, PT, R0, UR4, PT ;  /* 0x0000000400007c0c */ /* 0x000fc8000bf25270 */
[----:B------:R-:W-:-:S05]  /*11710*/  SEL R0, RZ, 0x1, P1 ;  /* 0x00000001ff007807 */ /* 0x000fca0000800000 */
[----:B------:R3:W-:Y:S04]  /*11720*/  STS.U8 [UR5], R0 ;  /* 0x00000000ff007988 */ /* 0x0007e80008000005 */
.L_x_1464:
[----:B------:R-:W-:Y:S05]  /*11730*/  BSYNC.RECONVERGENT B0 ;  /* 0x0000000000007941 */ /* 0x000fea0003800200 */
.L_x_1463:
[----:B------:R-:W4:Y:S08]  /*11740*/  S2UR UR5, SR_CgaCtaId ;  /* 0x00000000000579c3 */ /* 0x000f300000008800 */
[----:B------:R-:W-:Y:S06]  /*11750*/  BAR.SYNC.DEFER_BLOCKING 0x0 ;  /* 0x0000000000007b1d */ /* 0x000fec0000010000 */
[----:B------:R-:W-:-:S02]  /*11760*/  UMOV UR4, 0x400 ;  /* 0x0000040000047882 */ /* 0x000fc40000000000 */
[----:B----4-:R-:W-:-:S09]  /*11770*/  ULEA UR6, UR5, UR4, 0x18 ;  /* 0x0000000405067291 */ /* 0x010fd2000f8ec0ff */
[----:B---3--:R-:W3:Y:S02]  /*11780*/  LDS.U8 R0, [UR6] ;  /* 0x00000006ff007984 */ /* 0x008ee40008000000 */
[----:B---3--:R-:W-:-:S13]  /*11790*/  ISETP.NE.AND P1, PT, R0, RZ, PT ;  /* 0x000000ff0000720c */ /* 0x008fda0003f25270 */
        /* <DEDUP_REMOVED lines=10> */
[----:B------:R-:W3:Y:S01]  /*11840*/  LDCU UR7, c[0x0][0x39c] ;  /* 0x00007380ff0777ac */ /* 0x000ee20008000800 */
[----:B------:R-:W-:Y:S01]  /*11850*/  BSSY.RECONVERGENT B0, `(.L_x_1465) ;  /* 0x000003c000007945 */ /* 0x000fe20003800200 */
[----:B------:R-:W2:Y:S01]  /*11860*/  LDCU.U8 UR6, c[0x0][0x381] ;  /* 0x00007020ff0677ac */ /* 0x000ea20008000000 */
[----:B---3--:R-:W-:Y:S01]  /*11870*/  UISETP.NE.AND UP0, UPT, UR7, URZ, UPT ;  /* 0x000000ff0700728c */ /* 0x008fe2000bf05270 */
[----:B--2---:R-:W-:-:S08]  /*11880*/  MOV R22, UR6 ;  /* 0x0000000600167c02 */ /* 0x004fd00008000f00 */
[----:B------:R-:W-:Y:S05]  /*11890*/  BRA.U !UP0, `(.L_x_1466) ;  /* 0x0000000108707547 */ /* 0x000fea000b800000 */
[----:B------:R-:W2:Y:S01]  /*118a0*/  LDCU UR6, c[0x0][0x360] ;  /* 0x00006c00ff0677ac */ /* 0x000ea20008000800 */
[----:B------:R-:W-:Y:S01]  /*118b0*/  PRMT R23, R22, 0x7610, R23 ;  /* 0x0000761016177816 */ /* 0x000fe20000000017 */
[----:B------:R-:W3:Y:S01]  /*118c0*/  LDCU UR8, c[0x0][0x398] ;  /* 0x00007300ff0877ac */ /* 0x000ee20008000800 */
[----:B--2---:R-:W-:-:S05]  /*118d0*/  IMAD R0, R16, UR6, R19 ;  /* 0x0000000610007c24 */ /* 0x004fca000f8e0213 */
[----:B---3--:R-:W-:-:S13]  /*118e0*/  ISETP.GE.U32.AND P1, PT, R0, UR8, PT ;  /* 0x0000000800007c0c */ /* 0x008fda000bf26070 */
[----:B------:R-:W-:Y:S05]  /*118f0*/  @P1 BRA `(.L_x_1467) ;  /* 0x0000000000c41947 */ /* 0x000fea0003800000 */
[----:B------:R-:W2:Y:S01]  /*11900*/  LDCU UR7, c[0x0][0x374] ;  /* 0x00006e80ff0777ac */ /* 0x000ea20008000800 */
[----:B------:R-:W3:Y:S01]  /*11910*/  LDC R9, c[0x0][0x364] ;  /* 0x0000d900ff097b82 */ /* 0x000ee20000000800 */
[----:B------:R-:W-:Y:S01]  /*11920*/  PRMT R2, R22, 0x9910, RZ ;  /* 0x0000991016027816 */ /* 0x000fe200000000ff */
[----:B------:R-:W-:Y:S03]  /*11930*/  BSSY.RECONVERGENT B1, `(.L_x_1468) ;  /* 0x000000f000017945 */ /* 0x000fe60003800200 */
[----:B------:R-:W-:-:S03]  /*11940*/  ISETP.NE.AND P1, PT, R2, RZ, PT ;  /* 0x000000ff0200720c */ /* 0x000fc60003f25270 */
[----:B------:R-:W4:Y:S01]  /*11950*/  LDC.64 R4, c[0x0][0x770] ;  /* 0x0001dc00ff047b82 */ /* 0x000f220000000a00 */
[----:B------:R-:W-:Y:S01]  /*11960*/  PLOP3.LUT P2, PT, P1, PT, PT, 0x80, 0x8 ;  /* 0x000000000008781c */ /* 0x000fe20000f4f070 */
[----:B--2---:R-:W-:Y:S02]  /*11970*/  IMAD R17, R17, UR7, RZ ;  /* 0x0000000711117c24 */ /* 0x004fe4000f8e02ff */
[----:B---3--:R-:W-:-:S10]  /*11980*/  IMAD R9, R9, UR6, RZ ;  /* 0x0000000609097c24 */ /* 0x008fd4000f8e02ff */
.L_x_1469:
[----:B------:R-:W-:-:S04]  /*11990*/  IMAD.IADD R3, R17, 0x1, R0 ;  /* 0x0000000111037824 */ /* 0x000fc800078e0200 */
[----:B----4-:R-:W-:-:S05]  /*119a0*/  IMAD.WIDE.U32 R2, R3, 0x2, R4 ;  /* 0x0000000203027825 */ /* 0x010fca00078e0004 */
        /* <DEDUP_REMOVED lines=8> */
.L_x_1468:
[----:B------:R-:W-:Y:S02]  /*11a30*/  SEL R22, RZ, 0x1, !P1 ;  /* 0x00000001ff167807 */ /* 0x000fe40004800000 */
[----:B------:R-:W-:Y:S01]  /*11a40*/  SEL R23, RZ, 0x1, !P2 ;  /* 0x00000001ff177807 */ /* 0x000fe20005000000 */
[----:B------:R-:W-:Y:S06]  /*11a50*/  BRA `(.L_x_1467) ;  /* 0x00000000006c7947 */ /* 0x000fec0003800000 */
.L_x_1466:
[----:B------:R-:W2:Y:S01]  /*11a60*/  LDCU UR7, c[0x0][0x398] ;  /* 0x00007300ff0777ac */ /* 0x000ea20008000800 */
[----:B------:R-:W-:Y:S02]  /*11a70*/  PRMT R23, R22, 0x7610, R23 ;  /* 0x0000761016177816 */ /* 0x000fe40000000017 */
[----:B--2---:R-:W-:-:S13]  /*11a80*/  ISETP.GE.U32.AND P1, PT, R16, UR7, PT ;  /* 0x0000000710007c0c */ /* 0x004fda000bf26070 */
[----:B------:R-:W-:Y:S05]  /*11a90*/  @P1 BRA `(.L_x_1467) ;  /* 0x00000000005c1947 */ /* 0x000fea0003800000 */
[----:B------:R-:W2:Y:S01]  /*11aa0*/  LDCU UR6, c[0x0][0x374] ;  /* 0x00006e80ff0677ac */ /* 0x000ea20008000800 */
[----:B------:R-:W3:Y:S01]  /*11ab0*/  LDC R9, c[0x0][0x360] ;  /* 0x0000d800ff097b82 */ /* 0x000ee20000000800 */
[----:B------:R-:W-:Y:S01]  /*11ac0*/  PRMT R0, R22, 0x9910, RZ ;  /* 0x0000991016007816 */ /* 0x000fe200000000ff */
[----:B------:R-:W-:Y:S03]  /*11ad0*/  BSSY.RECONVERGENT B1, `(.L_x_1470) ;  /* 0x0000011000017945 */ /* 0x000fe60003800200 */
[----:B------:R-:W-:Y:S01]  /*11ae0*/  ISETP.NE.AND P1, PT, R0, RZ, PT ;  /* 0x000000ff0000720c */ /* 0x000fe20003f25270 */
[----:B------:R-:W-:Y:S02]  /*11af0*/  IMAD.MOV.U32 R0, RZ, RZ, R16 ;  /* 0x000000ffff007224 */ /* 0x000fe400078e0010 */
[----:B------:R-:W4:Y:S01]  /*11b00*/  LDC.64 R4, c[0x0][0x770] ;  /* 0x0001dc00ff047b82 */ /* 0x000f220000000a00 */
[----:B------:R-:W-:-:S07]  /*11b10*/  PLOP3.LUT P2, PT, P1, PT, PT, 0x80, 0x8 ;  /* 0x000000000008781c */ /* 0x000fce0000f4f070 */
[----:B------:R-:W0:Y:S01]  /*11b20*/  LDC R11, c[0x0][0x364] ;  /* 0x0000d900ff0b7b82 */ /* 0x000e220000000800 */
[----:B--2---:R-:W-:-:S07]  /*11b30*/  IMAD R17, R17, UR6, RZ ;  /* 0x0000000611117c24 */ /* 0x004fce000f8e02ff */
.L_x_1471:
[----:B------:R-:W-:-:S05]  /*11b40*/  IADD3 R2, PT, PT, R17, R0, RZ ;  /* 0x0000000011027210 */ /* 0x000fca0007ffe0ff */
[----:B---3--:R-:W-:-:S04]  /*11b50*/  IMAD R2, R2, R9, R19 ;  /* 0x0000000902027224 */ /* 0x008fc800078e0213 */
[----:B----4-:R-:W-:-:S05]  /*11b60*/  IMAD.WIDE.U32 R2, R2, 0x2, R4 ;  /* 0x0000000202027825 */ /* 0x010fca00078e0004 */
[----:B------:R-:W2:Y:S04]  /*11b70*/  LDG.E.U8 R10, desc[UR36][R2.64] ;  /* 0x00000024020a7981 */ /* 0x000ea8000c1e1100 */
[----:B------:R-:W3:Y:S01]  /*11b80*/  LDG.E.U8 R8, desc[UR36][R2.64+0x1] ;  /* 0x0000012402087981 */ /* 0x000ee2000c1e1100 */
[----:B0-----:R-:W-:-:S05]  /*11b90*/  IMAD.IADD R0, R11, 0x1, R0 ;  /* 0x000000010b007824 */ /* 0x001fca00078e0200 */
[----:B------:R-:W-:Y:S02]  /*11ba0*/  ISETP.GE.U32.AND P3, PT, R0, UR7, PT ;  /* 0x0000000700007c0c */ /* 0x000fe4000bf66070 */
[----:B--2---:R-:W-:Y:S02]  /*11bb0*/  ISETP.NE.OR P1, PT, R10, RZ, P1 ;  /* 0x000000ff0a00720c */ /* 0x004fe40000f25670 */
[----:B---3--:R-:W-:-:S09]  /*11bc0*/  ISETP.NE.OR P2, PT, R8, RZ, P2 ;  /* 0x000000ff0800720c */ /* 0x008fd20001745670 */
[----:B------:R-:W-:Y:S05]  /*11bd0*/  @!P3 BRA `(.L_x_1471) ;  /* 0xfffffffc00d8b947 */ /* 0x000fea000383ffff */
[----:B------:R-:W-:Y:S05]  /*11be0*/  BSYNC.RECONVERGENT B1 ;  /* 0x0000000000017941 */ /* 0x000fea0003800200 */
.L_x_1470:
[----:B------:R-:W-:Y:S02]  /*11bf0*/  SEL R22, RZ, 0x1, !P1 ;  /* 0x00000001ff167807 */ /* 0x000fe40004800000 */
[----:B------:R-:W-:-:S07]  /*11c00*/  SEL R23, RZ, 0x1, !P2 ;  /* 0x00000001ff177807 */ /* 0x000fce0005000000 */
.L_x_1467:
[----:B------:R-:W-:Y:S05]  /*11c10*/  BSYNC.RECONVERGENT B0 ;  /* 0x0000000000007941 */ /* 0x000fea0003800200 */
.L_x_1465:
[----:B------:R-:W2:Y:S01]  /*11c20*/  LDCU UR6, c[0x0][0x360] ;  /* 0x00006c00ff0677ac */ /* 0x000ea20008000800 */
[----:B------:R-:W-:Y:S01]  /*11c30*/  PRMT R3, R23, 0x7604, R22 ;  /* 0x0000760417037816 */ /* 0x000fe20000000016 */
[----:B------:R-:W-:-:S04]  /*11c40*/  UIADD3 UR4, UPT, UPT, UR4, 0x10, URZ ;  /* 0x0000001004047890 */ /* 0x000fc8000fffe0ff */
[----:B------:R-:W-:Y:S01]  /*11c50*/  ULEA UR8, UR5, UR4, 0x18 ;  /* 0x0000000405087291 */ /* 0x000fe2000f8ec0ff */
[----:B------:R-:W3:Y:S01]  /*11c60*/  LDCU UR5, c[0x0][0x364] ;  /* 0x00006c80ff0577ac */ /* 0x000ee20008000800 */
[----:B--2---:R-:W-:-:S05]  /*11c70*/  IMAD R0, R16, UR6, R19 ;  /* 0x0000000610007c24 */ /* 0x004fca000f8e0213 */
[----:B------:R-:W-:-:S05]  /*11c80*/  LEA R0, R0, UR8, 0x1 ;  /* 0x0000000800007c11 */ /* 0x000fca000f8e08ff */
[----:B------:R2:W-:Y:S01]  /*11c90*/  STS.U16 [R0], R3 ;  /* 0x0000000300007388 */ /* 0x0005e20000000400 */
[----:B---3--:R-:W-:-:S09]  /*11ca0*/  UISETP.GE.U32.AND UP0, UPT, UR5, 0x2, UPT ;  /* 0x000000020500788c */ /* 0x008fd2000bf06070 */
[----:B--2---:R-:W-:Y:S05]  /*11cb0*/  BRA.U !UP0, `(.L_x_1472) ;  /* 0x00000001085c7547 */ /* 0x004fea000b800000 */
[----:B------:R-:W-:-:S05]  /*11cc0*/  UMOV UR4, UR5 ;  /* 0x0000000500047c82 */ /* 0x000fca0008000000 */
.L_x_1475:
[----:B------:R-:W-:Y:S01]  /*11cd0*/  USHF.R.U32.HI UR7, URZ, 0x1, UR4 ;  /* 0x00000001ff077899 */ /* 0x000fe20008011604 */
[----:B------:R-:W-:Y:S05]  /*11ce0*/  BAR.SYNC.DEFER_BLOCKING 0x0 ;  /* 0x0000000000007b1d */ /* 0x000fea0000010000 */
[----:B------:R-:W-:Y:S01]  /*11cf0*/  IADD3 R2, PT, PT, R16, UR7, RZ ;  /* 0x0000000710027c10 */ /* 0x000fe2000fffe0ff */
[----:B------:R-:W-:Y:S03]  /*11d00*/  BSSY.RECONVERGENT B0, `(.L_x_1473) ;  /* 0x000000f000007945 */ /* 0x000fe60003800200 */
[----:B------:R-:W-:-:S04]  /*11d10*/  ISETP.GE.U32.AND P1, PT, R2, UR5, PT ;  /* 0x0000000502007c0c */ /* 0x000fc8000bf26070 */
[----:B------:R-:W-:-:S13]  /*11d20*/  ISETP.GE.U32.OR P1, PT, R16, UR7, P1 ;  /* 0x0000000710007c0c */ /* 0x000fda0008f26470 */
[----:B--2---:R-:W-:Y:S05]  /*11d30*/  @P1 BRA `(.L_x_1474) ;  /* 0x00000000002c1947 */ /* 0x004fea0003800000 */
[----:B------:R-:W-:-:S05]  /*11d40*/  IMAD R2, R2, UR6, R19 ;  /* 0x0000000602027c24 */ /* 0x000fca000f8e0213 */
[----:B------:R-:W-:-:S06]  /*11d50*/  LEA R2, R2, UR8, 0x1 ;  /* 0x0000000802027c11 */ /* 0x000fcc000f8e08ff */
        /* <DEDUP_REMOVED lines=9> */
.L_x_1474:
[----:B------:R-:W-:Y:S05]  /*11df0*/  BSYNC.RECONVERGENT B0 ;  /* 0x0000000000007941 */ /* 0x000fea0003800200 */
.L_x_1473:
[----:B------:R-:W-:-:S03]  /*11e00*/  UISETP.GT.U32.AND UP0, UPT, UR4, 0x3, UPT ;  /* 0x000000030400788c */ /* 0x000fc6000bf04070 */
[----:B------:R-:W-:-:S06]  /*11e10*/  UMOV UR4, UR7 ;  /* 0x0000000700047c82 */ /* 0x000fcc0008000000 */
[----:B------:R-:W-:Y:S05]  /*11e20*/  BRA.U UP0, `(.L_x_1475) ;  /* 0xfffffffd00a87547 */ /* 0x000fea000b83ffff */
.L_x_1472:
[----:B------:R-:W3:Y:S02]  /*11e30*/  LDCU UR4, c[0x0][0x39c] ;  /* 0x00007380ff0477ac */ /* 0x000ee40008000800 */
[----:B---3--:R-:W-:-:S09]  /*11e40*/  UISETP.NE.AND UP0, UPT, UR4, URZ, UPT ;  /* 0x000000ff0400728c */ /* 0x008fd2000bf05270 */
[----:B------:R-:W-:Y:S05]  /*11e50*/  BRA.U !UP0, `(.L_x_1476) ;  /* 0x0000000108c87547 */ /* 0x000fea000b800000 */
[----:B------:R-:W-:Y:S02]  /*11e60*/  UISETP.GE.U32.AND UP0, UPT, UR6, 0x21, UPT ;  /* 0x000000210600788c */ /* 0x000fe4000bf06070 */
[----:B------:R-:W-:-:S07]  /*11e70*/  UMOV UR4, UR6 ;  /* 0x0000000600047c82 */ /* 0x000fce0008000000 */
[----:B------:R-:W-:Y:S05]  /*11e80*/  BRA.U !UP0, `(.L_x_1477) ;  /* 0x00000001086c7547 */ /* 0x000fea000b800000 */
[----:B--2---:R-:W-:Y:S01]  /*11e90*/  PRMT R3, R23, 0x7604, R22 ;  /* 0x0000760417037816 */ /* 0x004fe20000000016 */
[----:B------:R-:W-:Y:S01]  /*11ea0*/  UISETP.GE.U32.AND UP0, UPT, UR6, 0x40, UPT ;  /* 0x000000400600788c */ /* 0x000fe2000bf06070 */
[----:B------:R-:W-:-:S03]  /*11eb0*/  UMOV UR4, 0x20 ;  /* 0x0000002000047882 */ /* 0x000fc60000000000 */
[----:B------:R3:W-:Y:S05]  /*11ec0*/  STS.U16 [R0], R3 ;  /* 0x0000000300007388 */ /* 0x0007ea0000000400 */
[----:B------:R-:W-:Y:S05]  /*11ed0*/  BRA.U !UP0, `(.L_x_1477) ;  /* 0x0000000108587547 */ /* 0x000fea000b800000 */
[----:B------:R-:W-:-:S05]  /*11ee0*/  UMOV UR5, UR6 ;  /* 0x0000000600057c82 */ /* 0x000fca0008000000 */
.L_x_1480:
[----:B------:R-:W-:Y:S01]  /*11ef0*/  USHF.R.U32.HI UR7, URZ, 0x1, UR5 ;  /* 0x00000001ff077899 */ /* 0x000fe20008011605 */
[----:B------:R-:W-:Y:S05]  /*11f00*/  BAR.SYNC.DEFER_BLOCKING 0x0 ;  /* 0x0000000000007b1d */ /* 0x000fea0000010000 */
[----:B------:R-:W-:Y:S01]  /*11f10*/  VIADD R2, R19, UR7 ;  /* 0x0000000713027c36 */ /* 0x000fe20008000000 */
[----:B------:R-:W-:Y:S04]  /*11f20*/  BSSY.RECONVERGENT B0, `(.L_x_1478) ;  /* 0x000000e000007945 */ /* 0x000fe80003800200 */
[----:B------:R-:W-:-:S04]  /*11f30*/  ISETP.GE.U32.AND P1, PT, R2, UR6, PT ;  /* 0x0000000602007c0c */ /* 0x000fc8000bf26070 */
[----:B------:R-:W-:-:S13]  /*11f40*/  ISETP.GE.U32.OR P1, PT, R19, UR7, P1 ;  /* 0x0000000713007c0c */ /* 0x000fda0008f26470 */
[----:B--2---:R-:W-:Y:S05]  /*11f50*/  @P1 BRA `(.L_x_1479) ;  /* 0x0000000000281947 */ /* 0x004fea0003800000 */
[----:B------:R-:W-:-:S09]  /*11f60*/  ULOP3.LUT UR8, UR5, 0x7fe, URZ, 0xc0, !UPT ;  /* 0x000007fe05087892 */ /* 0x000fd2000f8ec0ff */
[----:B------:R-:W3:Y:S02]  /*11f70*/  LDS.U16 R2, [R0+UR8] ;  /* 0x0000000800027984 */ /* 0x000ee40008000400 */
[C---:B---3--:R-:W-:Y:S02]  /*11f80*/  PRMT R3, R2.reuse, 0x7770, RZ ;  /* 0x0000777002037816 */ /* 0x048fe400000000ff */
[----:B------:R-:W-:Y:S02]  /*11f90*/  PRMT R2, R2, 0x7771, RZ ;  /* 0x0000777102027816 */ /* 0x000fe400000000ff */
[----:B------:R-:W-:Y:S02]  /*11fa0*/  LOP3.LUT P1, RZ, R22, 0xff, R3, 0xc8, !PT ;  /* 0x000000ff16ff7812 */ /* 0x000fe4000782c803 */
[----:B------:R-:W-:Y:S02]  /*11fb0*/  LOP3.LUT P2, RZ, R23, 0xff, R2, 0xc8, !PT ;  /* 0x000000ff17ff7812 */ /* 0x000fe4000784c802 */
[----:B------:R-:W-:-:S02]  /*11fc0*/  SEL R22, RZ, 0x1, !P1 ;  /* 0x00000001ff167807 */ /* 0x000fc40004800000 */
[----:B------:R-:W-:-:S04]  /*11fd0*/  SEL R23, RZ, 0x1, !P2 ;  /* 0x00000001ff177807 */ /* 0x000fc80005000000 */
[----:B------:R-:W-:-:S05]  /*11fe0*/  PRMT R3, R23, 0x7604, R22 ;  /* 0x0000760417037816 */ /* 0x000fca0000000016 */
[----:B------:R2:W-:Y:S02]  /*11ff0*/  STS.U16 [R0], R3 ;  /* 0x0000000300007388 */ /* 0x0005e40000000400 */
.L_x_1479:
[----:B------:R-:W-:Y:S05]  /*12000*/  BSYNC.RECONVERGENT B0 ;  /* 0x0000000000007941 */ /* 0x000fea0003800200 */
.L_x_1478:
[----:B------:R-:W-:-:S03]  /*12010*/  UISETP.GT.U32.AND UP0, UPT, UR5, 0x7f, UPT ;  /* 0x0000007f0500788c */ /* 0x000fc6000bf04070 */
[----:B------:R-:W-:-:S06]  /*12020*/  UMOV UR5, UR7 ;  /* 0x0000000700057c82 */ /* 0x000fcc0008000000 */
[----:B------:R-:W-:Y:S05]  /*12030*/  BRA.U UP0, `(.L_x_1480) ;  /* 0xfffffffd00ac7547 */ /* 0x000fea000b83ffff */
.L_x_1477:
[----:B------:R-:W-:Y:S01]  /*12040*/  BAR.SYNC.DEFER_BLOCKING 0x0 ;  /* 0x0000000000007b1d */ /* 0x000fe20000010000 */
[----:B------:R-:W-:-:S09]  /*12050*/  UISETP.GE.U32.AND UP0, UPT, UR4, 0x2, UPT ;  /* 0x000000020400788c */ /* 0x000fd2000bf06070 */
[----:B------:R-:W-:Y:S05]  /*12060*/  BRA.U !UP0, `(.L_x_1476) ;  /* 0x0000000108447547 */ /* 0x000fea000b800000 */
[----:B--23--:R-:W-:-:S07]  /*12070*/  HFMA2 R0, -RZ, RZ, 0, 5.9604644775390625e-08 ;  /* 0x00000001ff007431 */ /* 0x00cfce00000001ff */
.L_x_1481:
[----:B------:R-:W-:Y:S02]  /*12080*/  LOP3.LUT R2, R22, 0xffff, RZ, 0xc0, !PT ;  /* 0x0000ffff16027812 */ /* 0x000fe400078ec0ff */
[----:B------:R-:W-:Y:S02]  /*12090*/  LOP3.LUT R3, R23, 0xffff, RZ, 0xc0, !PT ;  /* 0x0000ffff17037812 */ /* 0x000fe400078ec0ff */
[----:B------:R-:W-:Y:S02]  /*120a0*/  PRMT R2, R2, 0x8880, RZ ;  /* 0x0000888002027816 */ /* 0x000fe400000000ff */
[----:B------:R-:W-:Y:S02]  /*120b0*/  PRMT R5, R3, 0x8880, RZ ;  /* 0x0000888003057816 */ /* 0x000fe400000000ff */
[----:B------:R-:W-:Y:S01]  /*120c0*/  LOP3.LUT P1, RZ, R22, 0xff, RZ, 0xc0, !PT ;  /* 0x000000ff16ff7812 */ /* 0x000fe2000782c0ff */
[----:B------:R-:W-:Y:S01]  /*120d0*/  IMAD.MOV.U32 R3, RZ, RZ, R2 ;  /* 0x000000ffff037224 */ /* 0x000fe200078e0002 */
[----:B------:R-:W-:-:S02]  /*120e0*/  LOP3.LUT P2, RZ, R23, 0xff, RZ, 0xc0, !PT ;  /* 0x000000ff17ff7812 */ /* 0x000fc4000784c0ff */
[----:B------:R-:W2:Y:S04]  /*120f0*/  SHFL.DOWN PT, R5, R5, R0, 0x1f ;  /* 0x08001f0005057589 */ /* 0x000ea800000e0000 */
[----:B------:R3:W4:Y:S02]  /*12100*/  SHFL.DOWN PT, R3, R3, R0, 0x1f ;  /* 0x08001f0003037589 */ /* 0x00072400000e0000 */
[----:B---3--:R-:W-:-:S04]  /*12110*/  SHF.L.U32 R0, R0, 0x1, RZ ;  /* 0x0000000100007819 */ /* 0x008fc800000006ff */
[----:B------:R-:W-:Y:S02]  /*12120*/  ISETP.GE.AND P3, PT, R0, UR4, PT ;  /* 0x0000000400007c0c */ /* 0x000fe4000bf66270 */
[----:B--2---:R-:W-:Y:S02]  /*12130*/  ISETP.NE.OR P2, PT, R5, RZ, P2 ;  /* 0x000000ff0500720c */ /* 0x004fe40001745670 */
[----:B----4-:R-:W-:Y:S02]  /*12140*/  ISETP.NE.OR P1, PT, R3, RZ, P1 ;  /* 0x000000ff0300720c */ /* 0x010fe40000f25670 */
[----:B------:R-:W-:Y:S02]  /*12150*/  SEL R23, RZ, 0x1, !P2 ;  /* 0x00000001ff177807 */ /* 0x000fe40005000000 */
[----:B------:R-:W-:-:S05]  /*12160*/  SEL R22, RZ, 0x1, !P1 ;  /* 0x00000001ff167807 */ /* 0x000fca0004800000 */
[----:B------:R-:W-:Y:S05]  /*12170*/  @!P3 BRA `(.L_x_1481) ;  /* 0xfffffffc00c0b947 */ /* 0x000fea000383ffff */
.L_x_1476:
[----:B------:R-:W-:Y:S05]  /*12180*/  @!P0 EXIT ;  /* 0x000000000000894d */ /* 0x000fea0003800000 */
[----:B------:R-:W4:Y:S02]  /*12190*/  LDCU.64 UR4, c[0x0][0x768] ;  /* 0x0000ed00ff0477ac */ /* 0x000f240008000a00 */
[----:B----4-:R-:W-:-:S04]  /*121a0*/  UISETP.NE.U32.AND UP0, UPT, UR4, URZ, UPT ;  /* 0x000000ff0400728c */ /* 0x010fc8000bf05070 */
[----:B------:R-:W-:-:S09]  /*121b0*/  UISETP.NE.AND.EX UP0, UPT, UR5, URZ, UPT, UP0 ;  /* 0x000000ff0500728c */ /* 0x000fd2000bf05300 */
[----:B------:R-:W-:Y:S05]  /*121c0*/  BRA.U UP0, `(.L_x_1482) ;  /* 0x0000000500307547 */ /* 0x000fea000b800000 */
[----:B------:R-:W4:Y:S01]  /*121d0*/  LDCU.U8 UR6, c[0x0][0x788] ;  /* 0x0000f100ff0677ac */ /* 0x000f220008000000 */
[----:B------:R-:W5:Y:S01]  /*121e0*/  LDCU.64 UR4, c[0x0][0x758] ;  /* 0x0000eb00ff0477ac */ /* 0x000f620008000a00 */
[----:B----4-:R-:W-:Y:S02]  /*121f0*/  ISETP.NE.AND P2, PT, RZ, UR6, PT ;  /* 0x00000006ff007c0c */ /* 0x010fe4000bf45270 */
[----:B-----5:R-:W-:Y:S02]  /*12200*/  IADD3 R4, P1, PT, R24, UR4, RZ ;  /* 0x0000000418047c10 */ /* 0x020fe4000ff3e0ff */
[----:B------:R-:W-:-:S03]  /*12210*/  IADD3 R2, P0, PT, R18, UR4, RZ ;  /* 0x0000000412027c10 */ /* 0x000fc6000ff1e0ff */
[----:B------:R-:W-:Y:S01]  /*12220*/  IMAD.X R5, RZ, RZ, UR5, P1 ;  /* 0x00000005ff057e24 */ /* 0x000fe200088e06ff */
[----:B--23--:R-:W-:-:S05]  /*12230*/  IADD3.X R3, PT, PT, RZ, UR5, RZ, P0, !PT ;  /* 0x00000005ff037c10 */ /* 0x00cfca00087fe4ff */
[----:B------:R-:W2:Y:S04]  /*12240*/  @P2 LDG.E.U8 R7, desc[UR36][R4.64] ;  /* 0x0000002404072981 */ /* 0x000ea8000c1e1100 */
[----:B------:R-:W3:Y:S01]  /*12250*/  @P2 LDG.E.U8 R0, desc[UR36][R2.64] ;  /* 0x0000002402002981 */ /* 0x000ee2000c1e1100 */
[----:B------:R-:W4:Y:S02]  /*12260*/  LDCU.U8 UR4, c[0x0][0x789] ;  /* 0x0000f120ff0477ac */ /* 0x000f240008000000 */
[----:B----4-:R-:W-:Y:S01]  /*12270*/  UISETP.NE.AND UP0, UPT, UR4, URZ, UPT ;  /* 0x000000ff0400728c */ /* 0x010fe2000bf05270 */
        /* <DEDUP_REMOVED lines=14> */
.L_x_1483:
[----:B------:R-:W2:Y:S02]  /*12360*/  LDCU UR4, c[0x0][0x78c] ;  /* 0x0000f180ff0477ac */ /* 0x000ea40008000800 */
[----:B--2---:R-:W-:-:S09]  /*12370*/  UISETP.NE.AND UP0, UPT, UR4, 0x1, UPT ;  /* 0x000000010400788c */ /* 0x004fd2000bf05270 */
[----:B------:R-:W-:Y:S05]  /*12380*/  BRA.U !UP0, `(.L_x_1484) ;  /* 0x0000000108407547 */ /* 0x000fea000b800000 */
[----:B------:R-:W-:Y:S01]  /*12390*/  MOV R0, 0x0 ;  /* 0x0000000000007802 */ /* 0x000fe20000000f00 */
[----:B------:R-:W2:Y:S01]  /*123a0*/  LDCU.64 UR4, c[0x4][0x640] ;  /* 0x0100c800ff0477ac */ /* 0x000ea20008000a00 */
[----:B------:R-:W-:Y:S02]  /*123b0*/  HFMA2 R12, -RZ, RZ, 0, 5.9604644775390625e-08 ;  /* 0x00000001ff0c7431 */ /* 0x000fe400000001ff */
[----:B------:R-:W-:Y:S01]  /*123c0*/  IMAD.MOV.U32 R8, RZ, RZ, 0x2ef ;  /* 0x000002efff087424 */ /* 0x000fe200078e00ff */
[----:B------:R3:W4:Y:S01]  /*123d0*/  LDC.64 R2, c[0x4][R0] ;  /* 0x0100000000027b82 */ /* 0x0007220000000a00 */
[----:B------:R-:W5:Y:S01]  /*123e0*/  LDCU.64 UR8, c[0x4][0x630] ;  /* 0x0100c600ff0877ac */ /* 0x000f620008000a00 */
[----:B------:R-:W-:Y:S01]  /*123f0*/  IMAD.MOV.U32 R13, RZ, RZ, RZ ;  /* 0x000000ffff0d7224 */ /* 0x000fe200078e00ff */
[----:B------:R-:W0:Y:S01]  /*12400*/  LDCU.64 UR6, c[0x4][0x440] ;  /* 0x01008800ff0677ac */ /* 0x000e220008000a00 */
[----:B--2---:R-:W-:Y:S01]  /*12410*/  IMAD.U32 R4, RZ, RZ, UR4 ;  /* 0x00000004ff047e24 */ /* 0x004fe2000f8e00ff */
[----:B------:R-:W-:Y:S01]  /*12420*/  MOV R5, UR5 ;  /* 0x0000000500057c02 */ /* 0x000fe20008000f00 */
[----:B-----5:R-:W-:Y:S01]  /*12430*/  IMAD.U32 R6, RZ, RZ, UR8 ;  /* 0x00000008ff067e24 */ /* 0x020fe2000f8e00ff */
[----:B------:R-:W-:Y:S01]  /*12440*/  MOV R7, UR9 ;  /* 0x0000000900077c02 */ /* 0x000fe20008000f00 */
[----:B0-----:R-:W-:Y:S01]  /*12450*/  IMAD.U32 R10, RZ, RZ, UR6 ;  /* 0x00000006ff0a7e24 */ /* 0x001fe2000f8e00ff */
[----:B---3--:R-:W-:-:S07]  /*12460*/  MOV R11, UR7 ;  /* 0x00000007000b7c02 */ /* 0x008fce0008000f00 */
[----:B------:R-:W-:-:S07]  /*12470*/  LEPC R20, `(.L_x_1484) ;  /* 0x000000001014794e */ /* 0x000fce0000000000 */
[----:B-1--4-:R-:W-:Y:S05]  /*12480*/  CALL.ABS.NOINC R2 ;  /* 0x0000000002007343 */ /* 0x012fea0003c00000 */
.L_x_1484:
        /* <DEDUP_REMOVED lines=25> */
.L_x_1485:
[----:B------:R-:W2:Y:S01]  /*12620*/  LDCU.64 UR4, c[0x0][0x758] ;  /* 0x0000eb00ff0477ac */ /* 0x000ea20008000a00 */
[----:B------:R-:W-:-:S04]  /*12630*/  LOP3.LUT P1, RZ, R23, 0xff, RZ, 0xc0, !PT ;  /* 0x000000ff17ff7812 */ /* 0x000fc8000782c0ff */
[----:B------:R-:W-:Y:S02]  /*12640*/  SEL R3, RZ, 0x1, !P1 ;  /* 0x00000001ff037807 */ /* 0x000fe40004800000 */
[----:B--2---:R-:W-:-:S04]  /*12650*/  IADD3 R18, P0, PT, R18, UR4, RZ ;  /* 0x0000000412127c10 */ /* 0x004fc8000ff1e0ff */
[----:B------:R-:W-:-:S05]  /*12660*/  IADD3.X R19, PT, PT, RZ, UR5, RZ, P0, !PT ;  /* 0x00000005ff137c10 */ /* 0x000fca00087fe4ff */
[----:B------:R-:W-:Y:S01]  /*12670*/  STG.E.U8 desc[UR36][R18.64], R3 ;  /* 0x0000000312007986 */ /* 0x000fe2000c101124 */
[----:B------:R-:W-:Y:S05]  /*12680*/  EXIT ;  /* 0x000000000000794d */ /* 0x000fea0003800000 */
.L_x_1482:
[----:B------:R-:W4:Y:S01]  /*12690*/  LDCU.U8 UR4, c[0x0][0x788] ;  /* 0x0000f100ff0477ac */ /* 0x000f220008000000 */
[----:B------:R-:W5:Y:S01]  /*126a0*/  LDCU.U8 UR5, c[0x0][0x789] ;  /* 0x0000f120ff0577ac */ /* 0x000f620008000000 */
[----:B----4-:R-:W-:Y:S02]  /*126b0*/  UISETP.NE.AND UP1, UPT, UR4, URZ, UPT ;  /* 0x000000ff0400728c */ /* 0x010fe4000bf25270 */
[----:B-----5:R-:W-:-:S07]  /*126c0*/  UISETP.NE.AND UP0, UPT, UR5, URZ, UPT ;  /* 0x000000ff0500728c */ /* 0x020fce000bf05270 */
[----:B------:R-:W-:Y:S05]  /*126d0*/  BRA.U !UP1, `(.L_x_1486) ;  /* 0x0000000109187547 */ /* 0x000fea000b800000 */
[----:B--23--:R-:W2:Y:S04]  /*126e0*/  LDG.E.U8 R3, desc[UR36][R6.64] ;  /* 0x0000002406037981 */ /* 0x00cea8000c1e1100 */
[----:B------:R-:W3:Y:S01]  /*126f0*/  LDG.E.U8 R0, desc[UR36][R6.64+0x1] ;  /* 0x0000012406007981 */ /* 0x000ee2000c1e1100 */
[----:B--2---:R-:W-:Y:S02]  /*12700*/  LOP3.LUT P0, RZ, R3, 0xff, R22, 0xc8, !PT ;  /* 0x000000ff03ff7812 */ /* 0x004fe4000780c816 */
[----:B---3--:R-:W-:Y:S02]  /*12710*/  LOP3.LUT P1, RZ, R0, 0xff, R23, 0xc8, !PT ;  /* 0x000000ff00ff7812 */ /* 0x008fe4000782c817 */
[----:B------:R-:W-:Y:S02]  /*12720*/  SEL R22, RZ, 0x1, !P0 ;  /* 0x00000001ff167807 */ /* 0x000fe40004000000 */
[----:B------:R-:W-:-:S09]  /*12730*/  SEL R23, RZ, 0x1, !P1 ;  /* 0x00000001ff177807 */ /* 0x000fd20004800000 */
.L_x_1486:
[----:B------:R-:W-:Y:S05]  /*12740*/  BRA.U !UP0, `(.L_x_1487) ;  /* 0x0000000108cc7547 */ /* 0x000fea000b800000 */
[----:B------:R-:W4:Y:S02]  /*12750*/  LDCU UR4, c[0x0][0x78c] ;  /* 0x0000f180ff0477ac */ /* 0x000f240008000800 */
[----:B----4-:R-:W-:-:S09]  /*12760*/  UISETP.NE.AND UP0, UPT, UR4, 0x1, UPT ;  /* 0x000000010400788c */ /* 0x010fd2000bf05270 */
[----:B------:R-:W-:Y:S05]  /*12770*/  BRA.U !UP0, `(.L_x_1488) ;  /* 0x0000000108407547 */ /* 0x000fea000b800000 */
[----:B--23--:R-:W-:Y:S01]  /*12780*/  MOV R0, 0x0 ;  /* 0x0000000000007802 */ /* 0x00cfe20000000f00 */
        /* <DEDUP_REMOVED lines=15> */
.L_x_1488:
[----:B------:R-:W4:Y:S01]  /*12880*/  LDCU.64 UR4, c[0x0][0x758] ;  /* 0x0000eb00ff0477ac */ /* 0x000f220008000a00 */
[----:B------:R-:W-:-:S04]  /*12890*/  LOP3.LUT P0, RZ, R22, 0xff, RZ, 0xc0, !PT ;  /* 0x000000ff16ff7812 */ /* 0x000fc8000780c0ff */
[----:B--23--:R-:W-:Y:S02]  /*128a0*/  SEL R3, RZ, 0x1, !P0 ;  /* 0x00000001ff037807 */ /* 0x00cfe40004000000 */
[----:B----4-:R-:W-:Y:S01]  /*128b0*/  IADD3 R24, P1, PT, R24, UR4, RZ ;  /* 0x0000000418187c10 */ /* 0x010fe2000ff3e0ff */
        /* <DEDUP_REMOVED lines=21> */
.L_x_1489:
[----:B------:R-:W2:Y:S01]  /*12a10*/  LDCU.64 UR4, c[0x0][0x758] ;  /* 0x0000eb00ff0477ac */ /* 0x000ea20008000a00 */
[----:B------:R-:W-:-:S04]  /*12a20*/  LOP3.LUT P0, RZ, R23, 0xff, RZ, 0xc0, !PT ;  /* 0x000000ff17ff7812 */ /* 0x000fc8000780c0ff */
[----:B------:R-:W-:Y:S02]  /*12a30*/  SEL R3, RZ, 0x1, !P0 ;  /* 0x00000001ff037807 */ /* 0x000fe40004000000 */
[----:B--2---:R-:W-:-:S04]  /*12a40*/  IADD3 R18, P1, PT, R18, UR4, RZ ;  /* 0x0000000412127c10 */ /* 0x004fc8000ff3e0ff */
[----:B------:R-:W-:-:S05]  /*12a50*/  IADD3.X R19, PT, PT, RZ, UR5, RZ, P1, !PT ;  /* 0x00000005ff137c10 */ /* 0x000fca0008ffe4ff */
[----:B------:R-:W-:Y:S01]  /*12a60*/  STG.E.U8 desc[UR36][R18.64], R3 ;  /* 0x0000000312007986 */ /* 0x000fe2000c101124 */
[----:B------:R-:W-:Y:S05]  /*12a70*/  EXIT ;  /* 0x000000000000794d */ /* 0x000fea0003800000 */
.L_x_1487:
[----:B------:R-:W-:Y:S04]  /*12a80*/  STG.E.U8 desc[UR36][R6.64], R22 ;  /* 0x0000001606007986 */ /* 0x000fe8000c101124 */
[----:B------:R-:W-:Y:S01]  /*12a90*/  STG.E.U8 desc[UR36][R6.64+0x1], R23 ;  /* 0x0000011706007986 */ /* 0x000fe2000c101124 */
[----:B------:R-:W-:Y:S05]  /*12aa0*/  EXIT ;  /* 0x000000000000794d */ /* 0x000fea0003800000 */
.L_x_1458:
        /* <DEDUP_REMOVED lines=11> */
[----:B------:R-:W-:-:S04]  /*12b60*/  ISETP.NE.U32.AND P0, PT, R8, RZ, PT ;  /* 0x000000ff0800720c */ /* 0x000fc80003f05070 */
[----:B------:R-:W-:-:S13]  /*12b70*/  ISETP.NE.AND.EX P0, PT, R9, RZ, PT, P0 ;  /* 0x000000ff0900720c */ /* 0x000fda0003f05300 */
[----:B------:R-:W-:Y:S05]  /*12b80*/  @P0 BRA `(.L_x_1490) ;  /* 0x0000000400300947 */ /* 0x000fea0003800000 */
[----:B------:R-:W2:Y:S01]  /*12b90*/  LDCU.U8 UR6, c[0x0][0x788] ;  /* 0x0000f100ff0677ac */ /* 0x000ea20008000000 */
[----:B------:R-:W3:Y:S01]  /*12ba0*/  LDCU.64 UR4, c[0x0][0x758] ;  /* 0x0000eb00ff0477ac */ /* 0x000ee20008000a00 */
[----:B--2---:R-:W-:Y:S02]  /*12bb0*/  ISETP.NE.AND P2, PT, RZ, UR6, PT ;  /* 0x00000006ff007c0c */ /* 0x004fe4000bf45270 */
[----:B---3--:R-:W-:Y:S02]  /*12bc0*/  IADD3 R4, P1, PT, R25, UR4, RZ ;  /* 0x0000000419047c10 */ /* 0x008fe4000ff3e0ff */
[----:B------:R-:W-:-:S03]  /*12bd0*/  IADD3 R2, P0, PT, R18, UR4, RZ ;  /* 0x0000000412027c10 */ /* 0x000fc6000ff1e0ff */
[----:B------:R-:W-:Y:S01]  /*12be0*/  IMAD.X R5, RZ, RZ, UR5, P1 ;  /* 0x00000005ff057e24 */ /* 0x000fe200088e06ff */
[----:B------:R-:W-:-:S05]  /*12bf0*/  IADD3.X R3, PT, PT, RZ, UR5, RZ, P0, !PT ;  /* 0x00000005ff037c10 */ /* 0x000fca00087fe4ff */
        /* <DEDUP_REMOVED lines=18> */
.L_x_1491:
        /* <DEDUP_REMOVED lines=19> */
.L_x_1492:
        /* <DEDUP_REMOVED lines=25> */
.L_x_1493:
[----:B------:R-:W2:Y:S01]  /*12fe0*/  LDCU.64 UR4, c[0x0][0x758] ;  /* 0x0000eb00ff0477ac */ /* 0x000ea20008000a00 */
[----:B------:R-:W-:-:S04]  /*12ff0*/  LOP3.LUT P1, RZ, R22, 0xff, RZ, 0xc0, !PT ;  /* 0x000000ff16ff7812 */ /* 0x000fc8000782c0ff */
[----:B------:R-:W-:Y:S02]  /*13000*/  SEL R3, RZ, 0x1, !P1 ;  /* 0x00000001ff037807 */ /* 0x000fe40004800000 */
[----:B--2---:R-:W-:-:S04]  /*13010*/  IADD3 R18, P0, PT, R18, UR4, RZ ;  /* 0x0000000412127c10 */ /* 0x004fc8000ff1e0ff */
[----:B------:R-:W-:-:S05]  /*13020*/  IADD3.X R19, PT, PT, RZ, UR5, RZ, P0, !PT ;  /* 0x00000005ff137c10 */ /* 0x000fca00087fe4ff */
[----:B------:R-:W-:Y:S01]  /*13030*/  STG.E.U8 desc[UR36][R18.64], R3 ;  /* 0x0000000312007986 */ /* 0x000fe2000c101124 */
[----:B------:R-:W-:Y:S05]  /*13040*/  EXIT ;  /* 0x000000000000794d */ /* 0x000fea0003800000 */
.L_x_1490:
[----:B------:R-:W2:Y:S01]  /*13050*/  LDCU.U8 UR4, c[0x0][0x788] ;  /* 0x0000f100ff0477ac */ /* 0x000ea20008000000 */
[----:B------:R-:W3:Y:S01]  /*13060*/  LDCU.U8 UR5, c[0x0][0x789] ;  /* 0x0000f120ff0577ac */ /* 0x000ee20008000000 */
[----:B--2---:R-:W-:Y:S02]  /*13070*/  UISETP.NE.AND UP0, UPT, UR4, URZ, UPT ;  /* 0x000000ff0400728c */ /* 0x004fe4000bf05270 */
[----:B---3--:R-:W-:-:S07]  /*13080*/  UISETP.NE.AND UP1, UPT, UR5, URZ, UPT ;  /* 0x000000ff0500728c */ /* 0x008fce000bf25270 */
[----:B------:R-:W-:Y:S05]  /*13090*/  BRA.U !UP0, `(.L_x_1494) ;  /* 0x0000000108187547 */ /* 0x000fea000b800000 */
[----:B------:R-:W2:Y:S04]  /*130a0*/  LDG.E.U8 R0, desc[UR36][R6.64] ;  /* 0x0000002406007981 */ /* 0x000ea8000c1e1100 */
[----:B------:R-:W3:Y:S01]  /*130b0*/  LDG.E.U8 R3, desc[UR36][R6.64+0x1] ;  /* 0x0000012406037981 */ /* 0x000ee2000c1e1100 */
[----:B--2---:R-:W-:Y:S02]  /*130c0*/  LOP3.LUT P0, RZ, R0, 0xff, R23, 0xc8, !PT ;  /* 0x000000ff00ff7812 */ /* 0x004fe4000780c817 */
[----:B---3--:R-:W-:Y:S02]  /*130d0*/  LOP3.LUT P1, RZ, R3, 0xff, R22, 0xc8, !PT ;  /* 0x000000ff03ff7812 */ /* 0x008fe4000782c816 */
[----:B------:R-:W-:Y:S02]  /*130e0*/  SEL R23, RZ, 0x1, !P0 ;  /* 0x00000001ff177807 */ /* 0x000fe40004000000 */
[----:B------:R-:W-:-:S09]  /*130f0*/  SEL R22, RZ, 0x1, !P1 ;  /* 0x00000001ff167807 */ /* 0x000fd20004800000 */
.L_x_1494:
        /* <DEDUP_REMOVED lines=20> */
.L_x_1496:
        /* <DEDUP_REMOVED lines=25> */
.L_x_1497:
[----:B------:R-:W2:Y:S01]  /*133d0*/  LDCU.64 UR4, c[0x0][0x758] ;  /* 0x0000eb00ff0477ac */ /* 0x000ea20008000a00 */
[----:B------:R-:W-:-:S04]  /*133e0*/  LOP3.LUT P0, RZ, R22, 0xff, RZ, 0xc0, !PT ;  /* 0x000000ff16ff7812 */ /* 0x000fc8000780c0ff */
[----:B------:R-:W-:Y:S02]  /*133f0*/  SEL R3, RZ, 0x1, !P0 ;  /* 0x00000001ff037807 */ /* 0x000fe40004000000 */
[----:B--2---:R-:W-:-:S04]  /*13400*/  IADD3 R18, P1, PT, R18, UR4, RZ ;  /* 0x0000000412127c10 */ /* 0x004fc8000ff3e0ff */
[----:B------:R-:W-:-:S05]  /*13410*/  IADD3.X R19, PT, PT, RZ, UR5, RZ, P1, !PT ;  /* 0x00000005ff137c10 */ /* 0x000fca0008ffe4ff */
[----:B------:R-:W-:Y:S01]  /*13420*/  STG.E.U8 desc[UR36][R18.64], R3 ;  /* 0x0000000312007986 */ /* 0x000fe2000c101124 */
[----:B------:R-:W-:Y:S05]  /*13430*/  EXIT ;  /* 0x000000000000794d */ /* 0x000fea0003800000 */
.L_x_1495:
[----:B------:R-:W-:Y:S04]  /*13440*/  STG.E.U8 desc[UR36][R6.64], R23 ;  /* 0x0000001706007986 */ /* 0x000fe8000c101124 */
[----:B------:R-:W-:Y:S01]  /*13450*/  STG.E.U8 desc[UR36][R6.64+0x1], R22 ;  /* 0x0000011606007986 */ /* 0x000fe2000c101124 */
[----:B------:R-:W-:Y:S05]  /*13460*/  EXIT ;  /* 0x000000000000794d */ /* 0x000fea0003800000 */
.L_x_1498:
        /* <DEDUP_REMOVED lines=9> */
.L_x_7759:


//--------------------- .text._ZN2at6native13reduce_kernelILi64ELi4ENS0_8ReduceOpIN3c107complexIdEENS0_14func_wrapper_tIbZZZNS0_14or_kernel_cudaERNS_14TensorIteratorEENKUlvE_clEvENKUlvE6_clEvEUlbS5_E_EEjbLi4ELi4EEEEEvT1_ --------------------------
	.section	.text._ZN2at6native13reduce_kernelILi64ELi4ENS0_8ReduceOpIN3c107complexIdEENS0_14func_wrapper_tIbZZZNS0_14or_kernel_cudaERNS_14TensorIteratorEENKUlvE_clEvENKUlvE6_clEvEUlbS5_E_EEjbLi4ELi4EEEEEvT1_,"ax",@progbits
	.align	128
        .global         _ZN2at6native13reduce_kernelILi64ELi4ENS0_8ReduceOpIN3c107complexIdEENS0_14func_wrapper_tIbZZZNS0_14or_kernel_cudaERNS_14TensorIteratorEENKUlvE_clEvENKUlvE6_clEvEUlbS5_E_EEjbLi4ELi4EEEEEvT1_
        .type           _ZN2at6native13reduce_kernelILi64ELi4ENS0_8ReduceOpIN3c107complexIdEENS0_14func_wrapper_tIbZZZNS0_14or_kernel_cudaERNS_14TensorIteratorEENKUlvE_clEvENKUlvE6_clEvEUlbS5_E_EEjbLi4ELi4EEEEEvT1_,@function
        .size           _ZN2at6native13reduce_kernelILi64ELi4ENS0_8ReduceOpIN3c107complexIdEENS0_14func_wrapper_tIbZZZNS0_14or_kernel_cudaERNS_14TensorIteratorEENKUlvE_clEvENKUlvE6_clEvEUlbS5_E_EEjbLi4ELi4EEEEEvT1_,(.L_x_7760 - _ZN2at6native13reduce_kernelILi64ELi4ENS0_8ReduceOpIN3c107complexIdEENS0_14func_wrapper_tIbZZZNS0_14or_kernel_cudaERNS_14TensorIteratorEENKUlvE_clEvENKUlvE6_clEvEUlbS5_E_EEjbLi4ELi4EEEEEvT1_)
        .other          _ZN2at6native13reduce_kernelILi64ELi4ENS0_8ReduceOpIN3c107complexIdEENS0_14func_wrapper_tIbZZZNS0_14or_kernel_cudaERNS_14TensorIteratorEENKUlvE_clEvENKUlvE6_clEvEUlbS5_E_EEjbLi4ELi4EEEEEvT1_,@"STO_CUDA_ENTRY STV_DEFAULT"
_ZN2at6native13reduce_kernelILi64ELi4ENS0_8ReduceOpIN3c107complexIdEENS0_14func_wrapper_tIbZZZNS0_14or_kernel_cudaERNS_14TensorIteratorEENKUlvE_clEvENKUlvE6_clEvEUlbS5_E_EEjbLi4ELi4EEEEEvT1_:
.text._ZN2at6native13reduce_kernelILi64ELi4ENS0_8ReduceOpIN3c107complexIdEENS0_14func_wrapper_tIbZZZNS0_14or_kernel_cudaERNS_14TensorIteratorEENKUlvE_clEvENKUlvE6_clEvEUlbS5_E_EEjbLi4ELi4EEEEEvT1_:
[----:B------:R-:W0:Y:S01]  /*0000*/  LDC R1, c[0x0][0x37c] ;  /* 0x0000df00ff017b82 */ /* 0x000e220000000800 */
[----:B------:R-:W1:Y:S01]  /*0010*/  S2R R19, SR_TID.X ;  /* 0x0000000000137919 */ /* 0x000e620000002100 */
[----:B------:R-:W1:Y:S01]  /*0020*/  LDCU.128 UR8, c[0x0][0x3a0] ;  /* 0x00007400ff0877ac */ /* 0x000e620008000c00 */
        /* <DEDUP_REMOVED lines=12> */
[----:B------:R-:W-:Y:S02]  /*00f0*/  IMAD.MOV.U32 R0, RZ, RZ, RZ ;  /* 0x000000ffff007224 */ /* 0x000fe400078e00ff */
[----:B------:R-:W-:-:S02]  /*0100*/  IMAD R87, R2, UR9, R5 ;  /* 0x0000000902577c24 */ /* 0x000fc4000f8e0205 */
        /* <DEDUP_REMOVED lines=279> */
.L_x_1499:
        /* <DEDUP_REMOVED lines=11> */
[----:B------:R-:W-:-:S04]  /*1330*/  IADD3.X R91, PT, PT, RZ, UR5, RZ, P0, !PT ;  /* 0x00000005ff5b7c10 */ /* 0x000fc800087fe4ff */
[----:B------:R-:W-:Y:S05]  /*1340*/  BRA.U !UP0, `(.L_x_1502) ;  /* 0x0000000908047547 */ /* 0x000fea000b800000 */
        /* <DEDUP_REMOVED lines=9> */
[----:B------:R-:W-:Y:S01]  /*13e0*/  IMAD.U32 R5, RZ, RZ, UR5 ;  /* 0x00000005ff057e24 */ /* 0x000fe2000f8e00ff */
[----:B---3--:R-:W-:Y:S01]  /*13f0*/  MOV R6, UR6 ;  /* 0x0000000600067c02 */ /* 0x008fe20008000f00 */
[----:B------:R-:W-:-:S02]  /*1400*/  IMAD.U32 R7, RZ, RZ, UR7 ;  /* 0x00000007ff077e24 */ /* 0x000fc4000f8e00ff */
[----:B----4-:R-:W-:Y:S01]  /*1410*/  IMAD.U32 R10, RZ, RZ, UR8 ;  /* 0x00000008ff0a7e24 */ /* 0x010fe2000f8e00ff */
[----:B-1----:R-:W-:-:S07]  /*1420*/  MOV R11, UR9 ;  /* 0x00000009000b7c02 */ /* 0x002fce0008000f00 */
[----:B------:R-:W-:-:S07]  /*1430*/  LEPC R20, `(.L_x_1503) ;  /* 0x000000001014794e */ /* 0x000fce0000000000 */
[----:B--2---:R-:W-:Y:S05]  /*1440*/  CALL.ABS.NOINC R14 ;  /* 0x000000000e007343 */ /* 0x004fea0003c00000 */
.L_x_1503:
        /* <DEDUP_REMOVED lines=34> */
.L_x_1508:
[----:B------:R-:W-:-:S07]  /*1670*/  SEL R4, RZ, 0x1, !P0 ;  /* 0x00000001ff047807 */ /* 0x000fce0004000000 */
.L_x_1507:
[----:B------:R-:W-:Y:S05]  /*1680*/  BSYNC.RECONVERGENT B1 ;  /* 0x0000000000017941 */ /* 0x000fea0003800200 */
.L_x_1506:
[----:B------:R-:W0:Y:S01]  /*1690*/  LDC R5, c[0x0][0x388] ;  /* 0x0000e200ff057b82 */ /* 0x000e220000000800 */
[----:B------:R-:W-:-:S05]  /*16a0*/  IADD3 R90, P0, PT, R90, 0x40, RZ ;  /* 0x000000405a5a7810 */ /* 0x000fca0007f1e0ff */
[----:B------:R-:W-:Y:S01]  /*16b0*/  IMAD.X R91, RZ, RZ, R91, P0 ;  /* 0x000000ffff5b7224 */ /* 0x000fe200000e065b */
[----:B0-----:R-:W-:-:S07]  /*16c0*/  IADD3 R0, PT, PT, R8, -0x4, R5 ;  /* 0xfffffffc08007810 */ /* 0x001fce0007ffe005 */
.L_x_1505:
[----:B------:R-:W-:Y:S05]  /*16d0*/  BSYNC.RECONVERGENT B0 ;  /* 0x0000000000007941 */ /* 0x000fea0003800200 */
.L_x_1504:
        /* <DEDUP_REMOVED lines=13> */
.L_x_1511:
        /* <DEDUP_REMOVED lines=8> */
[----:B------:R-:W-:Y:S02]  /*1830*/  PLOP3.LUT P0, PT, PT, PT, PT, 0x80, 0x8 ;  /* 0x000000000008781c */ /* 0x000fe40003f0f070 */
[----:B------:R-:W-:Y:S02]  /*1840*/  LOP3.LUT P3, RZ, R3, 0xff, RZ, 0xc0, !PT ;  /* 0x000000ff03ff7812 */ /* 0x000fe4000786c0ff */
[----:B0-----:R-:W-:-:S04]  /*1850*/  IADD3 R11, PT, PT, R11, UR4, RZ ;  /* 0x000000040b0b7c10 */ /* 0x001fc8000fffe0ff */
[----:B------:R-:W-:Y:S01]  /*1860*/  LEA R3, R11, 0x3, 0x2 ;  /* 0x000000030b037811 */ /* 0x000fe200078e10ff */
        /* <DEDUP_REMOVED lines=17> */
.L_x_1510:
[----:B------:R-:W-:Y:S05]  /*1980*/  BSYNC.RECONVERGENT B0 ;  /* 0x0000000000007941 */ /* 0x000fea0003800200 */
.L_x_1509:
        /* <DEDUP_REMOVED lines=20> */
.L_x_1515:
[----:B------:R-:W-:Y:S05]  /*1ad0*/  BSYNC.RECONVERGENT B1 ;  /* 0x0000000000017941 */ /* 0x000fea0003800200 */
.L_x_1514:
[----:B------:R-:W-:-:S07]  /*1ae0*/  SEL R4, RZ, 0x1, !P0 ;  /* 0x00000001ff047807 */ /* 0x000fce0004000000 */
.L_x_1513:
[----:B------:R-:W-:Y:S05]  /*1af0*/  BSYNC.RECONVERGENT B0 ;  /* 0x0000000000007941 */ /* 0x000fea0003800200 */
.L_x_1512:
[----:B------:R-:W-:Y:S02]  /*1b00*/  LOP3.LUT R4, R25, R4, R10, 0xfe, !PT ;  /* 0x0000000419047212 */ /* 0x000fe400078efe0a */
[----:B------:R-:W-:Y:S02]  /*1b10*/  PLOP3.LUT P1, PT, PT, PT, PT, 0x8, 0x80 ;  /* 0x000000000080781c */ /* 0x000fe40003f2e170 */
[----:B------:R-:W-:Y:S02]  /*1b20*/  PLOP3.LUT P2, PT, PT, PT, PT, 0x8, 0x80 ;  /* 0x000000000080781c */ /* 0x000fe40003f4e170 */
[----:B------:R-:W-:Y:S02]  /*1b30*/  LOP3.LUT P0, RZ, R4, 0xff, R3, 0xc8, !PT ;  /* 0x000000ff04ff7812 */ /* 0x000fe4000780c803 */
[----:B------:R-:W-:Y:S01]  /*1b40*/  PLOP3.LUT P3, PT, PT, PT, PT, 0x8, 0x80 ;  /* 0x000000000080781c */ /* 0x000fe20003f6e170 */
[----:B------:R-:W-:-:S12]  /*1b50*/  BRA `(.L_x_1516) ;  /* 0x000000c400c87947 */ /* 0x000fd80003800000 */
.L_x_1502:
        /* <DEDUP_REMOVED lines=23> */
[----:B------:R-:W-:Y:S01]  /*1cd0*/  CS2R R72, SRZ ;  /* 0x0000000000487805 */ /* 0x000fe2000001ff00 */
[----:B0-----:R-:W-:Y:S01]  /*1ce0*/  IMAD.U32 R0, RZ, RZ, UR4 ;  /* 0x00000004ff007e24 */ /* 0x001fe2000f8e00ff */
[----:B------:R-:W0:Y:S01]  /*1cf0*/  LDCU.U8 UR4, c[0x0][0x381] ;  /* 0x00007020ff0477ac */ /* 0x000e220008000000 */
[----:B------:R-:W-:-:S02]  /*1d00*/  CS2R R34, SRZ ;  /* 0x0000000000227805 */ /* 0x000fc4000001ff00 */
[----:B------:R-:W-:Y:S01]  /*1d10*/  CS2R R32, SRZ ;  /* 0x0000000000207805 */ /* 0x000fe2000001ff00 */
[----:B------:R-:W-:Y:S01]  /*1d20*/  IMAD R4, R0, 0x3, R87 ;  /* 0x0000000300047824 */ /* 0x000fe200078e0257 */
[----:B------:R-:W-:Y:S02]  /*1d30*/  CS2R R30, SRZ ;  /* 0x00000000001e7805 */ /* 0x000fe4000001ff00 */
[----:B------:R-:W-:Y:S02]  /*1d40*/  CS2R R28, SRZ ;  /* 0x00000000001c7805 */ /* 0x000fe4000001ff00 */
[----:B------:R-:W-:Y:S02]  /*1d50*/  CS2R R26, SRZ ;  /* 0x00000000001a7805 */ /* 0x000fe4000001ff00 */
[----:B------:R-:W-:Y:S02]  /*1d60*/  CS2R R24, SRZ ;  /* 0x0000000000187805 */ /* 0x000fe4000001ff00 */
[----:B------:R-:W-:-:S02]  /*1d70*/  ISETP.GE.U32.AND P0, PT, R4, R11, PT ;  /* 0x0000000b0400720c */ /* 0x000fc40003f06070 */
        /* <DEDUP_REMOVED lines=9> */
[----:B0-----:R-:W-:Y:S01]  /*1e10*/  MOV R3, UR4 ;  /* 0x0000000400037c02 */ /* 0x001fe20008000f00 */
        /* <DEDUP_REMOVED lines=11> */
[----:B------:R-:W-:Y:S01]  /*1ed0*/  CS2R R64, SRZ ;  /* 0x0000000000407805 */ /* 0x000fe2000001ff00 */
[----:B------:R-:W-:-:S02]  /*1ee0*/  IMAD.U32 R81, RZ, RZ, UR4 ;  /* 0x00000004ff517e24 */ /* 0x000fc4000f8e00ff */
[----:B------:R-:W-:Y:S02]  /*1ef0*/  IMAD.U32 R10, RZ, RZ, UR4 ;  /* 0x00000004ff0a7e24 */ /* 0x000fe4000f8e00ff */
[----:B------:R-:W-:Y:S02]  /*1f00*/  IMAD.U32 R62, RZ, RZ, UR4 ;  /* 0x00000004ff3e7e24 */ /* 0x000fe4000f8e00ff */
[----:B------:R-:W-:Y:S01]  /*1f10*/  IMAD.U32 R9, RZ, RZ, UR4 ;  /* 0x00000004ff097e24 */ /* 0x000fe2000f8e00ff */
[----:B------:R-:W-:Y:S06]  /*1f20*/  @P0 BRA `(.L_x_1519) ;  /* 0x0000000800800947 */ /* 0x000fec0003800000 */
[----:B------:R-:W0:Y:S01]  /*1f30*/  LDC R0, c[0x0][0x390] ;  /* 0x0000e400ff007b82 */ /* 0x000e220000000800 */
[C---:B------:R-:W-:Y:S02]  /*1f40*/  PRMT R80, R3.reuse, 0x7610, R80 ;  /* 0x0000761003507816 */ /* 0x040fe40000000050 */
[C---:B------:R-:W-:Y:S02]  /*1f50*/  PRMT R63, R3.reuse, 0x7610, R63 ;  /* 0x00007610033f7816 */ /* 0x040fe4000000003f */
[C---:B------:R-:W-:Y:S02]  /*1f60*/  PRMT R18, R3.reuse, 0x7610, R18 ;  /* 0x0000761003127816 */ /* 0x040fe40000000012 */
[C---:B------:R-:W-:Y:S01]  /*1f70*/  PRMT R86, R3.reuse, 0x7610, R86 ;  /* 0x0000761003567816 */ /* 0x040fe20000000056 */
[----:B------:R-:W1:Y:S01]  /*1f80*/  LDC R11, c[0x0][0x388] ;  /* 0x0000e200ff0b7b82 */ /* 0x000e620000000800 */
        /* <DEDUP_REMOVED lines=11> */
.L_x_1520:
[----:B------:R-:W-:-:S05]  /*2040*/  SHF.R.U32.HI R29, RZ, 0x2, R87 ;  /* 0x00000002ff1d7819 */ /* 0x000fca0000011657 */
[----:B------:R-:W-:-:S05]  /*2050*/  IMAD.WIDE.U32 R28, R29, 0x40, R90 ;  /* 0x000000401d1c7825 */ /* 0x000fca00078e005a */
[----:B------:R-:W2:Y:S01]  /*2060*/  LDG.E.ENL2.256 R68, R64, desc[UR36][R28.64] ;  /* 0xfe0000241c40797e */ /* 0x000ea20008121944 */
[----:B0-----:R-:W-:-:S03]  /*2070*/  IMAD.IADD R87, R87, 0x1, R0 ;  /* 0x0000000157577824 */ /* 0x001fc600078e0200 */
[----:B------:R-:W3:Y:S02]  /*2080*/  LDG.E.ENL2.256 R12, R4, desc[UR36][R28.64+0x20] ;  /* 0xfe0001241c04797e */ /* 0x000ee4000812190c */
[----:B------:R-:W-:-:S05]  /*2090*/  SHF.R.U32.HI R31, RZ, 0x2, R87 ;  /* 0x00000002ff1f7819 */ /* 0x000fca0000011657 */
[----:B------:R-:W-:-:S05]  /*20a0*/  IMAD.WIDE.U32 R30, R31, 0x40, R90 ;  /* 0x000000401f1e7825 */ /* 0x000fca00078e005a */
[----:B------:R-:W4:Y:S01]  /*20b0*/  LDG.E.ENL2.256 R24, R20, desc[UR36][R30.64] ;  /* 0xfe0000241e14797e */ /* 0x000f220008121918 */
[----:B------:R-:W-:Y:S02]  /*20c0*/  LOP3.LUT P0, RZ, R9, 0xff, RZ, 0xc0, !PT ;  /* 0x000000ff09ff7812 */ /* 0x000fe4000780c0ff */
[----:B------:R-:W-:Y:S02]  /*20d0*/  LOP3.LUT P5, RZ, R8, 0xff, RZ, 0xc0, !PT ;  /* 0x000000ff08ff7812 */ /* 0x000fe400078ac0ff */
[----:B------:R-:W-:Y:S02]  /*20e0*/  PLOP3.LUT P6, PT, PT, PT, PT, 0x80, 0x8 ;  /* 0x000000000008781c */ /* 0x000fe40003fcf070 */
[----:B------:R-:W-:Y:S02]  /*20f0*/  LOP3.LUT P2, RZ, R62, 0xff, RZ, 0xc0, !PT ;  /* 0x000000ff3eff7812 */ /* 0x000fe4000784c0ff */
[----:B------:R-:W-:Y:S01]  /*2100*/  LOP3.LUT P1, RZ, R82, 0xff, RZ, 0xc0, !PT ;  /* 0x000000ff52ff7812 */ /* 0x000fe2000782c0ff */
[----:B------:R-:W5:Y:S01]  /*2110*/  LDG.E.ENL2.256 R32, R28, desc[UR36][R30.64+0x20] ;  /* 0xfe0001241e1c797e */ /* 0x000f620008121920 */
[----:B------:R-:W-:-:S05]  /*2120*/  IMAD.IADD R87, R87, 0x1, R0 ;  /* 0x0000000157577824 */ /* 0x000fca00078e0200 */
[----:B------:R-:W-:-:S05]  /*2130*/  SHF.R.U32.HI R9, RZ, 0x2, R87 ;  /* 0x00000002ff097819 */ /* 0x000fca0000011657 */
[----:B------:R-:W-:-:S05]  /*2140*/  IMAD.WIDE.U32 R8, R9, 0x40, R90 ;  /* 0x0000004009087825 */ /* 0x000fca00078e005a */
[----:B------:R-:W5:Y:S01]  /*2150*/  LDG.E.ENL2.256 R76, R72, desc[UR36][R8.64] ;  /* 0xfe0000240848797e */ /* 0x000f62000812194c */
[----:B------:R-:W-:-:S04]  /*2160*/  IADD3 R87, PT, PT, R87, R0, RZ ;  /* 0x0000000057577210 */ /* 0x000fc80007ffe0ff */
[----:B------:R-:W-:Y:S01]  /*2170*/  SHF.R.U32.HI R45, RZ, 0x2, R87 ;  /* 0x00000002ff2d7819 */ /* 0x000fe20000011657 */
[----:B--2---:R-:W-:Y:S02]  /*2180*/  @!P5 DSETP.NEU.AND P3, PT, R66, RZ, PT ;  /* 0x000000ff4200d22a */ /* 0x004fe40003f6d000 */
[----:B------:R-:W-:-:S04]  /*2190*/  @!P0 DSETP.NEU.AND P4, PT, R70, RZ, PT ;  /* 0x000000ff4600822a */ /* 0x000fc80003f8d000 */
[----:B------:R-:W-:Y:S01]  /*21a0*/  @!P5 DSETP.NEU.OR P6, PT, R64, RZ, P3 ;  /* 0x000000ff4000d22a */ /* 0x000fe20001fcd400 */
[----:B------:R-:W-:Y:S01]  /*21b0*/  PLOP3.LUT P5, PT, PT, PT, PT, 0x80, 0x8 ;  /* 0x000000000008781c */ /* 0x000fe20003faf070 */
[----:B---3--:R-:W-:-:S04]  /*21c0*/  @!P2 DSETP.NEU.AND P3, PT, R6, RZ, PT ;  /* 0x000000ff0600a22a */ /* 0x008fc80003f6d000 */
[----:B------:R-:W-:Y:S02]  /*21d0*/  P2R R36, PR, RZ, 0x40 ;  /* 0x00000040ff247803 */ /* 0x000fe40000000000 */
[----:B------:R-:W-:Y:S01]  /*21e0*/  PLOP3.LUT P6, PT, PT, PT, PT, 0x80, 0x8 ;  /* 0x000000000008781c */ /* 0x000fe20003fcf070 */
[----:B------:R-:W-:Y:S01]  /*21f0*/  @!P2 DSETP.NEU.OR P5, PT, R4, RZ, P3 ;  /* 0x000000ff0400a22a */ /* 0x000fe20001fad400 */
[----:B------:R-:W-:Y:S01]  /*2200*/  PLOP3.LUT P3, PT, PT, PT, PT, 0x80, 0x8 ;  /* 0x000000000008781c */ /* 0x000fe20003f6f070 */
[----:B------:R-:W-:-:S04]  /*2210*/  @!P1 DSETP.NEU.AND P2, PT, R14, RZ, PT ;  /* 0x000000ff0e00922a */ /* 0x000fc80003f4d000 */
[----:B------:R-:W-:Y:S01]  /*2220*/  @!P0 DSETP.NEU.OR P6, PT, R68, RZ, P4 ;  /* 0x000000ff4400822a */ /* 0x000fe200027cd400 */
[----:B------:R-:W-:Y:S02]  /*2230*/  LOP3.LUT P0, RZ, R10, 0xff, RZ, 0xc0, !PT ;  /* 0x000000ff0aff7812 */ /* 0x000fe4000780c0ff */
[----:B------:R-:W-:Y:S02]  /*2240*/  PLOP3.LUT P4, PT, PT, PT, PT, 0x80, 0x8 ;  /* 0x000000000008781c */ /* 0x000fe40003f8f070 */
[----:B------:R-:W-:Y:S02]  /*2250*/  P2R R37, PR, RZ, 0x20 ;  /* 0x00000020ff257803 */ /* 0x000fe40000000000 */
[----:B------:R-:W-:-:S03]  /*2260*/  P2R R10, PR, RZ, 0x40 ;  /* 0x00000040ff0a7803 */ /* 0x000fc60000000000 */
[----:B------:R-:W-:Y:S01]  /*2270*/  @!P1 DSETP.NEU.OR P4, PT, R12, RZ, P2 ;  /* 0x000000ff0c00922a */ /* 0x000fe2000178d400 */
[----:B------:R-:W-:-:S03]  /*2280*/  PLOP3.LUT P2, PT, PT, PT, PT, 0x80, 0x8 ;  /* 0x000000000008781c */ /* 0x000fc60003f4f070 */
[----:B----4-:R-:W-:Y:S02]  /*2290*/  @!P0 DSETP.NEU.AND P1, PT, R22, RZ, PT ;  /* 0x000000ff1600822a */ /* 0x010fe40003f2d000 */
[----:B------:R-:W-:-:S04]  /*22a0*/  P2R R38, PR, RZ, 0x10 ;  /* 0x00000010ff267803 */ /* 0x000fc80000000000 */
[----:B------:R-:W-:Y:S01]  /*22b0*/  @!P0 DSETP.NEU.OR P3, PT, R20, RZ, P1 ;  /* 0x000000ff1400822a */ /* 0x000fe20000f6d400 */
[----:B------:R-:W-:-:S05]  /*22c0*/  LOP3.LUT P0, RZ, R81, 0xff, RZ, 0xc0, !PT ;  /* 0x000000ff51ff7812 */ /* 0x000fca000780c0ff */
[----:B------:R-:W-:-:S08]  /*22d0*/  P2R R39, PR, RZ, 0x8 ;  /* 0x00000008ff277803 */ /* 0x000fd00000000000 */
[----:B------:R-:W-:-:S06]  /*22e0*/  @!P0 DSETP.NEU.AND P1, PT, R26, RZ, PT ;  /* 0x000000ff1a00822a */ /* 0x000fcc0003f2d000 */
[----:B------:R-:W-:Y:S01]  /*22f0*/  @!P0 DSETP.NEU.OR P2, PT, R24, RZ, P1 ;  /* 0x000000ff1800822a */ /* 0x000fe20000f4d400 */
[----:B------:R-:W-:-:S05]  /*2300*/  LOP3.LUT P0, RZ, R84, 0xff, RZ, 0xc0, !PT ;  /* 0x000000ff54ff7812 */ /* 0x000fca000780c0ff */
[----:B------:R-:W-:Y:S02]  /*2310*/  P2R R40, PR, RZ, 0x4 ;  /* 0x00000004ff287803 */ /* 0x000fe40000000000 */
[----:B------:R-:W-:-:S06]  /*2320*/  PLOP3.LUT P2, PT, PT, PT, PT, 0x80, 0x8 ;  /* 0x000000000008781c */ /* 0x000fcc0003f4f070 */
[----:B-----5:R-:W-:-:S06]  /*2330*/  @!P0 DSETP.NEU.AND P1, PT, R30, RZ, PT ;  /* 0x000000ff1e00822a */ /* 0x020fcc0003f2d000 */
[----:B------:R-:W-:Y:S01]  /*2340*/  @!P0 DSETP.NEU.OR P2, PT, R28, RZ, P1 ;  /* 0x000000ff1c00822a */ /* 0x000fe20000f4d400 */
[----:B------:R-:W-:-:S05]  /*2350*/  LOP3.LUT P0, RZ, R85, 0xff, RZ, 0xc0, !PT ;  /* 0x000000ff55ff7812 */ /* 0x000fca000780c0ff */
[----:B------:R-:W-:Y:S02]  /*2360*/  P2R R41, PR, RZ, 0x4 ;  /* 0x00000004ff297803 */ /* 0x000fe40000000000 */
[----:B------:R-:W-:-:S06]  /*2370*/  PLOP3.LUT P2, PT, PT, PT, PT, 0x80, 0x8 ;  /* 0x000000000008781c */ /* 0x000fcc0003f4f070 */
[----:B------:R-:W-:-:S06]  /*2380*/  @!P0 DSETP.NEU.AND P1, PT, R34, RZ, PT ;  /* 0x000000ff2200822a */ /* 0x000fcc0003f2d000 */
[----:B------:R-:W-:Y:S01]  /*2390*/  @!P0 DSETP.NEU.OR P2, PT, R32, RZ, P1 ;  /* 0x000000ff2000822a */ /* 0x000fe20000f4d400 */
[----:B------:R-:W-:-:S05]  /*23a0*/  LOP3.LUT P0, RZ, R61, 0xff, RZ, 0xc0, !PT ;  /* 0x000000ff3dff7812 */ /* 0x000fca000780c0ff */
[----:B------:R-:W-:Y:S02]  /*23b0*/  P2R R42, PR, RZ, 0x4 ;  /* 0x00000004ff2a7803 */ /* 0x000fe40000000000 */
[----:B------:R-:W-:-:S06]  /*23c0*/  PLOP3.LUT P2, PT, PT, PT, PT, 0x80, 0x8 ;  /* 0x000000000008781c */ /* 0x000fcc0003f4f070 */
[----:B------:R-:W-:-:S06]  /*23d0*/  @!P0 DSETP.NEU.AND P1, PT, R74, RZ, PT ;  /* 0x000000ff4a00822a */ /* 0x000fcc0003f2d000 */
[----:B------:R-:W-:Y:S01]  /*23e0*/  @!P0 DSETP.NEU.OR P2, PT, R72, RZ, P1 ;  /* 0x000000ff4800822a */ /* 0x000fe20000f4d400 */
[----:B------:R-:W-:Y:S02]  /*23f0*/  LOP3.LUT P1, RZ, R60, 0xff, RZ, 0xc0, !PT ;  /* 0x000000ff3cff7812 */ /* 0x000fe4000782c0ff */
[----:B------:R-:W-:-:S03]  /*2400*/  PLOP3.LUT P0, PT, PT, PT, PT, 0x80, 0x8 ;  /* 0x000000000008781c */ /* 0x000fc60003f0f070 */
[----:B------:R-:W-:-:S08]  /*2410*/  P2R R62, PR, RZ, 0x4 ;  /* 0x00000004ff3e7803 */ /* 0x000fd00000000000 */
[----:B------:R-:W-:-:S06]  /*2420*/  @!P1 DSETP.NEU.AND P2, PT, R78, RZ, PT ;  /* 0x000000ff4e00922a */ /* 0x000fcc0003f4d000 */
[----:B------:R-:W-:-:S06]  /*2430*/  @!P1 DSETP.NEU.OR P0, PT, R76, RZ, P2 ;  /* 0x000000ff4c00922a */ /* 0x000fcc000170d400 */
[----:B------:R-:W-:Y:S02]  /*2440*/  P2R R94, PR, RZ, 0x1 ;  /* 0x00000001ff5e7803 */ /* 0x000fe40000000000 */
[----:B------:R-:W-:-:S04]  /*2450*/  ISETP.NE.AND P0, PT, R42, RZ, PT ;  /* 0x000000ff2a00720c */ /* 0x000fc80003f05270 */
        /* <DEDUP_REMOVED lines=13> */
[----:B------:R-:W-:Y:S02]  /*2530*/  ISETP.NE.AND P0, PT, R36, RZ, PT ;  /* 0x000000ff2400720c */ /* 0x000fe40003f05270 */
[----:B------:R0:W2:Y:S02]  /*2540*/  LDG.E.ENL2.256 R40, R36, desc[UR36][R8.64+0x20] ;  /* 0xfe0001240824797e */ /* 0x0000a40008121928 */
[----:B0-----:R-:W-:-:S05]  /*2550*/  IMAD.WIDE.U32 R8, R45, 0x40, R90 ;  /* 0x000000402d087825 */ /* 0x001fca00078e005a */
[----:B------:R-:W3:Y:S04]  /*2560*/  LDG.E.ENL2.256 R48, R44, desc[UR36][R8.64] ;  /* 0xfe000024082c797e */ /* 0x000ee80008121930 */
[----:B------:R0:W4:Y:S01]  /*2570*/  LDG.E.ENL2.256 R56, R52, desc[UR36][R8.64+0x20] ;  /* 0xfe0001240834797e */ /* 0x0001220008121938 */
[----:B------:R-:W-:Y:S02]  /*2580*/  LOP3.LUT P2, RZ, R83, 0xff, RZ, 0xc0, !PT ;  /* 0x000000ff53ff7812 */ /* 0x000fe4000784c0ff */
[----:B------:R-:W-:Y:S02]  /*2590*/  PLOP3.LUT P1, PT, PT, PT, PT, 0x80, 0x8 ;  /* 0x000000000008781c */ /* 0x000fe40003f2f070 */
[----:B------:R-:W-:Y:S01]  /*25a0*/  P2R R10, PR, RZ, 0x1 ;  /* 0x00000001ff0a7803 */ /* 0x000fe20000000000 */
[----:B------:R-:W-:-:S04]  /*25b0*/  IMAD.IADD R87, R87, 0x1, R0 ;  /* 0x0000000157577824 */ /* 0x000fc800078e0200 */
[----:B0-----:R-:W-:-:S04]  /*25c0*/  IMAD R8, R0, 0x3, R87 ;  /* 0x0000000300087824 */ /* 0x001fc800078e0257 */
[----:B--2---:R-:W-:-:S06]  /*25d0*/  @!P2 DSETP.NEU.AND P3, PT, R38, RZ, PT ;  /* 0x000000ff2600a22a */ /* 0x004fcc0003f6d000 */
[----:B------:R-:W-:Y:S01]  /*25e0*/  @!P2 DSETP.NEU.OR P1, PT, R36, RZ, P3 ;  /* 0x000000ff2400a22a */ /* 0x000fe20001f2d400 */
[----:B------:R-:W-:Y:S02]  /*25f0*/  LOP3.LUT P3, RZ, R86, 0xff, RZ, 0xc0, !PT ;  /* 0x000000ff56ff7812 */ /* 0x000fe4000786c0ff */
[----:B------:R-:W-:-:S11]  /*2600*/  PLOP3.LUT P2, PT, PT, PT, PT, 0x80, 0x8 ;  /* 0x000000000008781c */ /* 0x000fd60003f4f070 */
[----:B------:R-:W-:-:S06]  /*2610*/  @!P3 DSETP.NEU.AND P4, PT, R42, RZ, PT ;  /* 0x000000ff2a00b22a */ /* 0x000fcc0003f8d000 */
[----:B------:R-:W-:Y:S01]  /*2620*/  @!P3 DSETP.NEU.OR P2, PT, R40, RZ, P4 ;  /* 0x000000ff2800b22a */ /* 0x000fe2000274d400 */
[----:B------:R-:W-:Y:S02]  /*2630*/  LOP3.LUT P4, RZ, R18, 0xff, RZ, 0xc0, !PT ;  /* 0x000000ff12ff7812 */ /* 0x000fe4000788c0ff */
[----:B------:R-:W-:-:S11]  /*2640*/  PLOP3.LUT P3, PT, PT, PT, PT, 0x80, 0x8 ;  /* 0x000000000008781c */ /* 0x000fd60003f6f070 */
[----:B---3--:R-:W-:-:S06]  /*2650*/  @!P4 DSETP.NEU.AND P5, PT, R46, RZ, PT ;  /* 0x000000ff2e00c22a */ /* 0x008fcc0003fad000 */
[----:B------:R-:W-:Y:S01]  /*2660*/  @!P4 DSETP.NEU.OR P3, PT, R44, RZ, P5 ;  /* 0x000000ff2c00c22a */ /* 0x000fe20002f6d400 */
[----:B------:R-:W-:Y:S02]  /*2670*/  LOP3.LUT P5, RZ, R63, 0xff, RZ, 0xc0, !PT ;  /* 0x000000ff3fff7812 */ /* 0x000fe400078ac0ff */
[----:B------:R-:W-:-:S11]  /*2680*/  PLOP3.LUT P4, PT, PT, PT, PT, 0x80, 0x8 ;  /* 0x000000000008781c */ /* 0x000fd60003f8f070 */
[----:B------:R-:W-:-:S06]  /*2690*/  @!P5 DSETP.NEU.AND P6, PT, R50, RZ, PT ;  /* 0x000000ff3200d22a */ /* 0x000fcc0003fcd000 */
[----:B------:R-:W-:Y:S01]  /*26a0*/  @!P5 DSETP.NEU.OR P4, PT, R48, RZ, P6 ;  /* 0x000000ff3000d22a */ /* 0x000fe2000378d400 */
[----:B------:R-:W-:Y:S02]  /*26b0*/  LOP3.LUT P6, RZ, R80, 0xff, RZ, 0xc0, !PT ;  /* 0x000000ff50ff7812 */ /* 0x000fe400078cc0ff */
[----:B------:R-:W-:-:S11]  /*26c0*/  PLOP3.LUT P5, PT, PT, PT, PT, 0x80, 0x8 ;  /* 0x000000000008781c */ /* 0x000fd60003faf070 */
[----:B----4-:R-:W-:-:S06]  /*26d0*/  @!P6 DSETP.NEU.AND P0, PT, R54, RZ, PT ;  /* 0x000000ff3600e22a */ /* 0x010fcc0003f0d000 */
[----:B------:R-:W-:Y:S01]  /*26e0*/  @!P6 DSETP.NEU.OR P5, PT, R52, RZ, P0 ;  /* 0x000000ff3400e22a */ /* 0x000fe200007ad400 */
[----:B------:R-:W-:-:S04]  /*26f0*/  ISETP.NE.AND P0, PT, R10, RZ, PT ;  /* 0x000000ff0a00720c */ /* 0x000fc80003f05270 */
[----:B------:R-:W-:Y:S02]  /*2700*/  SEL R10, RZ, 0x1, !P0 ;  /* 0x00000001ff0a7807 */ /* 0x000fe40004000000 */
[----:B------:R-:W-:-:S04]  /*2710*/  ISETP.NE.AND P0, PT, R60, RZ, PT ;  /* 0x000000ff3c00720c */ /* 0x000fc80003f05270 */
[----:B------:R-:W-:Y:S02]  /*2720*/  SEL R18, RZ, 0x1, !P0 ;  /* 0x00000001ff127807 */ /* 0x000fe40004000000 */
[----:B------:R-:W-:Y:S02]  /*2730*/  ISETP.NE.AND P0, PT, R61, RZ, PT ;  /* 0x000000ff3d00720c */ /* 0x000fe40003f05270 */
[----:B------:R-:W-:Y:S02]  /*2740*/  ISETP.NE.AND P6, PT, R62, RZ, PT ;  /* 0x000000ff3e00720c */ /* 0x000fe40003fc5270 */
        /* <DEDUP_REMOVED lines=14> */
[----:B------:R-:W-:Y:S02]  /*2830*/  SEL R83, RZ, 0x1, !P1 ;  /* 0x00000001ff537807 */ /* 0x000fe40004800000 */
[----:B------:R-:W-:Y:S02]  /*2840*/  SEL R3, RZ, 0x1, !P0 ;  /* 0x00000001ff037807 */ /* 0x000fe40004000000 */
[----:B-1----:R-:W-:Y:S02]  /*2850*/  ISETP.GE.U32.AND P0, PT, R8, R11, PT ;  /* 0x0000000b0800720c */ /* 0x002fe40003f06070 */
[----:B------:R-:W-:-:S02]  /*2860*/  PLOP3.LUT P1, PT, PT, PT, PT, 0x80, 0x8 ;  /* 0x000000000008781c */ /* 0x000fc40003f2f070 */
[----:B------:R-:W-:Y:S01]  /*2870*/  SEL R86, RZ, 0x1, !P2 ;  /* 0x00000001ff567807 */ /* 0x000fe20005000000 */
[----:B------:R-:W-:Y:S01]  /*2880*/  @!P6 DSETP.NEU.AND P2, PT, R58, RZ, PT ;  /* 0x000000ff3a00e22a */ /* 0x000fe20003f4d000 */
[----:B------:R-:W-:-:S05]  /*2890*/  PRMT R8, R10, 0x7610, R8 ;  /* 0x000076100a087816 */ /* 0x000fca0000000008 */
[----:B------:R-:W-:Y:S01]  /*28a0*/  @!P6 DSETP.NEU.OR P1, PT, R56, RZ, P2 ;  /* 0x000000ff3800e22a */ /* 0x000fe2000172d400 */
[----:B------:R-:W-:Y:S02]  /*28b0*/  PRMT R10, R60, 0x7610, R10 ;  /* 0x000076103c0a7816 */ /* 0x000fe4000000000a */
[----:B------:R-:W-:Y:S02]  /*28c0*/  PRMT R9, R18, 0x7610, R9 ;  /* 0x0000761012097816 */ /* 0x000fe40000000009 */
[----:B------:R-:W-:Y:S02]  /*28d0*/  PRMT R60, R3, 0x7610, R60 ;  /* 0x00007610033c7816 */ /* 0x000fe4000000003c */
[----:B------:R-:W-:Y:S02]  /*28e0*/  SEL R18, RZ, 0x1, !P3 ;  /* 0x00000001ff127807 */ /* 0x000fe40005800000 */
[----:B------:R-:W-:Y:S02]  /*28f0*/  SEL R63, RZ, 0x1, !P4 ;  /* 0x00000001ff3f7807 */ /* 0x000fe40006000000 */
[----:B------:R-:W-:-:S02]  /*2900*/  SEL R80, RZ, 0x1, !P5 ;  /* 0x00000001ff507807 */ /* 0x000fc40006800000 */
[----:B------:R-:W-:Y:S01]  /*2910*/  SEL R3, RZ, 0x1, !P1 ;  /* 0x00000001ff037807 */ /* 0x000fe20004800000 */
[----:B------:R-:W-:Y:S06]  /*2920*/  @!P0 BRA `(.L_x_1520) ;  /* 0xfffffff400c48947 */ /* 0x000fec000383ffff */
.L_x_1519:
[----:B------:R-:W-:Y:S05]  /*2930*/  BSYNC.RECONVERGENT B0 ;  /* 0x0000000000007941 */ /* 0x000fea0003800200 */
.L_x_1518:
[----:B------:R-:W-:Y:S01]  /*2940*/  ISETP.GE.U32.AND P0, PT, R87, R11, PT ;  /* 0x0000000b5700720c */ /* 0x000fe20003f06070 */
[----:B------:R-:W-:-:S12]  /*2950*/  BSSY.RECONVERGENT B0, `(.L_x_1521) ;  /* 0x000001a000007945 */ /* 0x000fd80003800200 */
[----:B------:R-:W-:Y:S05]  /*2960*/  @P0 BRA `(.L_x_1522) ;  /* 0x0000000000600947 */ /* 0x000fea0003800000 */
[----:B------:R-:W-:-:S05]  /*2970*/  SHF.R.U32.HI R93, RZ, 0x2, R87 ;  /* 0x00000002ff5d7819 */ /* 0x000fca0000011657 */
[----:B------:R-:W-:-:S05]  /*2980*/  IMAD.WIDE.U32 R92, R93, 0x40, R90 ;  /* 0x000000405d5c7825 */ /* 0x000fca00078e005a */
[----:B------:R0:W5:Y:S04]  /*2990*/  LDG.E.ENL2.256 R68, R64, desc[UR36][R92.64] ;  /* 0xfe0000245c40797e */ /* 0x0001680008121944 */
[----:B------:R0:W5:Y:S01]  /*29a0*/  LDG.E.ENL2.256 R12, R4, desc[UR36][R92.64+0x20] ;  /* 0xfe0001245c04797e */ /* 0x000162000812190c */
[----:B------:R-:W-:-:S05]  /*29b0*/  IMAD.IADD R94, R87, 0x1, R0 ;  /* 0x00000001575e7824 */ /* 0x000fca00078e0200 */
[----:B------:R-:W-:-:S13]  /*29c0*/  ISETP.GE.U32.AND P1, PT, R94, R11, PT ;  /* 0x0000000b5e00720c */ /* 0x000fda0003f26070 */
[----:B0-----:R-:W-:Y:S05]  /*29d0*/  @P1 BRA `(.L_x_1522) ;  /* 0x0000000000441947 */ /* 0x001fea0003800000 */
[----:B------:R-:W-:-:S05]  /*29e0*/  SHF.R.U32.HI R93, RZ, 0x2, R94 ;  /* 0x00000002ff5d7819 */ /* 0x000fca000001165e */
[----:B------:R-:W-:-:S05]  /*29f0*/  IMAD.WIDE.U32 R92, R93, 0x40, R90 ;  /* 0x000000405d5c7825 */ /* 0x000fca00078e005a */
[----:B------:R0:W5:Y:S04]  /*2a00*/  LDG.E.ENL2.256 R24, R20, desc[UR36][R92.64] ;  /* 0xfe0000245c14797e */ /* 0x0001680008121918 */
[----:B------:R0:W5:Y:S01]  /*2a10*/  LDG.E.ENL2.256 R32, R28, desc[UR36][R92.64+0x20] ;  /* 0xfe0001245c1c797e */ /* 0x0001620008121920 */
[----:B------:R-:W-:-:S04]  /*2a20*/  IADD3 R94, PT, PT, R94, R0, RZ ;  /* 0x000000005e5e7210 */ /* 0x000fc80007ffe0ff */
[----:B------:R-:W-:-:S13]  /*2a30*/  ISETP.GE.U32.AND P1, PT, R94, R11, PT ;  /* 0x0000000b5e00720c */ /* 0x000fda0003f26070 */
[----:B0-----:R-:W-:Y:S05]  /*2a40*/  @P1 BRA `(.L_x_1522) ;  /* 0x0000000000281947 */ /* 0x001fea0003800000 */
[----:B------:R-:W-:Y:S01]  /*2a50*/  IMAD.IADD R36, R94, 0x1, R0 ;  /* 0x000000015e247824 */ /* 0x000fe200078e0200 */
[----:B------:R-:W-:-:S04]  /*2a60*/  SHF.R.U32.HI R93, RZ, 0x2, R94 ;  /* 0x00000002ff5d7819 */ /* 0x000fc8000001165e */
[----:B------:R-:W-:Y:S01]  /*2a70*/  ISETP.GE.U32.AND P1, PT, R36, R11, PT ;  /* 0x0000000b2400720c */ /* 0x000fe20003f26070 */
[----:B------:R-:W-:-:S05]  /*2a80*/  IMAD.WIDE.U32 R92, R93, 0x40, R90 ;  /* 0x000000405d5c7825 */ /* 0x000fca00078e005a */
[----:B------:R0:W5:Y:S07]  /*2a90*/  LDG.E.ENL2.256 R76, R72, desc[UR36][R92.64] ;  /* 0xfe0000245c48797e */ /* 0x00016e000812194c */
[----:B------:R-:W-:-:S05]  /*2aa0*/  @!P1 SHF.R.U32.HI R37, RZ, 0x2, R36 ;  /* 0x00000002ff259819 */ /* 0x000fca0000011624 */
[----:B------:R-:W-:Y:S02]  /*2ab0*/  @!P1 IMAD.WIDE.U32 R90, R37, 0x40, R90 ;  /* 0x00000040255a9825 */ /* 0x000fe400078e005a */
[----:B------:R0:W5:Y:S04]  /*2ac0*/  LDG.E.ENL2.256 R40, R36, desc[UR36][R92.64+0x20] ;  /* 0xfe0001245c24797e */ /* 0x0001680008121928 */
[----:B------:R0:W5:Y:S04]  /*2ad0*/  @!P1 LDG.E.ENL2.256 R48, R44, desc[UR36][R90.64] ;  /* 0xfe0000245a2c997e */ /* 0x0001680008121930 */
[----:B------:R0:W5:Y:S02]  /*2ae0*/  @!P1 LDG.E.ENL2.256 R56, R52, desc[UR36][R90.64+0x20] ;  /* 0xfe0001245a34997e */ /* 0x0001640008121938 */
.L_x_1522:
[----:B------:R-:W-:Y:S05]  /*2af0*/  BSYNC.RECONVERGENT B0 ;  /* 0x0000000000007941 */ /* 0x000fea0003800200 */
.L_x_1521:
[----:B------:R-:W-:Y:S04]  /*2b00*/  BSSY.RECONVERGENT B0, `(.L_x_1523) ;  /* 0x000005b000007945 */ /* 0x000fe80003800200 */
[----:B------:R-:W-:Y:S05]  /*2b10*/  @P0 BRA `(.L_x_1524) ;  /* 0x0000000400640947 */ /* 0x000fea0003800000 */
[----:B------:R-:W-:Y:S02]  /*2b20*/  LOP3.LUT P1, RZ, R8, 0xff, RZ, 0xc0, !PT ;  /* 0x000000ff08ff7812 */ /* 0x000fe4000782c0ff */
[----:B------:R-:W-:Y:S02]  /*2b30*/  LOP3.LUT P2, RZ, R9, 0xff, RZ, 0xc0, !PT ;  /* 0x000000ff09ff7812 */ /* 0x000fe4000784c0ff */
[----:B------:R-:W-:Y:S02]  /*2b40*/  PLOP3.LUT P0, PT, PT, PT, PT, 0x80, 0x8 ;  /* 0x000000000008781c */ /* 0x000fe40003f0f070 */
[----:B------:R-:W-:Y:S02]  /*2b50*/  LOP3.LUT P3, RZ, R62, 0xff, RZ, 0xc0, !PT ;  /* 0x000000ff3eff7812 */ /* 0x000fe4000786c0ff */
[----:B------:R-:W-:-:S05]  /*2b60*/  LOP3.LUT P4, RZ, R82, 0xff, RZ, 0xc0, !PT ;  /* 0x000000ff52ff7812 */ /* 0x000fca000788c0ff */
[----:B-----5:R-:W-:Y:S02]  /*2b70*/  @!P1 DSETP.NEU.AND P6, PT, R66, RZ, PT ;  /* 0x000000ff4200922a */ /* 0x020fe40003fcd000 */
[----:B------:R-:W-:-:S04]  /*2b80*/  @!P2 DSETP.NEU.AND P5, PT, R70, RZ, PT ;  /* 0x000000ff4600a22a */ /* 0x000fc80003fad000 */
[----:B------:R-:W-:Y:S01]  /*2b90*/  @!P1 DSETP.NEU.OR P0, PT, R64, RZ, P6 ;  /* 0x000000ff4000922a */ /* 0x000fe2000370d400 */
[----:B------:R-:W-:Y:S01]  /*2ba0*/  PLOP3.LUT P1, PT, PT, PT, PT, 0x80, 0x8 ;  /* 0x000000000008781c */ /* 0x000fe20003f2f070 */
[----:B------:R-:W-:-:S04]  /*2bb0*/  @!P3 DSETP.NEU.AND P6, PT, R6, RZ, PT ;  /* 0x000000ff0600b22a */ /* 0x000fc80003fcd000 */
[----:B------:R-:W-:Y:S02]  /*2bc0*/  SEL R8, RZ, 0x1, !P0 ;  /* 0x00000001ff087807 */ /* 0x000fe40004000000 */
[----:B------:R-:W-:Y:S01]  /*2bd0*/  @!P2 DSETP.NEU.OR P1, PT, R68, RZ, P5 ;  /* 0x000000ff4400a22a */ /* 0x000fe20002f2d400 */
[----:B------:R-:W-:Y:S01]  /*2be0*/  PLOP3.LUT P2, PT, PT, PT, PT, 0x80, 0x8 ;  /* 0x000000000008781c */ /* 0x000fe20003f4f070 */
[----:B------:R-:W-:-:S04]  /*2bf0*/  @!P4 DSETP.NEU.AND P5, PT, R14, RZ, PT ;  /* 0x000000ff0e00c22a */ /* 0x000fc80003fad000 */
[----:B------:R-:W-:Y:S02]  /*2c00*/  SEL R9, RZ, 0x1, !P1 ;  /* 0x00000001ff097807 */ /* 0x000fe40004800000 */
[----:B------:R-:W-:Y:S01]  /*2c10*/  @!P3 DSETP.NEU.OR P2, PT, R4, RZ, P6 ;  /* 0x000000ff0400b22a */ /* 0x000fe2000374d400 */
[----:B------:R-:W-:Y:S01]  /*2c20*/  PLOP3.LUT P3, PT, PT, PT, PT, 0x80, 0x8 ;  /* 0x000000000008781c */ /* 0x000fe20003f6f070 */
[----:B------:R-:W-:-:S04]  /*2c30*/  IMAD.IADD R4, R87, 0x1, R0 ;  /* 0x0000000157047824 */ /* 0x000fc800078e0200 */
[----:B------:R-:W-:Y:S02]  /*2c40*/  SEL R62, RZ, 0x1, !P2 ;  /* 0x00000001ff3e7807 */ /* 0x000fe40005000000 */
[----:B------:R-:W-:Y:S01]  /*2c50*/  @!P4 DSETP.NEU.OR P3, PT, R12, RZ, P5 ;  /* 0x000000ff0c00c22a */ /* 0x000fe20002f6d400 */
[----:B------:R-:W-:-:S05]  /*2c60*/  ISETP.GE.U32.AND P4, PT, R4, R11, PT ;  /* 0x0000000b0400720c */ /* 0x000fca0003f86070 */
[----:B------:R-:W-:-:S08]  /*2c70*/  SEL R82, RZ, 0x1, !P3 ;  /* 0x00000001ff527807 */ /* 0x000fd00005800000 */
[----:B------:R-:W-:Y:S05]  /*2c80*/  @P4 BRA `(.L_x_1524) ;  /* 0x0000000400084947 */ /* 0x000fea0003800000 */
[----:B------:R-:W-:Y:S02]  /*2c90*/  LOP3.LUT P1, RZ, R10, 0xff, RZ, 0xc0, !PT ;  /* 0x000000ff0aff7812 */ /* 0x000fe4000782c0ff */
[----:B------:R-:W-:Y:S02]  /*2ca0*/  LOP3.LUT P2, RZ, R81, 0xff, RZ, 0xc0, !PT ;  /* 0x000000ff51ff7812 */ /* 0x000fe4000784c0ff */
[----:B------:R-:W-:Y:S02]  /*2cb0*/  PLOP3.LUT P0, PT, PT, PT, PT, 0x80, 0x8 ;  /* 0x000000000008781c */ /* 0x000fe40003f0f070 */
[----:B------:R-:W-:Y:S02]  /*2cc0*/  LOP3.LUT P3, RZ, R84, 0xff, RZ, 0xc0, !PT ;  /* 0x000000ff54ff7812 */ /* 0x000fe4000786c0ff */
[----:B------:R-:W-:Y:S02]  /*2cd0*/  LOP3.LUT P4, RZ, R85, 0xff, RZ, 0xc0, !PT ;  /* 0x000000ff55ff7812 */ /* 0x000fe4000788c0ff */
[----:B------:R-:W-:-:S03]  /*2ce0*/  IADD3 R4, PT, PT, R4, R0, RZ ;  /* 0x0000000004047210 */ /* 0x000fc60007ffe0ff */
[----:B------:R-:W-:Y:S02]  /*2cf0*/  @!P1 DSETP.NEU.AND P6, PT, R22, RZ, PT ;  /* 0x000000ff1600922a */ /* 0x000fe40003fcd000 */
        /* <DEDUP_REMOVED lines=10> */
[----:B------:R-:W-:-:S05]  /*2da0*/  PLOP3.LUT P3, PT, PT, PT, PT, 0x80, 0x8 ;  /* 0x000000000008781c */ /* 0x000fca0003f6f070 */
[----:B------:R-:W-:Y:S02]  /*2db0*/  SEL R84, RZ, 0x1, !P2 ;  /* 0x00000001ff547807 */ /* 0x000fe40005000000 */
[----:B------:R-:W-:Y:S01]  /*2dc0*/  @!P4 DSETP.NEU.OR P3, PT, R32, RZ, P5 ;  /* 0x000000ff2000c22a */ /* 0x000fe20002f6d400 */
[----:B------:R-:W-:-:S05]  /*2dd0*/  ISETP.GE.U32.AND P4, PT, R4, R11, PT ;  /* 0x0000000b0400720c */ /* 0x000fca0003f86070 */
[----:B------:R-:W-:-:S08]  /*2de0*/  SEL R85, RZ, 0x1, !P3 ;  /* 0x00000001ff557807 */ /* 0x000fd00005800000 */
[----:B------:R-:W-:Y:S05]  /*2df0*/  @P4 BRA `(.L_x_1524) ;  /* 0x0000000000ac4947 */ /* 0x000fea0003800000 */
[----:B------:R-:W-:Y:S01]  /*2e00*/  LOP3.LUT P1, RZ, R61, 0xff, RZ, 0xc0, !PT ;  /* 0x000000ff3dff7812 */ /* 0x000fe2000782c0ff */
[----:B------:R-:W-:Y:S01]  /*2e10*/  IMAD.IADD R0, R4, 0x1, R0 ;  /* 0x0000000104007824 */ /* 0x000fe200078e0200 */
[----:B------:R-:W-:Y:S02]  /*2e20*/  LOP3.LUT P2, RZ, R60, 0xff, RZ, 0xc0, !PT ;  /* 0x000000ff3cff7812 */ /* 0x000fe4000784c0ff */
[----:B------:R-:W-:Y:S02]  /*2e30*/  PLOP3.LUT P0, PT, PT, PT, PT, 0x80, 0x8 ;  /* 0x000000000008781c */ /* 0x000fe40003f0f070 */
[----:B------:R-:W-:Y:S02]  /*2e40*/  LOP3.LUT P3, RZ, R83, 0xff, RZ, 0xc0, !PT ;  /* 0x000000ff53ff7812 */ /* 0x000fe4000786c0ff */
[----:B------:R-:W-:-:S05]  /*2e50*/  LOP3.LUT P4, RZ, R86, 0xff, RZ, 0xc0, !PT ;  /* 0x000000ff56ff7812 */ /* 0x000fca000788c0ff */
        /* <DEDUP_REMOVED lines=35> */
[----:B------:R-:W-:-:S06]  /*3090*/  @!P4 DSETP.NEU.OR P3, PT, R56, RZ, P5 ;  /* 0x000000ff3800c22a */ /* 0x000fcc0002f6d400 */
[----:B------:R-:W-:-:S08]  /*30a0*/  SEL R3, RZ, 0x1, !P3 ;  /* 0x00000001ff037807 */ /* 0x000fd00005800000 */
.L_x_1524:
[----:B------:R-:W-:Y:S05]  /*30b0*/  BSYNC.RECONVERGENT B0 ;  /* 0x0000000000007941 */ /* 0x000fea0003800200 */
.L_x_1523:
        /* <DEDUP_REMOVED lines=9> */
.L_x_1517:
[----:B------:R-:W-:-:S13]  /*3150*/  ISETP.NE.AND P0, PT, R93, 0x1, PT ;  /* 0x000000015d00780c */ /* 0x000fda0003f05270 */
[----:B------:R-:W-:Y:S05]  /*3160*/  @P0 BRA `(.L_x_1525) ;  /* 0x00000014007c0947 */ /* 0x000fea0003800000 */
[----:B------:R-:W0:Y:S01]  /*3170*/  LDCU UR4, c[0x0][0x390] ;  /* 0x00007200ff0477ac */ /* 0x000e220008000800 */
[----:B------:R-:W-:Y:S01]  /*3180*/  MOV R93, R87 ;  /* 0x00000057005d7202 */ /* 0x000fe20000000f00 */
        /* <DEDUP_REMOVED lines=16> */
[----:B0-----:R-:W-:Y:S01]  /*3290*/  IMAD.U32 R8, RZ, RZ, UR4 ;  /* 0x00000004ff087e24 */ /* 0x001fe2000f8e00ff */
[----:B------:R-:W0:Y:S01]  /*32a0*/  LDCU.U8 UR4, c[0x0][0x381] ;  /* 0x00007020ff0477ac */ /* 0x000e220008000000 */
[----:B------:R-:W-:Y:S02]  /*32b0*/  CS2R R68, SRZ ;  /* 0x0000000000447805 */ /* 0x000fe4000001ff00 */
[----:B------:R-:W-:Y:S01]  /*32c0*/  CS2R R34, SRZ ;  /* 0x0000000000227805 */ /* 0x000fe2000001ff00 */
[----:B------:R-:W-:Y:S01]  /*32d0*/  IMAD R0, R8, 0x3, R87 ;  /* 0x0000000308007824 */ /* 0x000fe200078e0257 */
[----:B------:R-:W-:-:S02]  /*32e0*/  CS2R R32, SRZ ;  /* 0x0000000000207805 */ /* 0x000fc4000001ff00 */
[----:B------:R-:W-:Y:S02]  /*32f0*/  CS2R R30, SRZ ;  /* 0x00000000001e7805 */ /* 0x000fe4000001ff00 */
[----:B------:R-:W-:Y:S02]  /*3300*/  CS2R R28, SRZ ;  /* 0x00000000001c7805 */ /* 0x000fe4000001ff00 */
[----:B------:R-:W-:Y:S02]  /*3310*/  CS2R R26, SRZ ;  /* 0x00000000001a7805 */ /* 0x000fe4000001ff00 */
[----:B------:R-:W-:Y:S02]  /*3320*/  ISETP.GE.U32.AND P0, PT, R0, R11, PT ;  /* 0x0000000b0000720c */ /* 0x000fe40003f06070 */
        /* <DEDUP_REMOVED lines=8> */
[----:B------:R-:W-:Y:S01]  /*33b0*/  CS2R R64, SRZ ;  /* 0x0000000000407805 */ /* 0x000fe2000001ff00 */
[----:B0-----:R-:W-:Y:S01]  /*33c0*/  IMAD.U32 R0, RZ, RZ, UR4 ;  /* 0x00000004ff007e24 */ /* 0x001fe2000f8e00ff */
        /* <DEDUP_REMOVED lines=35> */
.L_x_1528:
[----:B------:R-:W-:-:S05]  /*3600*/  IMAD R4, R3, R93, RZ ;  /* 0x0000005d03047224 */ /* 0x000fca00078e02ff */
[----:B------:R-:W-:-:S05]  /*3610*/  SHF.R.U32.HI R29, RZ, 0x2, R4 ;  /* 0x00000002ff1d7819 */ /* 0x000fca0000011604 */
[----:B------:R-:W-:-:S05]  /*3620*/  IMAD.WIDE.U32 R28, R29, 0x40, R90 ;  /* 0x000000401d1c7825 */ /* 0x000fca00078e005a */
[----:B------:R-:W2:Y:S01]  /*3630*/  LDG.E.ENL2.256 R64, R60, desc[UR36][R28.64] ;  /* 0xfe0000241c3c797e */ /* 0x000ea20008121940 */
[----:B0-----:R-:W-:-:S03]  /*3640*/  IMAD.IADD R93, R93, 0x1, R8 ;  /* 0x000000015d5d7824 */ /* 0x001fc600078e0208 */
[----:B------:R-:W3:Y:S01]  /*3650*/  LDG.E.ENL2.256 R12, R4, desc[UR36][R28.64+0x20] ;  /* 0xfe0001241c04797e */ /* 0x000ee2000812190c */
[----:B------:R-:W-:-:S05]  /*3660*/  IMAD R20, R3, R93, RZ ;  /* 0x0000005d03147224 */ /* 0x000fca00078e02ff */
[----:B------:R-:W-:-:S05]  /*3670*/  SHF.R.U32.HI R31, RZ, 0x2, R20 ;  /* 0x00000002ff1f7819 */ /* 0x000fca0000011614 */
[----:B------:R-:W-:-:S05]  /*3680*/  IMAD.WIDE.U32 R30, R31, 0x40, R90 ;  /* 0x000000401f1e7825 */ /* 0x000fca00078e005a */
[----:B------:R-:W4:Y:S01]  /*3690*/  LDG.E.ENL2.256 R24, R20, desc[UR36][R30.64] ;  /* 0xfe0000241e14797e */ /* 0x000f220008121918 */
[----:B------:R-:W-:Y:S02]  /*36a0*/  LOP3.LUT P5, RZ, R9, 0xff, RZ, 0xc0, !PT ;  /* 0x000000ff09ff7812 */ /* 0x000fe400078ac0ff */
[----:B------:R-:W-:Y:S02]  /*36b0*/  PLOP3.LUT P6, PT, PT, PT, PT, 0x80, 0x8 ;  /* 0x000000000008781c */ /* 0x000fe40003fcf070 */
[----:B------:R-:W-:Y:S02]  /*36c0*/  LOP3.LUT P0, RZ, R10, 0xff, RZ, 0xc0, !PT ;  /* 0x000000ff0aff7812 */ /* 0x000fe4000780c0ff */
[----:B------:R-:W-:Y:S02]  /*36d0*/  LOP3.LUT P2, RZ, R82, 0xff, RZ, 0xc0, !PT ;  /* 0x000000ff52ff7812 */ /* 0x000fe4000784c0ff */
[----:B------:R-:W-:Y:S01]  /*36e0*/  LOP3.LUT P1, RZ, R86, 0xff, RZ, 0xc0, !PT ;  /* 0x000000ff56ff7812 */ /* 0x000fe2000782c0ff */
[----:B------:R-:W5:Y:S01]  /*36f0*/  LDG.E.ENL2.256 R32, R28, desc[UR36][R30.64+0x20] ;  /* 0xfe0001241e1c797e */ /* 0x000f620008121920 */
[----:B------:R-:W-:-:S05]  /*3700*/  IADD3 R93, PT, PT, R93, R8, RZ ;  /* 0x000000085d5d7210 */ /* 0x000fca0007ffe0ff */
[----:B------:R-:W-:-:S05]  /*3710*/  IMAD R9, R3, R93, RZ ;  /* 0x0000005d03097224 */ /* 0x000fca00078e02ff */
[----:B------:R-:W-:-:S05]  /*3720*/  SHF.R.U32.HI R9, RZ, 0x2, R9 ;  /* 0x00000002ff097819 */ /* 0x000fca0000011609 */
[----:B------:R-:W-:-:S05]  /*3730*/  IMAD.WIDE.U32 R44, R9, 0x40, R90 ;  /* 0x00000040092c7825 */ /* 0x000fca00078e005a */
[----:B------:R-:W5:Y:S01]  /*3740*/  LDG.E.ENL2.256 R72, R68, desc[UR36][R44.64] ;  /* 0xfe0000242c44797e */ /* 0x000f620008121948 */
[----:B------:R-:W-:-:S04]  /*3750*/  IMAD.IADD R93, R93, 0x1, R8 ;  /* 0x000000015d5d7824 */ /* 0x000fc800078e0208 */
[----:B------:R-:W-:-:S05]  /*3760*/  IMAD R9, R3, R93, RZ ;  /* 0x0000005d03097224 */ /* 0x000fca00078e02ff */
        /* <DEDUP_REMOVED lines=59> */
[----:B------:R-:W2:Y:S01]  /*3b20*/  LDG.E.ENL2.256 R40, R36, desc[UR36][R44.64+0x20] ;  /* 0xfe0001242c24797e */ /* 0x000ea20008121928 */
[----:B------:R-:W-:-:S05]  /*3b30*/  IMAD.WIDE.U32 R78, R9, 0x40, R90 ;  /* 0x00000040094e7825 */ /* 0x000fca00078e005a */
[----:B------:R-:W3:Y:S04]  /*3b40*/  LDG.E.ENL2.256 R56, R52, desc[UR36][R78.64+0x20] ;  /* 0xfe0001244e34797e */ /* 0x000ee80008121938 */
[----:B------:R-:W4:Y:S01]  /*3b50*/  LDG.E.ENL2.256 R48, R44, desc[UR36][R78.64] ;  /* 0xfe0000244e2c797e */ /* 0x000f220008121930 */
[----:B------:R-:W-:Y:S02]  /*3b60*/  LOP3.LUT P2, RZ, R81, 0xff, RZ, 0xc0, !PT ;  /* 0x000000ff51ff7812 */ /* 0x000fe4000784c0ff */
[----:B------:R-:W-:Y:S02]  /*3b70*/  PLOP3.LUT P1, PT, PT, PT, PT, 0x80, 0x8 ;  /* 0x000000000008781c */ /* 0x000fe40003f2f070 */
[----:B------:R-:W-:Y:S02]  /*3b80*/  P2R R76, PR, RZ, 0x1 ;  /* 0x00000001ff4c7803 */ /* 0x000fe40000000000 */
[----:B------:R-:W-:-:S04]  /*3b90*/  ISETP.NE.AND P0, PT, R10, RZ, PT ;  /* 0x000000ff0a00720c */ /* 0x000fc80003f05270 */
[----:B------:R-:W-:Y:S01]  /*3ba0*/  P2R R10, PR, RZ, 0x1 ;  /* 0x00000001ff0a7803 */ /* 0x000fe20000000000 */
[----:B------:R-:W-:Y:S02]  /*3bb0*/  IMAD.IADD R93, R93, 0x1, R8 ;  /* 0x000000015d5d7824 */ /* 0x000fe400078e0208 */
        /* <DEDUP_REMOVED lines=18> */
[----:B------:R-:W-:-:S04]  /*3ce0*/  ISETP.NE.AND P0, PT, R10, RZ, PT ;  /* 0x000000ff0a00720c */ /* 0x000fc80003f05270 */
[----:B------:R-:W-:Y:S02]  /*3cf0*/  SEL R9, RZ, 0x1, !P0 ;  /* 0x00000001ff097807 */ /* 0x000fe40004000000 */
        /* <DEDUP_REMOVED lines=15> */
[----:B------:R-:W-:Y:S01]  /*3df0*/  LOP3.LUT P6, RZ, R0, 0xff, RZ, 0xc0, !PT ;  /* 0x000000ff00ff7812 */ /* 0x000fe200078cc0ff */
[----:B------:R-:W-:Y:S01]  /*3e00*/  IMAD R0, R8, 0x3, R93 ;  /* 0x0000000308007824 */ /* 0x000fe200078e025d */
[----:B------:R-:W-:-:S02]  /*3e10*/  SEL R87, RZ, 0x1, !P0 ;  /* 0x00000001ff577807 */ /* 0x000fc40004000000 */
[----:B------:R-:W-:Y:S02]  /*3e20*/  ISETP.NE.AND P0, PT, R95, RZ, PT ;  /* 0x000000ff5f00720c */ /* 0x000fe40003f05270 */
[----:B------:R-:W-:Y:S02]  /*3e30*/  SEL R81, RZ, 0x1, !P1 ;  /* 0x00000001ff517807 */ /* 0x000fe40004800000 */
[----:B------:R-:W-:Y:S02]  /*3e40*/  SEL R79, RZ, 0x1, !P0 ;  /* 0x00000001ff4f7807 */ /* 0x000fe40004000000 */
[----:B-1----:R-:W-:Y:S02]  /*3e50*/  ISETP.GE.U32.AND P0, PT, R0, R11, PT ;  /* 0x0000000b0000720c */ /* 0x002fe40003f06070 */
[----:B------:R-:W-:Y:S02]  /*3e60*/  PLOP3.LUT P1, PT, PT, PT, PT, 0x80, 0x8 ;  /* 0x000000000008781c */ /* 0x000fe40003f2f070 */
[----:B------:R-:W-:Y:S01]  /*3e70*/  SEL R83, RZ, 0x1, !P2 ;  /* 0x00000001ff537807 */ /* 0x000fe20005000000 */
[----:B------:R-:W-:Y:S01]  /*3e80*/  @!P6 DSETP.NEU.AND P2, PT, R58, RZ, PT ;  /* 0x000000ff3a00e22a */ /* 0x000fe20003f4d000 */
[----:B------:R-:W-:-:S05]  /*3e90*/  PRMT R78, R18, 0x7610, R78 ;  /* 0x00007610124e7816 */ /* 0x000fca000000004e */
[----:B------:R-:W-:Y:S01]  /*3ea0*/  @!P6 DSETP.NEU.OR P1, PT, R56, RZ, P2 ;  /* 0x000000ff3800e22a */ /* 0x000fe2000172d400 */
[----:B------:R-:W-:Y:S02]  /*3eb0*/  SEL R18, RZ, 0x1, !P3 ;  /* 0x00000001ff127807 */ /* 0x000fe40005800000 */
[----:B------:R-:W-:Y:S02]  /*3ec0*/  SEL R77, RZ, 0x1, !P4 ;  /* 0x00000001ff4d7807 */ /* 0x000fe40006000000 */
[----:B------:R-:W-:Y:S02]  /*3ed0*/  SEL R80, RZ, 0x1, !P5 ;  /* 0x00000001ff507807 */ /* 0x000fe40006800000 */
[----:B------:R-:W-:Y:S01]  /*3ee0*/  SEL R0, RZ, 0x1, !P1 ;  /* 0x00000001ff007807 */ /* 0x000fe20004800000 */
[----:B------:R-:W-:Y:S06]  /*3ef0*/  @!P0 BRA `(.L_x_1528) ;  /* 0xfffffff400c08947 */ /* 0x000fec000383ffff */
.L_x_1527:
[----:B------:R-:W-:Y:S05]  /*3f00*/  BSYNC.RECONVERGENT B0 ;  /* 0x0000000000007941 */ /* 0x000fea0003800200 */
.L_x_1526:
[----:B------:R-:W-:Y:S01]  /*3f10*/  ISETP.GE.U32.AND P0, PT, R93, R11, PT ;  /* 0x0000000b5d00720c */ /* 0x000fe20003f06070 */
[----:B------:R-:W-:-:S12]  /*3f20*/  BSSY.RECONVERGENT B0, `(.L_x_1529) ;  /* 0x000001e000007945 */ /* 0x000fd80003800200 */
[----:B------:R-:W-:Y:S05]  /*3f30*/  @P0 BRA `(.L_x_1530) ;  /* 0x0000000000700947 */ /* 0x000fea0003800000 */
[----:B------:R-:W-:-:S05]  /*3f40*/  IMAD R4, R3, R93, RZ ;  /* 0x0000005d03047224 */ /* 0x000fca00078e02ff */
[----:B------:R-:W-:-:S05]  /*3f50*/  SHF.R.U32.HI R95, RZ, 0x2, R4 ;  /* 0x00000002ff5f7819 */ /* 0x000fca0000011604 */
[----:B------:R-:W-:-:S05]  /*3f60*/  IMAD.WIDE.U32 R94, R95, 0x40, R90 ;  /* 0x000000405f5e7825 */ /* 0x000fca00078e005a */
[----:B------:R0:W5:Y:S04]  /*3f70*/  LDG.E.ENL2.256 R64, R60, desc[UR36][R94.64] ;  /* 0xfe0000245e3c797e */ /* 0x0001680008121940 */
[----:B------:R0:W5:Y:S01]  /*3f80*/  LDG.E.ENL2.256 R12, R4, desc[UR36][R94.64+0x20] ;  /* 0xfe0001245e04797e */ /* 0x000162000812190c */
[----:B------:R-:W-:-:S04]  /*3f90*/  IADD3 R92, PT, PT, R93, R8, RZ ;  /* 0x000000085d5c7210 */ /* 0x000fc80007ffe0ff */
[----:B------:R-:W-:-:S13]  /*3fa0*/  ISETP.GE.U32.AND P1, PT, R92, R11, PT ;  /* 0x0000000b5c00720c */ /* 0x000fda0003f26070 */
[----:B0-----:R-:W-:Y:S05]  /*3fb0*/  @P1 BRA `(.L_x_1530) ;  /* 0x0000000000501947 */ /* 0x001fea0003800000 */
[----:B------:R-:W-:-:S05]  /*3fc0*/  IMAD R20, R3, R92, RZ ;  /* 0x0000005c03147224 */ /* 0x000fca00078e02ff */
[----:B------:R-:W-:-:S05]  /*3fd0*/  SHF.R.U32.HI R95, RZ, 0x2, R20 ;  /* 0x00000002ff5f7819 */ /* 0x000fca0000011614 */
[----:B------:R-:W-:-:S05]  /*3fe0*/  IMAD.WIDE.U32 R94, R95, 0x40, R90 ;  /* 0x000000405f5e7825 */ /* 0x000fca00078e005a */
[----:B------:R0:W5:Y:S04]  /*3ff0*/  LDG.E.ENL2.256 R24, R20, desc[UR36][R94.64] ;  /* 0xfe0000245e14797e */ /* 0x0001680008121918 */
[----:B------:R0:W5:Y:S01]  /*4000*/  LDG.E.ENL2.256 R32, R28, desc[UR36][R94.64+0x20] ;  /* 0xfe0001245e1c797e */ /* 0x0001620008121920 */
[----:B------:R-:W-:-:S05]  /*4010*/  IMAD.IADD R92, R92, 0x1, R8 ;  /* 0x000000015c5c7824 */ /* 0x000fca00078e0208 */
[----:B------:R-:W-:-:S13]  /*4020*/  ISETP.GE.U32.AND P1, PT, R92, R11, PT ;  /* 0x0000000b5c00720c */ /* 0x000fda0003f26070 */
[----:B0-----:R-:W-:Y:S05]  /*4030*/  @P1 BRA `(.L_x_1530) ;  /* 0x0000000000301947 */ /* 0x001fea0003800000 */
[----:B------:R-:W-:Y:S02]  /*4040*/  IMAD.IADD R38, R92, 0x1, R8 ;  /* 0x000000015c267824 */ /* 0x000fe400078e0208 */
[----:B------:R-:W-:-:S03]  /*4050*/  IMAD R36, R3, R92, RZ ;  /* 0x0000005c03247224 */ /* 0x000fc600078e02ff */
[----:B------:R-:W-:Y:S02]  /*4060*/  ISETP.GE.U32.AND P1, PT, R38, R11, PT ;  /* 0x0000000b2600720c */ /* 0x000fe40003f26070 */
[----:B------:R-:W-:-:S05]  /*4070*/  SHF.R.U32.HI R95, RZ, 0x2, R36 ;  /* 0x00000002ff5f7819 */ /* 0x000fca0000011624 */
[----:B------:R-:W-:-:S05]  /*4080*/  IMAD.WIDE.U32 R94, R95, 0x40, R90 ;  /* 0x000000405f5e7825 */ /* 0x000fca00078e005a */
[----:B------:R0:W5:Y:S01]  /*4090*/  LDG.E.ENL2.256 R72, R68, desc[UR36][R94.64] ;  /* 0xfe0000245e44797e */ /* 0x0001620008121948 */
[----:B------:R-:W-:-:S03]  /*40a0*/  @!P1 IMAD R3, R3, R38, RZ ;  /* 0x0000002603039224 */ /* 0x000fc600078e02ff */
[----:B------:R0:W5:Y:S02]  /*40b0*/  LDG.E.ENL2.256 R40, R36, desc[UR36][R94.64+0x20] ;  /* 0xfe0001245e24797e */ /* 0x0001640008121928 */
[----:B------:R-:W-:-:S05]  /*40c0*/  @!P1 SHF.R.U32.HI R3, RZ, 0x2, R3 ;  /* 0x00000002ff039819 */ /* 0x000fca0000011603 */
[----:B------:R-:W-:-:S05]  /*40d0*/  @!P1 IMAD.WIDE.U32 R90, R3, 0x40, R90 ;  /* 0x00000040035a9825 */ /* 0x000fca00078e005a */
[----:B------:R0:W5:Y:S04]  /*40e0*/  @!P1 LDG.E.ENL2.256 R48, R44, desc[UR36][R90.64] ;  /* 0xfe0000245a2c997e */ /* 0x0001680008121930 */
[----:B------:R0:W5:Y:S02]  /*40f0*/  @!P1 LDG.E.ENL2.256 R56, R52, desc[UR36][R90.64+0x20] ;  /* 0xfe0001245a34997e */ /* 0x0001640008121938 */
.L_x_1530:
[----:B------:R-:W-:Y:S05]  /*4100*/  BSYNC.RECONVERGENT B0 ;  /* 0x0000000000007941 */ /* 0x000fea0003800200 */
.L_x_1529:
[----:B------:R-:W-:Y:S04]  /*4110*/  BSSY.RECONVERGENT B0, `(.L_x_1531) ;  /* 0x000005b000007945 */ /* 0x000fe80003800200 */
[----:B------:R-:W-:Y:S05]  /*4120*/  @P0 BRA `(.L_x_1532) ;  /* 0x0000000400640947 */ /* 0x000fea0003800000 */
[----:B------:R-:W-:Y:S02]  /*4130*/  LOP3.LUT P1, RZ, R9, 0xff, RZ, 0xc0, !PT ;  /* 0x000000ff09ff7812 */ /* 0x000fe4000782c0ff */
[----:B------:R-:W-:Y:S02]  /*4140*/  LOP3.LUT P2, RZ, R10, 0xff, RZ, 0xc0, !PT ;  /* 0x000000ff0aff7812 */ /* 0x000fe4000784c0ff */
[----:B------:R-:W-:Y:S02]  /*4150*/  PLOP3.LUT P0, PT, PT, PT, PT, 0x80, 0x8 ;  /* 0x000000000008781c */ /* 0x000fe40003f0f070 */
[----:B------:R-:W-:Y:S02]  /*4160*/  LOP3.LUT P3, RZ, R82, 0xff, RZ, 0xc0, !PT ;  /* 0x000000ff52ff7812 */ /* 0x000fe4000786c0ff */
[----:B------:R-:W-:Y:S02]  /*4170*/  LOP3.LUT P4, RZ, R86, 0xff, RZ, 0xc0, !PT ;  /* 0x000000ff56ff7812 */ /* 0x000fe4000788c0ff */
[----:B------:R-:W-:-:S03]  /*4180*/  IADD3 R3, PT, PT, R93, R8, RZ ;  /* 0x000000085d037210 */ /* 0x000fc60007ffe0ff */
        /* <DEDUP_REMOVED lines=83> */
.L_x_1532:
[----:B------:R-:W-:Y:S05]  /*46c0*/  BSYNC.RECONVERGENT B0 ;  /* 0x0000000000007941 */ /* 0x000fea0003800200 */
.L_x_1531:
        /* <DEDUP_REMOVED lines=9> */
.L_x_1525:
        /* <DEDUP_REMOVED lines=18> */
[----:B0-----:R-:W-:Y:S01]  /*4880*/  MOV R10, UR4 ;  /* 0x00000004000a7c02 */ /* 0x001fe20008000f00 */
[----:B------:R-:W0:Y:S01]  /*4890*/  LDCU.U8 UR4, c[0x0][0x381] ;  /* 0x00007020ff0477ac */ /* 0x000e220008000000 */
[----:B------:R-:W-:-:S02]  /*48a0*/  CS2R R14, SRZ ;  /* 0x00000000000e7805 */ /* 0x000fc4000001ff00 */
[----:B------:R-:W-:Y:S02]  /*48b0*/  CS2R R12, SRZ ;  /* 0x00000000000c7805 */ /* 0x000fe4000001ff00 */
[----:B------:R-:W-:Y:S01]  /*48c0*/  CS2R R22, SRZ ;  /* 0x0000000000167805 */ /* 0x000fe2000001ff00 */
[----:B------:R-:W-:Y:S01]  /*48d0*/  IMAD R0, R10, 0x3, R87 ;  /* 0x000000030a007824 */ /* 0x000fe200078e0257 */
[----:B------:R-:W-:Y:S02]  /*48e0*/  CS2R R20, SRZ ;  /* 0x0000000000147805 */ /* 0x000fe4000001ff00 */
[----:B------:R-:W-:Y:S02]  /*48f0*/  CS2R R26, SRZ ;  /* 0x00000000001a7805 */ /* 0x000fe4000001ff00 */
[----:B------:R-:W-:Y:S02]  /*4900*/  CS2R R24, SRZ ;  /* 0x0000000000187805 */ /* 0x000fe4000001ff00 */
[----:B------:R-:W-:-:S02]  /*4910*/  CS2R R30, SRZ ;  /* 0x00000000001e7805 */ /* 0x000fc4000001ff00 */
[----:B------:R-:W-:Y:S02]  /*4920*/  ISETP.GE.U32.AND P0, PT, R0, R11, PT ;  /* 0x0000000b0000720c */ /* 0x000fe40003f06070 */
        /* <DEDUP_REMOVED lines=23> */
[----:B------:R-:W-:Y:S02]  /*4aa0*/  IMAD.U32 R4, RZ, RZ, UR4 ;  /* 0x00000004ff047e24 */ /* 0x000fe4000f8e00ff */
[----:B------:R-:W-:Y:S01]  /*4ab0*/  IMAD.U32 R0, RZ, RZ, UR4 ;  /* 0x00000004ff007e24 */ /* 0x000fe2000f8e00ff */
[----:B------:R-:W-:Y:S06]  /*4ac0*/  @P0 BRA `(.L_x_1534) ;  /* 0x0000004800780947 */ /* 0x000fec0003800000 */
[----:B------:R-:W-:Y:S01]  /*4ad0*/  VIADD R94, R93, 0xffffffff ;  /* 0xffffffff5d5e7836 */ /* 0x000fe20000000000 */
[C---:B------:R-:W-:Y:S02]  /*4ae0*/  PRMT R85, R86.reuse, 0x7610, R85 ;  /* 0x0000761056557816 */ /* 0x040fe40000000055 */
        /* <DEDUP_REMOVED lines=14> */
[----:B------:R-:W-:Y:S02]  /*4bd0*/  PRMT R0, R86, 0x7610, R0 ;  /* 0x0000761056007816 */ /* 0x000fe40000000000 */
[----:B------:R-:W-:-:S07]  /*4be0*/  IADD3 R92, PT, PT, R92, 0x1, RZ ;  /* 0x000000015c5c7810 */ /* 0x000fce0007ffe0ff */
.L_x_1541:
[----:B------:R-:W-:Y:S01]  /*4bf0*/  ISETP.NE.AND P0, PT, R93, RZ, PT ;  /* 0x000000ff5d00720c */ /* 0x000fe20003f05270 */
[----:B------:R-:W0:-:S12]  /*4c00*/  LDCU UR4, c[0x0][0x390] ;  /* 0x00007200ff0477ac */ /* 0x000e180008000800 */
[----:B------:R-:W-:Y:S05]  /*4c10*/  @P0 BRA `(.L_x_1535) ;  /* 0x0000000000cc0947 */ /* 0x000fea0003800000 */
[----:B------:R-:W2:Y:S04]  /*4c20*/  LDG.E.ENL2.256 R56, R60, desc[UR36][R90.64] ;  /* 0xfe0000245a3c797e */ /* 0x000ea80008121938 */
[----:B------:R-:W3:Y:S01]  /*4c30*/  LDG.E.ENL2.256 R48, R52, desc[UR36][R90.64+0x20] ;  /* 0xfe0001245a34797e */ /* 0x000ee20008121930 */
        /* <DEDUP_REMOVED lines=17> */
[----:B---3--:R-:W-:Y:S01]  /*4d50*/  MOV R64, R48 ;  /* 0x0000003000407202 */ /* 0x008fe20000000f00 */
        /* <DEDUP_REMOVED lines=29> */
[----:B------:R-:W-:Y:S01]  /*4f30*/  IMAD.MOV.U32 R36, RZ, RZ, R52 ;  /* 0x000000ffff247224 */ /* 0x000fe200078e0034 */
[----:B------:R-:W-:Y:S06]  /*4f40*/  BRA `(.L_x_1536) ;  /* 0x0000003c005c7947 */ /* 0x000fec0003800000 */
.L_x_1535:
        /* <DEDUP_REMOVED lines=285> */
.L_x_1537:
[----:B------:R-:W-:-:S04]  /*6120*/  LOP3.LUT R15, R10, 0xffffffc0, RZ, 0xc0, !PT ;  /* 0xffffffc00a0f7812 */ /* 0x000fc800078ec0ff */
[----:B------:R-:W-:-:S05]  /*6130*/  IADD3 R14, P1, PT, R90, R15, RZ ;  /* 0x0000000f5a0e7210 */ /* 0x000fca0007f3e0ff */
[----:B------:R-:W-:-:S05]  /*6140*/  IMAD.X R15, RZ, RZ, R91, P1 ;  /* 0x000000ffff0f7224 */ /* 0x000fca00008e065b */
[----:B------:R1:W5:Y:S04]  /*6150*/  LDG.E.ENL2.256 R40, R44, desc[UR36][R14.64] ;  /* 0xfe0000240e2c797e */ /* 0x0003680008121928 */
[----:B------:R1:W5:Y:S01]  /*6160*/  LDG.E.ENL2.256 R32, R36, desc[UR36][R14.64+0x20] ;  /* 0xfe0001240e24797e */ /* 0x0003620008121920 */
[----:B------:R-:W-:Y:S01]  /*6170*/  MOV R10, RZ ;  /* 0x000000ff000a7202 */ /* 0x000fe20000000f00 */
[----:B0-----:R-:W-:-:S04]  /*6180*/  VIADD R11, R87, UR4 ;  /* 0x00000004570b7c36 */ /* 0x001fc80008000000 */
[----:B------:R-:W-:-:S05]  /*6190*/  IMAD.HI.U32 R12, R11, UR31, R10 ;  /* 0x0000001f0b0c7c27 */ /* 0x000fca000f8e000a */
[----:B------:R-:W-:-:S05]  /*61a0*/  SHF.R.U32.HI R20, RZ, UR76, R12 ;  /* 0x0000004cff147c19 */ /* 0x000fca000801160c */
[----:B------:R-:W-:-:S04]  /*61b0*/  IMAD.MOV R13, RZ, RZ, -R20 ;  /* 0x000000ffff0d7224 */ /* 0x000fc800078e0a14 */
[----:B------:R-:W-:-:S04]  /*61c0*/  IMAD R12, R13, UR30, R11 ;  /* 0x0000001e0d0c7c24 */ /* 0x000fc8000f8e020b */
[----:B------:R-:W-:Y:S01]  /*61d0*/  IMAD R12, R12, UR5, RZ ;  /* 0x000000050c0c7c24 */ /* 0x000fe2000f8e02ff */
[----:B-1----:R-:W-:Y:S06]  /*61e0*/  @!P0 BRA `(.L_x_1538) ;  /* 0x0000000c00688947 */ /* 0x002fec0003800000 */
        /* <DEDUP_REMOVED lines=218> */
.L_x_1538:
[----:B------:R-:W-:-:S04]  /*6f90*/  LOP3.LUT R51, R12, 0xffffffc0, RZ, 0xc0, !PT ;  /* 0xffffffc00c337812 */ /* 0x000fc800078ec0ff */
[----:B------:R-:W-:-:S05]  /*6fa0*/  IADD3 R50, P1, PT, R90, R51, RZ ;  /* 0x000000335a327210 */ /* 0x000fca0007f3e0ff */
[----:B------:R-:W-:-:S05]  /*6fb0*/  IMAD.X R51, RZ, RZ, R91, P1 ;  /* 0x000000ffff337224 */ /* 0x000fca00008e065b */
[----:B------:R0:W5:Y:S04]  /*6fc0*/  LDG.E.ENL2.256 R24, R28, desc[UR36][R50.64] ;  /* 0xfe000024321c797e */ /* 0x0001680008121918 */
[----:B------:R0:W5:Y:S01]  /*6fd0*/  LDG.E.ENL2.256 R12, R20, desc[UR36][R50.64+0x20] ;  /* 0xfe0001243214797e */ /* 0x000162000812190c */
[----:B------:R-:W-:Y:S01]  /*6fe0*/  IADD3 R11, PT, PT, R11, UR4, RZ ;  /* 0x000000040b0b7c10 */ /* 0x000fe2000fffe0ff */
[----:B------:R-:W-:-:S04]  /*6ff0*/  IMAD.MOV.U32 R10, RZ, RZ, RZ ;  /* 0x000000ffff0a7224 */ /* 0x000fc800078e00ff */
[----:B------:R-:W-:-:S05]  /*7000*/  IMAD.HI.U32 R48, R11, UR31, R10 ;  /* 0x0000001f0b307c27 */ /* 0x000fca000f8e000a */
[----:B------:R-:W-:-:S05]  /*7010*/  SHF.R.U32.HI R52, RZ, UR76, R48 ;  /* 0x0000004cff347c19 */ /* 0x000fca0008011630 */
[----:B------:R-:W-:-:S04]  /*7020*/  IMAD.MOV R49, RZ, RZ, -R52 ;  /* 0x000000ffff317224 */ /* 0x000fc800078e0a34 */
[----:B------:R-:W-:-:S04]  /*7030*/  IMAD R48, R49, UR30, R11 ;  /* 0x0000001e31307c24 */ /* 0x000fc8000f8e020b */
[----:B------:R-:W-:Y:S01]  /*7040*/  IMAD R48, R48, UR5, RZ ;  /* 0x0000000530307c24 */ /* 0x000fe2000f8e02ff */
[----:B0-----:R-:W-:Y:S06]  /*7050*/  @!P0 BRA `(.L_x_1539) ;  /* 0x0000000c00688947 */ /* 0x001fec0003800000 */
        /* <DEDUP_REMOVED lines=218> */
.L_x_1539:
[----:B------:R-:W-:-:S04]  /*7e00*/  LOP3.LUT R49, R48, 0xffffffc0, RZ, 0xc0, !PT ;  /* 0xffffffc030317812 */ /* 0x000fc800078ec0ff */
[----:B------:R-:W-:-:S04]  /*7e10*/  IADD3 R48, P1, PT, R90, R49, RZ ;  /* 0x000000315a307210 */ /* 0x000fc80007f3e0ff */
[----:B------:R-:W-:-:S05]  /*7e20*/  IADD3.X R49, PT, PT, RZ, R91, RZ, P1, !PT ;  /* 0x0000005bff317210 */ /* 0x000fca0000ffe4ff */
[----:B------:R0:W5:Y:S04]  /*7e30*/  LDG.E.ENL2.256 R72, R76, desc[UR36][R48.64] ;  /* 0xfe000024304c797e */ /* 0x0001680008121948 */
[----:B------:R0:W5:Y:S01]  /*7e40*/  LDG.E.ENL2.256 R64, R68, desc[UR36][R48.64+0x20] ;  /* 0xfe0001243044797e */ /* 0x0001620008121940 */
[----:B------:R-:W-:Y:S02]  /*7e50*/  VIADD R11, R11, UR4 ;  /* 0x000000040b0b7c36 */ /* 0x000fe40008000000 */
[----:B------:R-:W-:-:S04]  /*7e60*/  IMAD.MOV.U32 R10, RZ, RZ, RZ ;  /* 0x000000ffff0a7224 */ /* 0x000fc800078e00ff */
[----:B------:R-:W-:-:S05]  /*7e70*/  IMAD.HI.U32 R10, R11, UR31, R10 ;  /* 0x0000001f0b0a7c27 */ /* 0x000fca000f8e000a */
[----:B------:R-:W-:-:S04]  /*7e80*/  SHF.R.U32.HI R50, RZ, UR76, R10 ;  /* 0x0000004cff327c19 */ /* 0x000fc8000801160a */
[----:B------:R-:W-:-:S05]  /*7e90*/  IADD3 R10, PT, PT, -R50, RZ, RZ ;  /* 0x000000ff320a7210 */ /* 0x000fca0007ffe1ff */
[----:B------:R-:W-:-:S04]  /*7ea0*/  IMAD R10, R10, UR30, R11 ;  /* 0x0000001e0a0a7c24 */ /* 0x000fc8000f8e020b */
[----:B------:R-:W-:Y:S01]  /*7eb0*/  IMAD R10, R10, UR5, RZ ;  /* 0x000000050a0a7c24 */ /* 0x000fe2000f8e02ff */
[----:B0-----:R-:W-:Y:S06]  /*7ec0*/  @!P0 BRA `(.L_x_1540) ;  /* 0x0000000c00688947 */ /* 0x001fec0003800000 */
        /* <DEDUP_REMOVED lines=218> */
.L_x_1540:
[----:B------:R-:W-:-:S04]  /*8c70*/  LOP3.LUT R11, R10, 0xffffffc0, RZ, 0xc0, !PT ;  /* 0xffffffc00a0b7812 */ /* 0x000fc800078ec0ff */
[----:B------:R-:W-:-:S05]  /*8c80*/  IADD3 R10, P0, PT, R90, R11, RZ ;  /* 0x0000000b5a0a7210 */ /* 0x000fca0007f1e0ff */
[----:B------:R-:W-:-:S05]  /*8c90*/  IMAD.X R11, RZ, RZ, R91, P0 ;  /* 0x000000ffff0b7224 */ /* 0x000fca00000e065b */
[----:B------:R1:W5:Y:S04]  /*8ca0*/  LDG.E.ENL2.256 R56, R60, desc[UR36][R10.64] ;  /* 0xfe0000240a3c797e */ /* 0x0003680008121938 */
[----:B------:R1:W5:Y:S02]  /*8cb0*/  LDG.E.ENL2.256 R48, R52, desc[UR36][R10.64+0x20] ;  /* 0xfe0001240a34797e */ /* 0x0003640008121930 */
.L_x_1536:
[----:B------:R-:W-:Y:S01]  /*8cc0*/  LOP3.LUT P3, RZ, R0, 0xff, RZ, 0xc0, !PT ;  /* 0x000000ff00ff7812 */ /* 0x000fe2000786c0ff */
[----:B------:R-:W2:Y:S01]  /*8cd0*/  LDCU UR5, c[0x0][0x388] ;  /* 0x00007100ff0577ac */ /* 0x000ea20008000800 */
[----:B------:R-:W-:Y:S02]  /*8ce0*/  PLOP3.LUT P6, PT, PT, PT, PT, 0x80, 0x8 ;  /* 0x000000000008781c */ /* 0x000fe40003fcf070 */
[----:B------:R-:W-:Y:S02]  /*8cf0*/  LOP3.LUT P0, RZ, R3, 0xff, RZ, 0xc0, !PT ;  /* 0x000000ff03ff7812 */ /* 0x000fe4000780c0ff */
[----:B------:R-:W-:Y:S02]  /*8d00*/  LOP3.LUT P2, RZ, R4, 0xff, RZ, 0xc0, !PT ;  /* 0x000000ff04ff7812 */ /* 0x000fe4000784c0ff */
[----:B------:R-:W-:-:S05]  /*8d10*/  LOP3.LUT P1, RZ, R5, 0xff, RZ, 0xc0, !PT ;  /* 0x000000ff05ff7812 */ /* 0x000fca000782c0ff */
[----:B-----5:R-:W-:-:S04]  /*8d20*/  @!P3 DSETP.NEU.AND P5, PT, R46, RZ, PT ;  /* 0x000000ff2e00b22a */ /* 0x020fc80003fad000 */
[----:B------:R-:W-:Y:S02]  /*8d30*/  @!P0 DSETP.NEU.AND P4, PT, R42, RZ, PT ;  /* 0x000000ff2a00822a */ /* 0x000fe40003f8d000 */
[----:B------:R-:W-:Y:S01]  /*8d40*/  @!P3 DSETP.NEU.OR P6, PT, R44, RZ, P5 ;  /* 0x000000ff2c00b22a */ /* 0x000fe20002fcd400 */
[----:B------:R-:W-:Y:S01]  /*8d50*/  PLOP3.LUT P5, PT, PT, PT, PT, 0x80, 0x8 ;  /* 0x000000000008781c */ /* 0x000fe20003faf070 */
[----:B------:R-:W-:-:S04]  /*8d60*/  @!P2 DSETP.NEU.AND P3, PT, R38, RZ, PT ;  /* 0x000000ff2600a22a */ /* 0x000fc80003f6d000 */
        /* <DEDUP_REMOVED lines=12> */
[----:B------:R-:W-:Y:S02]  /*8e30*/  @!P0 DSETP.NEU.AND P1, PT, R30, RZ, PT ;  /* 0x000000ff1e00822a */ /* 0x000fe40003f2d000 */
        /* <DEDUP_REMOVED lines=22> */
[----:B-1----:R-:W-:Y:S02]  /*8fa0*/  P2R R10, PR, RZ, 0x4 ;  /* 0x00000004ff0a7803 */ /* 0x002fe40000000000 */
[----:B------:R-:W-:-:S06]  /*8fb0*/  PLOP3.LUT P2, PT, PT, PT, PT, 0x80, 0x8 ;  /* 0x000000000008781c */ /* 0x000fcc0003f4f070 */
[----:B------:R-:W-:-:S06]  /*8fc0*/  @!P0 DSETP.NEU.AND P1, PT, R74, RZ, PT ;  /* 0x000000ff4a00822a */ /* 0x000fcc0003f2d000 */
[----:B------:R-:W-:Y:S01]  /*8fd0*/  @!P0 DSETP.NEU.OR P2, PT, R72, RZ, P1 ;  /* 0x000000ff4800822a */ /* 0x000fe20000f4d400 */
[----:B------:R-:W-:Y:S02]  /*8fe0*/  LOP3.LUT P1, RZ, R81, 0xff, RZ, 0xc0, !PT ;  /* 0x000000ff51ff7812 */ /* 0x000fe4000782c0ff */
[----:B------:R-:W-:-:S03]  /*8ff0*/  PLOP3.LUT P0, PT, PT, PT, PT, 0x80, 0x8 ;  /* 0x000000000008781c */ /* 0x000fc60003f0f070 */
[----:B------:R-:W-:-:S08]  /*9000*/  P2R R18, PR, RZ, 0x4 ;  /* 0x00000004ff127803 */ /* 0x000fd00000000000 */
[----:B------:R-:W-:-:S06]  /*9010*/  @!P1 DSETP.NEU.AND P2, PT, R70, RZ, PT ;  /* 0x000000ff4600922a */ /* 0x000fcc0003f4d000 */
[----:B------:R-:W-:Y:S01]  /*9020*/  @!P1 DSETP.NEU.OR P0, PT, R68, RZ, P2 ;  /* 0x000000ff4400922a */ /* 0x000fe2000170d400 */
[----:B------:R-:W-:Y:S02]  /*9030*/  LOP3.LUT P2, RZ, R82, 0xff, RZ, 0xc0, !PT ;  /* 0x000000ff52ff7812 */ /* 0x000fe4000784c0ff */
[----:B------:R-:W-:-:S03]  /*9040*/  PLOP3.LUT P1, PT, PT, PT, PT, 0x80, 0x8 ;  /* 0x000000000008781c */ /* 0x000fc60003f2f070 */
[----:B------:R-:W-:Y:S02]  /*9050*/  P2R R80, PR, RZ, 0x1 ;  /* 0x00000001ff507803 */ /* 0x000fe40000000000 */
[----:B------:R-:W-:-:S04]  /*9060*/  ISETP.NE.AND P0, PT, R10, RZ, PT ;  /* 0x000000ff0a00720c */ /* 0x000fc80003f05270 */
[----:B------:R-:W-:Y:S02]  /*9070*/  P2R R11, PR, RZ, 0x1 ;  /* 0x00000001ff0b7803 */ /* 0x000fe40000000000 */
[----:B------:R-:W-:Y:S01]  /*9080*/  @!P2 DSETP.NEU.AND P3, PT, R66, RZ, PT ;  /* 0x000000ff4200a22a */ /* 0x000fe20003f6d000 */
[----:B------:R-:W-:-:S04]  /*9090*/  ISETP.NE.AND P0, PT, R9, RZ, PT ;  /* 0x000000ff0900720c */ /* 0x000fc80003f05270 */
[----:B------:R-:W-:Y:S01]  /*90a0*/  P2R R10, PR, RZ, 0x1 ;  /* 0x00000001ff0a7803 */ /* 0x000fe20000000000 */
[----:B------:R-:W-:Y:S01]  /*90b0*/  @!P2 DSETP.NEU.OR P1, PT, R64, RZ, P3 ;  /* 0x000000ff4000a22a */ /* 0x000fe20001f2d400 */
[----:B------:R-:W-:Y:S02]  /*90c0*/  LOP3.LUT P3, RZ, R83, 0xff, RZ, 0xc0, !PT ;  /* 0x000000ff53ff7812 */ /* 0x000fe4000786c0ff */
[----:B------:R-:W-:Y:S02]  /*90d0*/  PLOP3.LUT P2, PT, PT, PT, PT, 0x80, 0x8 ;  /* 0x000000000008781c */ /* 0x000fe40003f4f070 */
[----:B------:R-:W-:-:S04]  /*90e0*/  ISETP.NE.AND P0, PT, R8, RZ, PT ;  /* 0x000000ff0800720c */ /* 0x000fc80003f05270 */
[----:B------:R-:W-:Y:S02]  /*90f0*/  P2R R9, PR, RZ, 0x1 ;  /* 0x00000001ff097803 */ /* 0x000fe40000000000 */
[----:B------:R-:W-:-:S03]  /*9100*/  ISETP.NE.AND P0, PT, R7, RZ, PT ;  /* 0x000000ff0700720c */ /* 0x000fc60003f05270 */
[----:B------:R-:W-:Y:S01]  /*9110*/  @!P3 DSETP.NEU.AND P4, PT, R62, RZ, PT ;  /* 0x000000ff3e00b22a */ /* 0x000fe20003f8d000 */
[----:B------:R-:W-:Y:S02]  /*9120*/  P2R R8, PR, RZ, 0x1 ;  /* 0x00000001ff087803 */ /* 0x000fe40000000000 */
[----:B------:R-:W-:-:S03]  /*9130*/  ISETP.NE.AND P0, PT, R6, RZ, PT ;  /* 0x000000ff0600720c */ /* 0x000fc60003f05270 */
[----:B------:R-:W-:Y:S01]  /*9140*/  @!P3 DSETP.NEU.OR P2, PT, R60, RZ, P4 ;  /* 0x000000ff3c00b22a */ /* 0x000fe2000274d400 */
[----:B------:R-:W-:Y:S02]  /*9150*/  LOP3.LUT P4, RZ, R84, 0xff, RZ, 0xc0, !PT ;  /* 0x000000ff54ff7812 */ /* 0x000fe4000788c0ff */
[----:B------:R-:W-:Y:S02]  /*9160*/  PLOP3.LUT P3, PT, PT, PT, PT, 0x80, 0x8 ;  /* 0x000000000008781c */ /* 0x000fe40003f6f070 */
[----:B------:R-:W-:Y:S02]  /*9170*/  P2R R6, PR, RZ, 0x1 ;  /* 0x00000001ff067803 */ /* 0x000fe40000000000 */
[----:B------:R-:W-:Y:S02]  /*9180*/  ISETP.NE.AND P0, PT, R5, RZ, PT ;  /* 0x000000ff0500720c */ /* 0x000fe40003f05270 */
[----:B------:R-:W-:Y:S02]  /*9190*/  SEL R83, RZ, 0x1, !P2 ;  /* 0x00000001ff537807 */ /* 0x000fe40005000000 */
[----:B------:R-:W-:-:S02]  /*91a0*/  P2R R5, PR, RZ, 0x1 ;  /* 0x00000001ff057803 */ /* 0x000fc40000000000 */
[----:B------:R-:W-:Y:S01]  /*91b0*/  ISETP.NE.AND P0, PT, R4, RZ, PT ;  /* 0x000000ff0400720c */ /* 0x000fe20003f05270 */
[----:B------:R-:W-:-:S03]  /*91c0*/  @!P4 DSETP.NEU.AND P5, PT, R58, RZ, PT ;  /* 0x000000ff3a00c22a */ /* 0x000fc60003fad000 */
[----:B------:R-:W-:Y:S02]  /*91d0*/  P2R R4, PR, RZ, 0x1 ;  /* 0x00000001ff047803 */ /* 0x000fe40000000000 */
[----:B------:R-:W-:Y:S01]  /*91e0*/  ISETP.NE.AND P0, PT, R3, RZ, PT ;  /* 0x000000ff0300720c */ /* 0x000fe20003f05270 */
[----:B------:R-:W-:Y:S01]  /*91f0*/  @!P4 DSETP.NEU.OR P3, PT, R56, RZ, P5 ;  /* 0x000000ff3800c22a */ /* 0x000fe20002f6d400 */
[----:B------:R-:W-:Y:S02]  /*9200*/  LOP3.LUT P5, RZ, R85, 0xff, RZ, 0xc0, !PT ;  /* 0x000000ff55ff7812 */ /* 0x000fe400078ac0ff */
[----:B------:R-:W-:Y:S02]  /*9210*/  PLOP3.LUT P4, PT, PT, PT, PT, 0x80, 0x8 ;  /* 0x000000000008781c */ /* 0x000fe40003f8f070 */
[----:B------:R-:W-:Y:S02]  /*9220*/  P2R R3, PR, RZ, 0x1 ;  /* 0x00000001ff037803 */ /* 0x000fe40000000000 */
[----:B------:R-:W-:-:S02]  /*9230*/  ISETP.NE.AND P0, PT, R0, RZ, PT ;  /* 0x000000ff0000720c */ /* 0x000fc40003f05270 */
[----:B------:R-:W-:Y:S02]  /*9240*/  SEL R84, RZ, 0x1, !P3 ;  /* 0x00000001ff547807 */ /* 0x000fe40005800000 */
[----:B------:R-:W-:-:S03]  /*9250*/  P2R R0, PR, RZ, 0x1 ;  /* 0x00000001ff007803 */ /* 0x000fc60000000000 */
[----:B------:R-:W-:-:S06]  /*9260*/  @!P5 DSETP.NEU.AND P6, PT, R54, RZ, PT ;  /* 0x000000ff3600d22a */ /* 0x000fcc0003fcd000 */
[----:B------:R-:W-:Y:S01]  /*9270*/  @!P5 DSETP.NEU.OR P4, PT, R52, RZ, P6 ;  /* 0x000000ff3400d22a */ /* 0x000fe2000378d400 */
[----:B------:R-:W-:Y:S02]  /*9280*/  LOP3.LUT P6, RZ, R86, 0xff, RZ, 0xc0, !PT ;  /* 0x000000ff56ff7812 */ /* 0x000fe400078cc0ff */
[----:B------:R-:W-:-:S03]  /*9290*/  PLOP3.LUT P5, PT, PT, PT, PT, 0x80, 0x8 ;  /* 0x000000000008781c */ /* 0x000fc60003faf070 */
[----:B------:R-:W-:-:S08]  /*92a0*/  SEL R85, RZ, 0x1, !P4 ;  /* 0x00000001ff557807 */ /* 0x000fd00006000000 */
[----:B------:R-:W-:-:S06]  /*92b0*/  @!P6 DSETP.NEU.AND P0, PT, R50, RZ, PT ;  /* 0x000000ff3200e22a */ /* 0x000fcc0003f0d000 */
[----:B------:R-:W-:Y:S01]  /*92c0*/  @!P6 DSETP.NEU.OR P5, PT, R48, RZ, P0 ;  /* 0x000000ff3000e22a */ /* 0x000fe200007ad400 */
[----:B------:R-:W-:Y:S02]  /*92d0*/  ISETP.NE.AND P0, PT, R0, RZ, PT ;  /* 0x000000ff0000720c */ /* 0x000fe40003f05270 */
[----:B------:R-:W-:Y:S02]  /*92e0*/  ISETP.NE.AND P6, PT, R18, RZ, PT ;  /* 0x000000ff1200720c */ /* 0x000fe40003fc5270 */
[----:B------:R-:W-:Y:S02]  /*92f0*/  SEL R0, RZ, 0x1, !P0 ;  /* 0x00000001ff007807 */ /* 0x000fe40004000000 */
[----:B------:R-:W-:Y:S02]  /*9300*/  ISETP.NE.AND P0, PT, R3, RZ, PT ;  /* 0x000000ff0300720c */ /* 0x000fe40003f05270 */
[----:B------:R-:W-:Y:S02]  /*9310*/  SEL R86, RZ, 0x1, !P5 ;  /* 0x00000001ff567807 */ /* 0x000fe40006800000 */
[----:B------:R-:W-:-:S02]  /*9320*/  SEL R3, RZ, 0x1, !P0 ;  /* 0x00000001ff037807 */ /* 0x000fc40004000000 */
        /* <DEDUP_REMOVED lines=11> */
[----:B0-----:R-:W-:-:S03]  /*93e0*/  IMAD.U32 R10, RZ, RZ, UR4 ;  /* 0x00000004ff0a7e24 */ /* 0x001fc6000f8e00ff */
[----:B------:R-:W-:Y:S02]  /*93f0*/  SEL R8, RZ, 0x1, !P0 ;  /* 0x00000001ff087807 */ /* 0x000fe40004000000 */
[C---:B------:R-:W-:Y:S02]  /*9400*/  LEA R87, R10.reuse, R87, 0x2 ;  /* 0x000000570a577211 */ /* 0x040fe400078e10ff */
[----:B------:R-:W-:Y:S01]  /*9410*/  ISETP.NE.AND P0, PT, R11, RZ, PT ;  /* 0x000000ff0b00720c */ /* 0x000fe20003f05270 */
[----:B--2---:R-:W-:Y:S02]  /*9420*/  IMAD.U32 R11, RZ, RZ, UR5 ;  /* 0x00000005ff0b7e24 */ /* 0x004fe4000f8e00ff */
[----:B------:R-:W-:Y:S01]  /*9430*/  IMAD R82, R10, 0x3, R87 ;  /* 0x000000030a527824 */ /* 0x000fe200078e0257 */
[----:B------:R-:W-:Y:S02]  /*9440*/  SEL R18, RZ, 0x1, !P0 ;  /* 0x00000001ff127807 */ /* 0x000fe40004000000 */
[----:B------:R-:W-:-:S02]  /*9450*/  ISETP.NE.AND P0, PT, R80, RZ, PT ;  /* 0x000000ff5000720c */ /* 0x000fc40003f05270 */
[----:B------:R-:W-:Y:S02]  /*9460*/  SEL R80, RZ, 0x1, !P6 ;  /* 0x00000001ff507807 */ /* 0x000fe40007000000 */
[----:B------:R-:W-:Y:S02]  /*9470*/  ISETP.GE.U32.AND P6, PT, R82, R11, PT ;  /* 0x0000000b5200720c */ /* 0x000fe40003fc6070 */
[----:B------:R-:W-:Y:S02]  /*9480*/  SEL R81, RZ, 0x1, !P0 ;  /* 0x00000001ff517807 */ /* 0x000fe40004000000 */
[----:B------:R-:W-:-:S09]  /*9490*/  SEL R82, RZ, 0x1, !P1 ;  /* 0x00000001ff527807 */ /* 0x000fd20004800000 */
[----:B------:R-:W-:Y:S05]  /*94a0*/  @!P6 BRA `(.L_x_1541) ;  /* 0xffffffb400d0e947 */ /* 0x000fea000383ffff */
.L_x_1534:
[----:B------:R-:W-:Y:S05]  /*94b0*/  BSYNC.RECONVERGENT B0 ;  /* 0x0000000000007941 */ /* 0x000fea0003800200 */
.L_x_1533:
        /* <DEDUP_REMOVED lines=284> */
.L_x_1545:
[----:B------:R-:W-:Y:S01]  /*a680*/  SHF.R.U32.HI R32, RZ, 0x6, R32 ;  /* 0x00000006ff207819 */ /* 0x000fe20000011620 */
[----:B------:R-:W-:-:S07]  /*a690*/  IMAD.MOV.U32 R33, RZ, RZ, RZ ;  /* 0x000000ffff217224 */ /* 0x000fce00078e00ff */
.L_x_1544:
[----:B------:R-:W-:-:S04]  /*a6a0*/  LEA R96, P1, R32, R90, 0x6 ;  /* 0x0000005a20607211 */ /* 0x000fc800078230ff */
[----:B------:R-:W-:-:S05]  /*a6b0*/  LEA.HI.X R97, R32, R91, R33, 0x6, P1 ;  /* 0x0000005b20617211 */ /* 0x000fca00008f3421 */
[----:B------:R0:W5:Y:S04]  /*a6c0*/  LDG.E.ENL2.256 R40, R44, desc[UR36][R96.64] ;  /* 0xfe000024602c797e */ /* 0x0001680008121928 */
[----:B------:R0:W5:Y:S01]  /*a6d0*/  LDG.E.ENL2.256 R32, R36, desc[UR36][R96.64+0x20] ;  /* 0xfe0001246024797e */ /* 0x0001620008121920 */
[----:B------:R-:W-:-:S05]  /*a6e0*/  IMAD.IADD R93, R87, 0x1, R10 ;  /* 0x00000001575d7824 */ /* 0x000fca00078e020a */
[----:B------:R-:W-:-:S13]  /*a6f0*/  ISETP.GE.U32.AND P1, PT, R93, R11, PT ;  /* 0x0000000b5d00720c */ /* 0x000fda0003f26070 */
[----:B0-----:R-:W-:Y:S05]  /*a700*/  @P1 BRA `(.L_x_1543) ;  /* 0x0000003400441947 */ /* 0x001fea0003800000 */
        /* <DEDUP_REMOVED lines=275> */
.L_x_1547:
[----:B------:R-:W-:Y:S01]  /*b840*/  SHF.R.U32.HI R12, RZ, 0x6, R12 ;  /* 0x00000006ff0c7819 */ /* 0x000fe2000001160c */
[----:B------:R-:W-:-:S07]  /*b850*/  IMAD.MOV.U32 R13, RZ, RZ, RZ ;  /* 0x000000ffff0d7224 */ /* 0x000fce00078e00ff */
.L_x_1546:
[----:B------:R-:W-:-:S04]  /*b860*/  LEA R96, P1, R12, R90, 0x6 ;  /* 0x0000005a0c607211 */ /* 0x000fc800078230ff */
[----:B------:R-:W-:-:S05]  /*b870*/  LEA.HI.X R97, R12, R91, R13, 0x6, P1 ;  /* 0x0000005b0c617211 */ /* 0x000fca00008f340d */
[----:B------:R0:W5:Y:S04]  /*b880*/  LDG.E.ENL2.256 R24, R28, desc[UR36][R96.64] ;  /* 0xfe000024601c797e */ /* 0x0001680008121918 */
[----:B------:R0:W5:Y:S01]  /*b890*/  LDG.E.ENL2.256 R12, R20, desc[UR36][R96.64+0x20] ;  /* 0xfe0001246014797e */ /* 0x000162000812190c */
[----:B------:R-:W-:-:S04]  /*b8a0*/  IADD3 R93, PT, PT, R93, R10, RZ ;  /* 0x0000000a5d5d7210 */ /* 0x000fc80007ffe0ff */
[----:B------:R-:W-:-:S13]  /*b8b0*/  ISETP.GE.U32.AND P1, PT, R93, R11, PT ;  /* 0x0000000b5d00720c */ /* 0x000fda0003f26070 */
[----:B0-----:R-:W-:Y:S05]  /*b8c0*/  @P1 BRA `(.L_x_1543) ;  /* 0x0000002000d41947 */ /* 0x001fea0003800000 */
        /* <DEDUP_REMOVED lines=275> */
.L_x_1549:
[----:B------:R-:W-:Y:S02]  /*ca00*/  SHF.R.U32.HI R64, RZ, 0x6, R64 ;  /* 0x00000006ff407819 */ /* 0x000fe40000011640 */
[----:B------:R-:W-:-:S07]  /*ca10*/  MOV R65, RZ ;  /* 0x000000ff00417202 */ /* 0x000fce0000000f00 */
.L_x_1548:
        /* <DEDUP_REMOVED lines=282> */
.L_x_1551:
[----:B------:R-:W-:Y:S01]  /*dbc0*/  SHF.R.U32.HI R48, RZ, 0x6, R48 ;  /* 0x00000006ff307819 */ /* 0x000fe20000011630 */
[----:B------:R-:W-:-:S07]  /*dbd0*/  IMAD.MOV.U32 R49, RZ, RZ, RZ ;  /* 0x000000ffff317224 */ /* 0x000fce00078e00ff */
.L_x_1550:
[----:B------:R-:W-:-:S04]  /*dbe0*/  LEA R90, P0, R48, R90, 0x6 ;  /* 0x0000005a305a7211 */ /* 0x000fc800078030ff */
[----:B------:R-:W-:-:S05]  /*dbf0*/  LEA.HI.X R91, R48, R91, R49, 0x6, P0 ;  /* 0x0000005b305b7211 */ /* 0x000fca00000f3431 */
[----:B------:R0:W5:Y:S04]  /*dc00*/  LDG.E.ENL2.256 R56, R60, desc[UR36][R90.64] ;  /* 0xfe0000245a3c797e */ /* 0x0001680008121938 */
[----:B------:R0:W5:Y:S02]  /*dc10*/  LDG.E.ENL2.256 R48, R52, desc[UR36][R90.64+0x20] ;  /* 0xfe0001245a34797e */ /* 0x0001640008121930 */
.L_x_1543:
[----:B------:R-:W-:Y:S05]  /*dc20*/  BSYNC.RECONVERGENT B0 ;  /* 0x0000000000007941 */ /* 0x000fea0003800200 */
.L_x_1542:
[----:B------:R-:W-:Y:S01]  /*dc30*/  ISETP.GE.U32.AND P0, PT, R87, R11, PT ;  /* 0x0000000b5700720c */ /* 0x000fe20003f06070 */
[----:B------:R-:W-:-:S12]  /*dc40*/  BSSY.RECONVERGENT B0, `(.L_x_1552) ;  /* 0x000005b000007945 */ /* 0x000fd80003800200 */
[----:B------:R-:W-:Y:S05]  /*dc50*/  @P0 BRA `(.L_x_1553) ;  /* 0x0000000400640947 */ /* 0x000fea0003800000 */
[----:B------:R-:W-:Y:S01]  /*dc60*/  LOP3.LUT P1, RZ, R0, 0xff, RZ, 0xc0, !PT ;  /* 0x000000ff00ff7812 */ /* 0x000fe2000782c0ff */
[----:B------:R-:W-:Y:S01]  /*dc70*/  IMAD.IADD R87, R87, 0x1, R10 ;  /* 0x0000000157577824 */ /* 0x000fe200078e020a */
        /* <DEDUP_REMOVED lines=34> */
[----:B------:R-:W-:Y:S01]  /*dea0*/  @!P4 DSETP.NEU.AND P5, PT, R14, RZ, PT ;  /* 0x000000ff0e00c22a */ /* 0x000fe20003fad000 */
[----:B------:R-:W-:-:S03]  /*deb0*/  IADD3 R14, PT, PT, R87, R10, RZ ;  /* 0x0000000a570e7210 */ /* 0x000fc60007ffe0ff */
        /* <DEDUP_REMOVED lines=51> */
.L_x_1553:
[----:B------:R-:W-:Y:S05]  /*e1f0*/  BSYNC.RECONVERGENT B0 ;  /* 0x0000000000007941 */ /* 0x000fea0003800200 */
.L_x_1552:
        /* <DEDUP_REMOVED lines=8> */
.L_x_1516:
[----:B------:R-:W-:Y:S02]  /*e280*/  SEL R18, RZ, 0x1, !P3 ;  /* 0x00000001ff127807 */ /* 0x000fe40005800000 */
[----:B-----5:R-:W-:Y:S02]  /*e290*/  SEL R22, RZ, 0x1, !P2 ;  /* 0x00000001ff167807 */ /* 0x020fe40005000000 */
[----:B------:R-:W-:Y:S02]  /*e2a0*/  SEL R23, RZ, 0x1, !P1 ;  /* 0x00000001ff177807 */ /* 0x000fe40004800000 */
[----:B------:R-:W-:-:S07]  /*e2b0*/  SEL R24, RZ, 0x1, !P0 ;  /* 0x00000001ff187807 */ /* 0x000fce0004000000 */
.L_x_1501:
[----:B------:R-:W-:Y:S05]  /*e2c0*/  BSYNC.RECONVERGENT B6 ;  /* 0x0000000000067941 */ /* 0x000fea0003800200 */
.L_x_1500:
[----:B------:R-:W1:Y:S02]  /*e2d0*/  LDCU UR4, c[0x0][0x3a0] ;  /* 0x00007400ff0477ac */ /* 0x000e640008000800 */
[----:B-1----:R-:W-:-:S09]  /*e2e0*/  UISETP.NE.AND UP0, UPT, UR4, URZ, UPT ;  /* 0x000000ff0400728c */ /* 0x002fd2000bf05270 */
[----:B------:R-:W-:Y:S05]  /*e2f0*/  BRA.U !UP0, `(.L_x_1554) ;  /* 0x0000000108cc7547 */ /* 0x000fea000b800000 */
[----:B------:R-:W1:Y:S01]  /*e300*/  S2R R8, SR_CgaCtaId ;  /* 0x0000000000087919 */ /* 0x000e620000008800 */
[----:B------:R-:W2:Y:S01]  /*e310*/  LDC R10, c[0x0][0x360] ;  /* 0x0000d800ff0a7b82 */ /* 0x000ea20000000800 */
        /* <DEDUP_REMOVED lines=10> */
[----:B--2---:R-:W-:Y:S01]  /*e3c0*/  IMAD R0, R16, R10, R19 ;  /* 0x0000000a10007224 */ /* 0x004fe200078e0213 */
[----:B-1----:R-:W-:Y:S02]  /*e3d0*/  LEA R3, R8, R3, 0x18 ;  /* 0x0000000308037211 */ /* 0x002fe400078ec0ff */
[----:B---3--:R-:W-:Y:S02]  /*e3e0*/  ISETP.GE.U32.AND P0, PT, R11, 0x2, PT ;  /* 0x000000020b00780c */ /* 0x008fe40003f06070 */
[----:B------:R-:W-:-:S05]  /*e3f0*/  LEA R0, R0, R3, 0x2 ;  /* 0x0000000300007211 */ /* 0x000fca00078e10ff */
[----:B------:R1:W-:Y:S06]  /*e400*/  STS [R0], R7 ;  /* 0x0000000700007388 */ /* 0x0003ec0000000800 */
[----:B------:R-:W-:Y:S05]  /*e410*/  @!P0 BRA `(.L_x_1554) ;  /* 0x0000000000848947 */ /* 0x000fea0003800000 */
[----:B------:R-:W-:-:S07]  /*e420*/  IMAD.MOV.U32 R4, RZ, RZ, R11 ;  /* 0x000000ffff047224 */ /* 0x000fce00078e000b */
.L_x_1557:
        /* <DEDUP_REMOVED lines=9> */
[----:B------:R-:W-:-:S05]  /*e4c0*/  IMAD R4, R6, R10, R19 ;  /* 0x0000000a06047224 */ /* 0x000fca00078e0213 */
[----:B------:R-:W-:-:S06]  /*e4d0*/  LEA R4, R4, R3, 0x2 ;  /* 0x0000000304047211 */ /* 0x000fcc00078e10ff */
[----:B------:R-:W2:Y:S02]  /*e4e0*/  LDS R4, [R4] ;  /* 0x0000000004047984 */ /* 0x000ea40000000800 */
[C---:B--2---:R-:W-:Y:S02]  /*e4f0*/  PRMT R5, R4.reuse, 0x7770, RZ ;  /* 0x0000777004057816 */ /* 0x044fe400000000ff */
[C---:B-1----:R-:W-:Y:S02]  /*e500*/  PRMT R7, R4.reuse, 0x7772, RZ ;  /* 0x0000777204077816 */ /* 0x042fe400000000ff */
        /* <DEDUP_REMOVED lines=15> */
.L_x_1556:
[----:B------:R-:W-:Y:S05]  /*e600*/  BSYNC.RECONVERGENT B0 ;  /* 0x0000000000007941 */ /* 0x000fea0003800200 */
.L_x_1555:
[----:B------:R-:W-:Y:S01]  /*e610*/  IMAD.MOV.U32 R4, RZ, RZ, R13 ;  /* 0x000000ffff047224 */ /* 0x000fe200078e000d */
[----:B------:R-:W-:Y:S06]  /*e620*/  @P4 BRA `(.L_x_1557) ;  /* 0xfffffffc00804947 */ /* 0x000fec000383ffff */
.L_x_1554:
        /* <DEDUP_REMOVED lines=20> */
[----:B------:R-:W-:Y:S02]  /*e770*/  LEA R3, R0, UR4, 0x2 ;  /* 0x0000000400037c11 */ /* 0x000fe4000f8e10ff */
[----:B------:R-:W-:-:S03]  /*e780*/  MOV R0, 0x20 ;  /* 0x0000002000007802 */ /* 0x000fc60000000f00 */
[----:B------:R1:W-:Y:S01]  /*e790*/  STS [R3], R4 ;  /* 0x0000000403007388 */ /* 0x0003e20000000800 */
[----:B------:R-:W-:Y:S05]  /*e7a0*/  @!P0 BRA `(.L_x_1559) ;  /* 0x0000000000808947 */ /* 0x000fea0003800000 */
[----:B-1----:R-:W-:-:S07]  /*e7b0*/  IMAD.MOV.U32 R4, RZ, RZ, R8 ;  /* 0x000000ffff047224 */ /* 0x002fce00078e0008 */
.L_x_1562:
        /* <DEDUP_REMOVED lines=28> */
.L_x_1561:
[----:B------:R-:W-:Y:S05]  /*e980*/  BSYNC.RECONVERGENT B0 ;  /* 0x0000000000007941 */ /* 0x000fea0003800200 */
.L_x_1560:
[----:B-1----:R-:W-:Y:S01]  /*e990*/  IMAD.MOV.U32 R4, RZ, RZ, R10 ;  /* 0x000000ffff047224 */ /* 0x002fe200078e000a */
[----:B------:R-:W-:Y:S06]  /*e9a0*/  @P4 BRA `(.L_x_1562) ;  /* 0xfffffffc00844947 */ /* 0x000fec000383ffff */
.L_x_1559:
[----:B------:R-:W-:Y:S01]  /*e9b0*/  ISETP.GE.U32.AND P0, PT, R0, 0x2, PT ;  /* 0x000000020000780c */ /* 0x000fe20003f06070 */
[----:B------:R-:W-:Y:S05]  /*e9c0*/  WARPSYNC.ALL ;  /* 0x0000000000007948 */ /* 0x000fea0003800000 */
[----:B------:R-:W-:Y:S07]  /*e9d0*/  BAR.SYNC.DEFER_BLOCKING 0x0 ;  /* 0x0000000000007b1d */ /* 0x000fee0000010000 */
[----:B------:R-:W-:Y:S05]  /*e9e0*/  @!P0 BRA `(.L_x_1558) ;  /* 0x0000000000748947 */ /* 0x000fea0003800000 */
[----:B-1----:R-:W-:-:S07]  /*e9f0*/  IMAD.MOV.U32 R3, RZ, RZ, 0x1 ;  /* 0x00000001ff037424 */ /* 0x002fce00078e00ff */
.L_x_1563:
        /* <DEDUP_REMOVED lines=19> */
[----:B------:R-:W-:Y:S02]  /*eb30*/  ISETP.GE.AND P4, PT, R3, R0, PT ;  /* 0x000000000300720c */ /* 0x000fe40003f86270 */
        /* <DEDUP_REMOVED lines=8> */
.L_x_1558:
[----:B------:R-:W3:Y:S01]  /*ebc0*/  LDCU UR6, c[0x0][0x558] ;  /* 0x0000ab00ff0677ac */ /* 0x000ee20008000800 */
[----:B------:R-:W-:Y:S01]  /*ebd0*/  IMAD.MOV.U32 R25, RZ, RZ, RZ ;  /* 0x000000ffff197224 */ /* 0x000fe200078e00ff */
[----:B---3--:R-:W-:-:S04]  /*ebe0*/  UIADD3 UR5, UPT, UPT, UR6, -0x1, URZ ;  /* 0xffffffff06057890 */ /* 0x008fc8000fffe0ff */
[----:B------:R-:W-:-:S04]  /*ebf0*/  UISETP.LT.U32.AND UP0, UPT, UR5, 0x18, UPT ;  /* 0x000000180500788c */ /* 0x000fc8000bf01070 */
[----:B------:R-:W-:Y:S02]  /*ec00*/  USEL UR4, UR5, 0x18, UP0 ;  /* 0x0000001805047887 */ /* 0x000fe40008000000 */
[----:B------:R-:W-:Y:S02]  /*ec10*/  UISETP.NE.AND UP0, UPT, UR6, URZ, UPT ;  /* 0x000000ff0600728c */ /* 0x000fe4000bf05270 */
[----:B------:R-:W-:-:S07]  /*ec20*/  UIADD3 UR4, UPT, UPT, UR4, 0x1, URZ ;  /* 0x0000000104047890 */ /* 0x000fce000fffe0ff */
[----:B------:R-:W-:Y:S05]  /*ec30*/  BRA.U !UP0, `(.L_x_1564) ;  /* 0x0000001108487547 */ /* 0x000fea000b800000 */
[----:B------:R-:W3:Y:S01]  /*ec40*/  LDCU.64 UR8, c[0x0][0x560] ;  /* 0x0000ac00ff0877ac */ /* 0x000ee20008000a00 */
[----:B-1----:R-:W-:Y:S02]  /*ec50*/  HFMA2 R4, -RZ, RZ, 0, 0 ;  /* 0x00000000ff047431 */ /* 0x002fe400000001ff */
[----:B------:R-:W-:Y:S01]  /*ec60*/  IMAD.MOV.U32 R5, RZ, RZ, R89 ;  /* 0x000000ffff057224 */ /* 0x000fe200078e0059 */
[----:B------:R-:W1:Y:S01]  /*ec70*/  LDCU UR7, c[0x0][0x55c] ;  /* 0x0000ab80ff0777ac */ /* 0x000e620008000800 */
[----:B------:R-:W4:Y:S01]  /*ec80*/  LDCU UR6, c[0x0][0x688] ;  /* 0x0000d100ff0677ac */ /* 0x000f220008000800 */
[----:B------:R-:W-:Y:S01]  /*ec90*/  UISETP.NE.AND UP1, UPT, UR5, URZ, UPT ;  /* 0x000000ff0500728c */ /* 0x000fe2000bf25270 */
[----:B---3--:R-:W-:-:S05]  /*eca0*/  IMAD.HI.U32 R4, R89, UR8, R4 ;  /* 0x0000000859047c27 */ /* 0x008fca000f8e0004 */
[----:B------:R-:W-:-:S05]  /*ecb0*/  SHF.R.U32.HI R5, RZ, UR9, R4 ;  /* 0x00000009ff057c19 */ /* 0x000fca0008011604 */
[----:B------:R-:W-:-:S04]  /*ecc0*/  IMAD.MOV R3, RZ, RZ, -R5 ;  /* 0x000000ffff037224 */ /* 0x000fc800078e0a05 */
[----:B-1----:R-:W-:-:S04]  /*ecd0*/  IMAD R3, R3, UR7, R89 ;  /* 0x0000000703037c24 */ /* 0x002fc8000f8e0259 */
[----:B----4-:R-:W-:Y:S01]  /*ece0*/  IMAD R25, R3, UR6, RZ ;  /* 0x0000000603197c24 */ /* 0x010fe2000f8e02ff */
        /* <DEDUP_REMOVED lines=263> */
.L_x_1564:
[----:B------:R-:W-:Y:S01]  /*fd60*/  MOV R26, RZ ;  /* 0x000000ff001a7202 */ /* 0x000fe20000000f00 */
[----:B------:R-:W-:Y:S06]  /*fd70*/  BRA.U !UP0, `(.L_x_1565) ;  /* 0x0000001108487547 */ /* 0x000fec000b800000 */
[----:B------:R-:W3:Y:S01]  /*fd80*/  LDCU.64 UR6, c[0x0][0x560] ;  /* 0x0000ac00ff0677ac */ /* 0x000ee20008000a00 */
[----:B------:R-:W-:Y:S02]  /*fd90*/  VIADD R5, R89, 0x1 ;  /* 0x0000000159057836 */ /* 0x000fe40000000000 */
[----:B-1----:R-:W-:Y:S01]  /*fda0*/  IMAD.MOV.U32 R4, RZ, RZ, RZ ;  /* 0x000000ffff047224 */ /* 0x002fe200078e00ff */
[----:B------:R-:W1:Y:S01]  /*fdb0*/  LDCU UR8, c[0x0][0x55c] ;  /* 0x0000ab80ff0877ac */ /* 0x000e620008000800 */
[----:B------:R-:W4:Y:S01]  /*fdc0*/  LDCU UR9, c[0x0][0x688] ;  /* 0x0000d100ff0977ac */ /* 0x000f220008000800 */
[----:B------:R-:W-:Y:S01]  /*fdd0*/  UISETP.NE.AND UP1, UPT, UR5, URZ, UPT ;  /* 0x000000ff0500728c */ /* 0x000fe2000bf25270 */
[----:B---3--:R-:W-:-:S05]  /*fde0*/  IMAD.HI.U32 R6, R5, UR6, R4 ;  /* 0x0000000605067c27 */ /* 0x008fca000f8e0004 */
[----:B--2---:R-:W-:-:S04]  /*fdf0*/  SHF.R.U32.HI R7, RZ, UR7, R6 ;  /* 0x00000007ff077c19 */ /* 0x004fc80008011606 */
[----:B------:R-:W-:-:S05]  /*fe00*/  IADD3 R4, PT, PT, -R7, RZ, RZ ;  /* 0x000000ff07047210 */ /* 0x000fca0007ffe1ff */
[----:B-1----:R-:W-:-:S04]  /*fe10*/  IMAD R4, R4, UR8, R5 ;  /* 0x0000000804047c24 */ /* 0x002fc8000f8e0205 */
[----:B----4-:R-:W-:Y:S01]  /*fe20*/  IMAD R26, R4, UR9, RZ ;  /* 0x00000009041a7c24 */ /* 0x010fe2000f8e02ff */
        /* <DEDUP_REMOVED lines=263> */
.L_x_1565:
[----:B------:R-:W-:Y:S01]  /*10ea0*/  IMAD.MOV.U32 R27, RZ, RZ, RZ ;  /* 0x000000ffff1b7224 */ /* 0x000fe200078e00ff */
[----:B------:R-:W-:Y:S06]  /*10eb0*/  BRA.U !UP0, `(.L_x_1566) ;  /* 0x0000001108487547 */ /* 0x000fec000b800000 */
[----:B------:R-:W3:Y:S01]  /*10ec0*/  LDCU.64 UR6, c[0x0][0x560] ;  /* 0x0000ac00ff0677ac */ /* 0x000ee20008000a00 */
[----:B-1----:R-:W-:Y:S02]  /*10ed0*/  HFMA2 R4, -RZ, RZ, 0, 0 ;  /* 0x00000000ff047431 */ /* 0x002fe400000001ff */
[----:B------:R-:W-:Y:S01]  /*10ee0*/  VIADD R5, R89, 0x2 ;  /* 0x0000000259057836 */ /* 0x000fe20000000000 */
[----:B------:R-:W1:Y:S01]  /*10ef0*/  LDCU UR8, c[0x0][0x55c] ;  /* 0x0000ab80ff0877ac */ /* 0x000e620008000800 */
[----:B------:R-:W4:Y:S01]  /*10f00*/  LDCU UR9, c[0x0][0x688] ;  /* 0x0000d100ff0977ac */ /* 0x000f220008000800 */
[----:B------:R-:W-:Y:S01]  /*10f10*/  UISETP.NE.AND UP1, UPT, UR5, URZ, UPT ;  /* 0x000000ff0500728c */ /* 0x000fe2000bf25270 */
[----:B---3--:R-:W-:-:S05]  /*10f20*/  IMAD.HI.U32 R6, R5, UR6, R4 ;  /* 0x0000000605067c27 */ /* 0x008fca000f8e0004 */
[----:B--2---:R-:W-:-:S05]  /*10f30*/  SHF.R.U32.HI R7, RZ, UR7, R6 ;  /* 0x00000007ff077c19 */ /* 0x004fca0008011606 */
[----:B------:R-:W-:-:S04]  /*10f40*/  IMAD.MOV R4, RZ, RZ, -R7 ;  /* 0x000000ffff047224 */ /* 0x000fc800078e0a07 */
        /* <DEDUP_REMOVED lines=265> */
.L_x_1566:
[----:B------:R-:W-:Y:S01]  /*11fe0*/  IMAD.MOV.U32 R28, RZ, RZ, RZ ;  /* 0x000000ffff1c7224 */ /* 0x000fe200078e00ff */
[----:B------:R-:W-:Y:S06]  /*11ff0*/  BRA.U !UP0, `(.L_x_1567) ;  /* 0x0000001108487547 */ /* 0x000fec000b800000 */
[----:B------:R-:W3:Y:S01]  /*12000*/  LDCU.64 UR6, c[0x0][0x560] ;  /* 0x0000ac00ff0677ac */ /* 0x000ee20008000a00 */
[----:B------:R-:W-:Y:S01]  /*12010*/  IADD3 R5, PT, PT, R89, 0x3, RZ ;  /* 0x0000000359057810 */ /* 0x000fe20007ffe0ff */
[----:B-1----:R-:W-:Y:S01]  /*12020*/  IMAD.MOV.U32 R4, RZ, RZ, RZ ;  /* 0x000000ffff047224 */ /* 0x002fe200078e00ff */
        /* <DEDUP_REMOVED lines=271> */
.L_x_1567:
[----:B-12---:R-:W1:Y:S01]  /*13120*/  LDC.64 R6, c[0x0][0x768] ;  /* 0x0001da00ff067b82 */ /* 0x006e620000000a00 */
        /* <DEDUP_REMOVED lines=9> */
[----:B------:R-:W1:Y:S01]  /*131c0*/  LDCU.64 UR6, c[0x0][0x3a8] ;  /* 0x00007500ff0677ac */ /* 0x000e620008000a00 */
[----:B------:R-:W-:Y:S01]  /*131d0*/  IMAD.MOV.U32 R25, RZ, RZ, RZ ;  /* 0x000000ffff197224 */ /* 0x000fe200078e00ff */
[----:B------:R-:W2:Y:S01]  /*131e0*/  LDCU UR8, c[0x0][0x394] ;  /* 0x00007280ff0877ac */ /* 0x000ea20008000800 */
[----:B-1----:R-:W-:-:S04]  /*131f0*/  IMAD R3, R19, UR6, RZ ;  /* 0x0000000613037c24 */ /* 0x002fc8000f8e02ff */
[----:B------:R-:W-:-:S04]  /*13200*/  IMAD R0, R16, UR7, R3 ;  /* 0x0000000710007c24 */ /* 0x000fc8000f8e0203 */
[----:B--2---:R-:W-:-:S04]  /*13210*/  IMAD R0, R17, UR8, R0 ;  /* 0x0000000811007c24 */ /* 0x004fc8000f8e0200 */
[----:B------:R-:W-:Y:S01]  /*13220*/  IMAD.SHL.U32 R7, R0, 0x4, RZ ;  /* 0x0000000400077824 */ /* 0x000fe200078e00ff */
[----:B------:R-:W-:Y:S06]  /*13230*/  BRA.U !UP0, `(.L_x_1569) ;  /* 0x0000001108447547 */ /* 0x000fec000b800000 */
        /* <DEDUP_REMOVED lines=273> */
.L_x_1569:
        /* <DEDUP_REMOVED lines=276> */
.L_x_1570:
        /* <DEDUP_REMOVED lines=276> */
.L_x_1571:
        /* <DEDUP_REMOVED lines=276> */
.L_x_1572:
        /* <DEDUP_REMOVED lines=26> */
.L_x_1574:
[----:B------:R-:W-:Y:S05]  /*178b0*/  BSYNC.RECONVERGENT B0 ;  /* 0x0000000000007941 */ /* 0x000fea0003800200 */
.L_x_1573:
        /* <DEDUP_REMOVED lines=35> */
.L_x_1576:
[----:B------:R-:W-:Y:S05]  /*17af0*/  BSYNC.RECONVERGENT B0 ;  /* 0x0000000000007941 */ /* 0x000fea0003800200 */
.L_x_1575:
        /* <DEDUP_REMOVED lines=23> */
[C---:B------:R-:W-:Y:S02]  /*17c70*/  PRMT R31, R33.reuse, 0x7610, R31 ;  /* 0x00007610211f7816 */ /* 0x040fe4000000001f */
[C---:B------:R-:W-:Y:S01]  /*17c80*/  PRMT R29, R33.reuse, 0x7610, R29 ;  /* 0x00007610211d7816 */ /* 0x040fe2000000001d */
[----:B------:R-:W3:Y:S01]  /*17c90*/  LDCU UR8, c[0x0][0x398] ;  /* 0x00007300ff0877ac */ /* 0x000ee20008000800 */
[----:B-1----:R-:W-:Y:S01]  /*17ca0*/  PRMT R23, R33, 0x7610, R23 ;  /* 0x0000761021177816 */ /* 0x002fe20000000017 */
[----:B--2---:R-:W-:-:S05]  /*17cb0*/  IMAD R0, R16, UR5, R19 ;  /* 0x0000000510007c24 */ /* 0x004fca000f8e0213 */
[----:B---3--:R-:W-:-:S13]  /*17cc0*/  ISETP.GE.U32.AND P1, PT, R0, UR8, PT ;  /* 0x0000000800007c0c */ /* 0x008fda000bf26070 */
        /* <DEDUP_REMOVED lines=11> */
.L_x_1581:
[----:B------:R-:W1:Y:S01]  /*17d80*/  LDC.64 R2, c[0x0][0x770] ;  /* 0x0001dc00ff027b82 */ /* 0x000e620000000a00 */
[----:B------:R-:W-:-:S04]  /*17d90*/  IMAD.IADD R9, R17, 0x1, R0 ;  /* 0x0000000111097824 */ /* 0x000fc800078e0200 */
[----:B-1----:R-:W-:-:S05]  /*17da0*/  IMAD.WIDE.U32 R2, R9, 0x4, R2 ;  /* 0x0000000409027825 */ /* 0x002fca00078e0002 */
[----:B------:R-:W2:Y:S04]  /*17db0*/  LDG.E.U8 R10, desc[UR36][R2.64] ;  /* 0x00000024020a7981 */ /* 0x000ea8000c1e1100 */
[----:B------:R-:W3:Y:S04]  /*17dc0*/  LDG.E.U8 R6, desc[UR36][R2.64+0x1] ;  /* 0x0000012402067981 */ /* 0x000ee8000c1e1100 */
[----:B------:R-:W4:Y:S04]  /*17dd0*/  LDG.E.U8 R8, desc[UR36][R2.64+0x2] ;  /* 0x0000022402087981 */ /* 0x000f28000c1e1100 */
[----:B------:R-:W5:Y:S01]  /*17de0*/  LDG.E.U8 R9, desc[UR36][R2.64+0x3] ;  /* 0x0000032402097981 */ /* 0x000f62000c1e1100 */
[----:B------:R-:W-:-:S04]  /*17df0*/  IADD3 R0, PT, PT, R7, R0, RZ ;  /* 0x0000000007007210 */ /* 0x000fc80007ffe0ff */
[----:B------:R-:W-:Y:S02]  /*17e00*/  ISETP.GE.U32.AND P5, PT, R0, UR8, PT ;  /* 0x0000000800007c0c */ /* 0x000fe4000bfa6070 */
[----:B--2---:R-:W-:Y:S02]  /*17e10*/  ISETP.NE.OR P1, PT, R10, RZ, P1 ;  /* 0x000000ff0a00720c */ /* 0x004fe40000f25670 */
[----:B---3--:R-:W-:Y:S02]  /*17e20*/  ISETP.NE.OR P2, PT, R6, RZ, P2 ;  /* 0x000000ff0600720c */ /* 0x008fe40001745670 */
[----:B----4-:R-:W-:Y:S02]  /*17e30*/  ISETP.NE.OR P3, PT, R8, RZ, P3 ;  /* 0x000000ff0800720c */ /* 0x010fe40001f65670 */
[----:B-----5:R-:W-:-:S05]  /*17e40*/  ISETP.NE.OR P4, PT, R9, RZ, P4 ;  /* 0x000000ff0900720c */ /* 0x020fca0002785670 */
[----:B------:R-:W-:Y:S08]  /*17e50*/  @!P5 BRA `(.L_x_1581) ;  /* 0xfffffffc00c8d947 */ /* 0x000ff0000383ffff */
[----:B------:R-:W-:Y:S05]  /*17e60*/  BSYNC.RECONVERGENT B1 ;  /* 0x0000000000017941 */ /* 0x000fea0003800200 */
.L_x_1580:
[----:B------:R-:W-:Y:S02]  /*17e70*/  SEL R33, RZ, 0x1, !P1 ;  /* 0x00000001ff217807 */ /* 0x000fe40004800000 */
[----:B------:R-:W-:Y:S02]  /*17e80*/  SEL R31, RZ, 0x1, !P2 ;  /* 0x00000001ff1f7807 */ /* 0x000fe40005000000 */
[----:B------:R-:W-:Y:S02]  /*17e90*/  SEL R29, RZ, 0x1, !P3 ;  /* 0x00000001ff1d7807 */ /* 0x000fe40005800000 */
[----:B------:R-:W-:Y:S01]  /*17ea0*/  SEL R23, RZ, 0x1, !P4 ;  /* 0x00000001ff177807 */ /* 0x000fe20006000000 */
[----:B------:R-:W-:Y:S06]  /*17eb0*/  BRA `(.L_x_1579) ;  /* 0x0000000000947947 */ /* 0x000fec0003800000 */
.L_x_1578:
[----:B------:R-:W2:Y:S01]  /*17ec0*/  LDCU UR7, c[0x0][0x398] ;  /* 0x00007300ff0777ac */ /* 0x000ea20008000800 */
[C---:B------:R-:W-:Y:S02]  /*17ed0*/  PRMT R31, R33.reuse, 0x7610, R31 ;  /* 0x00007610211f7816 */ /* 0x040fe4000000001f */
[C---:B------:R-:W-:Y:S02]  /*17ee0*/  PRMT R29, R33.reuse, 0x7610, R29 ;  /* 0x00007610211d7816 */ /* 0x040fe4000000001d */
[----:B-1----:R-:W-:Y:S02]  /*17ef0*/  PRMT R23, R33, 0x7610, R23 ;  /* 0x0000761021177816 */ /* 0x002fe40000000017 */
        /* <DEDUP_REMOVED lines=14> */
.L_x_1583:
        /* <DEDUP_REMOVED lines=15> */
.L_x_1582:
[----:B------:R-:W-:Y:S02]  /*180d0*/  SEL R33, RZ, 0x1, !P1 ;  /* 0x00000001ff217807 */ /* 0x000fe40004800000 */
[----:B------:R-:W-:Y:S02]  /*180e0*/  SEL R31, RZ, 0x1, !P2 ;  /* 0x00000001ff1f7807 */ /* 0x000fe40005000000 */
[----:B------:R-:W-:Y:S02]  /*180f0*/  SEL R29, RZ, 0x1, !P3 ;  /* 0x00000001ff1d7807 */ /* 0x000fe40005800000 */
[----:B------:R-:W-:-:S07]  /*18100*/  SEL R23, RZ, 0x1, !P4 ;  /* 0x00000001ff177807 */ /* 0x000fce0006000000 */
.L_x_1579:
[----:B------:R-:W-:Y:S05]  /*18110*/  BSYNC.RECONVERGENT B0 ;  /* 0x0000000000007941 */ /* 0x000fea0003800200 */
.L_x_1577:
        /* <DEDUP_REMOVED lines=17> */
.L_x_1587:
        /* <DEDUP_REMOVED lines=25> */
[----:B------:R-:W-:Y:S02]  /*183c0*/  PRMT R3, R8, 0x5410, R3 ;  /* 0x0000541008037816 */ /* 0x000fe40000000003 */
[----:B------:R-:W-:-:S03]  /*183d0*/  PRMT R23, R6, 0x7610, R23 ;  /* 0x0000761006177816 */ /* 0x000fc60000000017 */
[----:B------:R1:W-:Y:S04]  /*183e0*/  STS [R0], R3 ;  /* 0x0000000300007388 */ /* 0x0003e80000000800 */
.L_x_1586:
[----:B------:R-:W-:Y:S05]  /*183f0*/  BSYNC.RECONVERGENT B0 ;  /* 0x0000000000007941 */ /* 0x000fea0003800200 */
.L_x_1585:
[----:B------:R-:W-:-:S03]  /*18400*/  UISETP.GT.U32.AND UP0, UPT, UR4, 0x3, UPT ;  /* 0x000000030400788c */ /* 0x000fc6000bf04070 */
[----:B------:R-:W-:-:S06]  /*18410*/  UMOV UR4, UR7 ;  /* 0x0000000700047c82 */ /* 0x000fcc0008000000 */
[----:B------:R-:W-:Y:S05]  /*18420*/  BRA.U UP0, `(.L_x_1587) ;  /* 0xfffffffd00807547 */ /* 0x000fea000b83ffff */
.L_x_1584:
        /* <DEDUP_REMOVED lines=18> */
.L_x_1592:
        /* <DEDUP_REMOVED lines=28> */
.L_x_1591:
[----:B------:R-:W-:Y:S05]  /*18710*/  BSYNC.RECONVERGENT B0 ;  /* 0x0000000000007941 */ /* 0x000fea0003800200 */
.L_x_1590:
[----:B------:R-:W-:Y:S01]  /*18720*/  MOV R2, R14 ;  /* 0x0000000e00027202 */ /* 0x000fe20000000f00 */
[----:B------:R-:W-:Y:S06]  /*18730*/  @P5 BRA `(.L_x_1592) ;  /* 0xfffffffc00845947 */ /* 0x000fec000383ffff */
.L_x_1589:
[----:B------:R-:W-:Y:S01]  /*18740*/  BAR.SYNC.DEFER_BLOCKING 0x0 ;  /* 0x0000000000007b1d */ /* 0x000fe20000010000 */
[----:B------:R-:W-:-:S09]  /*18750*/  UISETP.GE.U32.AND UP0, UPT, UR4, 0x2, UPT ;  /* 0x000000020400788c */ /* 0x000fd2000bf06070 */
[----:B------:R-:W-:Y:S05]  /*18760*/  BRA.U !UP0, `(.L_x_1588) ;  /* 0x0000000108787547 */ /* 0x000fea000b800000 */
[----:B-12---:R-:W-:-:S07]  /*18770*/  IMAD.MOV.U32 R0, RZ, RZ, 0x1 ;  /* 0x00000001ff007424 */ /* 0x006fce00078e00ff */
.L_x_1593:
        /* <DEDUP_REMOVED lines=18> */
[----:B----4-:R-:W-:Y:S02]  /*188a0*/  SHF.L.U32 R0, R0, 0x1, RZ ;  /* 0x0000000100007819 */ /* 0x010fe400000006ff */
[----:B-1----:R-:W-:Y:S02]  /*188b0*/  ISETP.NE.OR P1, PT, R11, RZ, P1 ;  /* 0x000000ff0b00720c */ /* 0x002fe40000f25670 */
[----:B------:R-:W-:-:S02]  /*188c0*/  ISETP.GE.AND P5, PT, R0, UR4, PT ;  /* 0x0000000400007c0c */ /* 0x000fc4000bfa6270 */
[----:B--2---:R-:W-:Y:S02]  /*188d0*/  ISETP.NE.OR P2, PT, R3, RZ, P2 ;  /* 0x000000ff0300720c */ /* 0x004fe40001745670 */
[----:B------:R-:W-:Y:S02]  /*188e0*/  SEL R23, RZ, 0x1, !P1 ;  /* 0x00000001ff177807 */ /* 0x000fe40004800000 */
[----:B---3--:R-:W-:Y:S02]  /*188f0*/  ISETP.NE.OR P3, PT, R7, RZ, P3 ;  /* 0x000000ff0700720c */ /* 0x008fe40001f65670 */
[----:B------:R-:W-:Y:S02]  /*18900*/  SEL R33, RZ, 0x1, !P2 ;  /* 0x00000001ff217807 */ /* 0x000fe40005000000 */
[----:B-----5:R-:W-:Y:S02]  /*18910*/  ISETP.NE.OR P4, PT, R9, RZ, P4 ;  /* 0x000000ff0900720c */ /* 0x020fe40002785670 */
[----:B------:R-:W-:-:S02]  /*18920*/  SEL R31, RZ, 0x1, !P3 ;  /* 0x00000001ff1f7807 */ /* 0x000fc40005800000 */
[----:B------:R-:W-:Y:S01]  /*18930*/  SEL R29, RZ, 0x1, !P4 ;  /* 0x00000001ff1d7807 */ /* 0x000fe20006000000 */
[----:B------:R-:W-:Y:S08]  /*18940*/  @!P5 BRA `(.L_x_1593) ;  /* 0xfffffffc008cd947 */ /* 0x000ff0000383ffff */
.L_x_1588:
        /* <DEDUP_REMOVED lines=11> */
[----:B--2---:R-:W-:Y:S01]  /*18a00*/  IMAD.X R7, RZ, RZ, UR5, P3 ;  /* 0x00000005ff077e24 */ /* 0x004fe200098e06ff */
[----:B------:R-:W-:Y:S01]  /*18a10*/  IADD3 R8, P4, PT, R25, UR4, RZ ;  /* 0x0000000419087c10 */ /* 0x000fe2000ff9e0ff */
[----:B-1----:R-:W-:Y:S01]  /*18a20*/  IMAD.X R3, RZ, RZ, UR5, P1 ;  /* 0x00000005ff037e24 */ /* 0x002fe200088e06ff */
[----:B------:R-:W-:-:S02]  /*18a30*/  IADD3.X R5, PT, PT, RZ, UR5, RZ, P2, !PT ;  /* 0x00000005ff057c10 */ /* 0x000fc400097fe4ff */
        /* <DEDUP_REMOVED lines=33> */
.L_x_1595:
        /* <DEDUP_REMOVED lines=19> */
.L_x_1596:
        /* <DEDUP_REMOVED lines=25> */
.L_x_1597:
        /* <DEDUP_REMOVED lines=25> */
.L_x_1598:
        /* <DEDUP_REMOVED lines=25> */
.L_x_1599:
[----:B------:R-:W1:Y:S01]  /*19230*/  LDCU.64 UR4, c[0x0][0x758] ;  /* 0x0000eb00ff0477ac */ /* 0x000e620008000a00 */
[----:B------:R-:W-:-:S04]  /*19240*/  LOP3.LUT P1, RZ, R23, 0xff, RZ, 0xc0, !PT ;  /* 0x000000ff17ff7812 */ /* 0x000fc8000782c0ff */
[----:B------:R-:W-:Y:S02]  /*19250*/  SEL R3, RZ, 0x1, !P1 ;  /* 0x00000001ff037807 */ /* 0x000fe40004800000 */
[----:B-1----:R-:W-:-:S04]  /*19260*/  IADD3 R28, P0, PT, R28, UR4, RZ ;  /* 0x000000041c1c7c10 */ /* 0x002fc8000ff1e0ff */
[----:B------:R-:W-:-:S05]  /*19270*/  IADD3.X R29, PT, PT, RZ, UR5, RZ, P0, !PT ;  /* 0x00000005ff1d7c10 */ /* 0x000fca00087fe4ff */
[----:B------:R-:W-:Y:S01]  /*19280*/  STG.E.U8 desc[UR36][R28.64], R3 ;  /* 0x000000031c007986 */ /* 0x000fe2000c101124 */
[----:B------:R-:W-:Y:S05]  /*19290*/  EXIT ;  /* 0x000000000000794d */ /* 0x000fea0003800000 */
.L_x_1594:
        /* <DEDUP_REMOVED lines=17> */
.L_x_1600:
        /* <DEDUP_REMOVED lines=20> */
.L_x_1602:
[----:B------:R-:W3:Y:S01]  /*194f0*/  LDCU.64 UR4, c[0x0][0x758] ;  /* 0x0000eb00ff0477ac */ /* 0x000ee20008000a00 */
[----:B------:R-:W-:-:S04]  /*19500*/  LOP3.LUT P0, RZ, R33, 0xff, RZ, 0xc0, !PT ;  /* 0x000000ff21ff7812 */ /* 0x000fc8000780c0ff */
[----:B------:R-:W-:Y:S02]  /*19510*/  SEL R5, RZ, 0x1, !P0 ;  /* 0x00000001ff057807 */ /* 0x000fe40004000000 */
[----:B---3--:R-:W-:Y:S01]  /*19520*/  IADD3 R2, P1, PT, R25, UR4, RZ ;  /* 0x0000000419027c10 */ /* 0x008fe2000ff3e0ff */
[----:B------:R-:W3:Y:S03]  /*19530*/  LDCU UR4, c[0x0][0x78c] ;  /* 0x0000f180ff0477ac */ /* 0x000ee60008000800 */
[----:B-1----:R-:W-:-:S05]  /*19540*/  IADD3.X R3, PT, PT, RZ, UR5, RZ, P1, !PT ;  /* 0x00000005ff037c10 */ /* 0x002fca0008ffe4ff */
[----:B------:R1:W-:Y:S01]  /*19550*/  STG.E.U8 desc[UR36][R2.64], R5 ;  /* 0x0000000502007986 */ /* 0x0003e2000c101124 */
[----:B---3--:R-:W-:-:S09]  /*19560*/  UISETP.NE.AND UP0, UPT, UR4, 0x1, UPT ;  /* 0x000000010400788c */ /* 0x008fd2000bf05270 */
[----:B-1----:R-:W-:Y:S05]  /*19570*/  BRA.U !UP0, `(.L_x_1603) ;  /* 0x0000000108407547 */ /* 0x002fea000b800000 */
        /* <DEDUP_REMOVED lines=16> */
.L_x_1603:
        /* <DEDUP_REMOVED lines=25> */
.L_x_1604:
        /* <DEDUP_REMOVED lines=25> */
.L_x_1605:
[----:B------:R-:W1:Y:S01]  /*199a0*/  LDCU.64 UR4, c[0x0][0x758] ;  /* 0x0000eb00ff0477ac */ /* 0x000e620008000a00 */
[----:B------:R-:W-:-:S04]  /*199b0*/  LOP3.LUT P0, RZ, R23, 0xff, RZ, 0xc0, !PT ;  /* 0x000000ff17ff7812 */ /* 0x000fc8000780c0ff */
[----:B------:R-:W-:Y:S02]  /*199c0*/  SEL R3, RZ, 0x1, !P0 ;  /* 0x00000001ff037807 */ /* 0x000fe40004000000 */
[----:B-1----:R-:W-:-:S04]  /*199d0*/  IADD3 R28, P1, PT, R28, UR4, RZ ;  /* 0x000000041c1c7c10 */ /* 0x002fc8000ff3e0ff */
[----:B------:R-:W-:-:S05]  /*199e0*/  IADD3.X R29, PT, PT, RZ, UR5, RZ, P1, !PT ;  /* 0x00000005ff1d7c10 */ /* 0x000fca0008ffe4ff */
[----:B------:R-:W-:Y:S01]  /*199f0*/  STG.E.U8 desc[UR36][R28.64], R3 ;  /* 0x000000031c007986 */ /* 0x000fe2000c101124 */
[----:B------:R-:W-:Y:S05]  /*19a00*/  EXIT ;  /* 0x000000000000794d */ /* 0x000fea0003800000 */
.L_x_1601:
[----:B------:R-:W-:Y:S04]  /*19a10*/  STG.E.U8 desc[UR36][R4.64], R33 ;  /* 0x0000002104007986 */ /* 0x000fe8000c101124 */
[----:B------:R-:W-:Y:S04]  /*19a20*/  STG.E.U8 desc[UR36][R4.64+0x1], R31 ;  /* 0x0000011f04007986 */ /* 0x000fe8000c101124 */
[----:B------:R-:W-:Y:S04]  /*19a30*/  STG.E.U8 desc[UR36][R4.64+0x2], R29 ;  /* 0x0000021d04007986 */ /* 0x000fe8000c101124 */
[----:B------:R-:W-:Y:S01]  /*19a40*/  STG.E.U8 desc[UR36][R4.64+0x3], R23 ;  /* 0x0000031704007986 */ /* 0x000fe2000c101124 */
[----:B------:R-:W-:Y:S05]  /*19a50*/  EXIT ;  /* 0x000000000000794d */ /* 0x000fea0003800000 */
.L_x_1568:
        /* <DEDUP_REMOVED lines=35> */
[----:B------:R-:W-:Y:S02]  /*19c90*/  @P0 PRMT R23, R10, 0x7610, R23 ;  /* 0x000076100a170816 */ /* 0x000fe40000000017 */
[----:B-----5:R-:W-:Y:S02]  /*19ca0*/  @P0 LOP3.LUT P1, RZ, R11, 0xff, R24, 0xc8, !PT ;  /* 0x000000ff0bff0812 */ /* 0x020fe4000782c818 */
[----:B------:R-:W-:-:S02]  /*19cb0*/  @P0 SEL R11, RZ, 0x1, !P3 ;  /* 0x00000001ff0b0807 */ /* 0x000fc40005800000 */
[----:B------:R-:W-:Y:S02]  /*19cc0*/  @P0 SEL R12, RZ, 0x1, !P4 ;  /* 0x00000001ff0c0807 */ /* 0x000fe40006000000 */
[----:B------:R-:W-:Y:S02]  /*19cd0*/  @P0 SEL R0, RZ, 0x1, !P1 ;  /* 0x00000001ff000807 */ /* 0x000fe40004800000 */
        /* <DEDUP_REMOVED lines=17> */
.L_x_1607:
        /* <DEDUP_REMOVED lines=19> */
.L_x_1608:
        /* <DEDUP_REMOVED lines=25> */
.L_x_1609:
        /* <DEDUP_REMOVED lines=25> */
.L_x_1610:
        /* <DEDUP_REMOVED lines=25> */
.L_x_1611:
[----:B------:R-:W1:Y:S01]  /*1a3d0*/  LDCU.64 UR4, c[0x0][0x758] ;  /* 0x0000eb00ff0477ac */ /* 0x000e620008000a00 */
[----:B------:R-:W-:-:S04]  /*1a3e0*/  LOP3.LUT P1, RZ, R18, 0xff, RZ, 0xc0, !PT ;  /* 0x000000ff12ff7812 */ /* 0x000fc8000782c0ff */
[----:B------:R-:W-:Y:S02]  /*1a3f0*/  SEL R3, RZ, 0x1, !P1 ;  /* 0x00000001ff037807 */ /* 0x000fe40004800000 */
[----:B-1----:R-:W-:-:S04]  /*1a400*/  IADD3 R28, P0, PT, R28, UR4, RZ ;  /* 0x000000041c1c7c10 */ /* 0x002fc8000ff1e0ff */
[----:B------:R-:W-:-:S05]  /*1a410*/  IADD3.X R29, PT, PT, RZ, UR5, RZ, P0, !PT ;  /* 0x00000005ff1d7c10 */ /* 0x000fca00087fe4ff */
[----:B------:R-:W-:Y:S01]  /*1a420*/  STG.E.U8 desc[UR36][R28.64], R3 ;  /* 0x000000031c007986 */ /* 0x000fe2000c101124 */
[----:B------:R-:W-:Y:S05]  /*1a430*/  EXIT ;  /* 0x000000000000794d */ /* 0x000fea0003800000 */
.L_x_1606:
        /* <DEDUP_REMOVED lines=17> */
.L_x_1612:
        /* <DEDUP_REMOVED lines=20> */
.L_x_1614:
        /* <DEDUP_REMOVED lines=25> */
.L_x_1615:
        /* <DEDUP_REMOVED lines=25> */
.L_x_1616:
        /* <DEDUP_REMOVED lines=25> */
.L_x_1617:
[----:B------:R-:W1:Y:S01]  /*1ab40*/  LDCU.64 UR4, c[0x0][0x758] ;  /* 0x0000eb00ff0477ac */ /* 0x000e620008000a00 */
[----:B------:R-:W-:-:S04]  /*1ab50*/  LOP3.LUT P0, RZ, R18, 0xff, RZ, 0xc0, !PT ;  /* 0x000000ff12ff7812 */ /* 0x000fc8000780c0ff */
[----:B------:R-:W-:Y:S02]  /*1ab60*/  SEL R3, RZ, 0x1, !P0 ;  /* 0x00000001ff037807 */ /* 0x000fe40004000000 */
[----:B-1----:R-:W-:-:S04]  /*1ab70*/  IADD3 R28, P1, PT, R28, UR4, RZ ;  /* 0x000000041c1c7c10 */ /* 0x002fc8000ff3e0ff */
[----:B------:R-:W-:-:S05]  /*1ab80*/  IADD3.X R29, PT, PT, RZ, UR5, RZ, P1, !PT ;  /* 0x00000005ff1d7c10 */ /* 0x000fca0008ffe4ff */
[----:B------:R-:W-:Y:S01]  /*1ab90*/  STG.E.U8 desc[UR36][R28.64], R3 ;  /* 0x000000031c007986 */ /* 0x000fe2000c101124 */
[----:B------:R-:W-:Y:S05]  /*1aba0*/  EXIT ;  /* 0x000000000000794d */ /* 0x000fea0003800000 */
.L_x_1613:
[----:B------:R-:W-:Y:S04]  /*1abb0*/  STG.E.U8 desc[UR36][R4.64], R24 ;  /* 0x0000001804007986 */ /* 0x000fe8000c101124 */
[----:B------:R-:W-:Y:S04]  /*1abc0*/  STG.E.U8 desc[UR36][R4.64+0x1], R23 ;  /* 0x0000011704007986 */ /* 0x000fe8000c101124 */
[----:B------:R-:W-:Y:S04]  /*1abd0*/  STG.E.U8 desc[UR36][R4.64+0x2], R22 ;  /* 0x0000021604007986 */ /* 0x000fe8000c101124 */
[----:B------:R-:W-:Y:S01]  /*1abe0*/  STG.E.U8 desc[UR36][R4.64+0x3], R18 ;  /* 0x0000031204007986 */ /* 0x000fe2000c101124 */
[----:B------:R-:W-:Y:S05]  /*1abf0*/  EXIT ;  /* 0x000000000000794d */ /* 0x000fea0003800000 */
.L_x_1618:
        /* <DEDUP_REMOVED lines=16> */
.L_x_7760:


//--------------------- .text._ZN2at6native13reduce_kernelILi512ELi1ENS0_8ReduceOpIfNS0_14func_wrapper_tIbZZZNS0_14or_kernel_cudaERNS_14TensorIteratorEENKUlvE_clEvENKUlvE5_clEvEUlbfE_EEjbLi4ELi4EEEEEvT1_ --------------------------
	.section	.text._ZN2at6native13reduce_kernelILi512ELi1ENS0_8ReduceOpIfNS0_14func_wrapper_tIbZZZNS0_14or_kernel_cudaERNS_14TensorIteratorEENKUlvE_clEvENKUlvE5_clEvEUlbfE_EEjbLi4ELi4EEEEEvT1_,"ax",@progbits
	.align	128
        .global         _ZN2at6native13reduce_kernelILi512ELi1ENS0_8ReduceOpIfNS0_14func_wrapper_tIbZZZNS0_14or_kernel_cudaERNS_14TensorIteratorEENKUlvE_clEvENKUlvE5_clEvEUlbfE_EEjbLi4ELi4EEEEEvT1_
        .type           _ZN2at6native13reduce_kernelILi512ELi1ENS0_8ReduceOpIfNS0_14func_wrapper_tIbZZZNS0_14or_kernel_cudaERNS_14TensorIteratorEENKUlvE_clEvENKUlvE5_clEvEUlbfE_EEjbLi4ELi4EEEEEvT1_,@function
        .size           _ZN2at6native13reduce_kernelILi512ELi1ENS0_8ReduceOpIfNS0_14func_wrapper_tIbZZZNS0_14or_kernel_cudaERNS_14TensorIteratorEENKUlvE_clEvENKUlvE5_clEvEUlbfE_EEjbLi4ELi4EEEEEvT1_,(.L_x_7761 - _ZN2at6native13reduce_kernelILi512ELi1ENS0_8ReduceOpIfNS0_14func_wrapper_tIbZZZNS0_14or_kernel_cudaERNS_14TensorIteratorEENKUlvE_clEvENKUlvE5_clEvEUlbfE_EEjbLi4ELi4EEEEEvT1_)
        .other          _ZN2at6native13reduce_kernelILi512ELi1ENS0_8ReduceOpIfNS0_14func_wrapper_tIbZZZNS0_14or_kernel_cudaERNS_14TensorIteratorEENKUlvE_clEvENKUlvE5_clEvEUlbfE_EEjbLi4ELi4EEEEEvT1_,@"STO_CUDA_ENTRY STV_DEFAULT"
_ZN2at6native13reduce_kernelILi512ELi1ENS0_8ReduceOpIfNS0_14func_wrapper_tIbZZZNS0_14or_kernel_cudaERNS_14TensorIteratorEENKUlvE_clEvENKUlvE5_clEvEUlbfE_EEjbLi4ELi4EEEEEvT1_:
.text._ZN2at6native13reduce_kernelILi512ELi1ENS0_8ReduceOpIfNS0_14func_wrapper_tIbZZZNS0_14or_kernel_cudaERNS_14TensorIteratorEENKUlvE_clEvENKUlvE5_clEvEUlbfE_EEjbLi4ELi4EEEEEvT1_:
        /* <DEDUP_REMOVED lines=295> */
.L_x_1619:
        /* <DEDUP_REMOVED lines=39> */
[----:B------:R-:W-:-:S06]  /*14e0*/  IMAD.WIDE.U32 R10, R22, 0x4, R2 ;  /* 0x00000004160a7825 */ /* 0x000fcc00078e0002 */
[----:B------:R-:W2:Y:S01]  /*14f0*/  LDG.E R10, desc[UR36][R10.64] ;  /* 0x000000240a0a7981 */ /* 0x000ea2000c1e1900 */
[----:B------:R-:W-:Y:S02]  /*1500*/  PRMT R5, R4, 0x9910, RZ ;  /* 0x0000991004057816 */ /* 0x000fe400000000ff */
[----:B--2---:R-:W-:-:S04]  /*1510*/  FSETP.NEU.FTZ.AND P0, PT, R10, RZ, PT ;  /* 0x000000ff0a00720b */ /* 0x004fc80003f1d000 */
[----:B------:R-:W-:-:S04]  /*1520*/  ISETP.NE.OR P0, PT, R5, RZ, P0 ;  /* 0x000000ff0500720c */ /* 0x000fc80000705670 */
[----:B------:R-:W-:-:S09]  /*1530*/  SEL R5, RZ, 0x1, !P0 ;  /* 0x00000001ff057807 */ /* 0x000fd20004000000 */
.L_x_1626:
[----:B------:R-:W-:Y:S05]  /*1540*/  BSYNC.RECONVERGENT B2 ;  /* 0x0000000000027941 */ /* 0x000fea0003800200 */
.L_x_1625:
[----:B------:R-:W-:Y:S02]  /*1550*/  IADD3 R2, P0, PT, R2, 0x10, RZ ;  /* 0x0000001002027810 */ /* 0x000fe40007f1e0ff */
[----:B------:R-:W-:-:S03]  /*1560*/  IADD3 R10, PT, PT, R13, -0x4, R8 ;  /* 0xfffffffc0d0a7810 */ /* 0x000fc60007ffe008 */
[----:B------:R-:W-:-:S08]  /*1570*/  IMAD.X R3, RZ, RZ, R3, P0 ;  /* 0x000000ffff037224 */ /* 0x000fd000000e0603 */
.L_x_1624:
[----:B------:R-:W-:Y:S05]  /*1580*/  BSYNC.RECONVERGENT B1 ;  /* 0x0000000000017941 */ /* 0x000fea0003800200 */
.L_x_1623:
[----:B------:R-:W-:Y:S01]  /*1590*/  LEA R11, R7, 0x3, 0x2 ;  /* 0x00000003070b7811 */ /* 0x000fe200078e10ff */
[----:B------:R-:W-:Y:S01]  /*15a0*/  BSSY.RECONVERGENT B1, `(.L_x_1627) ;  /* 0x0000020000017945 */ /* 0x000fe20003800200 */
[C---:B------:R-:W-:Y:S02]  /*15b0*/  PRMT R6, R4.reuse, 0x7610, R6 ;  /* 0x0000761004067816 */ /* 0x040fe40000000006 */
        /* <DEDUP_REMOVED lines=10> */
.L_x_1630:
[C---:B------:R-:W-:Y:S01]  /*1660*/  IMAD.WIDE.U32 R4, R11.reuse, 0x10, R2 ;  /* 0x000000100b047825 */ /* 0x040fe200078e0002 */
[----:B------:R-:W0:Y:S05]  /*1670*/  LDCU UR4, c[0x0][0x390] ;  /* 0x00007200ff0477ac */ /* 0x000e2a0008000800 */
[----:B------:R-:W2:Y:S01]  /*1680*/  LDG.E.128 R4, desc[UR36][R4.64] ;  /* 0x0000002404047981 */ /* 0x000ea2000c1e1d00 */
[----:B0-----:R-:W-:-:S05]  /*1690*/  VIADD R11, R11, UR4 ;  /* 0x000000040b0b7c36 */ /* 0x001fca0008000000 */
[----:B------:R-:W-:Y:S02]  /*16a0*/  LEA R13, R11, 0x3, 0x2 ;  /* 0x000000030b0d7811 */ /* 0x000fe400078e10ff */
[----:B--2---:R-:W-:Y:S02]  /*16b0*/  FSETP.NEU.FTZ.AND P4, PT, R5, RZ, PT ;  /* 0x000000ff0500720b */ /* 0x004fe40003f9d000 */
[----:B------:R-:W-:Y:S02]  /*16c0*/  FSETP.NEU.FTZ.AND P6, PT, R4, RZ, PT ;  /* 0x000000ff0400720b */ /* 0x000fe40003fdd000 */
[----:B------:R-:W-:Y:S02]  /*16d0*/  PLOP3.LUT P0, PT, P0, P4, PT, 0xf8, 0x8f ;  /* 0x00000000008f781c */ /* 0x000fe40000709f70 */
[----:B------:R-:W-:Y:S02]  /*16e0*/  ISETP.GE.U32.AND P4, PT, R13, R10, PT ;  /* 0x0000000a0d00720c */ /* 0x000fe40003f86070 */
[----:B------:R-:W-:-:S02]  /*16f0*/  PLOP3.LUT P3, PT, P3, P6, PT, 0xf8, 0x8f ;  /* 0x00000000008f781c */ /* 0x000fc40001f6df70 */
[----:B------:R-:W-:Y:S02]  /*1700*/  FSETP.NEU.FTZ.AND P5, PT, R6, RZ, PT ;  /* 0x000000ff0600720b */ /* 0x000fe40003fbd000 */
[----:B------:R-:W-:Y:S02]  /*1710*/  FSETP.NEU.FTZ.AND P6, PT, R7, RZ, PT ;  /* 0x000000ff0700720b */ /* 0x000fe40003fdd000 */
[----:B------:R-:W-:Y:S02]  /*1720*/  PLOP3.LUT P1, PT, P1, P5, PT, 0xf8, 0x8f ;  /* 0x00000000008f781c */ /* 0x000fe40000f2bf70 */
[----:B------:R-:W-:-:S03]  /*1730*/  PLOP3.LUT P2, PT, P2, P6, PT, 0xf8, 0x8f ;  /* 0x00000000008f781c */ /* 0x000fc6000174df70 */
[----:B------:R-:W-:Y:S10]  /*1740*/  @!P4 BRA `(.L_x_1630) ;  /* 0xfffffffc00c4c947 */ /* 0x000ff4000383ffff */
[----:B------:R-:W-:Y:S05]  /*1750*/  BSYNC.RECONVERGENT B2 ;  /* 0x0000000000027941 */ /* 0x000fea0003800200 */
.L_x_1629:
[----:B------:R-:W-:Y:S02]  /*1760*/  SEL R5, RZ, 0x1, !P3 ;  /* 0x00000001ff057807 */ /* 0x000fe40005800000 */
[----:B------:R-:W-:Y:S02]  /*1770*/  SEL R8, RZ, 0x1, !P0 ;  /* 0x00000001ff087807 */ /* 0x000fe40004000000 */
[----:B------:R-:W-:Y:S02]  /*1780*/  SEL R6, RZ, 0x1, !P1 ;  /* 0x00000001ff067807 */ /* 0x000fe40004800000 */
[----:B------:R-:W-:-:S07]  /*1790*/  SEL R4, RZ, 0x1, !P2 ;  /* 0x00000001ff047807 */ /* 0x000fce0005000000 */
.L_x_1628:
[----:B------:R-:W-:Y:S05]  /*17a0*/  BSYNC.RECONVERGENT B1 ;  /* 0x0000000000017941 */ /* 0x000fea0003800200 */
.L_x_1627:
        /* <DEDUP_REMOVED lines=11> */
[----:B------:R-:W-:-:S06]  /*1860*/  IMAD.WIDE R2, R7, 0x4, R2 ;  /* 0x0000000407027825 */ /* 0x000fcc00078e0202 */
[----:B------:R-:W2:Y:S01]  /*1870*/  LDG.E R2, desc[UR36][R2.64] ;  /* 0x0000002402027981 */ /* 0x000ea2000c1e1900 */
[----:B------:R-:W-:Y:S02]  /*1880*/  LOP3.LUT P1, RZ, R5, 0xff, RZ, 0xc0, !PT ;  /* 0x000000ff05ff7812 */ /* 0x000fe4000782c0ff */
[----:B--2---:R-:W-:-:S04]  /*1890*/  FSETP.NEU.FTZ.AND P0, PT, R2, RZ, PT ;  /* 0x000000ff0200720b */ /* 0x004fc80003f1d000 */
[----:B------:R-:W-:-:S04]  /*18a0*/  PLOP3.LUT P0, PT, P1, P0, PT, 0xf8, 0x8f ;  /* 0x00000000008f781c */ /* 0x000fc80000f01f70 */
[----:B------:R-:W-:-:S09]  /*18b0*/  SEL R5, RZ, 0x1, !P0 ;  /* 0x00000001ff057807 */ /* 0x000fd20004000000 */
.L_x_1632:
[----:B------:R-:W-:Y:S05]  /*18c0*/  BSYNC.RECONVERGENT B1 ;  /* 0x0000000000017941 */ /* 0x000fea0003800200 */
.L_x_1631:
[----:B------:R-:W-:-:S04]  /*18d0*/  LOP3.LUT R5, R6, R5, R8, 0xfe, !PT ;  /* 0x0000000506057212 */ /* 0x000fc800078efe08 */
[----:B------:R-:W-:-:S04]  /*18e0*/  LOP3.LUT P0, RZ, R5, 0xff, R4, 0xc8, !PT ;  /* 0x000000ff05ff7812 */ /* 0x000fc8000780c804 */
[----:B------:R-:W-:Y:S01]  /*18f0*/  SEL R17, RZ, 0x1, !P0 ;  /* 0x00000001ff117807 */ /* 0x000fe20004000000 */
[----:B------:R-:W-:Y:S08]  /*1900*/  BRA `(.L_x_1621) ;  /* 0x00000094009c7947 */ /* 0x000ff00003800000 */
.L_x_1622:
[----:B------:R-:W0:Y:S08]  /*1910*/  LDC R0, c[0x0][0x4f4] ;  /* 0x00013d00ff007b82 */ /* 0x000e300000000800 */
[----:B------:R-:W1:Y:S01]  /*1920*/  LDC R13, c[0x0][0x3c4] ;  /* 0x0000f100ff0d7b82 */ /* 0x000e620000000800 */
[----:B0-----:R-:W-:-:S04]  /*1930*/  SHF.R.U32.HI R0, RZ, 0x2, R0 ;  /* 0x00000002ff007819 */ /* 0x001fc80000011600 */
[----:B------:R-:W-:-:S04]  /*1940*/  ISETP.NE.AND P0, PT, R0, 0x1, PT ;  /* 0x000000010000780c */ /* 0x000fc80003f05270 */
[----:B-1----:R-:W-:-:S13]  /*1950*/  ISETP.NE.OR P0, PT, R13, 0x1, P0 ;  /* 0x000000010d00780c */ /* 0x002fda0000705670 */
[----:B------:R-:W-:Y:S05]  /*1960*/  @P0 BRA `(.L_x_1633) ;  /* 0x0000000400900947 */ /* 0x000fea0003800000 */
[----:B------:R-:W0:Y:S01]  /*1970*/  LDC R0, c[0x0][0x390] ;  /* 0x0000e400ff007b82 */ /* 0x000e220000000800 */
[----:B------:R-:W1:Y:S01]  /*1980*/  LDCU.U8 UR4, c[0x0][0x381] ;  /* 0x00007020ff0477ac */ /* 0x000e620008000000 */
[----:B------:R-:W-:Y:S01]  /*1990*/  BSSY.RECONVERGENT B1, `(.L_x_1634) ;  /* 0x000002d000017945 */ /* 0x000fe20003800200 */
[----:B-1----:R-:W-:Y:S01]  /*19a0*/  IMAD.U32 R14, RZ, RZ, UR4 ;  /* 0x00000004ff0e7e24 */ /* 0x002fe2000f8e00ff */
[----:B------:R-:W-:Y:S01]  /*19b0*/  MOV R16, UR4 ;  /* 0x0000000400107c02 */ /* 0x000fe20008000f00 */
[----:B------:R-:W-:Y:S01]  /*19c0*/  IMAD.U32 R15, RZ, RZ, UR4 ;  /* 0x00000004ff0f7e24 */ /* 0x000fe2000f8e00ff */
[----:B------:R-:W-:Y:S01]  /*19d0*/  MOV R10, UR4 ;  /* 0x00000004000a7c02 */ /* 0x000fe20008000f00 */
[----:B0-----:R-:W-:-:S05]  /*19e0*/  IMAD R5, R0, 0x3, R7 ;  /* 0x0000000300057824 */ /* 0x001fca00078e0207 */
[----:B------:R-:W-:-:S13]  /*19f0*/  ISETP.GE.U32.AND P0, PT, R5, R8, PT ;  /* 0x000000080500720c */ /* 0x000fda0003f06070 */
[----:B------:R-:W-:Y:S05]  /*1a00*/  @P0 BRA `(.L_x_1635) ;  /* 0x0000000000940947 */ /* 0x000fea0003800000 */
[----:B------:R-:W-:Y:S01]  /*1a10*/  PRMT R4, R14, 0x9910, RZ ;  /* 0x000099100e047816 */ /* 0x000fe200000000ff */
[----:B------:R-:W-:Y:S03]  /*1a20*/  BSSY.RECONVERGENT B2, `(.L_x_1636) ;  /* 0x000001c000027945 */ /* 0x000fe60003800200 */
[----:B------:R-:W-:-:S04]  /*1a30*/  ISETP.NE.AND P2, PT, R4, RZ, PT ;  /* 0x000000ff0400720c */ /* 0x000fc80003f45270 */
[----:B------:R-:W-:Y:S02]  /*1a40*/  PLOP3.LUT P1, PT, P2, PT, PT, 0x80, 0x8 ;  /* 0x000000000008781c */ /* 0x000fe4000172f070 */
[----:B------:R-:W-:Y:S02]  /*1a50*/  PLOP3.LUT P0, PT, P2, PT, PT, 0x80, 0x8 ;  /* 0x000000000008781c */ /* 0x000fe4000170f070 */
[----:B------:R-:W-:-:S13]  /*1a60*/  PLOP3.LUT P3, PT, P2, PT, PT, 0x80, 0x8 ;  /* 0x000000000008781c */ /* 0x000fda000176f070 */
.L_x_1637:
[C---:B------:R-:W-:Y:S02]  /*1a70*/  IMAD.IADD R11, R7.reuse, 0x1, R0 ;  /* 0x00000001070b7824 */ /* 0x040fe400078e0200 */
[----:B------:R-:W-:-:S03]  /*1a80*/  IMAD.WIDE.U32 R4, R7, 0x4, R2 ;  /* 0x0000000407047825 */ /* 0x000fc600078e0002 */
[C---:B------:R-:W-:Y:S01]  /*1a90*/  IADD3 R13, PT, PT, R11.reuse, R0, RZ ;  /* 0x000000000b0d7210 */ /* 0x040fe20007ffe0ff */
[----:B------:R-:W-:Y:S02]  /*1aa0*/  IMAD.WIDE.U32 R10, R11, 0x4, R2 ;  /* 0x000000040b0a7825 */ /* 0x000fe400078e0002 */
[----:B------:R-:W2:Y:S02]  /*1ab0*/  LDG.E R4, desc[UR36][R4.64] ;  /* 0x0000002404047981 */ /* 0x000ea4000c1e1900 */
[C---:B------:R-:W-:Y:S02]  /*1ac0*/  IMAD.IADD R7, R13.reuse, 0x1, R0 ;  /* 0x000000010d077824 */ /* 0x040fe400078e0200 */
[----:B------:R-:W3:Y:S01]  /*1ad0*/  LDG.E R10, desc[UR36][R10.64] ;  /* 0x000000240a0a7981 */ /* 0x000ee2000c1e1900 */
[----:B------:R-:W-:-:S04]  /*1ae0*/  IMAD.WIDE.U32 R12, R13, 0x4, R2 ;  /* 0x000000040d0c7825 */ /* 0x000fc800078e0002 */
[C---:B------:R-:W-:Y:S02]  /*1af0*/  IMAD.WIDE.U32 R14, R7.reuse, 0x4, R2 ;  /* 0x00000004070e7825 */ /* 0x040fe400078e0002 */
[----:B------:R-:W4:Y:S04]  /*1b00*/  LDG.E R13, desc[UR36][R12.64] ;  /* 0x000000240c0d7981 */ /* 0x000f28000c1e1900 */
[----:B------:R-:W5:Y:S01]  /*1b10*/  LDG.E R6, desc[UR36][R14.64] ;  /* 0x000000240e067981 */ /* 0x000f62000c1e1900 */
[----:B------:R-:W-:-:S05]  /*1b20*/  IADD3 R7, PT, PT, R7, R0, RZ ;  /* 0x0000000007077210 */ /* 0x000fca0007ffe0ff */
[----:B------:R-:W-:Y:S01]  /*1b30*/  IMAD R17, R0, 0x3, R7 ;  /* 0x0000000300117824 */ /* 0x000fe200078e0207 */
[----:B---3--:R-:W-:-:S04]  /*1b40*/  FSETP.NEU.FTZ.AND P4, PT, R10, RZ, PT ;  /* 0x000000ff0a00720b */ /* 0x008fc80003f9d000 */
[----:B------:R-:W-:Y:S02]  /*1b50*/  PLOP3.LUT P0, PT, P0, P4, PT, 0xf8, 0x8f ;  /* 0x00000000008f781c */ /* 0x000fe40000709f70 */
[----:B------:R-:W-:Y:S02]  /*1b60*/  ISETP.GE.U32.AND P4, PT, R17, R8, PT ;  /* 0x000000081100720c */ /* 0x000fe40003f86070 */
[----:B--2---:R-:W-:Y:S02]  /*1b70*/  FSETP.NEU.FTZ.AND P5, PT, R4, RZ, PT ;  /* 0x000000ff0400720b */ /* 0x004fe40003fbd000 */
[----:B----4-:R-:W-:Y:S02]  /*1b80*/  FSETP.NEU.FTZ.AND P6, PT, R13, RZ, PT ;  /* 0x000000ff0d00720b */ /* 0x010fe40003fdd000 */
[----:B------:R-:W-:Y:S02]  /*1b90*/  PLOP3.LUT P3, PT, P3, P5, PT, 0xf8, 0x8f ;  /* 0x00000000008f781c */ /* 0x000fe40001f6bf70 */
[----:B-----5:R-:W-:-:S02]  /*1ba0*/  FSETP.NEU.FTZ.AND P5, PT, R6, RZ, PT ;  /* 0x000000ff0600720b */ /* 0x020fc40003fbd000 */
[----:B------:R-:W-:Y:S02]  /*1bb0*/  PLOP3.LUT P1, PT, P1, P6, PT, 0xf8, 0x8f ;  /* 0x00000000008f781c */ /* 0x000fe40000f2df70 */
[----:B------:R-:W-:Y:S01]  /*1bc0*/  PLOP3.LUT P2, PT, P2, P5, PT, 0xf8, 0x8f ;  /* 0x00000000008f781c */ /* 0x000fe2000174bf70 */
[----:B------:R-:W-:-:S12]  /*1bd0*/  @!P4 BRA `(.L_x_1637) ;  /* 0xfffffffc00a4c947 */ /* 0x000fd8000383ffff */
[----:B------:R-:W-:Y:S05]  /*1be0*/  BSYNC.RECONVERGENT B2 ;  /* 0x0000000000027941 */ /* 0x000fea0003800200 */
.L_x_1636:
[----:B------:R-:W-:Y:S01]  /*1bf0*/  IMAD.MOV.U32 R11, RZ, RZ, R4 ;  /* 0x000000ffff0b7224 */ /* 0x000fe200078e0004 */
[----:B------:R-:W-:Y:S01]  /*1c00*/  MOV R12, R10 ;  /* 0x0000000a000c7202 */ /* 0x000fe20000000f00 */
[----:B------:R-:W-:Y:S01]  /*1c10*/  IMAD.MOV.U32 R4, RZ, RZ, R13 ;  /* 0x000000ffff047224 */ /* 0x000fe200078e000d */
[----:B------:R-:W-:Y:S02]  /*1c20*/  SEL R10, RZ, 0x1, !P3 ;  /* 0x00000001ff0a7807 */ /* 0x000fe40005800000 */
[----:B------:R-:W-:Y:S02]  /*1c30*/  SEL R15, RZ, 0x1, !P0 ;  /* 0x00000001ff0f7807 */ /* 0x000fe40004000000 */
[----:B------:R-:W-:Y:S02]  /*1c40*/  SEL R16, RZ, 0x1, !P1 ;  /* 0x00000001ff107807 */ /* 0x000fe40004800000 */
[----:B------:R-:W-:-:S07]  /*1c50*/  SEL R14, RZ, 0x1, !P2 ;  /* 0x00000001ff0e7807 */ /* 0x000fce0005000000 */
.L_x_1635:
[----:B------:R-:W-:Y:S05]  /*1c60*/  BSYNC.RECONVERGENT B1 ;  /* 0x0000000000017941 */ /* 0x000fea0003800200 */
.L_x_1634:
[----:B------:R-:W-:Y:S01]  /*1c70*/  ISETP.GE.U32.AND P0, PT, R7, R8, PT ;  /* 0x000000080700720c */ /* 0x000fe20003f06070 */
[----:B------:R-:W-:-:S12]  /*1c80*/  BSSY.RECONVERGENT B1, `(.L_x_1638) ;  /* 0x0000012000017945 */ /* 0x000fd80003800200 */
[----:B------:R-:W-:Y:S05]  /*1c90*/  @P0 BRA `(.L_x_1639) ;  /* 0x0000000000400947 */ /* 0x000fea0003800000 */
[----:B------:R-:W-:-:S05]  /*1ca0*/  IMAD.WIDE.U32 R18, R7, 0x4, R2 ;  /* 0x0000000407127825 */ /* 0x000fca00078e0002 */
[----:B------:R0:W5:Y:S01]  /*1cb0*/  LDG.E R11, desc[UR36][R18.64] ;  /* 0x00000024120b7981 */ /* 0x000162000c1e1900 */
[----:B------:R-:W-:-:S04]  /*1cc0*/  IADD3 R5, PT, PT, R7, R0, RZ ;  /* 0x0000000007057210 */ /* 0x000fc80007ffe0ff */
[----:B------:R-:W-:-:S13]  /*1cd0*/  ISETP.GE.U32.AND P1, PT, R5, R8, PT ;  /* 0x000000080500720c */ /* 0x000fda0003f26070 */
[----:B0-----:R-:W-:Y:S05]  /*1ce0*/  @P1 BRA `(.L_x_1639) ;  /* 0x00000000002c1947 */ /* 0x001fea0003800000 */
[----:B------:R-:W-:-:S06]  /*1cf0*/  IMAD.WIDE.U32 R12, R5, 0x4, R2 ;  /* 0x00000004050c7825 */ /* 0x000fcc00078e0002 */
[----:B------:R0:W5:Y:S01]  /*1d00*/  LDG.E R12, desc[UR36][R12.64] ;  /* 0x000000240c0c7981 */ /* 0x000162000c1e1900 */
[----:B------:R-:W-:-:S05]  /*1d10*/  IMAD.IADD R5, R5, 0x1, R0 ;  /* 0x0000000105057824 */ /* 0x000fca00078e0200 */
[----:B------:R-:W-:-:S13]  /*1d20*/  ISETP.GE.U32.AND P1, PT, R5, R8, PT ;  /* 0x000000080500720c */ /* 0x000fda0003f26070 */
[----:B0-----:R-:W-:Y:S05]  /*1d30*/  @P1 BRA `(.L_x_1639) ;  /* 0x0000000000181947 */ /* 0x001fea0003800000 */
[C---:B------:R-:W-:Y:S01]  /*1d40*/  IADD3 R13, PT, PT, R5.reuse, R0, RZ ;  /* 0x00000000050d7210 */ /* 0x040fe20007ffe0ff */
[----:B------:R-:W-:-:S03]  /*1d50*/  IMAD.WIDE.U32 R4, R5, 0x4, R2 ;  /* 0x0000000405047825 */ /* 0x000fc600078e0002 */
[----:B------:R-:W-:-:S03]  /*1d60*/  ISETP.GE.U32.AND P1, PT, R13, R8, PT ;  /* 0x000000080d00720c */ /* 0x000fc60003f26070 */
[----:B------:R0:W5:Y:S10]  /*1d70*/  LDG.E R4, desc[UR36][R4.64] ;  /* 0x0000002404047981 */ /* 0x000174000c1e1900 */
[----:B------:R-:W-:-:S05]  /*1d80*/  @!P1 IMAD.WIDE.U32 R2, R13, 0x4, R2 ;  /* 0x000000040d029825 */ /* 0x000fca00078e0002 */
[----:B------:R0:W5:Y:S02]  /*1d90*/  @!P1 LDG.E R6, desc[UR36][R2.64] ;  /* 0x0000002402069981 */ /* 0x000164000c1e1900 */
.L_x_1639:
[----:B------:R-:W-:Y:S05]  /*1da0*/  BSYNC.RECONVERGENT B1 ;  /* 0x0000000000017941 */ /* 0x000fea0003800200 */
.L_x_1638:
[----:B------:R-:W-:Y:S04]  /*1db0*/  BSSY.RECONVERGENT B1, `(.L_x_1640) ;  /* 0x000001b000017945 */ /* 0x000fe80003800200 */
[----:B------:R-:W-:Y:S05]  /*1dc0*/  @P0 BRA `(.L_x_1641) ;  /* 0x0000000000640947 */ /* 0x000fea0003800000 */
[----:B------:R-:W-:Y:S01]  /*1dd0*/  LOP3.LUT P0, RZ, R10, 0xff, RZ, 0xc0, !PT ;  /* 0x000000ff0aff7812 */ /* 0x000fe2000780c0ff */
[----:B0-----:R-:W-:Y:S01]  /*1de0*/  IMAD.IADD R3, R7, 0x1, R0 ;  /* 0x0000000107037824 */ /* 0x001fe200078e0200 */
[----:B-----5:R-:W-:-:S04]  /*1df0*/  FSETP.NEU.FTZ.AND P1, PT, R11, RZ, PT ;  /* 0x000000ff0b00720b */ /* 0x020fc80003f3d000 */
[----:B------:R-:W-:Y:S02]  /*1e00*/  PLOP3.LUT P0, PT, P0, P1, PT, 0xf8, 0x8f ;  /* 0x00000000008f781c */ /* 0x000fe40000703f70 */
[----:B------:R-:W-:Y:S02]  /*1e10*/  ISETP.GE.U32.AND P1, PT, R3, R8, PT ;  /* 0x000000080300720c */ /* 0x000fe40003f26070 */
[----:B------:R-:W-:-:S11]  /*1e20*/  SEL R10, RZ, 0x1, !P0 ;  /* 0x00000001ff0a7807 */ /* 0x000fd60004000000 */
[----:B------:R-:W-:Y:S05]  /*1e30*/  @P1 BRA `(.L_x_1641) ;  /* 0x0000000000481947 */ /* 0x000fea0003800000 */
[----:B------:R-:W-:Y:S02]  /*1e40*/  LOP3.LUT P0, RZ, R15, 0xff, RZ, 0xc0, !PT ;  /* 0x000000ff0fff7812 */ /* 0x000fe4000780c0ff */
[----:B------:R-:W-:Y:S02]  /*1e50*/  FSETP.NEU.FTZ.AND P1, PT, R12, RZ, PT ;  /* 0x000000ff0c00720b */ /* 0x000fe40003f3d000 */
[----:B------:R-:W-:Y:S02]  /*1e60*/  IADD3 R3, PT, PT, R3, R0, RZ ;  /* 0x0000000003037210 */ /* 0x000fe40007ffe0ff */
[----:B------:R-:W-:Y:S02]  /*1e70*/  PLOP3.LUT P0, PT, P0, P1, PT, 0xf8, 0x8f ;  /* 0x00000000008f781c */ /* 0x000fe40000703f70 */
[----:B------:R-:W-:Y:S02]  /*1e80*/  ISETP.GE.U32.AND P1, PT, R3, R8, PT ;  /* 0x000000080300720c */ /* 0x000fe40003f26070 */
[----:B------:R-:W-:-:S11]  /*1e90*/  SEL R15, RZ, 0x1, !P0 ;  /* 0x00000001ff0f7807 */ /* 0x000fd60004000000 */
[----:B------:R-:W-:Y:S05]  /*1ea0*/  @P1 BRA `(.L_x_1641) ;  /* 0x00000000002c1947 */ /* 0x000fea0003800000 */
[----:B------:R-:W-:Y:S01]  /*1eb0*/  IMAD.IADD R3, R3, 0x1, R0 ;  /* 0x0000000103037824 */ /* 0x000fe200078e0200 */
[----:B------:R-:W-:Y:S02]  /*1ec0*/  LOP3.LUT P0, RZ, R16, 0xff, RZ, 0xc0, !PT ;  /* 0x000000ff10ff7812 */ /* 0x000fe4000780c0ff */
[----:B------:R-:W-:Y:S02]  /*1ed0*/  FSETP.NEU.FTZ.AND P1, PT, R4, RZ, PT ;  /* 0x000000ff0400720b */ /* 0x000fe40003f3d000 */
[----:B------:R-:W-:Y:S02]  /*1ee0*/  ISETP.GE.U32.AND P4, PT, R3, R8, PT ;  /* 0x000000080300720c */ /* 0x000fe40003f86070 */
[----:B------:R-:W-:-:S04]  /*1ef0*/  PLOP3.LUT P0, PT, P0, P1, PT, 0xf8, 0x8f ;  /* 0x00000000008f781c */ /* 0x000fc80000703f70 */
[----:B------:R-:W-:-:S07]  /*1f00*/  SEL R16, RZ, 0x1, !P0 ;  /* 0x00000001ff107807 */ /* 0x000fce0004000000 */
[----:B------:R-:W-:Y:S02]  /*1f10*/  @!P4 FSETP.NEU.FTZ.AND P3, PT, R6, RZ, PT ;  /* 0x000000ff0600c20b */ /* 0x000fe40003f7d000 */
[----:B------:R-:W-:-:S04]  /*1f20*/  @!P4 LOP3.LUT P2, RZ, R14, 0xff, RZ, 0xc0, !PT ;  /* 0x000000ff0effc812 */ /* 0x000fc8000784c0ff */
[----:B------:R-:W-:-:S04]  /*1f30*/  @!P4 PLOP3.LUT P2, PT, P2, P3, PT, 0xf8, 0x8f ;  /* 0x00000000008fc81c */ /* 0x000fc80001747f70 */
[----:B------:R-:W-:-:S04]  /*1f40*/  @!P4 SEL R0, RZ, 0x1, !P2 ;  /* 0x00000001ff00c807 */ /* 0x000fc80005000000 */
[----:B------:R-:W-:-:S07]  /*1f50*/  @!P4 PRMT R14, R0, 0x7610, R14 ;  /* 0x00007610000ec816 */ /* 0x000fce000000000e */
.L_x_1641:
[----:B------:R-:W-:Y:S05]  /*1f60*/  BSYNC.RECONVERGENT B1 ;  /* 0x0000000000017941 */ /* 0x000fea0003800200 */
.L_x_1640:
[----:B------:R-:W-:-:S04]  /*1f70*/  LOP3.LUT R15, R16, R10, R15, 0xfe, !PT ;  /* 0x0000000a100f7212 */ /* 0x000fc800078efe0f */
[----:B------:R-:W-:-:S04]  /*1f80*/  LOP3.LUT P0, RZ, R15, 0xff, R14, 0xc8, !PT ;  /* 0x000000ff0fff7812 */ /* 0x000fc8000780c80e */
[----:B------:R-:W-:Y:S01]  /*1f90*/  SEL R17, RZ, 0x1, !P0 ;  /* 0x00000001ff117807 */ /* 0x000fe20004000000 */
[----:B------:R-:W-:Y:S08]  /*1fa0*/  BRA `(.L_x_1621) ;  /* 0x0000008c00f47947 */ /* 0x000ff00003800000 */
.L_x_1633:
[----:B------:R-:W-:-:S13]  /*1fb0*/  ISETP.NE.AND P0, PT, R13, 0x1, PT ;  /* 0x000000010d00780c */ /* 0x000fda0003f05270 */
[----:B------:R-:W-:Y:S05]  /*1fc0*/  @P0 BRA `(.L_x_1642) ;  /* 0x0000000400ac0947 */ /* 0x000fea0003800000 */
[----:B------:R-:W0:Y:S01]  /*1fd0*/  LDC R6, c[0x0][0x390] ;  /* 0x0000e400ff067b82 */ /* 0x000e220000000800 */
[----:B------:R-:W1:Y:S01]  /*1fe0*/  LDCU.U8 UR4, c[0x0][0x381] ;  /* 0x00007020ff0477ac */ /* 0x000e620008000000 */
[----:B------:R-:W-:Y:S01]  /*1ff0*/  BSSY.RECONVERGENT B1, `(.L_x_1643) ;  /* 0x0000030000017945 */ /* 0x000fe20003800200 */
[----:B-1----:R-:W-:Y:S01]  /*2000*/  MOV R13, UR4 ;  /* 0x00000004000d7c02 */ /* 0x002fe20008000f00 */
[----:B------:R-:W-:Y:S01]  /*2010*/  IMAD.U32 R16, RZ, RZ, UR4 ;  /* 0x00000004ff107e24 */ /* 0x000fe2000f8e00ff */
[----:B------:R-:W-:Y:S01]  /*2020*/  MOV R14, UR4 ;  /* 0x00000004000e7c02 */ /* 0x000fe20008000f00 */
[----:B------:R-:W-:Y:S02]  /*2030*/  IMAD.U32 R11, RZ, RZ, UR4 ;  /* 0x00000004ff0b7e24 */ /* 0x000fe4000f8e00ff */
        /* <DEDUP_REMOVED lines=9> */
.L_x_1646:
[----:B------:R-:W-:Y:S01]  /*20d0*/  IADD3 R11, PT, PT, R7, R6, RZ ;  /* 0x00000006070b7210 */ /* 0x000fe20007ffe0ff */
[----:B------:R-:W-:-:S04]  /*20e0*/  IMAD R5, R0, R7, RZ ;  /* 0x0000000700057224 */ /* 0x000fc800078e02ff */
[----:B------:R-:W-:Y:S02]  /*20f0*/  IMAD.IADD R13, R11, 0x1, R6 ;  /* 0x000000010b0d7824 */ /* 0x000fe400078e0206 */
[----:B------:R-:W-:Y:S02]  /*2100*/  IMAD R11, R0, R11, RZ ;  /* 0x0000000b000b7224 */ /* 0x000fe400078e02ff */
[----:B------:R-:W-:Y:S01]  /*2110*/  IMAD.WIDE.U32 R4, R5, 0x4, R2 ;  /* 0x0000000405047825 */ /* 0x000fe200078e0002 */
[----:B------:R-:W-:-:S03]  /*2120*/  IADD3 R7, PT, PT, R13, R6, RZ ;  /* 0x000000060d077210 */ /* 0x000fc60007ffe0ff */
[--C-:B------:R-:W-:Y:S01]  /*2130*/  IMAD.WIDE.U32 R10, R11, 0x4, R2.reuse ;  /* 0x000000040b0a7825 */ /* 0x100fe200078e0002 */
[----:B------:R-:W2:Y:S03]  /*2140*/  LDG.E R17, desc[UR36][R4.64] ;  /* 0x0000002404117981 */ /* 0x000ea6000c1e1900 */
[C---:B------:R-:W-:Y:S02]  /*2150*/  IMAD R13, R0.reuse, R13, RZ ;  /* 0x0000000d000d7224 */ /* 0x040fe400078e02ff */
[----:B------:R-:W3:Y:S01]  /*2160*/  LDG.E R10, desc[UR36][R10.64] ;  /* 0x000000240a0a7981 */ /* 0x000ee2000c1e1900 */
[----:B------:R-:W-:Y:S02]  /*2170*/  IMAD R15, R0, R7, RZ ;  /* 0x00000007000f7224 */ /* 0x000fe400078e02ff */
[----:B------:R-:W-:-:S04]  /*2180*/  IMAD.WIDE.U32 R12, R13, 0x4, R2 ;  /* 0x000000040d0c7825 */ /* 0x000fc800078e0002 */
[----:B------:R-:W-:Y:S02]  /*2190*/  IMAD.WIDE.U32 R14, R15, 0x4, R2 ;  /* 0x000000040f0e7825 */ /* 0x000fe400078e0002 */
[----:B------:R-:W4:Y:S04]  /*21a0*/  LDG.E R12, desc[UR36][R12.64] ;  /* 0x000000240c0c7981 */ /* 0x000f28000c1e1900 */
[----:B------:R-:W5:Y:S01]  /*21b0*/  LDG.E R14, desc[UR36][R14.64] ;  /* 0x000000240e0e7981 */ /* 0x000f62000c1e1900 */
[----:B------:R-:W-:-:S04]  /*21c0*/  IMAD.IADD R7, R7, 0x1, R6 ;  /* 0x0000000107077824 */ /* 0x000fc800078e0206 */
        /* <DEDUP_REMOVED lines=12> */
.L_x_1645:
[----:B------:R-:W-:Y:S01]  /*2290*/  MOV R15, R10 ;  /* 0x0000000a000f7202 */ /* 0x000fe20000000f00 */
[----:B------:R-:W-:Y:S01]  /*22a0*/  IMAD.MOV.U32 R10, RZ, RZ, R14 ;  /* 0x000000ffff0a7224 */ /* 0x000fe200078e000e */
[----:B------:R-:W-:Y:S02]  /*22b0*/  SEL R11, RZ, 0x1, !P3 ;  /* 0x00000001ff0b7807 */ /* 0x000fe40005800000 */
[----:B------:R-:W-:Y:S02]  /*22c0*/  SEL R14, RZ, 0x1, !P0 ;  /* 0x00000001ff0e7807 */ /* 0x000fe40004000000 */
[----:B------:R-:W-:Y:S02]  /*22d0*/  SEL R16, RZ, 0x1, !P1 ;  /* 0x00000001ff107807 */ /* 0x000fe40004800000 */
[----:B------:R-:W-:-:S07]  /*22e0*/  SEL R13, RZ, 0x1, !P2 ;  /* 0x00000001ff0d7807 */ /* 0x000fce0005000000 */
.L_x_1644:
[----:B------:R-:W-:Y:S05]  /*22f0*/  BSYNC.RECONVERGENT B1 ;  /* 0x0000000000017941 */ /* 0x000fea0003800200 */
.L_x_1643:
[----:B------:R-:W-:Y:S01]  /*2300*/  ISETP.GE.U32.AND P0, PT, R7, R8, PT ;  /* 0x000000080700720c */ /* 0x000fe20003f06070 */
[----:B------:R-:W-:-:S12]  /*2310*/  BSSY.RECONVERGENT B1, `(.L_x_1647) ;  /* 0x0000016000017945 */ /* 0x000fd80003800200 */
[----:B------:R-:W-:Y:S05]  /*2320*/  @P0 BRA `(.L_x_1648) ;  /* 0x0000000000500947 */ /* 0x000fea0003800000 */
[----:B------:R-:W-:-:S04]  /*2330*/  IMAD R5, R0, R7, RZ ;  /* 0x0000000700057224 */ /* 0x000fc800078e02ff */
[----:B------:R-:W-:-:S05]  /*2340*/  IMAD.WIDE.U32 R4, R5, 0x4, R2 ;  /* 0x0000000405047825 */ /* 0x000fca00078e0002 */
[----:B------:R0:W5:Y:S01]  /*2350*/  LDG.E R17, desc[UR36][R4.64] ;  /* 0x0000002404117981 */ /* 0x000162000c1e1900 */
[----:B------:R-:W-:-:S04]  /*2360*/  IADD3 R19, PT, PT, R7, R6, RZ ;  /* 0x0000000607137210 */ /* 0x000fc80007ffe0ff */
[----:B------:R-:W-:-:S13]  /*2370*/  ISETP.GE.U32.AND P1, PT, R19, R8, PT ;  /* 0x000000081300720c */ /* 0x000fda0003f26070 */
[----:B0-----:R-:W-:Y:S05]  /*2380*/  @P1 BRA `(.L_x_1648) ;  /* 0x0000000000381947 */ /* 0x001fea0003800000 */
[----:B------:R-:W-:-:S04]  /*2390*/  IMAD R5, R0, R19, RZ ;  /* 0x0000001300057224 */ /* 0x000fc800078e02ff */
[----:B------:R-:W-:-:S05]  /*23a0*/  IMAD.WIDE.U32 R4, R5, 0x4, R2 ;  /* 0x0000000405047825 */ /* 0x000fca00078e0002 */
[----:B------:R0:W5:Y:S01]  /*23b0*/  LDG.E R15, desc[UR36][R4.64] ;  /* 0x00000024040f7981 */ /* 0x000162000c1e1900 */
[----:B------:R-:W-:-:S05]  /*23c0*/  IMAD.IADD R19, R19, 0x1, R6 ;  /* 0x0000000113137824 */ /* 0x000fca00078e0206 */
[----:B------:R-:W-:-:S13]  /*23d0*/  ISETP.GE.U32.AND P1, PT, R19, R8, PT ;  /* 0x000000081300720c */ /* 0x000fda0003f26070 */
[----:B0-----:R-:W-:Y:S05]  /*23e0*/  @P1 BRA `(.L_x_1648) ;  /* 0x0000000000201947 */ /* 0x001fea0003800000 */
[----:B------:R-:W-:Y:S01]  /*23f0*/  IADD3 R21, PT, PT, R19, R6, RZ ;  /* 0x0000000613157210 */ /* 0x000fe20007ffe0ff */
[----:B------:R-:W-:-:S03]  /*2400*/  IMAD R5, R0, R19, RZ ;  /* 0x0000001300057224 */ /* 0x000fc600078e02ff */
[----:B------:R-:W-:Y:S01]  /*2410*/  ISETP.GE.U32.AND P1, PT, R21, R8, PT ;  /* 0x000000081500720c */ /* 0x000fe20003f26070 */
[----:B------:R-:W-:-:S05]  /*2420*/  IMAD.WIDE.U32 R4, R5, 0x4, R2 ;  /* 0x0000000405047825 */ /* 0x000fca00078e0002 */
[----:B------:R0:W5:Y:S07]  /*2430*/  LDG.E R12, desc[UR36][R4.64] ;  /* 0x00000024040c7981 */ /* 0x00016e000c1e1900 */
[----:B------:R-:W-:-:S04]  /*2440*/  @!P1 IMAD R19, R0, R21, RZ ;  /* 0x0000001500139224 */ /* 0x000fc800078e02ff */
[----:B------:R-:W-:-:S05]  /*2450*/  @!P1 IMAD.WIDE.U32 R2, R19, 0x4, R2 ;  /* 0x0000000413029825 */ /* 0x000fca00078e0002 */
[----:B------:R0:W5:Y:S02]  /*2460*/  @!P1 LDG.E R10, desc[UR36][R2.64] ;  /* 0x00000024020a9981 */ /* 0x000164000c1e1900 */
.L_x_1648:
[----:B------:R-:W-:Y:S05]  /*2470*/  BSYNC.RECONVERGENT B1 ;  /* 0x0000000000017941 */ /* 0x000fea0003800200 */
.L_x_1647:
        /* <DEDUP_REMOVED lines=27> */
.L_x_1650:
[----:B------:R-:W-:Y:S05]  /*2630*/  BSYNC.RECONVERGENT B1 ;  /* 0x0000000000017941 */ /* 0x000fea0003800200 */
.L_x_1649:
[----:B------:R-:W-:-:S04]  /*2640*/  LOP3.LUT R14, R16, R11, R14, 0xfe, !PT ;  /* 0x0000000b100e7212 */ /* 0x000fc800078efe0e */
[----:B------:R-:W-:-:S04]  /*2650*/  LOP3.LUT P0, RZ, R14, 0xff, R13, 0xc8, !PT ;  /* 0x000000ff0eff7812 */ /* 0x000fc8000780c80d */
[----:B-----5:R-:W-:Y:S01]  /*2660*/  SEL R17, RZ, 0x1, !P0 ;  /* 0x00000001ff117807 */ /* 0x020fe20004000000 */
[----:B------:R-:W-:Y:S08]  /*2670*/  BRA `(.L_x_1621) ;  /* 0x0000008800407947 */ /* 0x000ff00003800000 */
.L_x_1642:
        /* <DEDUP_REMOVED lines=11> */
[----:B------:R-:W-:Y:S01]  /*2730*/  ISETP.NE.AND P3, PT, R0, RZ, PT ;  /* 0x000000ff0000720c */ /* 0x000fe20003f65270 */
[----:B------:R-:W-:Y:S01]  /*2740*/  VIADD R0, R13, 0xffffffff ;  /* 0xffffffff0d007836 */ /* 0x000fe20000000000 */
[----:B------:R-:W-:Y:S02]  /*2750*/  BSSY.RECONVERGENT B2, `(.L_x_1653) ;  /* 0x00003f3000027945 */ /* 0x000fe40003800200 */
[----:B------:R-:W-:Y:S02]  /*2760*/  PLOP3.LUT P1, PT, P3, PT, PT, 0x80, 0x8 ;  /* 0x000000000008781c */ /* 0x000fe40001f2f070 */
[----:B------:R-:W-:Y:S02]  /*2770*/  VIMNMX.U32 R0, PT, PT, R0, 0x18, PT ;  /* 0x0000001800007848 */ /* 0x000fe40003fe0000 */
[----:B------:R-:W-:Y:S02]  /*2780*/  PLOP3.LUT P2, PT, P3, PT, PT, 0x80, 0x8 ;  /* 0x000000000008781c */ /* 0x000fe40001f4f070 */
[----:B------:R-:W-:-:S02]  /*2790*/  PLOP3.LUT P0, PT, P3, PT, PT, 0x80, 0x8 ;  /* 0x000000000008781c */ /* 0x000fc40001f0f070 */
[----:B------:R-:W-:-:S11]  /*27a0*/  IADD3 R0, PT, PT, R0, 0x1, RZ ;  /* 0x0000000100007810 */ /* 0x000fd60007ffe0ff */
.L_x_1660:
[----:B------:R-:W-:Y:S01]  /*27b0*/  ISETP.NE.AND P4, PT, R13, RZ, PT ;  /* 0x000000ff0d00720c */ /* 0x000fe20003f85270 */
[----:B------:R-:W0:-:S12]  /*27c0*/  LDCU UR4, c[0x0][0x390] ;  /* 0x00007200ff0477ac */ /* 0x000e180008000800 */
[----:B------:R-:W-:Y:S05]  /*27d0*/  @P4 BRA `(.L_x_1654) ;  /* 0x0000000000144947 */ /* 0x000fea0003800000 */
[----:B------:R-:W2:Y:S02]  /*27e0*/  LDG.E R14, desc[UR36][R10.64] ;  /* 0x000000240a0e7981 */ /* 0x000ea4000c1e1900 */
[--C-:B--2---:R-:W-:Y:S01]  /*27f0*/  IMAD.MOV.U32 R18, RZ, RZ, R14.reuse ;  /* 0x000000ffff127224 */ /* 0x104fe200078e000e */
[----:B------:R-:W-:Y:S01]  /*2800*/  MOV R26, R14 ;  /* 0x0000000e001a7202 */ /* 0x000fe20000000f00 */
[----:B------:R-:W-:Y:S01]  /*2810*/  IMAD.MOV.U32 R27, RZ, RZ, R14 ;  /* 0x000000ffff1b7224 */ /* 0x000fe200078e000e */
[----:B------:R-:W-:Y:S06]  /*2820*/  BRA `(.L_x_1655) ;  /* 0x0000003c00587947 */ /* 0x000fec0003800000 */
.L_x_1654:
        /* <DEDUP_REMOVED lines=285> */
.L_x_1656:
[----:B------:R-:W-:Y:S01]  /*3a00*/  LOP3.LUT R15, R2, 0xfffffffc, RZ, 0xc0, !PT ;  /* 0xfffffffc020f7812 */ /* 0x000fe200078ec0ff */
[----:B------:R-:W1:Y:S03]  /*3a10*/  LDCU UR52, c[0x0][0x3d0] ;  /* 0x00007a00ff3477ac */ /* 0x000e660008000800 */
[----:B------:R-:W-:-:S04]  /*3a20*/  IADD3 R14, P4, PT, R15, R10, RZ ;  /* 0x0000000a0f0e7210 */ /* 0x000fc80007f9e0ff */
[----:B------:R-:W-:-:S05]  /*3a30*/  IADD3.X R15, PT, PT, RZ, R11, RZ, P4, !PT ;  /* 0x0000000bff0f7210 */ /* 0x000fca00027fe4ff */
[----:B------:R2:W5:Y:S01]  /*3a40*/  LDG.E R27, desc[UR36][R14.64] ;  /* 0x000000240e1b7981 */ /* 0x000562000c1e1900 */
        /* <DEDUP_REMOVED lines=226> */
.L_x_1657:
[----:B------:R-:W-:Y:S01]  /*4870*/  LOP3.LUT R15, R4, 0xfffffffc, RZ, 0xc0, !PT ;  /* 0xfffffffc040f7812 */ /* 0x000fe200078ec0ff */
[----:B------:R-:W0:Y:S03]  /*4880*/  LDCU UR52, c[0x0][0x3d0] ;  /* 0x00007a00ff3477ac */ /* 0x000e260008000800 */
[----:B------:R-:W-:-:S04]  /*4890*/  IADD3 R14, P4, PT, R15, R10, RZ ;  /* 0x0000000a0f0e7210 */ /* 0x000fc80007f9e0ff */
[----:B------:R-:W-:-:S05]  /*48a0*/  IADD3.X R15, PT, PT, RZ, R11, RZ, P4, !PT ;  /* 0x0000000bff0f7210 */ /* 0x000fca00027fe4ff */
[----:B------:R1:W5:Y:S01]  /*48b0*/  LDG.E R26, desc[UR36][R14.64] ;  /* 0x000000240e1a7981 */ /* 0x000362000c1e1900 */
        /* <DEDUP_REMOVED lines=226> */
.L_x_1658:
        /* <DEDUP_REMOVED lines=231> */
.L_x_1659:
[----:B------:R-:W-:-:S04]  /*6550*/  LOP3.LUT R3, R2, 0xfffffffc, RZ, 0xc0, !PT ;  /* 0xfffffffc02037812 */ /* 0x000fc800078ec0ff */
[----:B------:R-:W-:-:S04]  /*6560*/  IADD3 R2, P4, PT, R3, R10, RZ ;  /* 0x0000000a03027210 */ /* 0x000fc80007f9e0ff */
[----:B------:R-:W-:-:S05]  /*6570*/  IADD3.X R3, PT, PT, RZ, R11, RZ, P4, !PT ;  /* 0x0000000bff037210 */ /* 0x000fca00027fe4ff */
[----:B------:R1:W5:Y:S04]  /*6580*/  LDG.E R14, desc[UR36][R2.64] ;  /* 0x00000024020e7981 */ /* 0x000368000c1e1900 */
.L_x_1655:
[----:B------:R-:W2:Y:S01]  /*6590*/  LDCU UR5, c[0x0][0x388] ;  /* 0x00007100ff0577ac */ /* 0x000ea20008000800 */
[----:B0-----:R-:W-:Y:S01]  /*65a0*/  IMAD.U32 R6, RZ, RZ, UR4 ;  /* 0x00000004ff067e24 */ /* 0x001fe2000f8e00ff */
[----:B-----5:R-:W-:Y:S02]  /*65b0*/  FSETP.NEU.FTZ.AND P4, PT, R26, RZ, PT ;  /* 0x000000ff1a00720b */ /* 0x020fe40003f9d000 */
[----:B------:R-:W-:Y:S02]  /*65c0*/  FSETP.NEU.FTZ.AND P6, PT, R27, RZ, PT ;  /* 0x000000ff1b00720b */ /* 0x000fe40003fdd000 */
[C---:B------:R-:W-:Y:S02]  /*65d0*/  LEA R7, R6.reuse, R7, 0x2 ;  /* 0x0000000706077211 */ /* 0x040fe400078e10ff */
[----:B------:R-:W-:Y:S02]  /*65e0*/  PLOP3.LUT P2, PT, P2, P4, PT, 0xf8, 0x8f ;  /* 0x00000000008f781c */ /* 0x000fe40001749f70 */
[----:B------:R-:W-:Y:S01]  /*65f0*/  PLOP3.LUT P0, PT, P0, P6, PT, 0xf8, 0x8f ;  /* 0x00000000008f781c */ /* 0x000fe2000070df70 */
[----:B-1----:R-:W-:Y:S01]  /*6600*/  IMAD R3, R6, 0x3, R7 ;  /* 0x0000000306037824 */ /* 0x002fe200078e0207 */
[----:B------:R-:W-:-:S02]  /*6610*/  FSETP.NEU.FTZ.AND P5, PT, R18, RZ, PT ;  /* 0x000000ff1200720b */ /* 0x000fc40003fbd000 */
[----:B------:R-:W-:Y:S02]  /*6620*/  FSETP.NEU.FTZ.AND P6, PT, R14, RZ, PT ;  /* 0x000000ff0e00720b */ /* 0x000fe40003fdd000 */
[----:B------:R-:W-:Y:S01]  /*6630*/  PLOP3.LUT P1, PT, P1, P5, PT, 0xf8, 0x8f ;  /* 0x00000000008f781c */ /* 0x000fe20000f2bf70 */
[----:B--2---:R-:W-:Y:S01]  /*6640*/  IMAD.U32 R8, RZ, RZ, UR5 ;  /* 0x00000005ff087e24 */ /* 0x004fe2000f8e00ff */
[----:B------:R-:W-:-:S04]  /*6650*/  PLOP3.LUT P3, PT, P3, P6, PT, 0xf8, 0x8f ;  /* 0x00000000008f781c */ /* 0x000fc80001f6df70 */
[----:B------:R-:W-:-:S13]  /*6660*/  ISETP.GE.U32.AND P4, PT, R3, R8, PT ;  /* 0x000000080300720c */ /* 0x000fda0003f86070 */
[----:B------:R-:W-:Y:S05]  /*6670*/  @!P4 BRA `(.L_x_1660) ;  /* 0xffffffc0004cc947 */ /* 0x000fea000383ffff */
[----:B------:R-:W-:Y:S05]  /*6680*/  BSYNC.RECONVERGENT B2 ;  /* 0x0000000000027941 */ /* 0x000fea0003800200 */
.L_x_1653:
[----:B------:R-:W-:Y:S02]  /*6690*/  SEL R2, RZ, 0x1, !P0 ;  /* 0x00000001ff027807 */ /* 0x000fe40004000000 */
[----:B------:R-:W-:Y:S02]  /*66a0*/  SEL R3, RZ, 0x1, !P2 ;  /* 0x00000001ff037807 */ /* 0x000fe40005000000 */
[----:B------:R-:W-:Y:S02]  /*66b0*/  SEL R4, RZ, 0x1, !P1 ;  /* 0x00000001ff047807 */ /* 0x000fe40004800000 */
[----:B------:R-:W-:-:S07]  /*66c0*/  SEL R5, RZ, 0x1, !P3 ;  /* 0x00000001ff057807 */ /* 0x000fce0005800000 */
.L_x_1652:
[----:B------:R-:W-:Y:S05]  /*66d0*/  BSYNC.RECONVERGENT B1 ;  /* 0x0000000000017941 */ /* 0x000fea0003800200 */
.L_x_1651:
[----:B------:R-:W-:Y:S01]  /*66e0*/  ISETP.GE.U32.AND P0, PT, R7, R8, PT ;  /* 0x000000080700720c */ /* 0x000fe20003f06070 */
[----:B------:R-:W-:Y:S01]  /*66f0*/  BSSY.RECONVERGENT B1, `(.L_x_1661) ;  /* 0x0000468000017945 */ /* 0x000fe20003800200 */
[----:B------:R-:W-:-:S11]  /*6700*/  MOV R0, R14 ;  /* 0x0000000e00007202 */ /* 0x000fd60000000f00 */
[----:B------:R-:W-:Y:S05]  /*6710*/  @P0 BRA `(.L_x_1662) ;  /* 0x0000004400940947 */ /* 0x000fea0003800000 */
[----:B------:R-:W0:Y:S01]  /*6720*/  LDC R19, c[0x0][0x3c4] ;  /* 0x0000f100ff137b82 */ /* 0x000e220000000800 */
[----:B------:R-:W1:Y:S02]  /*6730*/  LDCU.64 UR4, c[0x0][0x750] ;  /* 0x0000ea00ff0477ac */ /* 0x000e640008000a00 */
[----:B-1----:R-:W-:Y:S02]  /*6740*/  IADD3 R10, P0, PT, R12, UR4, RZ ;  /* 0x000000040c0a7c10 */ /* 0x002fe4000ff1e0ff */
[----:B0-----:R-:W-:-:S03]  /*6750*/  ISETP.NE.AND P1, PT, R19, RZ, PT ;  /* 0x000000ff1300720c */ /* 0x001fc60003f25270 */
[----:B------:R-:W-:-:S10]  /*6760*/  IMAD.X R11, RZ, RZ, UR5, P0 ;  /* 0x00000005ff0b7e24 */ /* 0x000fd400080e06ff */
[----:B------:R-:W-:Y:S05]  /*6770*/  @P1 BRA `(.L_x_1663) ;  /* 0x0000000000381947 */ /* 0x000fea0003800000 */
[----:B------:R1:W5:Y:S01]  /*6780*/  LDG.E R27, desc[UR36][R10.64] ;  /* 0x000000240a1b7981 */ /* 0x000362000c1e1900 */
[----:B------:R-:W-:-:S04]  /*6790*/  IADD3 R13, PT, PT, R7, R6, RZ ;  /* 0x00000006070d7210 */ /* 0x000fc80007ffe0ff */
[----:B------:R-:W-:-:S13]  /*67a0*/  ISETP.GE.U32.AND P0, PT, R13, R8, PT ;  /* 0x000000080d00720c */ /* 0x000fda0003f06070 */
[----:B-1----:R-:W-:Y:S05]  /*67b0*/  @P0 BRA `(.L_x_1662) ;  /* 0x00000044006c0947 */ /* 0x002fea0003800000 */
[----:B------:R-:W-:Y:S01]  /*67c0*/  IMAD.IADD R11, R13, 0x1, R6 ;  /* 0x000000010d0b7824 */ /* 0x000fe200078e0206 */
[----:B-----5:R-:W-:-:S04]  /*67d0*/  MOV R26, R27 ;  /* 0x0000001b001a7202 */ /* 0x020fc80000000f00 */
[----:B------:R-:W-:-:S13]  /*67e0*/  ISETP.GE.U32.AND P0, PT, R11, R8, PT ;  /* 0x000000080b00720c */ /* 0x000fda0003f06070 */
[----:B------:R-:W-:Y:S05]  /*67f0*/  @P0 BRA `(.L_x_1662) ;  /* 0x00000044005c0947 */ /* 0x000fea0003800000 */
[----:B------:R-:W-:Y:S01]  /*6800*/  IMAD.IADD R11, R11, 0x1, R6 ;  /* 0x000000010b0b7824 */ /* 0x000fe200078e0206 */
[----:B------:R-:W-:Y:S01]  /*6810*/  MOV R18, R27 ;  /* 0x0000001b00127202 */ /* 0x000fe20000000f00 */
[----:B------:R-:W-:-:S03]  /*6820*/  IMAD.MOV.U32 R26, RZ, RZ, R27 ;  /* 0x000000ffff1a7224 */ /* 0x000fc600078e001b */
[----:B------:R-:W-:-:S04]  /*6830*/  ISETP.GE.U32.AND P0, PT, R11, R8, PT ;  /* 0x000000080b00720c */ /* 0x000fc80003f06070 */
[----:B------:R-:W-:Y:S01]  /*6840*/  FSEL R0, R27, R0, !P0 ;  /* 0x000000001b007208 */ /* 0x000fe20004000000 */
[----:B------:R-:W-:Y:S08]  /*6850*/  BRA `(.L_x_1662) ;  /* 0x0000004400447947 */ /* 0x000ff00003800000 */
.L_x_1663:
[----:B------:R-:W0:Y:S01]  /*6860*/  LDC.64 R12, c[0x0][0x3c8] ;  /* 0x0000f200ff0c7b82 */ /* 0x000e220000000a00 */
[----:B------:R-:W-:Y:S02]  /*6870*/  HFMA2 R14, -RZ, RZ, 0, 0 ;  /* 0x00000000ff0e7431 */ /* 0x000fe400000001ff */
[----:B------:R-:W-:-:S05]  /*6880*/  IMAD.MOV.U32 R15, RZ, RZ, R7 ;  /* 0x000000ffff0f7224 */ /* 0x000fca00078e0007 */
        /* <DEDUP_REMOVED lines=273> */
.L_x_1664:
[----:B------:R-:W-:-:S04]  /*79a0*/  LOP3.LUT R15, R19, 0xfffffffc, RZ, 0xc0, !PT ;  /* 0xfffffffc130f7812 */ /* 0x000fc800078ec0ff */
[----:B------:R-:W-:-:S05]  /*79b0*/  IADD3 R14, P1, PT, R15, R10, RZ ;  /* 0x0000000a0f0e7210 */ /* 0x000fca0007f3e0ff */
[----:B------:R-:W-:-:S05]  /*79c0*/  IMAD.X R15, RZ, RZ, R11, P1 ;  /* 0x000000ffff0f7224 */ /* 0x000fca00008e060b */
[----:B------:R0:W5:Y:S01]  /*79d0*/  LDG.E R27, desc[UR36][R14.64] ;  /* 0x000000240e1b7981 */ /* 0x000162000c1e1900 */
        /* <DEDUP_REMOVED lines=271> */
.L_x_1665:
        /* <DEDUP_REMOVED lines=275> */
.L_x_1666:
[----:B------:R-:W-:-:S04]  /*9c00*/  LOP3.LUT R19, R28, 0xfffffffc, RZ, 0xc0, !PT ;  /* 0xfffffffc1c137812 */ /* 0x000fc800078ec0ff */
[----:B------:R-:W-:-:S04]  /*9c10*/  IADD3 R18, P1, PT, R19, R10, RZ ;  /* 0x0000000a13127210 */ /* 0x000fc80007f3e0ff */
[----:B------:R-:W-:-:S05]  /*9c20*/  IADD3.X R19, PT, PT, RZ, R11, RZ, P1, !PT ;  /* 0x0000000bff137210 */ /* 0x000fca0000ffe4ff */
[----:B------:R0:W5:Y:S01]  /*9c30*/  LDG.E R18, desc[UR36][R18.64] ;  /* 0x0000002412127981 */ /* 0x000162000c1e1900 */
        /* <DEDUP_REMOVED lines=271> */
.L_x_1667:
[----:B------:R-:W-:-:S04]  /*ad30*/  LOP3.LUT R13, R24, 0xfffffffc, RZ, 0xc0, !PT ;  /* 0xfffffffc180d7812 */ /* 0x000fc800078ec0ff */
[----:B------:R-:W-:-:S05]  /*ad40*/  IADD3 R10, P0, PT, R13, R10, RZ ;  /* 0x0000000a0d0a7210 */ /* 0x000fca0007f1e0ff */
[----:B------:R-:W-:-:S05]  /*ad50*/  IMAD.X R11, RZ, RZ, R11, P0 ;  /* 0x000000ffff0b7224 */ /* 0x000fca00000e060b */
[----:B------:R0:W5:Y:S03]  /*ad60*/  LDG.E R0, desc[UR36][R10.64] ;  /* 0x000000240a007981 */ /* 0x000166000c1e1900 */
.L_x_1662:
[----:B------:R-:W-:Y:S05]  /*ad70*/  BSYNC.RECONVERGENT B1 ;  /* 0x0000000000017941 */ /* 0x000fea0003800200 */
.L_x_1661:
[----:B------:R-:W-:Y:S01]  /*ad80*/  ISETP.GE.U32.AND P0, PT, R7, R8, PT ;  /* 0x000000080700720c */ /* 0x000fe20003f06070 */
[----:B------:R-:W-:-:S12]  /*ad90*/  BSSY.RECONVERGENT B1, `(.L_x_1668) ;  /* 0x000001b000017945 */ /* 0x000fd80003800200 */
[----:B------:R-:W-:Y:S05]  /*ada0*/  @P0 BRA `(.L_x_1669) ;  /* 0x0000000000640947 */ /* 0x000fea0003800000 */
[----:B------:R-:W-:Y:S02]  /*adb0*/  LOP3.LUT P0, RZ, R2, 0xff, RZ, 0xc0, !PT ;  /* 0x000000ff02ff7812 */ /* 0x000fe4000780c0ff */
[----:B-----5:R-:W-:Y:S02]  /*adc0*/  FSETP.NEU.FTZ.AND P1, PT, R27, RZ, PT ;  /* 0x000000ff1b00720b */ /* 0x020fe40003f3d000 */
[----:B------:R-:W-:Y:S02]  /*add0*/  IADD3 R7, PT, PT, R7, R6, RZ ;  /* 0x0000000607077210 */ /* 0x000fe40007ffe0ff */
        /* <DEDUP_REMOVED lines=22> */
.L_x_1669:
[----:B------:R-:W-:Y:S05]  /*af40*/  BSYNC.RECONVERGENT B1 ;  /* 0x0000000000017941 */ /* 0x000fea0003800200 */
.L_x_1668:
[----:B------:R-:W-:-:S04]  /*af50*/  LOP3.LUT R2, R4, R2, R3, 0xfe, !PT ;  /* 0x0000000204027212 */ /* 0x000fc800078efe03 */
[----:B------:R-:W-:-:S04]  /*af60*/  LOP3.LUT P0, RZ, R2, 0xff, R5, 0xc8, !PT ;  /* 0x000000ff02ff7812 */ /* 0x000fc8000780c805 */
[----:B------:R-:W-:-:S09]  /*af70*/  SEL R17, RZ, 0x1, !P0 ;  /* 0x00000001ff117807 */ /* 0x000fd20004000000 */
.L_x_1621:
[----:B------:R-:W-:Y:S05]  /*af80*/  BSYNC.RECONVERGENT B0 ;  /* 0x0000000000007941 */ /* 0x000fea0003800200 */
.L_x_1620:
[----:B------:R-:W1:Y:S02]  /*af90*/  LDCU UR4, c[0x0][0x3a0] ;  /* 0x00007400ff0477ac */ /* 0x000e640008000800 */
[----:B-1----:R-:W-:-:S09]  /*afa0*/  UISETP.NE.AND UP0, UPT, UR4, URZ, UPT ;  /* 0x000000ff0400728c */ /* 0x002fd2000bf05270 */
[----:B------:R-:W-:Y:S05]  /*afb0*/  BRA.U !UP0, `(.L_x_1670) ;  /* 0x0000000108647547 */ /* 0x000fea000b800000 */
[----:B------:R-:W1:Y:S01]  /*afc0*/  S2UR UR5, SR_CgaCtaId ;  /* 0x00000000000579c3 */ /* 0x000e620000008800 */
[----:B------:R-:W2:Y:S01]  /*afd0*/  LDCU UR8, c[0x0][0x360] ;  /* 0x00006c00ff0877ac */ /* 0x000ea20008000800 */
[----:B------:R-:W-:Y:S01]  /*afe0*/  UMOV UR4, 0x400 ;  /* 0x0000040000047882 */ /* 0x000fe20000000000 */
[----:B------:R-:W3:Y:S01]  /*aff0*/  LDCU UR6, c[0x0][0x364] ;  /* 0x00006c80ff0677ac */ /* 0x000ee20008000800 */
[----:B------:R-:W-:Y:S01]  /*b000*/  UIADD3 UR4, UPT, UPT, UR4, 0x10, URZ ;  /* 0x0000001004047890 */ /* 0x000fe2000fffe0ff */
[----:B--2--5:R-:W-:-:S03]  /*b010*/  IMAD R0, R9, UR8, R22 ;  /* 0x0000000809007c24 */ /* 0x024fc6000f8e0216 */
[----:B-1----:R-:W-:Y:S02]  /*b020*/  ULEA UR4, UR5, UR4, 0x18 ;  /* 0x0000000405047291 */ /* 0x002fe4000f8ec0ff */
[----:B---3--:R-:W-:-:S07]  /*b030*/  UISETP.GE.U32.AND UP0, UPT, UR6, 0x2, UPT ;  /* 0x000000020600788c */ /* 0x008fce000bf06070 */
[----:B------:R1:W-:Y:S02]  /*b040*/  STS.U8 [R0+UR4], R17 ;  /* 0x0000001100007988 */ /* 0x0003e40008000004 */
[----:B------:R-:W-:Y:S05]  /*b050*/  BRA.U !UP0, `(.L_x_1670) ;  /* 0x00000001083c7547 */ /* 0x000fea000b800000 */
[----:B------:R-:W-:-:S05]  /*b060*/  UMOV UR5, UR6 ;  /* 0x0000000600057c82 */ /* 0x000fca0008000000 */
.L_x_1671:
[----:B------:R-:W-:Y:S01]  /*b070*/  USHF.R.U32.HI UR7, URZ, 0x1, UR5 ;  /* 0x00000001ff077899 */ /* 0x000fe20008011605 */
[----:B------:R-:W-:Y:S01]  /*b080*/  BAR.SYNC.DEFER_BLOCKING 0x0 ;  /* 0x0000000000007b1d */ /* 0x000fe20000010000 */
[----:B------:R-:W-:-:S04]  /*b090*/  UISETP.GT.U32.AND UP0, UPT, UR5, 0x3, UPT ;  /* 0x000000030500788c */ /* 0x000fc8000bf04070 */
[----:B0-2---:R-:W-:Y:S01]  /*b0a0*/  IADD3 R3, PT, PT, R9, UR7, RZ ;  /* 0x0000000709037c10 */ /* 0x005fe2000fffe0ff */
[----:B------:R-:W-:-:S03]  /*b0b0*/  UMOV UR5, UR7 ;  /* 0x0000000700057c82 */ /* 0x000fc60008000000 */
[----:B------:R-:W-:-:S04]  /*b0c0*/  ISETP.GE.U32.AND P0, PT, R3, UR6, PT ;  /* 0x0000000603007c0c */ /* 0x000fc8000bf06070 */
[----:B------:R-:W-:-:S13]  /*b0d0*/  ISETP.GE.U32.OR P0, PT, R9, UR7, P0 ;  /* 0x0000000709007c0c */ /* 0x000fda0008706470 */
[----:B------:R-:W-:-:S06]  /*b0e0*/  @!P0 IMAD R2, R3, UR8, R22 ;  /* 0x0000000803028c24 */ /* 0x000fcc000f8e0216 */
[----:B------:R-:W0:Y:S02]  /*b0f0*/  @!P0 LDS.U8 R2, [R2+UR4] ;  /* 0x0000000402028984 */ /* 0x000e240008000000 */
[----:B0-----:R-:W-:-:S04]  /*b100*/  @!P0 LOP3.LUT P1, RZ, R17, 0xff, R2, 0xc8, !PT ;  /* 0x000000ff11ff8812 */ /* 0x001fc8000782c802 */
[----:B------:R-:W-:-:S04]  /*b110*/  @!P0 SEL R3, RZ, 0x1, !P1 ;  /* 0x00000001ff038807 */ /* 0x000fc80004800000 */
[----:B-1----:R-:W-:Y:S01]  /*b120*/  @!P0 PRMT R17, R3, 0x7610, R17 ;  /* 0x0000761003118816 */ /* 0x002fe20000000011 */
[----:B------:R2:W-:Y:S01]  /*b130*/  @!P0 STS.U8 [R0+UR4], R3 ;  /* 0x0000000300008988 */ /* 0x0005e20008000004 */
[----:B------:R-:W-:Y:S05]  /*b140*/  BRA.U UP0, `(.L_x_1671) ;  /* 0xfffffffd00c87547 */ /* 0x000fea000b83ffff */
.L_x_1670:
        /* <DEDUP_REMOVED lines=9> */
[----:B-12--5:R-:W-:Y:S01]  /*b1e0*/  IMAD R0, R9, UR6, R22 ;  /* 0x0000000609007c24 */ /* 0x026fe2000f8e0216 */
[----:B------:R-:W-:Y:S02]  /*b1f0*/  UIADD3 UR4, UPT, UPT, UR4, 0x10, URZ ;  /* 0x0000001004047890 */ /* 0x000fe4000fffe0ff */
[----:B------:R-:W-:Y:S02]  /*b200*/  UISETP.GE.U32.AND UP0, UPT, UR6, 0x40, UPT ;  /* 0x000000400600788c */ /* 0x000fe4000bf06070 */
[----:B---3--:R-:W-:-:S03]  /*b210*/  ULEA UR8, UR5, UR4, 0x18 ;  /* 0x0000000405087291 */ /* 0x008fc6000f8ec0ff */
[----:B------:R-:W-:-:S03]  /*b220*/  UMOV UR4, 0x20 ;  /* 0x0000002000047882 */ /* 0x000fc60000000000 */
[----:B0-----:R-:W-:-:S03]  /*b230*/  IADD3 R2, PT, PT, R0, UR8, RZ ;  /* 0x0000000800027c10 */ /* 0x001fc6000fffe0ff */
[----:B------:R3:W-:Y:S01]  /*b240*/  STS.U8 [R0+UR8], R17 ;  /* 0x0000001100007988 */ /* 0x0007e20008000008 */
[----:B------:R-:W-:Y:S05]  /*b250*/  BRA.U !UP0, `(.L_x_1673) ;  /* 0x0000000108387547 */ /* 0x000fea000b800000 */
[----:B------:R-:W-:-:S05]  /*b260*/  UMOV UR5, UR6 ;  /* 0x0000000600057c82 */ /* 0x000fca0008000000 */
.L_x_1674:
[----:B------:R-:W-:Y:S01]  /*b270*/  USHF.R.U32.HI UR7, URZ, 0x1, UR5 ;  /* 0x00000001ff077899 */ /* 0x000fe20008011605 */
[----:B------:R-:W-:Y:S01]  /*b280*/  BAR.SYNC.DEFER_BLOCKING 0x0 ;  /* 0x0000000000007b1d */ /* 0x000fe20000010000 */
[----:B------:R-:W-:-:S04]  /*b290*/  UISETP.GT.U32.AND UP0, UPT, UR5, 0x7f, UPT ;  /* 0x0000007f0500788c */ /* 0x000fc8000bf04070 */
[----:B----4-:R-:W-:Y:S01]  /*b2a0*/  VIADD R3, R22, UR7 ;  /* 0x0000000716037c36 */ /* 0x010fe20008000000 */
[----:B------:R-:W-:-:S04]  /*b2b0*/  UMOV UR5, UR7 ;  /* 0x0000000700057c82 */ /* 0x000fc80008000000 */
[----:B------:R-:W-:-:S04]  /*b2c0*/  ISETP.GE.U32.AND P0, PT, R3, UR6, PT ;  /* 0x0000000603007c0c */ /* 0x000fc8000bf06070 */
[----:B------:R-:W-:-:S13]  /*b2d0*/  ISETP.GE.U32.OR P0, PT, R22, UR7, P0 ;  /* 0x0000000716007c0c */ /* 0x000fda0008706470 */
[----:B------:R-:W0:Y:S02]  /*b2e0*/  @!P0 LDS.U8 R4, [R2+UR7] ;  /* 0x0000000702048984 */ /* 0x000e240008000000 */
[----:B0-----:R-:W-:-:S04]  /*b2f0*/  @!P0 LOP3.LUT P1, RZ, R17, 0xff, R4, 0xc8, !PT ;  /* 0x000000ff11ff8812 */ /* 0x001fc8000782c804 */
[----:B------:R-:W-:-:S04]  /*b300*/  @!P0 SEL R3, RZ, 0x1, !P1 ;  /* 0x00000001ff038807 */ /* 0x000fc80004800000 */
[----:B---3--:R-:W-:Y:S01]  /*b310*/  @!P0 PRMT R17, R3, 0x7610, R17 ;  /* 0x0000761003118816 */ /* 0x008fe20000000011 */
[----:B------:R4:W-:Y:S01]  /*b320*/  @!P0 STS.U8 [R0+UR8], R3 ;  /* 0x0000000300008988 */ /* 0x0009e20008000008 */
[----:B------:R-:W-:Y:S05]  /*b330*/  BRA.U UP0, `(.L_x_1674) ;  /* 0xfffffffd00cc7547 */ /* 0x000fea000b83ffff */
.L_x_1673:
[----:B------:R-:W-:Y:S01]  /*b340*/  BAR.SYNC.DEFER_BLOCKING 0x0 ;  /* 0x0000000000007b1d */ /* 0x000fe20000010000 */
[----:B------:R-:W-:-:S09]  /*b350*/  UISETP.GE.U32.AND UP0, UPT, UR4, 0x2, UPT ;  /* 0x000000020400788c */ /* 0x000fd2000bf06070 */
[----:B------:R-:W-:Y:S05]  /*b360*/  BRA.U !UP0, `(.L_x_1672) ;  /* 0x0000000108287547 */ /* 0x000fea000b800000 */
[----:B-12345:R-:W-:-:S07]  /*b370*/  HFMA2 R0, -RZ, RZ, 0, 5.9604644775390625e-08 ;  /* 0x00000001ff007431 */ /* 0x03efce00000001ff */
.L_x_1675:
[C---:B0-----:R-:W-:Y:S02]  /*b380*/  LOP3.LUT R2, R17.reuse, 0xffff, RZ, 0xc0, !PT ;  /* 0x0000ffff11027812 */ /* 0x041fe400078ec0ff */
        /* <DEDUP_REMOVED lines=8> */
.L_x_1672:
[----:B-12345:R-:W1:Y:S01]  /*b410*/  S2R R0, SR_CTAID.X ;  /* 0x0000000000007919 */ /* 0x03ee620000002500 */
[----:B------:R-:W2:Y:S01]  /*b420*/  LDCU UR4, c[0x0][0x558] ;  /* 0x0000ab00ff0477ac */ /* 0x000ea20008000800 */
[----:B------:R-:W-:Y:S01]  /*b430*/  IMAD.MOV.U32 R16, RZ, RZ, RZ ;  /* 0x000000ffff107224 */ /* 0x000fe200078e00ff */
[----:B------:R-:W0:Y:S01]  /*b440*/  LDCU.64 UR6, c[0x0][0x3a8] ;  /* 0x00007500ff0677ac */ /* 0x000e220008000a00 */
[----:B------:R-:W1:Y:S01]  /*b450*/  LDCU UR5, c[0x0][0x394] ;  /* 0x00007280ff0577ac */ /* 0x000e620008000800 */
[----:B--2---:R-:W-:Y:S01]  /*b460*/  UISETP.NE.AND UP0, UPT, UR4, URZ, UPT ;  /* 0x000000ff0400728c */ /* 0x004fe2000bf05270 */
[----:B0-----:R-:W-:-:S04]  /*b470*/  IMAD R2, R22, UR6, RZ ;  /* 0x0000000616027c24 */ /* 0x001fc8000f8e02ff */
[----:B------:R-:W-:-:S04]  /*b480*/  IMAD R3, R9, UR7, R2 ;  /* 0x0000000709037c24 */ /* 0x000fc8000f8e0202 */
[----:B-1----:R-:W-:Y:S01]  /*b490*/  IMAD R3, R0, UR5, R3 ;  /* 0x0000000500037c24 */ /* 0x002fe2000f8e0203 */
[----:B------:R-:W-:Y:S06]  /*b4a0*/  BRA.U !UP0, `(.L_x_1676) ;  /* 0x0000001108547547 */ /* 0x000fec000b800000 */
[----:B------:R-:W0:Y:S01]  /*b4b0*/  LDCU.64 UR8, c[0x0][0x560] ;  /* 0x0000ac00ff0877ac */ /* 0x000e220008000a00 */
[----:B------:R-:W-:Y:S01]  /*b4c0*/  MOV R2, RZ ;  /* 0x000000ff00027202 */ /* 0x000fe20000000f00 */
        /* <DEDUP_REMOVED lines=271> */
[----:B------:R-:W-:-:S04]  /*c5c0*/  SHF.R.U32.HI R4, RZ, UR7, R4 ;  /* 0x00000007ff047c19 */ /* 0x000fc80008011604 */
[----:B------:R-:W-:-:S05]  /*c5d0*/  IADD3 R5, PT, PT, -R4, RZ, RZ ;  /* 0x000000ff04057210 */ /* 0x000fca0007ffe1ff */
[----:B-1----:R-:W-:-:S04]  /*c5e0*/  IMAD R5, R5, UR8, R7 ;  /* 0x0000000805057c24 */ /* 0x002fc8000f8e0207 */
[----:B--2---:R-:W-:-:S07]  /*c5f0*/  IMAD R16, R5, UR5, R16 ;  /* 0x0000000505107c24 */ /* 0x004fce000f8e0210 */
.L_x_1676:
[----:B------:R-:W0:Y:S01]  /*c600*/  LDCU UR5, c[0x0][0x3a4] ;  /* 0x00007480ff0577ac */ /* 0x000e220008000800 */
[----:B------:R-:W1:Y:S01]  /*c610*/  LDCU.64 UR6, c[0x0][0x768] ;  /* 0x0000ed00ff0677ac */ /* 0x000e620008000a00 */
[----:B0-----:R-:W-:Y:S01]  /*c620*/  UISETP.NE.AND UP1, UPT, UR5, URZ, UPT ;  /* 0x000000ff0500728c */ /* 0x001fe2000bf25270 */
[----:B-1----:R-:W-:Y:S02]  /*c630*/  IADD3 R4, P1, PT, R16, UR6, RZ ;  /* 0x0000000610047c10 */ /* 0x002fe4000ff3e0ff */
        /* <DEDUP_REMOVED lines=286> */
.L_x_1678:
        /* <DEDUP_REMOVED lines=26> */
.L_x_1680:
[----:B------:R-:W-:Y:S05]  /*d9c0*/  BSYNC.RECONVERGENT B0 ;  /* 0x0000000000007941 */ /* 0x000fea0003800200 */
.L_x_1679:
        /* <DEDUP_REMOVED lines=35> */
.L_x_1682:
[----:B------:R-:W-:Y:S05]  /*dc00*/  BSYNC.RECONVERGENT B0 ;  /* 0x0000000000007941 */ /* 0x000fea0003800200 */
.L_x_1681:
        /* <DEDUP_REMOVED lines=34> */
.L_x_1687:
        /* <DEDUP_REMOVED lines=9> */
.L_x_1686:
[----:B------:R-:W-:Y:S01]  /*dec0*/  SEL R17, RZ, 0x1, !P1 ;  /* 0x00000001ff117807 */ /* 0x000fe20004800000 */
[----:B------:R-:W-:Y:S06]  /*ded0*/  BRA `(.L_x_1685) ;  /* 0x00000000005c7947 */ /* 0x000fec0003800000 */
.L_x_1684:
        /* <DEDUP_REMOVED lines=12> */
.L_x_1689:
        /* <DEDUP_REMOVED lines=10> */
.L_x_1688:
[----:B------:R-:W-:-:S07]  /*e040*/  SEL R17, RZ, 0x1, !P1 ;  /* 0x00000001ff117807 */ /* 0x000fce0004800000 */
.L_x_1685:
[----:B------:R-:W-:Y:S05]  /*e050*/  BSYNC.RECONVERGENT B0 ;  /* 0x0000000000007941 */ /* 0x000fea0003800200 */
.L_x_1683:
        /* <DEDUP_REMOVED lines=11> */
.L_x_1691:
[----:B------:R-:W-:Y:S01]  /*e110*/  USHF.R.U32.HI UR7, URZ, 0x1, UR4 ;  /* 0x00000001ff077899 */ /* 0x000fe20008011604 */
[----:B------:R-:W-:Y:S01]  /*e120*/  BAR.SYNC.DEFER_BLOCKING 0x0 ;  /* 0x0000000000007b1d */ /* 0x000fe20000010000 */
[----:B------:R-:W-:-:S04]  /*e130*/  UISETP.GT.U32.AND UP1, UPT, UR4, 0x3, UPT ;  /* 0x000000030400788c */ /* 0x000fc8000bf24070 */
[----:B0-----:R-:W-:Y:S01]  /*e140*/  IADD3 R3, PT, PT, R9, UR7, RZ ;  /* 0x0000000709037c10 */ /* 0x001fe2000fffe0ff */
[----:B------:R-:W-:-:S03]  /*e150*/  UMOV UR4, UR7 ;  /* 0x0000000700047c82 */ /* 0x000fc60008000000 */
[----:B------:R-:W-:-:S04]  /*e160*/  ISETP.GE.U32.AND P1, PT, R3, UR5, PT ;  /* 0x0000000503007c0c */ /* 0x000fc8000bf26070 */
[----:B------:R-:W-:-:S13]  /*e170*/  ISETP.GE.U32.OR P1, PT, R9, UR7, P1 ;  /* 0x0000000709007c0c */ /* 0x000fda0008f26470 */
[----:B------:R-:W-:-:S06]  /*e180*/  @!P1 IMAD R2, R3, UR6, R22 ;  /* 0x0000000603029c24 */ /* 0x000fcc000f8e0216 */
[----:B------:R-:W0:Y:S02]  /*e190*/  @!P1 LDS.U8 R2, [R2+UR8] ;  /* 0x0000000802029984 */ /* 0x000e240008000000 */
[----:B0-----:R-:W-:-:S04]  /*e1a0*/  @!P1 LOP3.LUT P2, RZ, R17, 0xff, R2, 0xc8, !PT ;  /* 0x000000ff11ff9812 */ /* 0x001fc8000784c802 */
[----:B------:R-:W-:-:S04]  /*e1b0*/  @!P1 SEL R3, RZ, 0x1, !P2 ;  /* 0x00000001ff039807 */ /* 0x000fc80005000000 */
[----:B------:R-:W-:Y:S01]  /*e1c0*/  @!P1 PRMT R17, R3, 0x7610, R17 ;  /* 0x0000761003119816 */ /* 0x000fe20000000011 */
[----:B------:R0:W-:Y:S01]  /*e1d0*/  @!P1 STS.U8 [R0+UR8], R3 ;  /* 0x0000000300009988 */ /* 0x0001e20008000008 */
[----:B------:R-:W-:Y:S05]  /*e1e0*/  BRA.U UP1, `(.L_x_1691) ;  /* 0xfffffffd01c87547 */ /* 0x000fea000b83ffff */
.L_x_1690:
        /* <DEDUP_REMOVED lines=10> */
.L_x_1694:
[----:B------:R-:W-:Y:S01]  /*e290*/  USHF.R.U32.HI UR7, URZ, 0x1, UR5 ;  /* 0x00000001ff077899 */ /* 0x000fe20008011605 */
[----:B------:R-:W-:Y:S01]  /*e2a0*/  BAR.SYNC.DEFER_BLOCKING 0x0 ;  /* 0x0000000000007b1d */ /* 0x000fe20000010000 */
[----:B------:R-:W-:-:S04]  /*e2b0*/  UISETP.GT.U32.AND UP0, UPT, UR5, 0x7f, UPT ;  /* 0x0000007f0500788c */ /* 0x000fc8000bf04070 */
[----:B01----:R-:W-:Y:S01]  /*e2c0*/  VIADD R3, R22, UR7 ;  /* 0x0000000716037c36 */ /* 0x003fe20008000000 */
        /* <DEDUP_REMOVED lines=9> */
.L_x_1693:
[----:B------:R-:W-:Y:S01]  /*e360*/  BAR.SYNC.DEFER_BLOCKING 0x0 ;  /* 0x0000000000007b1d */ /* 0x000fe20000010000 */
[----:B------:R-:W-:-:S09]  /*e370*/  UISETP.GE.U32.AND UP0, UPT, UR4, 0x2, UPT ;  /* 0x000000020400788c */ /* 0x000fd2000bf06070 */
[----:B------:R-:W-:Y:S05]  /*e380*/  BRA.U !UP0, `(.L_x_1692) ;  /* 0x0000000108287547 */ /* 0x000fea000b800000 */
[----:B01----:R-:W-:-:S07]  /*e390*/  HFMA2 R0, -RZ, RZ, 0, 5.9604644775390625e-08 ;  /* 0x00000001ff007431 */ /* 0x003fce00000001ff */
.L_x_1695:
[C---:B------:R-:W-:Y:S02]  /*e3a0*/  LOP3.LUT R2, R17.reuse, 0xffff, RZ, 0xc0, !PT ;  /* 0x0000ffff11027812 */ /* 0x040fe400078ec0ff */
        /* <DEDUP_REMOVED lines=8> */
.L_x_1692:
[----:B------:R-:W-:Y:S05]  /*e430*/  @!P0 EXIT ;  /* 0x000000000000894d */ /* 0x000fea0003800000 */
[----:B------:R-:W2:Y:S02]  /*e440*/  LDCU.64 UR4, c[0x0][0x768] ;  /* 0x0000ed00ff0477ac */ /* 0x000ea40008000a00 */
[----:B--2---:R-:W-:-:S04]  /*e450*/  UISETP.NE.U32.AND UP0, UPT, UR4, URZ, UPT ;  /* 0x000000ff0400728c */ /* 0x004fc8000bf05070 */
[----:B------:R-:W-:-:S09]  /*e460*/  UISETP.NE.AND.EX UP0, UPT, UR5, URZ, UPT, UP0 ;  /* 0x000000ff0500728c */ /* 0x000fd2000bf05300 */
[----:B------:R-:W-:Y:S05]  /*e470*/  BRA.U UP0, `(.L_x_1696) ;  /* 0x0000000100a87547 */ /* 0x000fea000b800000 */
[----:B------:R-:W2:Y:S01]  /*e480*/  LDCU.U8 UR6, c[0x0][0x788] ;  /* 0x0000f100ff0677ac */ /* 0x000ea20008000000 */
[----:B------:R-:W3:Y:S01]  /*e490*/  LDCU.64 UR4, c[0x0][0x758] ;  /* 0x0000eb00ff0477ac */ /* 0x000ee20008000a00 */
[----:B------:R-:W4:Y:S01]  /*e4a0*/  LDCU.U8 UR7, c[0x0][0x789] ;  /* 0x0000f120ff0777ac */ /* 0x000f220008000000 */
[----:B--2---:R-:W-:Y:S01]  /*e4b0*/  UISETP.NE.AND UP0, UPT, UR6, URZ, UPT ;  /* 0x000000ff0600728c */ /* 0x004fe2000bf05270 */
[----:B---3--:R-:W-:Y:S01]  /*e4c0*/  IADD3 R2, P0, PT, R16, UR4, RZ ;  /* 0x0000000410027c10 */ /* 0x008fe2000ff1e0ff */
[----:B----4-:R-:W-:-:S04]  /*e4d0*/  UISETP.NE.AND UP1, UPT, UR7, URZ, UPT ;  /* 0x000000ff0700728c */ /* 0x010fc8000bf25270 */
[----:B01----:R-:W-:-:S03]  /*e4e0*/  IMAD.X R3, RZ, RZ, UR5, P0 ;  /* 0x00000005ff037e24 */ /* 0x003fc600080e06ff */
[----:B------:R-:W-:Y:S05]  /*e4f0*/  BRA.U !UP0, `(.L_x_1697) ;  /* 0x00000001080c7547 */ /* 0x000fea000b800000 */
[----:B------:R-:W2:Y:S02]  /*e500*/  LDG.E.U8 R0, desc[UR36][R2.64] ;  /* 0x0000002402007981 */ /* 0x000ea4000c1e1100 */
[----:B--2---:R-:W-:-:S04]  /*e510*/  LOP3.LUT P0, RZ, R0, 0xff, R17, 0xc8, !PT ;  /* 0x000000ff00ff7812 */ /* 0x004fc8000780c811 */
[----:B------:R-:W-:-:S09]  /*e520*/  SEL R17, RZ, 0x1, !P0 ;  /* 0x00000001ff117807 */ /* 0x000fd20004000000 */
.L_x_1697:
        /* <DEDUP_REMOVED lines=20> */
.L_x_1699:
[----:B------:R-:W0:Y:S01]  /*e670*/  LDCU.64 UR4, c[0x0][0x758] ;  /* 0x0000eb00ff0477ac */ /* 0x000e220008000a00 */
[----:B------:R-:W-:-:S04]  /*e680*/  LOP3.LUT P0, RZ, R17, 0xff, RZ, 0xc0, !PT ;  /* 0x000000ff11ff7812 */ /* 0x000fc8000780c0ff */
[----:B------:R-:W-:Y:S02]  /*e690*/  SEL R3, RZ, 0x1, !P0 ;  /* 0x00000001ff037807 */ /* 0x000fe40004000000 */
[----:B0-----:R-:W-:-:S04]  /*e6a0*/  IADD3 R16, P1, PT, R16, UR4, RZ ;  /* 0x0000000410107c10 */ /* 0x001fc8000ff3e0ff */
[----:B------:R-:W-:-:S05]  /*e6b0*/  IADD3.X R17, PT, PT, RZ, UR5, RZ, P1, !PT ;  /* 0x00000005ff117c10 */ /* 0x000fca0008ffe4ff */
[----:B------:R-:W-:Y:S01]  /*e6c0*/  STG.E.U8 desc[UR36][R16.64], R3 ;  /* 0x0000000310007986 */ /* 0x000fe2000c101124 */
[----:B------:R-:W-:Y:S05]  /*e6d0*/  EXIT ;  /* 0x000000000000794d */ /* 0x000fea0003800000 */
.L_x_1698:
[----:B------:R-:W-:-:S04]  /*e6e0*/  LOP3.LUT P0, RZ, R17, 0xff, RZ, 0xc0, !PT ;  /* 0x000000ff11ff7812 */ /* 0x000fc8000780c0ff */
[----:B------:R-:W-:-:S05]  /*e6f0*/  SEL R5, RZ, 0x1, !P0 ;  /* 0x00000001ff057807 */ /* 0x000fca0004000000 */
[----:B------:R-:W-:Y:S01]  /*e700*/  STG.E.U8 desc[UR36][R2.64], R5 ;  /* 0x0000000502007986 */ /* 0x000fe2000c101124 */
[----:B------:R-:W-:Y:S05]  /*e710*/  EXIT ;  /* 0x000000000000794d */ /* 0x000fea0003800000 */
.L_x_1696:
[----:B------:R-:W2:Y:S01]  /*e720*/  LDCU.U8 UR4, c[0x0][0x788] ;  /* 0x0000f100ff0477ac */ /* 0x000ea20008000000 */
[----:B------:R-:W3:Y:S01]  /*e730*/  LDCU.U8 UR5, c[0x0][0x789] ;  /* 0x0000f120ff0577ac */ /* 0x000ee20008000000 */
[----:B--2---:R-:W-:Y:S02]  /*e740*/  UISETP.NE.AND UP0, UPT, UR4, URZ, UPT ;  /* 0x000000ff0400728c */ /* 0x004fe4000bf05270 */
[----:B---3--:R-:W-:-:S07]  /*e750*/  UISETP.NE.AND UP1, UPT, UR5, URZ, UPT ;  /* 0x000000ff0500728c */ /* 0x008fce000bf25270 */
[----:B------:R-:W-:Y:S05]  /*e760*/  BRA.U !UP0, `(.L_x_1700) ;  /* 0x00000001080c7547 */ /* 0x000fea000b800000 */
[----:B01----:R-:W2:Y:S02]  /*e770*/  LDG.E.U8 R0, desc[UR36][R4.64] ;  /* 0x0000002404007981 */ /* 0x003ea4000c1e1100 */
[----:B--2---:R-:W-:-:S04]  /*e780*/  LOP3.LUT P0, RZ, R0, 0xff, R17, 0xc8, !PT ;  /* 0x000000ff00ff7812 */ /* 0x004fc8000780c811 */
[----:B------:R-:W-:-:S09]  /*e790*/  SEL R17, RZ, 0x1, !P0 ;  /* 0x00000001ff117807 */ /* 0x000fd20004000000 */
.L_x_1700:
        /* <DEDUP_REMOVED lines=10> */
[----:B01----:R-:W0:Y:S01]  /*e840*/  LDC.64 R2, c[0x4][R2] ;  /* 0x0100000002027b82 */ /* 0x003e220000000a00 */
[----:B------:R-:W1:Y:S01]  /*e850*/  LDCU.64 UR8, c[0x4][0x408] ;  /* 0x01008100ff0877ac */ /* 0x000e620008000a00 */
[----:B--2---:R-:W-:Y:S01]  /*e860*/  MOV R4, UR4 ;  /* 0x0000000400047c02 */ /* 0x004fe20008000f00 */
[----:B------:R-:W-:Y:S01]  /*e870*/  IMAD.U32 R5, RZ, RZ, UR5 ;  /* 0x00000005ff057e24 */ /* 0x000fe2000f8e00ff */
[----:B---3--:R-:W-:-:S02]  /*e880*/  MOV R6, UR6 ;  /* 0x0000000600067c02 */ /* 0x008fc40008000f00 */
[----:B------:R-:W-:Y:S01]  /*e890*/  MOV R7, UR7 ;  /* 0x0000000700077c02 */ /* 0x000fe20008000f00 */
[----:B-1----:R-:W-:Y:S01]  /*e8a0*/  IMAD.U32 R10, RZ, RZ, UR8 ;  /* 0x00000008ff0a7e24 */ /* 0x002fe2000f8e00ff */
[----:B------:R-:W-:-:S07]  /*e8b0*/  MOV R11, UR9 ;  /* 0x00000009000b7c02 */ /* 0x000fce0008000f00 */
[----:B------:R-:W-:-:S07]  /*e8c0*/  LEPC R20, `(.L_x_1702) ;  /* 0x000000001014794e */ /* 0x000fce0000000000 */
[----:B0-----:R-:W-:Y:S05]  /*e8d0*/  CALL.ABS.NOINC R2 ;  /* 0x0000000002007343 */ /* 0x001fea0003c00000 */
.L_x_1702:
[----:B------:R-:W2:Y:S01]  /*e8e0*/  LDCU.64 UR4, c[0x0][0x758] ;  /* 0x0000eb00ff0477ac */ /* 0x000ea20008000a00 */
[----:B------:R-:W-:-:S04]  /*e8f0*/  LOP3.LUT P0, RZ, R17, 0xff, RZ, 0xc0, !PT ;  /* 0x000000ff11ff7812 */ /* 0x000fc8000780c0ff */
[----:B01----:R-:W-:Y:S02]  /*e900*/  SEL R3, RZ, 0x1, !P0 ;  /* 0x00000001ff037807 */ /* 0x003fe40004000000 */
[----:B--2---:R-:W-:-:S04]  /*e910*/  IADD3 R16, P1, PT, R16, UR4, RZ ;  /* 0x0000000410107c10 */ /* 0x004fc8000ff3e0ff */
[----:B------:R-:W-:-:S05]  /*e920*/  IADD3.X R17, PT, PT, RZ, UR5, RZ, P1, !PT ;  /* 0x00000005ff117c10 */ /* 0x000fca0008ffe4ff */
[----:B------:R-:W-:Y:S01]  /*e930*/  STG.E.U8 desc[UR36][R16.64], R3 ;  /* 0x0000000310007986 */ /* 0x000fe2000c101124 */
[----:B------:R-:W-:Y:S05]  /*e940*/  EXIT ;  /* 0x000000000000794d */ /* 0x000fea0003800000 */
.L_x_1701:
[----:B------:R-:W-:Y:S01]  /*e950*/  STG.E.U8 desc[UR36][R4.64], R17 ;  /* 0x0000001104007986 */ /* 0x000fe2000c101124 */
[----:B------:R-:W-:Y:S05]  /*e960*/  EXIT ;  /* 0x000000000000794d */ /* 0x000fea0003800000 */
.L_x_1677:
        /* <DEDUP_REMOVED lines=25> */
.L_x_1704:
        /* <DEDUP_REMOVED lines=20> */
.L_x_1706:
[----:B------:R-:W0:Y:S01]  /*ec40*/  LDCU.64 UR4, c[0x0][0x758] ;  /* 0x0000eb00ff0477ac */ /* 0x000e220008000a00 */
[----:B------:R-:W-:-:S04]  /*ec50*/  LOP3.LUT P0, RZ, R17, 0xff, RZ, 0xc0, !PT ;  /* 0x000000ff11ff7812 */ /* 0x000fc8000780c0ff */
[----:B------:R-:W-:Y:S02]  /*ec60*/  SEL R3, RZ, 0x1, !P0 ;  /* 0x00000001ff037807 */ /* 0x000fe40004000000 */
[----:B0-----:R-:W-:-:S04]  /*ec70*/  IADD3 R16, P1, PT, R16, UR4, RZ ;  /* 0x0000000410107c10 */ /* 0x001fc8000ff3e0ff */
[----:B------:R-:W-:-:S05]  /*ec80*/  IADD3.X R17, PT, PT, RZ, UR5, RZ, P1, !PT ;  /* 0x00000005ff117c10 */ /* 0x000fca0008ffe4ff */
[----:B------:R-:W-:Y:S01]  /*ec90*/  STG.E.U8 desc[UR36][R16.64], R3 ;  /* 0x0000000310007986 */ /* 0x000fe2000c101124 */
[----:B------:R-:W-:Y:S05]  /*eca0*/  EXIT ;  /* 0x000000000000794d */ /* 0x000fea0003800000 */
.L_x_1705:
[----:B------:R-:W-:-:S04]  /*ecb0*/  LOP3.LUT P0, RZ, R17, 0xff, RZ, 0xc0, !PT ;  /* 0x000000ff11ff7812 */ /* 0x000fc8000780c0ff */
[----:B------:R-:W-:-:S05]  /*ecc0*/  SEL R5, RZ, 0x1, !P0 ;  /* 0x00000001ff057807 */ /* 0x000fca0004000000 */
[----:B------:R-:W-:Y:S01]  /*ecd0*/  STG.E.U8 desc[UR36][R2.64], R5 ;  /* 0x0000000502007986 */ /* 0x000fe2000c101124 */
[----:B------:R-:W-:Y:S05]  /*ece0*/  EXIT ;  /* 0x000000000000794d */ /* 0x000fea0003800000 */
.L_x_1703:
        /* <DEDUP_REMOVED lines=8> */
.L_x_1707:
        /* <DEDUP_REMOVED lines=20> */
.L_x_1709:
[----:B------:R-:W0:Y:S01]  /*eeb0*/  LDCU.64 UR4, c[0x0][0x758] ;  /* 0x0000eb00ff0477ac */ /* 0x000e220008000a00 */
[----:B------:R-:W-:-:S04]  /*eec0*/  LOP3.LUT P0, RZ, R17, 0xff, RZ, 0xc0, !PT ;  /* 0x000000ff11ff7812 */ /* 0x000fc8000780c0ff */
[----:B------:R-:W-:Y:S02]  /*eed0*/  SEL R3, RZ, 0x1, !P0 ;  /* 0x00000001ff037807 */ /* 0x000fe40004000000 */
[----:B0-----:R-:W-:-:S04]  /*eee0*/  IADD3 R16, P1, PT, R16, UR4, RZ ;  /* 0x0000000410107c10 */ /* 0x001fc8000ff3e0ff */
[----:B------:R-:W-:-:S05]  /*eef0*/  IADD3.X R17, PT, PT, RZ, UR5, RZ, P1, !PT ;  /* 0x00000005ff117c10 */ /* 0x000fca0008ffe4ff */
[----:B------:R-:W-:Y:S01]  /*ef00*/  STG.E.U8 desc[UR36][R16.64], R3 ;  /* 0x0000000310007986 */ /* 0x000fe2000c101124 */
[----:B------:R-:W-:Y:S05]  /*ef10*/  EXIT ;  /* 0x000000000000794d */ /* 0x000fea0003800000 */
.L_x_1708:
[----:B------:R-:W-:Y:S01]  /*ef20*/  STG.E.U8 desc[UR36][R4.64], R17 ;  /* 0x0000001104007986 */ /* 0x000fe2000c101124 */
[----:B------:R-:W-:Y:S05]  /*ef30*/  EXIT ;  /* 0x000000000000794d */ /* 0x000fea0003800000 */
.L_x_1710:
        /* <DEDUP_REMOVED lines=12> */
.L_x_7761:


//--------------------- .text._ZN2at6native13reduce_kernelILi256ELi2ENS0_8ReduceOpIfNS0_14func_wrapper_tIbZZZNS0_14or_kernel_cudaERNS_14TensorIteratorEENKUlvE_clEvENKUlvE5_clEvEUlbfE_EEjbLi4ELi4EEEEEvT1_ --------------------------
	.section	.text._ZN2at6native13reduce_kernelILi256ELi2ENS0_8ReduceOpIfNS0_14func_wrapper_tIbZZZNS0_14or_kernel_cudaERNS_14TensorIteratorEENKUlvE_clEvENKUlvE5_clEvEUlbfE_EEjbLi4ELi4EEEEEvT1_,"ax",@progbits
	.align	128
        .global         _ZN2at6native13reduce_kernelILi256ELi2ENS0_8ReduceOpIfNS0_14func_wrapper_tIbZZZNS0_14or_kernel_cudaERNS_14TensorIteratorEENKUlvE_clEvENKUlvE5_clEvEUlbfE_EEjbLi4ELi4EEEEEvT1_
        .type           _ZN2at6native13reduce_kernelILi256ELi2ENS0_8ReduceOpIfNS0_14func_wrapper_tIbZZZNS0_14or_kernel_cudaERNS_14TensorIteratorEENKUlvE_clEvENKUlvE5_clEvEUlbfE_EEjbLi4ELi4EEEEEvT1_,@function
        .size           _ZN2at6native13reduce_kernelILi256ELi2ENS0_8ReduceOpIfNS0_14func_wrapper_tIbZZZNS0_14or_kernel_cudaERNS_14TensorIteratorEENKUlvE_clEvENKUlvE5_clEvEUlbfE_EEjbLi4ELi4EEEEEvT1_,(.L_x_7762 - _ZN2at6native13reduce_kernelILi256ELi2ENS0_8ReduceOpIfNS0_14func_wrapper_tIbZZZNS0_14or_kernel_cudaERNS_14TensorIteratorEENKUlvE_clEvENKUlvE5_clEvEUlbfE_EEjbLi4ELi4EEEEEvT1_)
        .other          _ZN2at6native13reduce_kernelILi256ELi2ENS0_8ReduceOpIfNS0_14func_wrapper_tIbZZZNS0_14or_kernel_cudaERNS_14TensorIteratorEENKUlvE_clEvENKUlvE5_clEvEUlbfE_EEjbLi4ELi4EEEEEvT1_,@"STO_CUDA_ENTRY STV_DEFAULT"
_ZN2at6native13reduce_kernelILi256ELi2ENS0_8ReduceOpIfNS0_14func_wrapper_tIbZZZNS0_14or_kernel_cudaERNS_14TensorIteratorEENKUlvE_clEvENKUlvE5_clEvEUlbfE_EEjbLi4ELi4EEEEEvT1_:
.text._ZN2at6native13reduce_kernelILi256ELi2ENS0_8ReduceOpIfNS0_14func_wrapper_tIbZZZNS0_14or_kernel_cudaERNS_14TensorIteratorEENKUlvE_clEvENKUlvE5_clEvEUlbfE_EEjbLi4ELi4EEEEEvT1_:
        /* <DEDUP_REMOVED lines=296> */
.L_x_1711:
        /* <DEDUP_REMOVED lines=17> */
[----:B------:R-:W1:Y:S01]  /*1390*/  LDCU.64 UR6, c[0x4][0x630] ;  /* 0x0100c600ff0677ac */ /* 0x000e620008000a00 */
[----:B------:R-:W2:Y:S01]  /*13a0*/  LDC.64 R2, c[0x4][R2] ;  /* 0x0100000002027b82 */ /* 0x000ea20000000a00 */
[----:B------:R-:W-:Y:S01]  /*13b0*/  IMAD.MOV.U32 R12, RZ, RZ, 0x1 ;  /* 0x00000001ff0c7424 */ /* 0x000fe200078e00ff */
[----:B------:R-:W3:Y:S01]  /*13c0*/  LDCU.64 UR8, c[0x4][0x418] ;  /* 0x01008300ff0877ac */ /* 0x000ee20008000a00 */
[----:B0-----:R-:W-:Y:S02]  /*13d0*/  IMAD.U32 R4, RZ, RZ, UR4 ;  /* 0x00000004ff047e24 */ /* 0x001fe4000f8e00ff */
[----:B------:R-:W-:Y:S01]  /*13e0*/  IMAD.U32 R5, RZ, RZ, UR5 ;  /* 0x00000005ff057e24 */ /* 0x000fe2000f8e00ff */
[----:B-1----:R-:W-:Y:S01]  /*13f0*/  MOV R6, UR6 ;  /* 0x0000000600067c02 */ /* 0x002fe20008000f00 */
[----:B------:R-:W-:-:S02]  /*1400*/  IMAD.U32 R7, RZ, RZ, UR7 ;  /* 0x00000007ff077e24 */ /* 0x000fc4000f8e00ff */
[----:B---3--:R-:W-:Y:S01]  /*1410*/  IMAD.U32 R10, RZ, RZ, UR8 ;  /* 0x00000008ff0a7e24 */ /* 0x008fe2000f8e00ff */
[----:B------:R-:W-:-:S07]  /*1420*/  MOV R11, UR9 ;  /* 0x00000009000b7c02 */ /* 0x000fce0008000f00 */
[----:B------:R-:W-:-:S07]  /*1430*/  LEPC R20, `(.L_x_1715) ;  /* 0x000000001014794e */ /* 0x000fce0000000000 */
[----:B--2---:R-:W-:Y:S05]  /*1440*/  CALL.ABS.NOINC R2 ;  /* 0x0000000002007343 */ /* 0x004fea0003c00000 */
.L_x_1715:
        /* <DEDUP_REMOVED lines=26> */
[----:B------:R-:W-:-:S06]  /*15f0*/  IMAD.WIDE.U32 R2, R18, 0x4, R16 ;  /* 0x0000000412027825 */ /* 0x000fcc00078e0010 */
[----:B------:R-:W2:Y:S01]  /*1600*/  LDG.E R2, desc[UR36][R2.64] ;  /* 0x0000002402027981 */ /* 0x000ea2000c1e1900 */
[----:B------:R-:W-:Y:S02]  /*1610*/  PRMT R4, R0, 0x9910, RZ ;  /* 0x0000991000047816 */ /* 0x000fe400000000ff */
[----:B--2---:R-:W-:-:S04]  /*1620*/  FSETP.NEU.FTZ.AND P0, PT, R2, RZ, PT ;  /* 0x000000ff0200720b */ /* 0x004fc80003f1d000 */
[----:B------:R-:W-:-:S04]  /*1630*/  ISETP.NE.OR P0, PT, R4, RZ, P0 ;  /* 0x000000ff0400720c */ /* 0x000fc80000705670 */
[----:B------:R-:W-:-:S09]  /*1640*/  SEL R4, RZ, 0x1, !P0 ;  /* 0x00000001ff047807 */ /* 0x000fd20004000000 */
.L_x_1719:
[----:B------:R-:W-:Y:S05]  /*1650*/  BSYNC.RECONVERGENT B1 ;  /* 0x0000000000017941 */ /* 0x000fea0003800200 */
.L_x_1718:
[----:B------:R-:W0:Y:S01]  /*1660*/  LDC R8, c[0x0][0x388] ;  /* 0x0000e200ff087b82 */ /* 0x000e220000000800 */
[----:B------:R-:W-:-:S05]  /*1670*/  IADD3 R16, P0, PT, R16, 0x10, RZ ;  /* 0x0000001010107810 */ /* 0x000fca0007f1e0ff */
[----:B------:R-:W-:Y:S01]  /*1680*/  IMAD.X R17, RZ, RZ, R17, P0 ;  /* 0x000000ffff117224 */ /* 0x000fe200000e0611 */
[----:B0-----:R-:W-:-:S07]  /*1690*/  IADD3 R8, PT, PT, R5, -0x4, R8 ;  /* 0xfffffffc05087810 */ /* 0x001fce0007ffe008 */
.L_x_1717:
[----:B------:R-:W-:Y:S05]  /*16a0*/  BSYNC.RECONVERGENT B0 ;  /* 0x0000000000007941 */ /* 0x000fea0003800200 */
.L_x_1716:
[----:B------:R-:W0:Y:S01]  /*16b0*/  LDC.64 R2, c[0x0][0x3a0] ;  /* 0x0000e800ff027b82 */ /* 0x000e220000000a00 */
[----:B------:R-:W1:Y:S01]  /*16c0*/  LDCU UR4, c[0x0][0x39c] ;  /* 0x00007380ff0477ac */ /* 0x000e620008000800 */
[----:B------:R-:W-:Y:S01]  /*16d0*/  BSSY.RECONVERGENT B0, `(.L_x_1720) ;  /* 0x0000023000007945 */ /* 0x000fe20003800200 */
[----:B------:R-:W-:Y:S01]  /*16e0*/  PRMT R6, R0, 0x7610, R6 ;  /* 0x0000761000067816 */ /* 0x000fe20000000006 */
[----:B-1----:R-:W-:-:S04]  /*16f0*/  IMAD R5, R18, UR4, RZ ;  /* 0x0000000412057c24 */ /* 0x002fc8000f8e02ff */
[----:B0-----:R-:W-:-:S04]  /*1700*/  IMAD R5, R19, R2, R5 ;  /* 0x0000000213057224 */ /* 0x001fc800078e0205 */
[----:B------:R-:W-:-:S05]  /*1710*/  IMAD R9, R24, R3, R5 ;  /* 0x0000000318097224 */ /* 0x000fca00078e0205 */
[----:B------:R-:W-:-:S04]  /*1720*/  LEA R5, R9, 0x3, 0x2 ;  /* 0x0000000309057811 */ /* 0x000fc800078e10ff */
        /* <DEDUP_REMOVED lines=9> */
.L_x_1723:
[C---:B------:R-:W-:Y:S01]  /*17c0*/  IMAD.WIDE.U32 R4, R9.reuse, 0x10, R16 ;  /* 0x0000001009047825 */ /* 0x040fe200078e0010 */
[----:B------:R-:W0:Y:S05]  /*17d0*/  LDCU UR4, c[0x0][0x390] ;  /* 0x00007200ff0477ac */ /* 0x000e2a0008000800 */
[----:B------:R-:W2:Y:S01]  /*17e0*/  LDG.E.128 R4, desc[UR36][R4.64] ;  /* 0x0000002404047981 */ /* 0x000ea2000c1e1d00 */
[----:B0-----:R-:W-:-:S04]  /*17f0*/  IADD3 R9, PT, PT, R9, UR4, RZ ;  /* 0x0000000409097c10 */ /* 0x001fc8000fffe0ff */
        /* <DEDUP_REMOVED lines=12> */
.L_x_1722:
[----:B------:R-:W-:Y:S02]  /*18c0*/  SEL R4, RZ, 0x1, !P3 ;  /* 0x00000001ff047807 */ /* 0x000fe40005800000 */
[----:B------:R-:W-:Y:S02]  /*18d0*/  SEL R6, RZ, 0x1, !P0 ;  /* 0x00000001ff067807 */ /* 0x000fe40004000000 */
[----:B------:R-:W-:Y:S02]  /*18e0*/  SEL R5, RZ, 0x1, !P1 ;  /* 0x00000001ff057807 */ /* 0x000fe40004800000 */
[----:B------:R-:W-:-:S07]  /*18f0*/  SEL R0, RZ, 0x1, !P2 ;  /* 0x00000001ff007807 */ /* 0x000fce0005000000 */
.L_x_1721:
[----:B------:R-:W-:Y:S05]  /*1900*/  BSYNC.RECONVERGENT B0 ;  /* 0x0000000000007941 */ /* 0x000fea0003800200 */
.L_x_1720:
        /* <DEDUP_REMOVED lines=17> */
.L_x_1725:
[----:B------:R-:W-:Y:S05]  /*1a20*/  BSYNC.RECONVERGENT B0 ;  /* 0x0000000000007941 */ /* 0x000fea0003800200 */
.L_x_1724:
[----:B------:R-:W-:Y:S02]  /*1a30*/  LOP3.LUT R5, R5, R4, R6, 0xfe, !PT ;  /* 0x0000000405057212 */ /* 0x000fe400078efe06 */
[----:B------:R-:W-:Y:S02]  /*1a40*/  PLOP3.LUT P1, PT, PT, PT, PT, 0x8, 0x80 ;  /* 0x000000000080781c */ /* 0x000fe40003f2e170 */
[----:B------:R-:W-:Y:S01]  /*1a50*/  LOP3.LUT P0, RZ, R5, 0xff, R0, 0xc8, !PT ;  /* 0x000000ff05ff7812 */ /* 0x000fe2000780c800 */
[----:B------:R-:W-:-:S12]  /*1a60*/  BRA `(.L_x_1726) ;  /* 0x000000a4004c7947 */ /* 0x000fd80003800000 */
.L_x_1714:
        /* <DEDUP_REMOVED lines=13> */
[----:B------:R-:W-:Y:S01]  /*1b40*/  IMAD.U32 R18, RZ, RZ, UR4 ;  /* 0x00000004ff127e24 */ /* 0x000fe2000f8e00ff */
[----:B------:R-:W-:Y:S01]  /*1b50*/  MOV R12, UR4 ;  /* 0x00000004000c7c02 */ /* 0x000fe20008000f00 */
[----:B0-----:R-:W-:Y:S02]  /*1b60*/  IMAD R5, R2, 0x3, R3 ;  /* 0x0000000302057824 */ /* 0x001fe400078e0203 */
[----:B------:R-:W-:-:S02]  /*1b70*/  IMAD.U32 R15, RZ, RZ, UR4 ;  /* 0x00000004ff0f7e24 */ /* 0x000fc4000f8e00ff */
[----:B------:R-:W-:Y:S01]  /*1b80*/  IMAD.U32 R13, RZ, RZ, UR4 ;  /* 0x00000004ff0d7e24 */ /* 0x000fe2000f8e00ff */
[----:B------:R-:W-:-:S13]  /*1b90*/  ISETP.GE.U32.AND P0, PT, R5, R0, PT ;  /* 0x000000000500720c */ /* 0x000fda0003f06070 */
        /* <DEDUP_REMOVED lines=13> */
.L_x_1731:
[----:B------:R-:W-:Y:S02]  /*1c70*/  SHF.R.U32.HI R9, RZ, 0x1, R3 ;  /* 0x00000001ff097819 */ /* 0x000fe40000011603 */
[----:B------:R-:W-:Y:S01]  /*1c80*/  P2R R14, PR, RZ, 0x1 ;  /* 0x00000001ff0e7803 */ /* 0x000fe20000000000 */
[----:B------:R-:W-:Y:S01]  /*1c90*/  IMAD.IADD R3, R3, 0x1, R2 ;  /* 0x0000000103037824 */ /* 0x000fe200078e0202 */
[----:B------:R-:W-:Y:S01]  /*1ca0*/  LOP3.LUT P0, RZ, R5, 0x2, RZ, 0xc0, !PT ;  /* 0x0000000205ff7812 */ /* 0x000fe2000780c0ff */
[----:B------:R-:W-:-:S06]  /*1cb0*/  IMAD.WIDE.U32 R6, R9, 0x8, R16 ;  /* 0x0000000809067825 */ /* 0x000fcc00078e0010 */
[----:B------:R-:W2:Y:S01]  /*1cc0*/  LDG.E.64 R6, desc[UR36][R6.64] ;  /* 0x0000002406067981 */ /* 0x000ea2000c1e1b00 */
[----:B------:R-:W-:-:S04]  /*1cd0*/  IMAD.IADD R9, R9, 0x1, R2 ;  /* 0x0000000109097824 */ /* 0x000fc800078e0202 */
[----:B------:R-:W-:Y:S01]  /*1ce0*/  IMAD.SHL.U32 R4, R9, 0x8, RZ ;  /* 0x0000000809047824 */ /* 0x000fe200078e00ff */
[----:B------:R-:W-:-:S04]  /*1cf0*/  SHF.R.U32.HI R9, RZ, 0x1d, R9 ;  /* 0x0000001dff097819 */ /* 0x000fc80000011609 */
[----:B------:R-:W-:Y:S02]  /*1d00*/  LOP3.LUT R13, R4, 0xfffffff8, RZ, 0xc0, !PT ;  /* 0xfffffff8040d7812 */ /* 0x000fe400078ec0ff */
[----:B------:R-:W-:Y:S02]  /*1d10*/  LOP3.LUT R9, R9, 0x3, RZ, 0xc0, !PT ;  /* 0x0000000309097812 */ /* 0x000fe400078ec0ff */
[----:B--2---:R-:W-:-:S04]  /*1d20*/  FSETP.NEU.FTZ.AND P6, PT, R6, RZ, PT ;  /* 0x000000ff0600720b */ /* 0x004fc80003fdd000 */
[----:B------:R-:W-:Y:S02]  /*1d30*/  PLOP3.LUT P2, PT, P2, P6, PT, 0xf8, 0x8f ;  /* 0x00000000008f781c */ /* 0x000fe4000174df70 */
[----:B------:R-:W-:Y:S02]  /*1d40*/  FSETP.NEU.FTZ.AND P6, PT, R7, RZ, PT ;  /* 0x000000ff0700720b */ /* 0x000fe40003fdd000 */
[----:B------:R-:W-:Y:S02]  /*1d50*/  P2R R18, PR, RZ, 0x4 ;  /* 0x00000004ff127803 */ /* 0x000fe40000000000 */
[----:B------:R-:W-:Y:S02]  /*1d60*/  PLOP3.LUT P5, PT, P5, P6, PT, 0xf8, 0x8f ;  /* 0x00000000008f781c */ /* 0x000fe40002fadf70 */
[----:B------:R-:W-:Y:S02]  /*1d70*/  IADD3 R12, P6, PT, R16, R13, RZ ;  /* 0x0000000d100c7210 */ /* 0x000fe40007fde0ff */
[----:B------:R-:W-:-:S02]  /*1d80*/  LOP3.LUT P2, RZ, R5, 0x1, RZ, 0xc0, !PT ;  /* 0x0000000105ff7812 */ /* 0x000fc4000784c0ff */
[----:B------:R-:W-:Y:S02]  /*1d90*/  IADD3.X R13, PT, PT, R17, R9, RZ, P6, !PT ;  /* 0x00000009110d7210 */ /* 0x000fe400037fe4ff */
[--C-:B------:R-:W-:Y:S01]  /*1da0*/  SHF.R.U32.HI R9, RZ, 0x1, R3.reuse ;  /* 0x00000001ff097819 */ /* 0x100fe20000011603 */
[----:B------:R-:W-:-:S04]  /*1db0*/  IMAD R3, R2, 0x2, R3 ;  /* 0x0000000202037824 */ /* 0x000fc800078e0203 */
[----:B------:R-:W-:Y:S01]  /*1dc0*/  IMAD.WIDE.U32 R8, R9, 0x8, R16 ;  /* 0x0000000809087825 */ /* 0x000fe200078e0010 */
[----:B------:R-:W-:-:S05]  /*1dd0*/  SHF.R.U32.HI R11, RZ, 0x1, R3 ;  /* 0x00000001ff0b7819 */ /* 0x000fca0000011603 */
[----:B------:R-:W2:Y:S01]  /*1de0*/  LDG.E.64 R8, desc[UR36][R8.64] ;  /* 0x0000002408087981 */ /* 0x000ea2000c1e1b00 */
[----:B------:R-:W-:-:S06]  /*1df0*/  IMAD.WIDE.U32 R10, R11, 0x8, R16 ;  /* 0x000000080b0a7825 */ /* 0x000fcc00078e0010 */
[----:B------:R-:W3:Y:S01]  /*1e00*/  LDG.E.64 R10, desc[UR36][R10.64] ;  /* 0x000000240a0a7981 */ /* 0x000ee2000c1e1b00 */
[----:B------:R-:W-:Y:S02]  /*1e10*/  LOP3.LUT R5, R5, 0xfffffffd, RZ, 0xc0, !PT ;  /* 0xfffffffd05057812 */ /* 0x000fe400078ec0ff */
[----:B--2---:R-:W-:-:S04]  /*1e20*/  FSETP.NEU.FTZ.AND P6, PT, R8, RZ, PT ;  /* 0x000000ff0800720b */ /* 0x004fc80003fdd000 */
[----:B------:R-:W-:Y:S02]  /*1e30*/  PLOP3.LUT P4, PT, P4, P6, PT, 0xf8, 0x8f ;  /* 0x00000000008f781c */ /* 0x000fe4000278df70 */
[----:B------:R-:W-:-:S04]  /*1e40*/  FSETP.NEU.FTZ.AND P6, PT, R9, RZ, PT ;  /* 0x000000ff0900720b */ /* 0x000fc80003fdd000 */
[----:B------:R-:W-:Y:S02]  /*1e50*/  PLOP3.LUT P3, PT, P3, P6, PT, 0xf8, 0x8f ;  /* 0x00000000008f781c */ /* 0x000fe40001f6df70 */
[----:B---3--:R-:W-:-:S04]  /*1e60*/  FSETP.NEU.FTZ.AND P6, PT, R10, RZ, PT ;  /* 0x000000ff0a00720b */ /* 0x008fc80003fdd000 */
[----:B------:R-:W-:-:S13]  /*1e70*/  PLOP3.LUT P0, PT, P0, P6, PT, 0xf8, 0x8f ;  /* 0x00000000008f781c */ /* 0x000fda000070df70 */
[----:B------:R-:W-:Y:S02]  /*1e80*/  @P0 LOP3.LUT R5, R5, 0x2, RZ, 0xfc, !PT ;  /* 0x0000000205050812 */ /* 0x000fe400078efcff */
[----:B------:R-:W-:Y:S02]  /*1e90*/  ISETP.NE.AND P0, PT, R14, RZ, PT ;  /* 0x000000ff0e00720c */ /* 0x000fe40003f05270 */
[----:B------:R-:W2:Y:S01]  /*1ea0*/  LDG.E.64 R14, desc[UR36][R12.64] ;  /* 0x000000240c0e7981 */ /* 0x000ea2000c1e1b00 */
[----:B------:R-:W-:Y:S02]  /*1eb0*/  FSETP.NEU.FTZ.AND P6, PT, R11, RZ, PT ;  /* 0x000000ff0b00720b */ /* 0x000fe40003fdd000 */
[----:B------:R-:W-:Y:S02]  /*1ec0*/  IADD3 R3, PT, PT, R3, R2, RZ ;  /* 0x0000000203037210 */ /* 0x000fe40007ffe0ff */
[----:B------:R-:W-:-:S03]  /*1ed0*/  PLOP3.LUT P1, PT, P1, P6, PT, 0xf8, 0x8f ;  /* 0x00000000008f781c */ /* 0x000fc60000f2df70 */
[----:B------:R-:W-:Y:S01]  /*1ee0*/  IMAD R19, R2, 0x3, R3 ;  /* 0x0000000302137824 */ /* 0x000fe200078e0203 */
[----:B------:R-:W-:Y:S02]  /*1ef0*/  LOP3.LUT R5, R5, 0xfffffffe, RZ, 0xc0, !PT ;  /* 0xfffffffe05057812 */ /* 0x000fe400078ec0ff */
[----:B--2---:R-:W-:-:S04]  /*1f00*/  FSETP.NEU.FTZ.AND P6, PT, R14, RZ, PT ;  /* 0x000000ff0e00720b */ /* 0x004fc80003fdd000 */
[----:B------:R-:W-:Y:S02]  /*1f10*/  PLOP3.LUT P0, PT, P0, P6, PT, 0xf8, 0x8f ;  /* 0x00000000008f781c */ /* 0x000fe4000070df70 */
[----:B------:R-:W-:-:S04]  /*1f20*/  FSETP.NEU.FTZ.AND P6, PT, R15, RZ, PT ;  /* 0x000000ff0f00720b */ /* 0x000fc80003fdd000 */
[----:B------:R-:W-:Y:S02]  /*1f30*/  PLOP3.LUT P2, PT, P2, P6, PT, 0xf8, 0x8f ;  /* 0x00000000008f781c */ /* 0x000fe4000174df70 */
[----:B------:R-:W-:-:S11]  /*1f40*/  ISETP.GE.U32.AND P6, PT, R19, R0, PT ;  /* 0x000000001300720c */ /* 0x000fd60003fc6070 */
[----:B------:R-:W-:Y:S02]  /*1f50*/  @P2 LOP3.LUT R5, R5, 0x1, RZ, 0xfc, !PT ;  /* 0x0000000105052812 */ /* 0x000fe400078efcff */
[----:B------:R-:W-:Y:S01]  /*1f60*/  ISETP.NE.AND P2, PT, R18, RZ, PT ;  /* 0x000000ff1200720c */ /* 0x000fe20003f45270 */
[----:B------:R-:W-:-:S12]  /*1f70*/  @!P6 BRA `(.L_x_1731) ;  /* 0xfffffffc003ce947 */ /* 0x000fd8000383ffff */
[----:B------:R-:W-:Y:S05]  /*1f80*/  BSYNC.RECONVERGENT B1 ;  /* 0x0000000000017941 */ /* 0x000fea0003800200 */
.L_x_1730:
[----:B------:R-:W-:Y:S01]  /*1f90*/  SEL R12, RZ, 0x1, !P2 ;  /* 0x00000001ff0c7807 */ /* 0x000fe20005000000 */
[----:B------:R-:W-:Y:S01]  /*1fa0*/  IMAD.MOV.U32 R4, RZ, RZ, R6 ;  /* 0x000000ffff047224 */ /* 0x000fe200078e0006 */
[C---:B------:R-:W-:Y:S02]  /*1fb0*/  LOP3.LUT P6, RZ, R5.reuse, 0x2, RZ, 0xc0, !PT ;  /* 0x0000000205ff7812 */ /* 0x040fe400078cc0ff */
[----:B------:R-:W-:Y:S01]  /*1fc0*/  LOP3.LUT P2, RZ, R5, 0x1, RZ, 0xc0, !PT ;  /* 0x0000000105ff7812 */ /* 0x000fe2000784c0ff */
[----:B------:R-:W-:Y:S01]  /*1fd0*/  IMAD.MOV.U32 R5, RZ, RZ, R7 ;  /* 0x000000ffff057224 */ /* 0x000fe200078e0007 */
[----:B------:R-:W-:Y:S01]  /*1fe0*/  MOV R6, R8 ;  /* 0x0000000800067202 */ /* 0x000fe20000000f00 */
[----:B------:R-:W-:Y:S01]  /*1ff0*/  IMAD.MOV.U32 R7, RZ, RZ, R9 ;  /* 0x000000ffff077224 */ /* 0x000fe200078e0009 */
[----:B------:R-:W-:Y:S01]  /*2000*/  MOV R9, R15 ;  /* 0x0000000f00097202 */ /* 0x000fe20000000f00 */
[----:B------:R-:W-:Y:S01]  /*2010*/  IMAD.MOV.U32 R8, RZ, RZ, R14 ;  /* 0x000000ffff087224 */ /* 0x000fe200078e000e */
[----:B------:R-:W-:-:S02]  /*2020*/  SEL R13, RZ, 0x1, !P5 ;  /* 0x00000001ff0d7807 */ /* 0x000fc40006800000 */
[----:B------:R-:W-:Y:S02]  /*2030*/  SEL R15, RZ, 0x1, !P4 ;  /* 0x00000001ff0f7807 */ /* 0x000fe40006000000 */
[----:B------:R-:W-:Y:S02]  /*2040*/  SEL R14, RZ, 0x1, !P3 ;  /* 0x00000001ff0e7807 */ /* 0x000fe40005800000 */
[----:B------:R-:W-:Y:S02]  /*2050*/  SEL R18, RZ, 0x1, !P0 ;  /* 0x00000001ff127807 */ /* 0x000fe40004000000 */
[----:B------:R-:W-:Y:S02]  /*2060*/  SEL R19, RZ, 0x1, !P2 ;  /* 0x00000001ff137807 */ /* 0x000fe40005000000 */
[----:B------:R-:W-:Y:S02]  /*2070*/  SEL R20, RZ, 0x1, !P6 ;  /* 0x00000001ff147807 */ /* 0x000fe40007000000 */
[----:B------:R-:W-:-:S07]  /*2080*/  SEL R21, RZ, 0x1, !P1 ;  /* 0x00000001ff157807 */ /* 0x000fce0004800000 */
.L_x_1729:
[----:B------:R-:W-:Y:S05]  /*2090*/  BSYNC.RECONVERGENT B0 ;  /* 0x0000000000007941 */ /* 0x000fea0003800200 */
.L_x_1728:
[----:B------:R-:W-:Y:S01]  /*20a0*/  ISETP.GE.U32.AND P0, PT, R3, R0, PT ;  /* 0x000000000300720c */ /* 0x000fe20003f06070 */
[----:B------:R-:W-:-:S12]  /*20b0*/  BSSY.RECONVERGENT B0, `(.L_x_1732) ;  /* 0x0000016000007945 */ /* 0x000fd80003800200 */
[----:B------:R-:W-:Y:S05]  /*20c0*/  @P0 BRA `(.L_x_1733) ;  /* 0x0000000000500947 */ /* 0x000fea0003800000 */
[----:B------:R-:W-:-:S05]  /*20d0*/  SHF.R.U32.HI R5, RZ, 0x1, R3 ;  /* 0x00000001ff057819 */ /* 0x000fca0000011603 */
[----:B------:R-:W-:-:S06]  /*20e0*/  IMAD.WIDE.U32 R4, R5, 0x8, R16 ;  /* 0x0000000805047825 */ /* 0x000fcc00078e0010 */
[----:B------:R-:W5:Y:S01]  /*20f0*/  LDG.E.64 R4, desc[UR36][R4.64] ;  /* 0x0000002404047981 */ /* 0x000f62000c1e1b00 */
[----:B------:R-:W-:-:S05]  /*2100*/  IMAD.IADD R23, R3, 0x1, R2 ;  /* 0x0000000103177824 */ /* 0x000fca00078e0202 */
[----:B------:R-:W-:-:S13]  /*2110*/  ISETP.GE.U32.AND P1, PT, R23, R0, PT ;  /* 0x000000001700720c */ /* 0x000fda0003f26070 */
[----:B------:R-:W-:Y:S05]  /*2120*/  @P1 BRA `(.L_x_1733) ;  /* 0x0000000000381947 */ /* 0x000fea0003800000 */
[----:B------:R-:W-:-:S05]  /*2130*/  SHF.R.U32.HI R7, RZ, 0x1, R23 ;  /* 0x00000001ff077819 */ /* 0x000fca0000011617 */
[----:B------:R-:W-:-:S06]  /*2140*/  IMAD.WIDE.U32 R6, R7, 0x8, R16 ;  /* 0x0000000807067825 */ /* 0x000fcc00078e0010 */
[----:B------:R-:W5:Y:S01]  /*2150*/  LDG.E.64 R6, desc[UR36][R6.64] ;  /* 0x0000002406067981 */ /* 0x000f62000c1e1b00 */
[----:B------:R-:W-:-:S05]  /*2160*/  IMAD.IADD R23, R23, 0x1, R2 ;  /* 0x0000000117177824 */ /* 0x000fca00078e0202 */
[----:B------:R-:W-:-:S13]  /*2170*/  ISETP.GE.U32.AND P1, PT, R23, R0, PT ;  /* 0x000000001700720c */ /* 0x000fda0003f26070 */
[----:B------:R-:W-:Y:S05]  /*2180*/  @P1 BRA `(.L_x_1733) ;  /* 0x0000000000201947 */ /* 0x000fea0003800000 */
[----:B------:R-:W-:Y:S02]  /*2190*/  IADD3 R25, PT, PT, R23, R2, RZ ;  /* 0x0000000217197210 */ /* 0x000fe40007ffe0ff */
[----:B------:R-:W-:Y:S02]  /*21a0*/  SHF.R.U32.HI R9, RZ, 0x1, R23 ;  /* 0x00000001ff097819 */ /* 0x000fe40000011617 */
[----:B------:R-:W-:-:S03]  /*21b0*/  ISETP.GE.U32.AND P1, PT, R25, R0, PT ;  /* 0x000000001900720c */ /* 0x000fc60003f26070 */
[----:B------:R-:W-:-:S06]  /*21c0*/  IMAD.WIDE.U32 R8, R9, 0x8, R16 ;  /* 0x0000000809087825 */ /* 0x000fcc00078e0010 */
[----:B------:R-:W5:Y:S04]  /*21d0*/  LDG.E.64 R8, desc[UR36][R8.64] ;  /* 0x0000002408087981 */ /* 0x000f68000c1e1b00 */
[----:B------:R-:W-:-:S05]  /*21e0*/  @!P1 SHF.R.U32.HI R23, RZ, 0x1, R25 ;  /* 0x00000001ff179819 */ /* 0x000fca0000011619 */
[----:B------:R-:W-:-:S05]  /*21f0*/  @!P1 IMAD.WIDE.U32 R16, R23, 0x8, R16 ;  /* 0x0000000817109825 */ /* 0x000fca00078e0010 */
[----:B------:R0:W5:Y:S02]  /*2200*/  @!P1 LDG.E.64 R10, desc[UR36][R16.64] ;  /* 0x00000024100a9981 */ /* 0x000164000c1e1b00 */
.L_x_1733:
[----:B------:R-:W-:Y:S05]  /*2210*/  BSYNC.RECONVERGENT B0 ;  /* 0x0000000000007941 */ /* 0x000fea0003800200 */
.L_x_1732:
[----:B------:R-:W-:Y:S04]  /*2220*/  BSSY.RECONVERGENT B0, `(.L_x_1734) ;  /* 0x000002c000007945 */ /* 0x000fe80003800200 */
[----:B------:R-:W-:Y:S05]  /*2230*/  @P0 BRA `(.L_x_1735) ;  /* 0x0000000000a80947 */ /* 0x000fea0003800000 */
[----:B------:R-:W-:Y:S01]  /*2240*/  LOP3.LUT P0, RZ, R12, 0xff, RZ, 0xc0, !PT ;  /* 0x000000ff0cff7812 */ /* 0x000fe2000780c0ff */
[----:B------:R-:W-:Y:S01]  /*2250*/  IMAD.IADD R3, R3, 0x1, R2 ;  /* 0x0000000103037824 */ /* 0x000fe200078e0202 */
[----:B-----5:R-:W-:Y:S02]  /*2260*/  FSETP.NEU.FTZ.AND P1, PT, R4, RZ, PT ;  /* 0x000000ff0400720b */ /* 0x020fe40003f3d000 */
[----:B------:R-:W-:Y:S02]  /*2270*/  LOP3.LUT P2, RZ, R13, 0xff, RZ, 0xc0, !PT ;  /* 0x000000ff0dff7812 */ /* 0x000fe4000784c0ff */
[----:B------:R-:W-:Y:S02]  /*2280*/  PLOP3.LUT P0, PT, P0, P1, PT, 0xf8, 0x8f ;  /* 0x00000000008f781c */ /* 0x000fe40000703f70 */
[----:B------:R-:W-:Y:S02]  /*2290*/  ISETP.GE.U32.AND P1, PT, R3, R0, PT ;  /* 0x000000000300720c */ /* 0x000fe40003f26070 */
[----:B------:R-:W-:-:S02]  /*22a0*/  FSETP.NEU.FTZ.AND P3, PT, R5, RZ, PT ;  /* 0x000000ff0500720b */ /* 0x000fc40003f7d000 */
[----:B------:R-:W-:Y:S02]  /*22b0*/  SEL R12, RZ, 0x1, !P0 ;  /* 0x00000001ff0c7807 */ /* 0x000fe40004000000 */
[----:B------:R-:W-:-:S04]  /*22c0*/  PLOP3.LUT P2, PT, P2, P3, PT, 0xf8, 0x8f ;  /* 0x00000000008f781c */ /* 0x000fc80001747f70 */
[----:B------:R-:W-:-:S03]  /*22d0*/  SEL R13, RZ, 0x1, !P2 ;  /* 0x00000001ff0d7807 */ /* 0x000fc60005000000 */
[----:B------:R-:W-:Y:S06]  /*22e0*/  @P1 BRA `(.L_x_1735) ;  /* 0x00000000007c1947 */ /* 0x000fec0003800000 */
[----:B------:R-:W-:Y:S01]  /*22f0*/  LOP3.LUT P0, RZ, R15, 0xff, RZ, 0xc0, !PT ;  /* 0x000000ff0fff7812 */ /* 0x000fe2000780c0ff */
[----:B------:R-:W-:Y:S01]  /*2300*/  IMAD.IADD R3, R3, 0x1, R2 ;  /* 0x0000000103037824 */ /* 0x000fe200078e0202 */
[----:B------:R-:W-:Y:S02]  /*2310*/  FSETP.NEU.FTZ.AND P1, PT, R6, RZ, PT ;  /* 0x000000ff0600720b */ /* 0x000fe40003f3d000 */
        /* <DEDUP_REMOVED lines=8> */
[----:B------:R-:W-:Y:S02]  /*23a0*/  IADD3 R3, PT, PT, R3, R2, RZ ;  /* 0x0000000203037210 */ /* 0x000fe40007ffe0ff */
[----:B------:R-:W-:Y:S02]  /*23b0*/  LOP3.LUT P0, RZ, R18, 0xff, RZ, 0xc0, !PT ;  /* 0x000000ff12ff7812 */ /* 0x000fe4000780c0ff */
[----:B------:R-:W-:Y:S02]  /*23c0*/  ISETP.GE.U32.AND P6, PT, R3, R0, PT ;  /* 0x000000000300720c */ /* 0x000fe40003fc6070 */
[----:B------:R-:W-:Y:S02]  /*23d0*/  FSETP.NEU.FTZ.AND P3, PT, R8, RZ, PT ;  /* 0x000000ff0800720b */ /* 0x000fe40003f7d000 */
[----:B------:R-:W-:Y:S02]  /*23e0*/  LOP3.LUT P2, RZ, R19, 0xff, RZ, 0xc0, !PT ;  /* 0x000000ff13ff7812 */ /* 0x000fe4000784c0ff */
[----:B------:R-:W-:-:S04]  /*23f0*/  PLOP3.LUT P0, PT, P0, P3, PT, 0xf8, 0x8f ;  /* 0x00000000008f781c */ /* 0x000fc80000707f70 */
[----:B------:R-:W-:-:S03]  /*2400*/  SEL R18, RZ, 0x1, !P0 ;  /* 0x00000001ff127807 */ /* 0x000fc60004000000 */
[----:B------:R-:W-:Y:S02]  /*2410*/  @!P6 FSETP.NEU.FTZ.AND P4, PT, R10, RZ, PT ;  /* 0x000000ff0a00e20b */ /* 0x000fe40003f9d000 */
[----:B------:R-:W-:Y:S02]  /*2420*/  @!P6 LOP3.LUT P5, RZ, R20, 0xff, RZ, 0xc0, !PT ;  /* 0x000000ff14ffe812 */ /* 0x000fe400078ac0ff */
[----:B------:R-:W-:Y:S02]  /*2430*/  @!P6 FSETP.NEU.FTZ.AND P1, PT, R11, RZ, PT ;  /* 0x000000ff0b00e20b */ /* 0x000fe40003f3d000 */
[----:B------:R-:W-:Y:S02]  /*2440*/  @!P6 LOP3.LUT P3, RZ, R21, 0xff, RZ, 0xc0, !PT ;  /* 0x000000ff15ffe812 */ /* 0x000fe4000786c0ff */
[----:B------:R-:W-:Y:S02]  /*2450*/  @!P6 PLOP3.LUT P4, PT, P5, P4, PT, 0xf8, 0x8f ;  /* 0x00000000008fe81c */ /* 0x000fe40002f89f70 */
[----:B------:R-:W-:-:S02]  /*2460*/  FSETP.NEU.FTZ.AND P5, PT, R9, RZ, PT ;  /* 0x000000ff0900720b */ /* 0x000fc40003fbd000 */
[----:B------:R-:W-:Y:S02]  /*2470*/  @!P6 PLOP3.LUT P1, PT, P3, P1, PT, 0xf8, 0x8f ;  /* 0x00000000008fe81c */ /* 0x000fe40001f23f70 */
[----:B------:R-:W-:Y:S02]  /*2480*/  PLOP3.LUT P2, PT, P2, P5, PT, 0xf8, 0x8f ;  /* 0x00000000008f781c */ /* 0x000fe4000174bf70 */
[----:B------:R-:W-:Y:S02]  /*2490*/  @!P6 SEL R0, RZ, 0x1, !P4 ;  /* 0x00000001ff00e807 */ /* 0x000fe40006000000 */
[----:B------:R-:W-:Y:S02]  /*24a0*/  @!P6 SEL R2, RZ, 0x1, !P1 ;  /* 0x00000001ff02e807 */ /* 0x000fe40004800000 */
[----:B------:R-:W-:Y:S02]  /*24b0*/  SEL R19, RZ, 0x1, !P2 ;  /* 0x00000001ff137807 */ /* 0x000fe40005000000 */
[----:B------:R-:W-:-:S02]  /*24c0*/  @!P6 PRMT R20, R0, 0x7610, R20 ;  /* 0x000076100014e816 */ /* 0x000fc40000000014 */
[----:B------:R-:W-:-:S07]  /*24d0*/  @!P6 PRMT R21, R2, 0x7610, R21 ;  /* 0x000076100215e816 */ /* 0x000fce0000000015 */
.L_x_1735:
[----:B------:R-:W-:Y:S05]  /*24e0*/  BSYNC.RECONVERGENT B0 ;  /* 0x0000000000007941 */ /* 0x000fea0003800200 */
.L_x_1734:
[----:B------:R-:W-:Y:S02]  /*24f0*/  LOP3.LUT R15, R18, R12, R15, 0xfe, !PT ;  /* 0x0000000c120f7212 */ /* 0x000fe400078efe0f */
[----:B------:R-:W-:Y:S02]  /*2500*/  LOP3.LUT R14, R19, R13, R14, 0xfe, !PT ;  /* 0x0000000d130e7212 */ /* 0x000fe400078efe0e */
[----:B------:R-:W-:Y:S02]  /*2510*/  LOP3.LUT P0, RZ, R15, 0xff, R20, 0xc8, !PT ;  /* 0x000000ff0fff7812 */ /* 0x000fe4000780c814 */
[----:B------:R-:W-:Y:S01]  /*2520*/  LOP3.LUT P1, RZ, R14, 0xff, R21, 0xc8, !PT ;  /* 0x000000ff0eff7812 */ /* 0x000fe2000782c815 */
[----:B------:R-:W-:-:S12]  /*2530*/  BRA `(.L_x_1726) ;  /* 0x0000009800987947 */ /* 0x000fd80003800000 */
.L_x_1727:
[----:B------:R-:W-:-:S13]  /*2540*/  ISETP.NE.AND P0, PT, R23, 0x1, PT ;  /* 0x000000011700780c */ /* 0x000fda0003f05270 */
[----:B------:R-:W-:Y:S05]  /*2550*/  @P0 BRA `(.L_x_1736) ;  /* 0x0000000800a80947 */ /* 0x000fea0003800000 */
[----:B------:R-:W0:Y:S01]  /*2560*/  LDC R10, c[0x0][0x390] ;  /* 0x0000e400ff0a7b82 */ /* 0x000e220000000800 */
[----:B------:R-:W1:Y:S01]  /*2570*/  LDCU.U8 UR4, c[0x0][0x381] ;  /* 0x00007020ff0477ac */ /* 0x000e620008000000 */
[----:B------:R-:W-:Y:S01]  /*2580*/  BSSY.RECONVERGENT B0, `(.L_x_1737) ;  /* 0x0000059000007945 */ /* 0x000fe20003800200 */
[--C-:B------:R-:W-:Y:S02]  /*2590*/  IMAD.MOV.U32 R11, RZ, RZ, R3.reuse ;  /* 0x000000ffff0b7224 */ /* 0x100fe400078e0003 */
[----:B-1----:R-:W-:Y:S01]  /*25a0*/  IMAD.U32 R12, RZ, RZ, UR4 ;  /* 0x00000004ff0c7e24 */ /* 0x002fe2000f8e00ff */
[----:B------:R-:W-:Y:S01]  /*25b0*/  MOV R13, UR4 ;  /* 0x00000004000d7c02 */ /* 0x000fe20008000f00 */
[----:B------:R-:W-:Y:S01]  /*25c0*/  IMAD.U32 R14, RZ, RZ, UR4 ;  /* 0x00000004ff0e7e24 */ /* 0x000fe2000f8e00ff */
[----:B------:R-:W-:Y:S01]  /*25d0*/  MOV R19, UR4 ;  /* 0x0000000400137c02 */ /* 0x000fe20008000f00 */
[----:B------:R-:W-:Y:S01]  /*25e0*/  IMAD.U32 R15, RZ, RZ, UR4 ;  /* 0x00000004ff0f7e24 */ /* 0x000fe2000f8e00ff */
[----:B------:R-:W-:Y:S01]  /*25f0*/  MOV R21, UR4 ;  /* 0x0000000400157c02 */ /* 0x000fe20008000f00 */
[----:B0-----:R-:W-:-:S02]  /*2600*/  IMAD R5, R10, 0x3, R3 ;  /* 0x000000030a057824 */ /* 0x001fc400078e0203 */
[----:B------:R-:W-:Y:S02]  /*2610*/  IMAD.U32 R18, RZ, RZ, UR4 ;  /* 0x00000004ff127e24 */ /* 0x000fe4000f8e00ff */
        /* <DEDUP_REMOVED lines=15> */
.L_x_1740:
[C---:B------:R-:W-:Y:S01]  /*2710*/  IMAD R2, R24.reuse, R11, RZ ;  /* 0x0000000b18027224 */ /* 0x040fe200078e02ff */
[----:B------:R-:W-:Y:S01]  /*2720*/  P2R R14, PR, RZ, 0x2 ;  /* 0x00000002ff0e7803 */ /* 0x000fe20000000000 */
[----:B------:R-:W-:Y:S01]  /*2730*/  IMAD.IADD R11, R11, 0x1, R10 ;  /* 0x000000010b0b7824 */ /* 0x000fe200078e020a */
[----:B------:R-:W-:Y:S02]  /*2740*/  LOP3.LUT P1, RZ, R5, 0x2, RZ, 0xc0, !PT ;  /* 0x0000000205ff7812 */ /* 0x000fe4000782c0ff */
[----:B------:R-:W-:Y:S01]  /*2750*/  SHF.R.U32.HI R3, RZ, 0x1, R2 ;  /* 0x00000001ff037819 */ /* 0x000fe20000011602 */
[----:B------:R-:W-:Y:S01]  /*2760*/  IMAD R4, R24, R11, RZ ;  /* 0x0000000b18047224 */ /* 0x000fe200078e02ff */
[----:B------:R-:W-:-:S03]  /*2770*/  P2R R12, PR, RZ, 0x2 ;  /* 0x00000002ff0c7803 */ /* 0x000fc60000000000 */
[----:B------:R-:W-:Y:S01]  /*2780*/  IMAD.WIDE.U32 R2, R3, 0x8, R16 ;  /* 0x0000000803027825 */ /* 0x000fe200078e0010 */
[----:B------:R-:W-:Y:S02]  /*2790*/  SHF.R.U32.HI R7, RZ, 0x1, R4 ;  /* 0x00000001ff077819 */ /* 0x000fe40000011604 */
[----:B------:R-:W-:Y:S01]  /*27a0*/  LOP3.LUT P1, RZ, R5, 0x1, RZ, 0xc0, !PT ;  /* 0x0000000105ff7812 */ /* 0x000fe2000782c0ff */
[----:B------:R-:W-:Y:S02]  /*27b0*/  IMAD.IADD R11, R11, 0x1, R10 ;  /* 0x000000010b0b7824 */ /* 0x000fe400078e020a */
[----:B------:R-:W2:Y:S01]  /*27c0*/  LDG.E.64 R2, desc[UR36][R2.64] ;  /* 0x0000002402027981 */ /* 0x000ea2000c1e1b00 */
[----:B------:R-:W-:-:S04]  /*27d0*/  IMAD.WIDE.U32 R6, R7, 0x8, R16 ;  /* 0x0000000807067825 */ /* 0x000fc800078e0010 */
[----:B------:R-:W-:Y:S02]  /*27e0*/  IMAD R4, R24, R11, RZ ;  /* 0x0000000b18047224 */ /* 0x000fe400078e02ff */
[----:B------:R-:W3:Y:S03]  /*27f0*/  LDG.E.64 R6, desc[UR36][R6.64] ;  /* 0x0000002406067981 */ /* 0x000ee6000c1e1b00 */
[----:B------:R-:W-:-:S05]  /*2800*/  SHF.R.U32.HI R9, RZ, 0x1, R4 ;  /* 0x00000001ff097819 */ /* 0x000fca0000011604 */
[----:B------:R-:W-:-:S06]  /*2810*/  IMAD.WIDE.U32 R8, R9, 0x8, R16 ;  /* 0x0000000809087825 */ /* 0x000fcc00078e0010 */
[----:B------:R-:W4:Y:S01]  /*2820*/  LDG.E.64 R8, desc[UR36][R8.64] ;  /* 0x0000002408087981 */ /* 0x000f22000c1e1b00 */
[----:B------:R-:W-:-:S05]  /*2830*/  IADD3 R11, PT, PT, R11, R10, RZ ;  /* 0x0000000a0b0b7210 */ /* 0x000fca0007ffe0ff */
[----:B------:R-:W-:Y:S01]  /*2840*/  IMAD R4, R24, R11, RZ ;  /* 0x0000000b18047224 */ /* 0x000fe200078e02ff */
[----:B------:R-:W-:-:S04]  /*2850*/  LOP3.LUT R5, R5, 0xfffffffe, RZ, 0xc0, !PT ;  /* 0xfffffffe05057812 */ /* 0x000fc800078ec0ff */
[----:B------:R-:W-:Y:S02]  /*2860*/  SHF.R.U32.HI R13, RZ, 0x1, R4 ;  /* 0x00000001ff0d7819 */ /* 0x000fe40000011604 */
[----:B--2---:R-:W-:-:S04]  /*2870*/  FSETP.NEU.FTZ.AND P6, PT, R2, RZ, PT ;  /* 0x000000ff0200720b */ /* 0x004fc80003fdd000 */
[----:B------:R-:W-:Y:S02]  /*2880*/  PLOP3.LUT P0, PT, P0, P6, PT, 0xf8, 0x8f ;  /* 0x00000000008f781c */ /* 0x000fe4000070df70 */
[----:B------:R-:W-:-:S04]  /*2890*/  FSETP.NEU.FTZ.AND P6, PT, R3, RZ, PT ;  /* 0x000000ff0300720b */ /* 0x000fc80003fdd000 */
[----:B------:R-:W-:Y:S02]  /*28a0*/  PLOP3.LUT P5, PT, P5, P6, PT, 0xf8, 0x8f ;  /* 0x00000000008f781c */ /* 0x000fe40002fadf70 */
[----:B---3--:R-:W-:-:S04]  /*28b0*/  FSETP.NEU.FTZ.AND P6, PT, R6, RZ, PT ;  /* 0x000000ff0600720b */ /* 0x008fc80003fdd000 */
[----:B------:R-:W-:Y:S02]  /*28c0*/  PLOP3.LUT P4, PT, P4, P6, PT, 0xf8, 0x8f ;  /* 0x00000000008f781c */ /* 0x000fe4000278df70 */
[----:B------:R-:W-:-:S04]  /*28d0*/  FSETP.NEU.FTZ.AND P6, PT, R7, RZ, PT ;  /* 0x000000ff0700720b */ /* 0x000fc80003fdd000 */
[----:B------:R-:W-:Y:S02]  /*28e0*/  PLOP3.LUT P3, PT, P3, P6, PT, 0xf8, 0x8f ;  /* 0x00000000008f781c */ /* 0x000fe40001f6df70 */
[----:B----4-:R-:W-:-:S04]  /*28f0*/  FSETP.NEU.FTZ.AND P6, PT, R8, RZ, PT ;  /* 0x000000ff0800720b */ /* 0x010fc80003fdd000 */
[----:B------:R-:W-:Y:S02]  /*2900*/  PLOP3.LUT P2, PT, P2, P6, PT, 0xf8, 0x8f ;  /* 0x00000000008f781c */ /* 0x000fe4000174df70 */
[----:B------:R-:W-:-:S04]  /*2910*/  FSETP.NEU.FTZ.AND P6, PT, R9, RZ, PT ;  /* 0x000000ff0900720b */ /* 0x000fc80003fdd000 */
[----:B------:R-:W-:-:S13]  /*2920*/  PLOP3.LUT P1, PT, P1, P6, PT, 0xf8, 0x8f ;  /* 0x00000000008f781c */ /* 0x000fda0000f2df70 */
[----:B------:R-:W-:Y:S02]  /*2930*/  @P1 LOP3.LUT R5, R5, 0x1, RZ, 0xfc, !PT ;  /* 0x0000000105051812 */ /* 0x000fe400078efcff */
[----:B------:R-:W-:Y:S01]  /*2940*/  ISETP.NE.AND P1, PT, R12, RZ, PT ;  /* 0x000000ff0c00720c */ /* 0x000fe20003f25270 */
[----:B------:R-:W-:-:S06]  /*2950*/  IMAD.WIDE.U32 R12, R13, 0x8, R16 ;  /* 0x000000080d0c7825 */ /* 0x000fcc00078e0010 */
[----:B------:R-:W2:Y:S01]  /*2960*/  LDG.E.64 R12, desc[UR36][R12.64] ;  /* 0x000000240c0c7981 */ /* 0x000ea2000c1e1b00 */
[----:B------:R-:W-:Y:S01]  /*2970*/  LOP3.LUT R5, R5, 0xfffffffd, RZ, 0xc0, !PT ;  /* 0xfffffffd05057812 */ /* 0x000fe200078ec0ff */
[----:B------:R-:W-:-:S04]  /*2980*/  IMAD.IADD R11, R11, 0x1, R10 ;  /* 0x000000010b0b7824 */ /* 0x000fc800078e020a */
[----:B------:R-:W-:Y:S01]  /*2990*/  IMAD R15, R10, 0x3, R11 ;  /* 0x000000030a0f7824 */ /* 0x000fe200078e020b */
[----:B--2---:R-:W-:-:S04]  /*29a0*/  FSETP.NEU.FTZ.AND P6, PT, R12, RZ, PT ;  /* 0x000000ff0c00720b */ /* 0x004fc80003fdd000 */
[----:B------:R-:W-:Y:S02]  /*29b0*/  PLOP3.LUT P1, PT, P1, P6, PT, 0xf8, 0x8f ;  /* 0x00000000008f781c */ /* 0x000fe40000f2df70 */
[----:B------:R-:W-:-:S11]  /*29c0*/  FSETP.NEU.FTZ.AND P6, PT, R13, RZ, PT ;  /* 0x000000ff0d00720b */ /* 0x000fd60003fdd000 */
[----:B------:R-:W-:Y:S02]  /*29d0*/  @P1 LOP3.LUT R5, R5, 0x2, RZ, 0xfc, !PT ;  /* 0x0000000205051812 */ /* 0x000fe400078efcff */
[----:B------:R-:W-:-:S04]  /*29e0*/  ISETP.NE.AND P1, PT, R14, RZ, PT ;  /* 0x000000ff0e00720c */ /* 0x000fc80003f25270 */
[----:B------:R-:W-:Y:S02]  /*29f0*/  PLOP3.LUT P1, PT, P1, P6, PT, 0xf8, 0x8f ;  /* 0x00000000008f781c */ /* 0x000fe40000f2df70 */
[----:B------:R-:W-:-:S13]  /*2a00*/  ISETP.GE.U32.AND P6, PT, R15, R0, PT ;  /* 0x000000000f00720c */ /* 0x000fda0003fc6070 */
[----:B------:R-:W-:Y:S05]  /*2a10*/  @!P6 BRA `(.L_x_1740) ;  /* 0xfffffffc003ce947 */ /* 0x000fea000383ffff */
[----:B------:R-:W-:Y:S05]  /*2a20*/  BSYNC.RECONVERGENT B1 ;  /* 0x0000000000017941 */ /* 0x000fea0003800200 */
.L_x_1739:
[----:B------:R-:W-:Y:S01]  /*2a30*/  SEL R21, RZ, 0x1, !P0 ;  /* 0x00000001ff157807 */ /* 0x000fe20004000000 */
[----:B------:R-:W-:Y:S01]  /*2a40*/  IMAD.MOV.U32 R4, RZ, RZ, R2 ;  /* 0x000000ffff047224 */ /* 0x000fe200078e0002 */
[C---:B------:R-:W-:Y:S01]  /*2a50*/  LOP3.LUT P6, RZ, R5.reuse, 0x2, RZ, 0xc0, !PT ;  /* 0x0000000205ff7812 */ /* 0x040fe200078cc0ff */
[----:B------:R-:W-:Y:S01]  /*2a60*/  IMAD.MOV.U32 R2, RZ, RZ, R12 ;  /* 0x000000ffff027224 */ /* 0x000fe200078e000c */
[----:B------:R-:W-:Y:S02]  /*2a70*/  LOP3.LUT P0, RZ, R5, 0x1, RZ, 0xc0, !PT ;  /* 0x0000000105ff7812 */ /* 0x000fe4000780c0ff */
[----:B------:R-:W-:Y:S01]  /*2a80*/  MOV R5, R3 ;  /* 0x0000000300057202 */ /* 0x000fe20000000f00 */
[----:B------:R-:W-:Y:S01]  /*2a90*/  IMAD.MOV.U32 R3, RZ, RZ, R13 ;  /* 0x000000ffff037224 */ /* 0x000fe200078e000d */
[----:B------:R-:W-:Y:S02]  /*2aa0*/  SEL R20, RZ, 0x1, !P5 ;  /* 0x00000001ff147807 */ /* 0x000fe40006800000 */
[----:B------:R-:W-:-:S02]  /*2ab0*/  SEL R18, RZ, 0x1, !P4 ;  /* 0x00000001ff127807 */ /* 0x000fc40006000000 */
[----:B------:R-:W-:Y:S02]  /*2ac0*/  SEL R19, RZ, 0x1, !P3 ;  /* 0x00000001ff137807 */ /* 0x000fe40005800000 */
[----:B------:R-:W-:Y:S02]  /*2ad0*/  SEL R15, RZ, 0x1, !P2 ;  /* 0x00000001ff0f7807 */ /* 0x000fe40005000000 */
[----:B------:R-:W-:Y:S02]  /*2ae0*/  SEL R14, RZ, 0x1, !P0 ;  /* 0x00000001ff0e7807 */ /* 0x000fe40004000000 */
[----:B------:R-:W-:Y:S02]  /*2af0*/  SEL R13, RZ, 0x1, !P6 ;  /* 0x00000001ff0d7807 */ /* 0x000fe40007000000 */
[----:B------:R-:W-:-:S07]  /*2b00*/  SEL R12, RZ, 0x1, !P1 ;  /* 0x00000001ff0c7807 */ /* 0x000fce0004800000 */
.L_x_1738:
[----:B------:R-:W-:Y:S05]  /*2b10*/  BSYNC.RECONVERGENT B0 ;  /* 0x0000000000007941 */ /* 0x000fea0003800200 */
.L_x_1737:
[----:B------:R-:W-:Y:S01]  /*2b20*/  ISETP.GE.U32.AND P0, PT, R11, R0, PT ;  /* 0x000000000b00720c */ /* 0x000fe20003f06070 */
[----:B------:R-:W-:-:S12]  /*2b30*/  BSSY.RECONVERGENT B0, `(.L_x_1741) ;  /* 0x000001a000007945 */ /* 0x000fd80003800200 */
[----:B------:R-:W-:Y:S05]  /*2b40*/  @P0 BRA `(.L_x_1742) ;  /* 0x0000000000600947 */ /* 0x000fea0003800000 */
[----:B------:R-:W-:-:S05]  /*2b50*/  IMAD R4, R24, R11, RZ ;  /* 0x0000000b18047224 */ /* 0x000fca00078e02ff */
[----:B------:R-:W-:-:S05]  /*2b60*/  SHF.R.U32.HI R5, RZ, 0x1, R4 ;  /* 0x00000001ff057819 */ /* 0x000fca0000011604 */
[----:B------:R-:W-:-:S06]  /*2b70*/  IMAD.WIDE.U32 R4, R5, 0x8, R16 ;  /* 0x0000000805047825 */ /* 0x000fcc00078e0010 */
[----:B------:R-:W5:Y:S01]  /*2b80*/  LDG.E.64 R4, desc[UR36][R4.64] ;  /* 0x0000002404047981 */ /* 0x000f62000c1e1b00 */
[----:B------:R-:W-:-:S04]  /*2b90*/  IADD3 R23, PT, PT, R11, R10, RZ ;  /* 0x0000000a0b177210 */ /* 0x000fc80007ffe0ff */
[----:B------:R-:W-:-:S13]  /*2ba0*/  ISETP.GE.U32.AND P1, PT, R23, R0, PT ;  /* 0x000000001700720c */ /* 0x000fda0003f26070 */
[----:B------:R-:W-:Y:S05]  /*2bb0*/  @P1 BRA `(.L_x_1742) ;  /* 0x0000000000441947 */ /* 0x000fea0003800000 */
[----:B------:R-:W-:-:S05]  /*2bc0*/  IMAD R6, R24, R23, RZ ;  /* 0x0000001718067224 */ /* 0x000fca00078e02ff */
[----:B------:R-:W-:-:S05]  /*2bd0*/  SHF.R.U32.HI R7, RZ, 0x1, R6 ;  /* 0x00000001ff077819 */ /* 0x000fca0000011606 */
[----:B------:R-:W-:-:S06]  /*2be0*/  IMAD.WIDE.U32 R6, R7, 0x8, R16 ;  /* 0x0000000807067825 */ /* 0x000fcc00078e0010 */
[----:B------:R-:W5:Y:S01]  /*2bf0*/  LDG.E.64 R6, desc[UR36][R6.64] ;  /* 0x0000002406067981 */ /* 0x000f62000c1e1b00 */
[----:B------:R-:W-:-:S05]  /*2c00*/  IMAD.IADD R23, R23, 0x1, R10 ;  /* 0x0000000117177824 */ /* 0x000fca00078e020a */
        /* <DEDUP_REMOVED lines=10> */
[----:B------:R-:W5:Y:S04]  /*2cb0*/  LDG.E.64 R8, desc[UR36][R8.64] ;  /* 0x0000002408087981 */ /* 0x000f68000c1e1b00 */
[----:B------:R0:W5:Y:S02]  /*2cc0*/  @!P1 LDG.E.64 R2, desc[UR36][R16.64] ;  /* 0x0000002410029981 */ /* 0x000164000c1e1b00 */
.L_x_1742:
[----:B------:R-:W-:Y:S05]  /*2cd0*/  BSYNC.RECONVERGENT B0 ;  /* 0x0000000000007941 */ /* 0x000fea0003800200 */
.L_x_1741:
[----:B------:R-:W-:Y:S04]  /*2ce0*/  BSSY.RECONVERGENT B0, `(.L_x_1743) ;  /* 0x000002c000007945 */ /* 0x000fe80003800200 */
[----:B------:R-:W-:Y:S05]  /*2cf0*/  @P0 BRA `(.L_x_1744) ;  /* 0x0000000000a80947 */ /* 0x000fea0003800000 */
[----:B------:R-:W-:Y:S02]  /*2d00*/  LOP3.LUT P0, RZ, R21, 0xff, RZ, 0xc0, !PT ;  /* 0x000000ff15ff7812 */ /* 0x000fe4000780c0ff */
[----:B-----5:R-:W-:Y:S02]  /*2d10*/  FSETP.NEU.FTZ.AND P1, PT, R4, RZ, PT ;  /* 0x000000ff0400720b */ /* 0x020fe40003f3d000 */
[----:B------:R-:W-:Y:S02]  /*2d20*/  FSETP.NEU.FTZ.AND P3, PT, R5, RZ, PT ;  /* 0x000000ff0500720b */ /* 0x000fe40003f7d000 */
[----:B------:R-:W-:Y:S02]  /*2d30*/  IADD3 R5, PT, PT, R11, R10, RZ ;  /* 0x0000000a0b057210 */ /* 0x000fe40007ffe0ff */
[----:B------:R-:W-:Y:S02]  /*2d40*/  PLOP3.LUT P0, PT, P0, P1, PT, 0xf8, 0x8f ;  /* 0x00000000008f781c */ /* 0x000fe40000703f70 */
[----:B------:R-:W-:-:S02]  /*2d50*/  ISETP.GE.U32.AND P1, PT, R5, R0, PT ;  /* 0x000000000500720c */ /* 0x000fc40003f26070 */
[----:B------:R-:W-:Y:S02]  /*2d60*/  LOP3.LUT P2, RZ, R20, 0xff, RZ, 0xc0, !PT ;  /* 0x000000ff14ff7812 */ /* 0x000fe4000784c0ff */
        /* <DEDUP_REMOVED lines=15> */
[----:B------:R-:W-:Y:S01]  /*2e60*/  IMAD.IADD R5, R5, 0x1, R10 ;  /* 0x0000000105057824 */ /* 0x000fe200078e020a */
[----:B------:R-:W-:Y:S02]  /*2e70*/  LOP3.LUT P0, RZ, R15, 0xff, RZ, 0xc0, !PT ;  /* 0x000000ff0fff7812 */ /* 0x000fe4000780c0ff */
[----:B------:R-:W-:Y:S02]  /*2e80*/  FSETP.NEU.FTZ.AND P3, PT, R8, RZ, PT ;  /* 0x000000ff0800720b */ /* 0x000fe40003f7d000 */
[----:B------:R-:W-:Y:S02]  /*2e90*/  ISETP.GE.U32.AND P6, PT, R5, R0, PT ;  /* 0x000000000500720c */ /* 0x000fe40003fc6070 */
[----:B------:R-:W-:Y:S02]  /*2ea0*/  PLOP3.LUT P0, PT, P0, P3, PT, 0xf8, 0x8f ;  /* 0x00000000008f781c */ /* 0x000fe40000707f70 */
[----:B------:R-:W-:Y:S02]  /*2eb0*/  LOP3.LUT P2, RZ, R14, 0xff, RZ, 0xc0, !PT ;  /* 0x000000ff0eff7812 */ /* 0x000fe4000784c0ff */
[----:B------:R-:W-:-:S07]  /*2ec0*/  SEL R15, RZ, 0x1, !P0 ;  /* 0x00000001ff0f7807 */ /* 0x000fce0004000000 */
        /* <DEDUP_REMOVED lines=13> */
.L_x_1744:
[----:B------:R-:W-:Y:S05]  /*2fa0*/  BSYNC.RECONVERGENT B0 ;  /* 0x0000000000007941 */ /* 0x000fea0003800200 */
.L_x_1743:
[----:B------:R-:W-:Y:S02]  /*2fb0*/  LOP3.LUT R18, R15, R21, R18, 0xfe, !PT ;  /* 0x000000150f127212 */ /* 0x000fe400078efe12 */
[----:B------:R-:W-:Y:S02]  /*2fc0*/  LOP3.LUT R19, R14, R20, R19, 0xfe, !PT ;  /* 0x000000140e137212 */ /* 0x000fe400078efe13 */
[----:B------:R-:W-:Y:S02]  /*2fd0*/  LOP3.LUT P0, RZ, R18, 0xff, R13, 0xc8, !PT ;  /* 0x000000ff12ff7812 */ /* 0x000fe4000780c80d */
[----:B------:R-:W-:Y:S01]  /*2fe0*/  LOP3.LUT P1, RZ, R19, 0xff, R12, 0xc8, !PT ;  /* 0x000000ff13ff7812 */ /* 0x000fe2000782c80c */
[----:B------:R-:W-:-:S12]  /*2ff0*/  BRA `(.L_x_1726) ;  /* 0x0000008c00e87947 */ /* 0x000fd80003800000 */
.L_x_1736:
        /* <DEDUP_REMOVED lines=25> */
[----:B------:R-:W-:Y:S02]  /*3190*/  @P0 LOP3.LUT R5, R5, 0x2, RZ, 0xfc, !PT ;  /* 0x0000000205050812 */ /* 0x000fe400078efcff */
[----:B------:R-:W-:Y:S02]  /*31a0*/  PLOP3.LUT P5, PT, P0, PT, PT, 0x80, 0x8 ;  /* 0x000000000008781c */ /* 0x000fe400007af070 */
[----:B------:R-:W-:-:S04]  /*31b0*/  LOP3.LUT R5, R5, 0xfffffffe, RZ, 0xc0, !PT ;  /* 0xfffffffe05057812 */ /* 0x000fc800078ec0ff */
[----:B------:R-:W-:-:S07]  /*31c0*/  @P0 LOP3.LUT R5, R5, 0x1, RZ, 0xfc, !PT ;  /* 0x0000000105050812 */ /* 0x000fce00078efcff */
.L_x_1754:
[----:B------:R-:W-:Y:S01]  /*31d0*/  ISETP.NE.AND P6, PT, R23, RZ, PT ;  /* 0x000000ff1700720c */ /* 0x000fe20003fc5270 */
[----:B------:R-:W0:-:S12]  /*31e0*/  LDCU UR4, c[0x0][0x390] ;  /* 0x00007200ff0477ac */ /* 0x000e180008000800 */
[----:B------:R-:W-:Y:S05]  /*31f0*/  @P6 BRA `(.L_x_1748) ;  /* 0x0000000000206947 */ /* 0x000fea0003800000 */
[----:B------:R-:W2:Y:S02]  /*3200*/  LDG.E.64 R10, desc[UR36][R16.64] ;  /* 0x00000024100a7981 */ /* 0x000ea4000c1e1b00 */
[----:B--2---:R-:W-:Y:S01]  /*3210*/  MOV R13, R11 ;  /* 0x0000000b000d7202 */ /* 0x004fe20000000f00 */
[--C-:B------:R-:W-:Y:S01]  /*3220*/  IMAD.MOV.U32 R12, RZ, RZ, R10.reuse ;  /* 0x000000ffff0c7224 */ /* 0x100fe200078e000a */
[----:B------:R-:W-:Y:S01]  /*3230*/  MOV R14, R10 ;  /* 0x0000000a000e7202 */ /* 0x000fe20000000f00 */
[--C-:B------:R-:W-:Y:S02]  /*3240*/  IMAD.MOV.U32 R15, RZ, RZ, R11.reuse ;  /* 0x000000ffff0f7224 */ /* 0x100fe400078e000b */
[----:B------:R-:W-:Y:S02]  /*3250*/  IMAD.MOV.U32 R19, RZ, RZ, R11 ;  /* 0x000000ffff137224 */ /* 0x000fe400078e000b */
[----:B------:R-:W-:Y:S01]  /*3260*/  IMAD.MOV.U32 R18, RZ, RZ, R10 ;  /* 0x000000ffff127224 */ /* 0x000fe200078e000a */
[----:B------:R-:W-:Y:S06]  /*3270*/  BRA `(.L_x_1749) ;  /* 0x0000003c00f47947 */ /* 0x000fec0003800000 */
.L_x_1748:
        /* <DEDUP_REMOVED lines=296> */
.L_x_1750:
[----:B------:R-:W-:-:S04]  /*4500*/  LOP3.LUT R19, R0, 0xfffffff8, RZ, 0xc0, !PT ;  /* 0xfffffff800137812 */ /* 0x000fc800078ec0ff */
[----:B------:R-:W-:-:S05]  /*4510*/  IADD3 R18, P6, PT, R19, R16, RZ ;  /* 0x0000001013127210 */ /* 0x000fca0007fde0ff */
[----:B------:R-:W-:-:S06]  /*4520*/  IMAD.X R19, RZ, RZ, R17, P6 ;  /* 0x000000ffff137224 */ /* 0x000fcc00030e0611 */
[----:B------:R-:W5:Y:S01]  /*4530*/  LDG.E.64 R18, desc[UR36][R18.64] ;  /* 0x0000002412127981 */ /* 0x000f62000c1e1b00 */
[----:B------:R-:W-:Y:S01]  /*4540*/  MOV R6, RZ ;  /* 0x000000ff00067202 */ /* 0x000fe20000000f00 */
[----:B0-----:R-:W-:-:S04]  /*4550*/  VIADD R7, R3, UR4 ;  /* 0x0000000403077c36 */ /* 0x001fc80008000000 */
[----:B------:R-:W-:-:S05]  /*4560*/  IMAD.HI.U32 R0, R7, UR31, R6 ;  /* 0x0000001f07007c27 */ /* 0x000fca000f8e0006 */
[----:B------:R-:W-:-:S05]  /*4570*/  SHF.R.U32.HI R10, RZ, UR76, R0 ;  /* 0x0000004cff0a7c19 */ /* 0x000fca0008011600 */
[----:B------:R-:W-:-:S04]  /*4580*/  IMAD.MOV R9, RZ, RZ, -R10 ;  /* 0x000000ffff097224 */ /* 0x000fc800078e0a0a */
[----:B------:R-:W-:-:S04]  /*4590*/  IMAD R0, R9, UR30, R7 ;  /* 0x0000001e09007c24 */ /* 0x000fc8000f8e0207 */
[----:B------:R-:W-:Y:S01]  /*45a0*/  IMAD R0, R0, UR5, RZ ;  /* 0x0000000500007c24 */ /* 0x000fe2000f8e02ff */
[----:B------:R-:W-:Y:S06]  /*45b0*/  BRA.U !UP0, `(.L_x_1751) ;  /* 0x0000000d08947547 */ /* 0x000fec000b800000 */
        /* <DEDUP_REMOVED lines=229> */
.L_x_1751:
[----:B------:R-:W-:-:S04]  /*5410*/  LOP3.LUT R15, R0, 0xfffffff8, RZ, 0xc0, !PT ;  /* 0xfffffff8000f7812 */ /* 0x000fc800078ec0ff */
[----:B------:R-:W-:-:S05]  /*5420*/  IADD3 R14, P6, PT, R15, R16, RZ ;  /* 0x000000100f0e7210 */ /* 0x000fca0007fde0ff */
[----:B------:R-:W-:-:S06]  /*5430*/  IMAD.X R15, RZ, RZ, R17, P6 ;  /* 0x000000ffff0f7224 */ /* 0x000fcc00030e0611 */
[----:B------:R-:W5:Y:S01]  /*5440*/  LDG.E.64 R14, desc[UR36][R14.64] ;  /* 0x000000240e0e7981 */ /* 0x000f62000c1e1b00 */
[----:B------:R-:W-:Y:S01]  /*5450*/  IADD3 R7, PT, PT, R7, UR4, RZ ;  /* 0x0000000407077c10 */ /* 0x000fe2000fffe0ff */
        /* <DEDUP_REMOVED lines=220> */
[----:B------:R-:W-:-:S11]  /*6220*/  IMAD.MOV.U32 R12, RZ, RZ, RZ ;  /* 0x000000ffff0c7224 */ /* 0x000fd600078e00ff */
        /* <DEDUP_REMOVED lines=14> */
.L_x_1752:
        /* <DEDUP_REMOVED lines=240> */
.L_x_1753:
[----:B------:R-:W-:-:S04]  /*7210*/  LOP3.LUT R11, R0, 0xfffffff8, RZ, 0xc0, !PT ;  /* 0xfffffff8000b7812 */ /* 0x000fc800078ec0ff */
[----:B------:R-:W-:-:S05]  /*7220*/  IADD3 R10, P6, PT, R11, R16, RZ ;  /* 0x000000100b0a7210 */ /* 0x000fca0007fde0ff */
[----:B------:R-:W-:-:S06]  /*7230*/  IMAD.X R11, RZ, RZ, R17, P6 ;  /* 0x000000ffff0b7224 */ /* 0x000fcc00030e0611 */
[----:B------:R-:W5:Y:S02]  /*7240*/  LDG.E.64 R10, desc[UR36][R10.64] ;  /* 0x000000240a0a7981 */ /* 0x000f64000c1e1b00 */
.L_x_1749:
[----:B-----5:R-:W-:Y:S01]  /*7250*/  FSETP.NEU.FTZ.AND P6, PT, R18, RZ, PT ;  /* 0x000000ff1200720b */ /* 0x020fe20003fdd000 */
[----:B------:R-:W1:Y:S01]  /*7260*/  LDCU UR5, c[0x0][0x388] ;  /* 0x00007100ff0577ac */ /* 0x000e620008000800 */
[----:B------:R-:W-:Y:S02]  /*7270*/  P2R R2, PR, RZ, 0x1 ;  /* 0x00000001ff027803 */ /* 0x000fe40000000000 */
[----:B------:R-:W-:Y:S02]  /*7280*/  PLOP3.LUT P5, PT, P5, P6, PT, 0xf8, 0x8f ;  /* 0x00000000008f781c */ /* 0x000fe40002fadf70 */
[----:B------:R-:W-:Y:S02]  /*7290*/  FSETP.NEU.FTZ.AND P6, PT, R19, RZ, PT ;  /* 0x000000ff1300720b */ /* 0x000fe40003fdd000 */
[----:B------:R-:W-:Y:S02]  /*72a0*/  LOP3.LUT P0, RZ, R5, 0x2, RZ, 0xc0, !PT ;  /* 0x0000000205ff7812 */ /* 0x000fe4000780c0ff */
[----:B------:R-:W-:-:S02]  /*72b0*/  PLOP3.LUT P4, PT, P4, P6, PT, 0xf8, 0x8f ;  /* 0x00000000008f781c */ /* 0x000fc4000278df70 */
[----:B------:R-:W-:Y:S02]  /*72c0*/  FSETP.NEU.FTZ.AND P6, PT, R14, RZ, PT ;  /* 0x000000ff0e00720b */ /* 0x000fe40003fdd000 */
[----:B------:R-:W-:Y:S02]  /*72d0*/  P2R R0, PR, RZ, 0x1 ;  /* 0x00000001ff007803 */ /* 0x000fe40000000000 */
[----:B------:R-:W-:Y:S02]  /*72e0*/  PLOP3.LUT P3, PT, P3, P6, PT, 0xf8, 0x8f ;  /* 0x00000000008f781c */ /* 0x000fe40001f6df70 */
[----:B------:R-:W-:Y:S02]  /*72f0*/  FSETP.NEU.FTZ.AND P6, PT, R15, RZ, PT ;  /* 0x000000ff0f00720b */ /* 0x000fe40003fdd000 */
[----:B------:R-:W-:Y:S02]  /*7300*/  LOP3.LUT P0, RZ, R5, 0x1, RZ, 0xc0, !PT ;  /* 0x0000000105ff7812 */ /* 0x000fe4000780c0ff */
[----:B------:R-:W-:-:S02]  /*7310*/  PLOP3.LUT P2, PT, P2, P6, PT, 0xf8, 0x8f ;  /* 0x00000000008f781c */ /* 0x000fc4000174df70 */
[----:B------:R-:W-:Y:S02]  /*7320*/  FSETP.NEU.FTZ.AND P6, PT, R12, RZ, PT ;  /* 0x000000ff0c00720b */ /* 0x000fe40003fdd000 */
[----:B------:R-:W-:Y:S02]  /*7330*/  LOP3.LUT R5, R5, 0xfffffffe, RZ, 0xc0, !PT ;  /* 0xfffffffe05057812 */ /* 0x000fe400078ec0ff */
[----:B------:R-:W-:Y:S02]  /*7340*/  PLOP3.LUT P1, PT, P1, P6, PT, 0xf8, 0x8f ;  /* 0x00000000008f781c */ /* 0x000fe40000f2df70 */
[----:B------:R-:W-:-:S04]  /*7350*/  FSETP.NEU.FTZ.AND P6, PT, R13, RZ, PT ;  /* 0x000000ff0d00720b */ /* 0x000fc80003fdd000 */
[----:B------:R-:W-:Y:S02]  /*7360*/  PLOP3.LUT P0, PT, P0, P6, PT, 0xf8, 0x8f ;  /* 0x00000000008f781c */ /* 0x000fe4000070df70 */
[----:B------:R-:W-:-:S11]  /*7370*/  FSETP.NEU.FTZ.AND P6, PT, R10, RZ, PT ;  /* 0x000000ff0a00720b */ /* 0x000fd60003fdd000 */
[----:B------:R-:W-:Y:S02]  /*7380*/  @P0 LOP3.LUT R5, R5, 0x1, RZ, 0xfc, !PT ;  /* 0x0000000105050812 */ /* 0x000fe400078efcff */
[----:B------:R-:W-:Y:S02]  /*7390*/  ISETP.NE.AND P0, PT, R0, RZ, PT ;  /* 0x000000ff0000720c */ /* 0x000fe40003f05270 */
[----:B------:R-:W-:Y:S02]  /*73a0*/  LOP3.LUT R5, R5, 0xfffffffd, RZ, 0xc0, !PT ;  /* 0xfffffffd05057812 */ /* 0x000fe400078ec0ff */
[----:B------:R-:W-:Y:S02]  /*73b0*/  PLOP3.LUT P0, PT, P0, P6, PT, 0xf8, 0x8f ;  /* 0x00000000008f781c */ /* 0x000fe4000070df70 */
[----:B------:R-:W-:Y:S02]  /*73c0*/  FSETP.NEU.FTZ.AND P6, PT, R11, RZ, PT ;  /* 0x000000ff0b00720b */ /* 0x000fe40003fdd000 */
[----:B-1----:R-:W-:-:S09]  /*73d0*/  MOV R0, UR5 ;  /* 0x0000000500007c02 */ /* 0x002fd20008000f00 */
[----:B------:R-:W-:Y:S02]  /*73e0*/  @P0 LOP3.LUT R5, R5, 0x2, RZ, 0xfc, !PT ;  /* 0x0000000205050812 */ /* 0x000fe400078efcff */
[----:B------:R-:W-:Y:S02]  /*73f0*/  ISETP.NE.AND P0, PT, R2, RZ, PT ;  /* 0x000000ff0200720c */ /* 0x000fe40003f05270 */
[----:B0-----:R-:W-:Y:S02]  /*7400*/  MOV R2, UR4 ;  /* 0x0000000400027c02 */ /* 0x001fe40008000f00 */
[----:B------:R-:W-:-:S03]  /*7410*/  PLOP3.LUT P0, PT, P0, P6, PT, 0xf8, 0x8f ;  /* 0x00000000008f781c */ /* 0x000fc6000070df70 */
[----:B------:R-:W-:-:S04]  /*7420*/  IMAD R3, R2, 0x4, R3 ;  /* 0x0000000402037824 */ /* 0x000fc800078e0203 */
[----:B------:R-:W-:-:S05]  /*7430*/  IMAD R7, R2, 0x3, R3 ;  /* 0x0000000302077824 */ /* 0x000fca00078e0203 */
[----:B------:R-:W-:-:S13]  /*7440*/  ISETP.GE.U32.AND P6, PT, R7, R0, PT ;  /* 0x000000000700720c */ /* 0x000fda0003fc6070 */
[----:B------:R-:W-:Y:S05]  /*7450*/  @!P6 BRA `(.L_x_1754) ;  /* 0xffffffbc005ce947 */ /* 0x000fea000383ffff */
[----:B------:R-:W-:Y:S05]  /*7460*/  BSYNC.RECONVERGENT B1 ;  /* 0x0000000000017941 */ /* 0x000fea0003800200 */
.L_x_1747:
[----:B------:R-:W-:Y:S02]  /*7470*/  SEL R21, RZ, 0x1, !P5 ;  /* 0x00000001ff157807 */ /* 0x000fe40006800000 */
[C---:B------:R-:W-:Y:S02]  /*7480*/  LOP3.LUT P6, RZ, R5.reuse, 0x2, RZ, 0xc0, !PT ;  /* 0x0000000205ff7812 */ /* 0x040fe400078cc0ff */
[----:B------:R-:W-:Y:S02]  /*7490*/  LOP3.LUT P5, RZ, R5, 0x1, RZ, 0xc0, !PT ;  /* 0x0000000105ff7812 */ /* 0x000fe400078ac0ff */
[----:B------:R-:W-:Y:S02]  /*74a0*/  SEL R20, RZ, 0x1, !P4 ;  /* 0x00000001ff147807 */ /* 0x000fe40006000000 */
[----:B------:R-:W-:Y:S02]  /*74b0*/  SEL R8, RZ, 0x1, !P3 ;  /* 0x00000001ff087807 */ /* 0x000fe40005800000 */
[----:B------:R-:W-:-:S02]  /*74c0*/  SEL R9, RZ, 0x1, !P2 ;  /* 0x00000001ff097807 */ /* 0x000fc40005000000 */
[----:B------:R-:W-:Y:S02]  /*74d0*/  SEL R7, RZ, 0x1, !P1 ;  /* 0x00000001ff077807 */ /* 0x000fe40004800000 */
[----:B------:R-:W-:Y:S02]  /*74e0*/  SEL R6, RZ, 0x1, !P5 ;  /* 0x00000001ff067807 */ /* 0x000fe40006800000 */
[----:B------:R-:W-:Y:S02]  /*74f0*/  SEL R5, RZ, 0x1, !P6 ;  /* 0x00000001ff057807 */ /* 0x000fe40007000000 */
[----:B------:R-:W-:-:S07]  /*7500*/  SEL R4, RZ, 0x1, !P0 ;  /* 0x00000001ff047807 */ /* 0x000fce0004000000 */
.L_x_1746:
[----:B------:R-:W-:Y:S05]  /*7510*/  BSYNC.RECONVERGENT B0 ;  /* 0x0000000000007941 */ /* 0x000fea0003800200 */
.L_x_1745:
        /* <DEDUP_REMOVED lines=284> */
.L_x_1758:
[----:B------:R-:W-:Y:S02]  /*86e0*/  SHF.R.U32.HI R16, RZ, 0x3, R23 ;  /* 0x00000003ff107819 */ /* 0x000fe40000011617 */
[----:B------:R-:W-:-:S07]  /*86f0*/  MOV R17, RZ ;  /* 0x000000ff00117202 */ /* 0x000fce0000000f00 */
.L_x_1757:
        /* <DEDUP_REMOVED lines=284> */
.L_x_1760:
[----:B------:R-:W-:Y:S01]  /*98c0*/  SHF.R.U32.HI R28, RZ, 0x3, R28 ;  /* 0x00000003ff1c7819 */ /* 0x000fe2000001161c */
[----:B------:R-:W-:-:S07]  /*98d0*/  IMAD.MOV.U32 R29, RZ, RZ, RZ ;  /* 0x000000ffff1d7224 */ /* 0x000fce00078e00ff */
.L_x_1759:
        /* <DEDUP_REMOVED lines=281> */
.L_x_1762:
[----:B------:R-:W-:Y:S01]  /*aa70*/  SHF.R.U32.HI R28, RZ, 0x3, R28 ;  /* 0x00000003ff1c7819 */ /* 0x000fe2000001161c */
[----:B------:R-:W-:-:S07]  /*aa80*/  IMAD.MOV.U32 R29, RZ, RZ, RZ ;  /* 0x000000ffff1d7224 */ /* 0x000fce00078e00ff */
.L_x_1761:
        /* <DEDUP_REMOVED lines=281> */
.L_x_1764:
[----:B------:R-:W-:Y:S01]  /*bc20*/  SHF.R.U32.HI R22, RZ, 0x3, R22 ;  /* 0x00000003ff167819 */ /* 0x000fe20000011616 */
[----:B------:R-:W-:-:S07]  /*bc30*/  IMAD.MOV.U32 R23, RZ, RZ, RZ ;  /* 0x000000ffff177224 */ /* 0x000fce00078e00ff */
.L_x_1763:
[----:B------:R-:W-:-:S04]  /*bc40*/  LEA R10, P0, R22, R27, 0x3 ;  /* 0x0000001b160a7211 */ /* 0x000fc800078018ff */
[----:B------:R-:W-:-:S06]  /*bc50*/  LEA.HI.X R11, R22, R26, R23, 0x3, P0 ;  /* 0x0000001a160b7211 */ /* 0x000fcc00000f1c17 */
[----:B------:R-:W5:Y:S03]  /*bc60*/  LDG.E.64 R10, desc[UR36][R10.64] ;  /* 0x000000240a0a7981 */ /* 0x000f66000c1e1b00 */
.L_x_1756:
[----:B------:R-:W-:Y:S05]  /*bc70*/  BSYNC.RECONVERGENT B0 ;  /* 0x0000000000007941 */ /* 0x000fea0003800200 */
.L_x_1755:
        /* <DEDUP_REMOVED lines=8> */
[----:B------:R-:W-:-:S02]  /*bd00*/  LOP3.LUT P2, RZ, R20, 0xff, RZ, 0xc0, !PT ;  /* 0x000000ff14ff7812 */ /* 0x000fc4000784c0ff */
[----:B------:R-:W-:Y:S02]  /*bd10*/  FSETP.NEU.FTZ.AND P3, PT, R19, RZ, PT ;  /* 0x000000ff1300720b */ /* 0x000fe40003f7d000 */
[----:B------:R-:W-:Y:S02]  /*bd20*/  SEL R21, RZ, 0x1, !P0 ;  /* 0x00000001ff157807 */ /* 0x000fe40004000000 */
[----:B------:R-:W-:-:S04]  /*bd30*/  PLOP3.LUT P2, PT, P2, P3, PT, 0xf8, 0x8f ;  /* 0x00000000008f781c */ /* 0x000fc80001747f70 */
[----:B------:R-:W-:Y:S01]  /*bd40*/  SEL R20, RZ, 0x1, !P2 ;  /* 0x00000001ff147807 */ /* 0x000fe20005000000 */
[----:B------:R-:W-:Y:S08]  /*bd50*/  @P1 BRA `(.L_x_1766) ;  /* 0x00000000007c1947 */ /* 0x000ff00003800000 */
        /* <DEDUP_REMOVED lines=31> */
.L_x_1766:
[----:B------:R-:W-:Y:S05]  /*bf50*/  BSYNC.RECONVERGENT B0 ;  /* 0x0000000000007941 */ /* 0x000fea0003800200 */
.L_x_1765:
[----:B------:R-:W-:Y:S02]  /*bf60*/  LOP3.LUT R8, R7, R21, R8, 0xfe, !PT ;  /* 0x0000001507087212 */ /* 0x000fe400078efe08 */
[----:B------:R-:W-:Y:S02]  /*bf70*/  LOP3.LUT R9, R6, R20, R9, 0xfe, !PT ;  /* 0x0000001406097212 */ /* 0x000fe400078efe09 */
[----:B------:R-:W-:Y:S02]  /*bf80*/  LOP3.LUT P0, RZ, R8, 0xff, R5, 0xc8, !PT ;  /* 0x000000ff08ff7812 */ /* 0x000fe4000780c805 */
[----:B------:R-:W-:-:S13]  /*bf90*/  LOP3.LUT P1, RZ, R9, 0xff, R4, 0xc8, !PT ;  /* 0x000000ff09ff7812 */ /* 0x000fda000782c804 */
.L_x_1726:
[----:B0-----:R-:W-:Y:S02]  /*bfa0*/  SEL R17, RZ, 0x1, !P1 ;  /* 0x00000001ff117807 */ /* 0x001fe40004800000 */
[----:B-----5:R-:W-:-:S07]  /*bfb0*/  SEL R18, RZ, 0x1, !P0 ;  /* 0x00000001ff127807 */ /* 0x020fce0004000000 */
.L_x_1713:
[----:B------:R-:W-:Y:S05]  /*bfc0*/  BSYNC.RECONVERGENT B6 ;  /* 0x0000000000067941 */ /* 0x000fea0003800200 */
.L_x_1712:
        /* <DEDUP_REMOVED lines=18> */
.L_x_1770:
        /* <DEDUP_REMOVED lines=20> */
.L_x_1769:
[----:B------:R-:W-:Y:S05]  /*c230*/  BSYNC.RECONVERGENT B0 ;  /* 0x0000000000007941 */ /* 0x000fea0003800200 */
.L_x_1768:
[----:B------:R-:W-:Y:S01]  /*c240*/  MOV R2, R11 ;  /* 0x0000000b00027202 */ /* 0x000fe20000000f00 */
[----:B------:R-:W-:Y:S06]  /*c250*/  @P2 BRA `(.L_x_1770) ;  /* 0xfffffffc00a42947 */ /* 0x000fec000383ffff */
.L_x_1767:
        /* <DEDUP_REMOVED lines=19> */
.L_x_1775:
        /* <DEDUP_REMOVED lines=20> */
.L_x_1774:
[----:B------:R-:W-:Y:S05]  /*c4d0*/  BSYNC.RECONVERGENT B0 ;  /* 0x0000000000007941 */ /* 0x000fea0003800200 */
.L_x_1773:
[----:B------:R-:W-:Y:S01]  /*c4e0*/  MOV R3, R8 ;  /* 0x0000000800037202 */ /* 0x000fe20000000f00 */
[----:B------:R-:W-:Y:S06]  /*c4f0*/  @P2 BRA `(.L_x_1775) ;  /* 0xfffffffc00a42947 */ /* 0x000fec000383ffff */
.L_x_1772:
[----:B------:R-:W-:Y:S01]  /*c500*/  ISETP.GE.U32.AND P0, PT, R0, 0x2, PT ;  /* 0x000000020000780c */ /* 0x000fe20003f06070 */
[----:B------:R-:W-:Y:S05]  /*c510*/  WARPSYNC.ALL ;  /* 0x0000000000007948 */ /* 0x000fea0003800000 */
[----:B------:R-:W-:Y:S07]  /*c520*/  BAR.SYNC.DEFER_BLOCKING 0x0 ;  /* 0x0000000000007b1d */ /* 0x000fee0000010000 */
[----:B------:R-:W-:Y:S05]  /*c530*/  @!P0 BRA `(.L_x_1771) ;  /* 0x0000000000408947 */ /* 0x000fea0003800000 */
[----:B0-----:R-:W-:-:S07]  /*c540*/  IMAD.MOV.U32 R3, RZ, RZ, 0x1 ;  /* 0x00000001ff037424 */ /* 0x001fce00078e00ff */
.L_x_1776:
        /* <DEDUP_REMOVED lines=15> */
.L_x_1771:
        /* <DEDUP_REMOVED lines=288> */
.L_x_1777:
        /* <DEDUP_REMOVED lines=276> */
.L_x_1778:
        /* <DEDUP_REMOVED lines=286> */
.L_x_1780:
        /* <DEDUP_REMOVED lines=276> */
.L_x_1781:
        /* <DEDUP_REMOVED lines=25> */
.L_x_1783:
[----:B------:R-:W-:Y:S05]  /*10e30*/  BSYNC.RECONVERGENT B0 ;  /* 0x0000000000007941 */ /* 0x000fea0003800200 */
.L_x_1782:
        /* <DEDUP_REMOVED lines=35> */
.L_x_1785:
[----:B------:R-:W-:Y:S05]  /*11070*/  BSYNC.RECONVERGENT B0 ;  /* 0x0000000000007941 */ /* 0x000fea0003800200 */
.L_x_1784:
        /* <DEDUP_REMOVED lines=38> */
.L_x_1790:
        /* <DEDUP_REMOVED lines=10> */
.L_x_1789:
[----:B------:R-:W-:Y:S02]  /*11380*/  SEL R18, RZ, 0x1, !P1 ;  /* 0x00000001ff127807 */ /* 0x000fe40004800000 */
[----:B------:R-:W-:Y:S01]  /*11390*/  SEL R17, RZ, 0x1, !P2 ;  /* 0x00000001ff117807 */ /* 0x000fe20005000000 */
[----:B------:R-:W-:Y:S06]  /*113a0*/  BRA `(.L_x_1788) ;  /* 0x00000000006c7947 */ /* 0x000fec0003800000 */
.L_x_1787:
        /* <DEDUP_REMOVED lines=14> */
.L_x_1792:
        /* <DEDUP_REMOVED lines=11> */
.L_x_1791:
[----:B------:R-:W-:Y:S02]  /*11540*/  SEL R18, RZ, 0x1, !P1 ;  /* 0x00000001ff127807 */ /* 0x000fe40004800000 */
[----:B------:R-:W-:-:S07]  /*11550*/  SEL R17, RZ, 0x1, !P2 ;  /* 0x00000001ff117807 */ /* 0x000fce0005000000 */
.L_x_1788:
[----:B------:R-:W-:Y:S05]  /*11560*/  BSYNC.RECONVERGENT B0 ;  /* 0x0000000000007941 */ /* 0x000fea0003800200 */
.L_x_1786:
        /* <DEDUP_REMOVED lines=11> */
.L_x_1796:
        /* <DEDUP_REMOVED lines=18> */
.L_x_1795:
[----:B------:R-:W-:Y:S05]  /*11740*/  BSYNC.RECONVERGENT B0 ;  /* 0x0000000000007941 */ /* 0x000fea0003800200 */
.L_x_1794:
[----:B------:R-:W-:-:S03]  /*11750*/  UISETP.GT.U32.AND UP0, UPT, UR4, 0x3, UPT ;  /* 0x000000030400788c */ /* 0x000fc6000bf04070 */
[----:B------:R-:W-:-:S06]  /*11760*/  UMOV UR4, UR7 ;  /* 0x0000000700047c82 */ /* 0x000fcc0008000000 */
[----:B------:R-:W-:Y:S05]  /*11770*/  BRA.U UP0, `(.L_x_1796) ;  /* 0xfffffffd00a87547 */ /* 0x000fea000b83ffff */
.L_x_1793:
        /* <DEDUP_REMOVED lines=12> */
.L_x_1801:
        /* <DEDUP_REMOVED lines=17> */
.L_x_1800:
[----:B------:R-:W-:Y:S05]  /*11950*/  BSYNC.RECONVERGENT B0 ;  /* 0x0000000000007941 */ /* 0x000fea0003800200 */
.L_x_1799:
[----:B------:R-:W-:-:S03]  /*11960*/  UISETP.GT.U32.AND UP0, UPT, UR5, 0x7f, UPT ;  /* 0x0000007f0500788c */ /* 0x000fc6000bf04070 */
[----:B------:R-:W-:-:S06]  /*11970*/  UMOV UR5, UR7 ;  /* 0x0000000700057c82 */ /* 0x000fcc0008000000 */
[----:B------:R-:W-:Y:S05]  /*11980*/  BRA.U UP0, `(.L_x_1801) ;  /* 0xfffffffd00ac7547 */ /* 0x000fea000b83ffff */
.L_x_1798:
[----:B------:R-:W-:Y:S01]  /*11990*/  BAR.SYNC.DEFER_BLOCKING 0x0 ;  /* 0x0000000000007b1d */ /* 0x000fe20000010000 */
[----:B------:R-:W-:-:S09]  /*119a0*/  UISETP.GE.U32.AND UP0, UPT, UR4, 0x2, UPT ;  /* 0x000000020400788c */ /* 0x000fd2000bf06070 */
[----:B------:R-:W-:Y:S05]  /*119b0*/  BRA.U !UP0, `(.L_x_1797) ;  /* 0x0000000108447547 */ /* 0x000fea000b800000 */
[----:B01----:R-:W-:-:S07]  /*119c0*/  HFMA2 R0, -RZ, RZ, 0, 5.9604644775390625e-08 ;  /* 0x00000001ff007431 */ /* 0x003fce00000001ff */
.L_x_1802:
        /* <DEDUP_REMOVED lines=16> */
.L_x_1797:
        /* <DEDUP_REMOVED lines=30> */
.L_x_1804:
        /* <DEDUP_REMOVED lines=19> */
.L_x_1805:
        /* <DEDUP_REMOVED lines=25> */
.L_x_1806:
[----:B------:R-:W0:Y:S01]  /*11f70*/  LDCU.64 UR4, c[0x0][0x758] ;  /* 0x0000eb00ff0477ac */ /* 0x000e220008000a00 */
[----:B------:R-:W-:-:S04]  /*11f80*/  LOP3.LUT P1, RZ, R17, 0xff, RZ, 0xc0, !PT ;  /* 0x000000ff11ff7812 */ /* 0x000fc8000782c0ff */
[----:B------:R-:W-:Y:S02]  /*11f90*/  SEL R3, RZ, 0x1, !P1 ;  /* 0x00000001ff037807 */ /* 0x000fe40004800000 */
[----:B0-----:R-:W-:-:S04]  /*11fa0*/  IADD3 R16, P0, PT, R16, UR4, RZ ;  /* 0x0000000410107c10 */ /* 0x001fc8000ff1e0ff */
[----:B------:R-:W-:-:S05]  /*11fb0*/  IADD3.X R17, PT, PT, RZ, UR5, RZ, P0, !PT ;  /* 0x00000005ff117c10 */ /* 0x000fca00087fe4ff */
[----:B------:R-:W-:Y:S01]  /*11fc0*/  STG.E.U8 desc[UR36][R16.64], R3 ;  /* 0x0000000310007986 */ /* 0x000fe2000c101124 */
[----:B------:R-:W-:Y:S05]  /*11fd0*/  EXIT ;  /* 0x000000000000794d */ /* 0x000fea0003800000 */
.L_x_1803:
        /* <DEDUP_REMOVED lines=11> */
.L_x_1807:
        /* <DEDUP_REMOVED lines=20> */
.L_x_1809:
        /* <DEDUP_REMOVED lines=25> */
.L_x_1810:
[----:B------:R-:W0:Y:S01]  /*12360*/  LDCU.64 UR4, c[0x0][0x758] ;  /* 0x0000eb00ff0477ac */ /* 0x000e220008000a00 */
[----:B------:R-:W-:-:S04]  /*12370*/  LOP3.LUT P0, RZ, R17, 0xff, RZ, 0xc0, !PT ;  /* 0x000000ff11ff7812 */ /* 0x000fc8000780c0ff */
[----:B------:R-:W-:Y:S02]  /*12380*/  SEL R3, RZ, 0x1, !P0 ;  /* 0x00000001ff037807 */ /* 0x000fe40004000000 */
[----:B0-----:R-:W-:-:S04]  /*12390*/  IADD3 R16, P1, PT, R16, UR4, RZ ;  /* 0x0000000410107c10 */ /* 0x001fc8000ff3e0ff */
[----:B------:R-:W-:-:S05]  /*123a0*/  IADD3.X R17, PT, PT, RZ, UR5, RZ, P1, !PT ;  /* 0x00000005ff117c10 */ /* 0x000fca0008ffe4ff */
[----:B------:R-:W-:Y:S01]  /*123b0*/  STG.E.U8 desc[UR36][R16.64], R3 ;  /* 0x0000000310007986 */ /* 0x000fe2000c101124 */
[----:B------:R-:W-:Y:S05]  /*123c0*/  EXIT ;  /* 0x000000000000794d */ /* 0x000fea0003800000 */
.L_x_1808:
[----:B------:R-:W-:Y:S04]  /*123d0*/  STG.E.U8 desc[UR36][R6.64], R18 ;  /* 0x0000001206007986 */ /* 0x000fe8000c101124 */
[----:B------:R-:W-:Y:S01]  /*123e0*/  STG.E.U8 desc[UR36][R6.64+0x1], R17 ;  /* 0x0000011106007986 */ /* 0x000fe2000c101124 */
[----:B------:R-:W-:Y:S05]  /*123f0*/  EXIT ;  /* 0x000000000000794d */ /* 0x000fea0003800000 */
.L_x_1779:
        /* <DEDUP_REMOVED lines=39> */
.L_x_1812:
        /* <DEDUP_REMOVED lines=19> */
.L_x_1813:
        /* <DEDUP_REMOVED lines=25> */
.L_x_1814:
[----:B------:R-:W0:Y:S01]  /*12930*/  LDCU.64 UR4, c[0x0][0x758] ;  /* 0x0000eb00ff0477ac */ /* 0x000e220008000a00 */
[----:B------:R-:W-:-:S04]  /*12940*/  LOP3.LUT P1, RZ, R17, 0xff, RZ, 0xc0, !PT ;  /* 0x000000ff11ff7812 */ /* 0x000fc8000782c0ff */
[----:B------:R-:W-:Y:S02]  /*12950*/  SEL R3, RZ, 0x1, !P1 ;  /* 0x00000001ff037807 */ /* 0x000fe40004800000 */
[----:B0-----:R-:W-:-:S04]  /*12960*/  IADD3 R16, P0, PT, R16, UR4, RZ ;  /* 0x0000000410107c10 */ /* 0x001fc8000ff1e0ff */
[----:B------:R-:W-:-:S05]  /*12970*/  IADD3.X R17, PT, PT, RZ, UR5, RZ, P0, !PT ;  /* 0x00000005ff117c10 */ /* 0x000fca00087fe4ff */
[----:B------:R-:W-:Y:S01]  /*12980*/  STG.E.U8 desc[UR36][R16.64], R3 ;  /* 0x0000000310007986 */ /* 0x000fe2000c101124 */
[----:B------:R-:W-:Y:S05]  /*12990*/  EXIT ;  /* 0x000000000000794d */ /* 0x000fea0003800000 */
.L_x_1811:
        /* <DEDUP_REMOVED lines=11> */
.L_x_1815:
        /* <DEDUP_REMOVED lines=20> */
.L_x_1817:
        /* <DEDUP_REMOVED lines=25> */
.L_x_1818:
[----:B------:R-:W0:Y:S01]  /*12d20*/  LDCU.64 UR4, c[0x0][0x758] ;  /* 0x0000eb00ff0477ac */ /* 0x000e220008000a00 */
[----:B------:R-:W-:-:S04]  /*12d30*/  LOP3.LUT P0, RZ, R17, 0xff, RZ, 0xc0, !PT ;  /* 0x000000ff11ff7812 */ /* 0x000fc8000780c0ff */
[----:B------:R-:W-:Y:S02]  /*12d40*/  SEL R3, RZ, 0x1, !P0 ;  /* 0x00000001ff037807 */ /* 0x000fe40004000000 */
[----:B0-----:R-:W-:-:S04]  /*12d50*/  IADD3 R16, P1, PT, R16, UR4, RZ ;  /* 0x0000000410107c10 */ /* 0x001fc8000ff3e0ff */
[----:B------:R-:W-:-:S05]  /*12d60*/  IADD3.X R17, PT, PT, RZ, UR5, RZ, P1, !PT ;  /* 0x00000005ff117c10 */ /* 0x000fca0008ffe4ff */
[----:B------:R-:W-:Y:S01]  /*12d70*/  STG.E.U8 desc[UR36][R16.64], R3 ;  /* 0x0000000310007986 */ /* 0x000fe2000c101124 */
[----:B------:R-:W-:Y:S05]  /*12d80*/  EXIT ;  /* 0x000000000000794d */ /* 0x000fea0003800000 */
.L_x_1816:
[----:B------:R-:W-:Y:S04]  /*12d90*/  STG.E.U8 desc[UR36][R6.64], R18 ;  /* 0x0000001206007986 */ /* 0x000fe8000c101124 */
[----:B------:R-:W-:Y:S01]  /*12da0*/  STG.E.U8 desc[UR36][R6.64+0x1], R17 ;  /* 0x0000011106007986 */ /* 0x000fe2000c101124 */
[----:B------:R-:W-:Y:S05]  /*12db0*/  EXIT ;  /* 0x000000000000794d */ /* 0x000fea0003800000 */
.L_x_1819:
        /* <DEDUP_REMOVED lines=12> */
.L_x_7762:


//--------------------- .text._ZN2at6native13reduce_kernelILi128ELi4ENS0_8ReduceOpIfNS0_14func_wrapper_tIbZZZNS0_14or_kernel_cudaERNS_14TensorIteratorEENKUlvE_clEvENKUlvE5_clEvEUlbfE_EEjbLi4ELi4EEEEEvT1_ --------------------------
	.section	.text._ZN2at6native13reduce_kernelILi128ELi4ENS0_8ReduceOpIfNS0_14func_wrapper_tIbZZZNS0_14or_kernel_cudaERNS_14TensorIteratorEENKUlvE_clEvENKUlvE5_clEvEUlbfE_EEjbLi4ELi4EEEEEvT1_,"ax",@progbits
	.align	128
        .global         _ZN2at6native13reduce_kernelILi128ELi4ENS0_8ReduceOpIfNS0_14func_wrapper_tIbZZZNS0_14or_kernel_cudaERNS_14TensorIteratorEENKUlvE_clEvENKUlvE5_clEvEUlbfE_EEjbLi4ELi4EEEEEvT1_
        .type           _ZN2at6native13reduce_kernelILi128ELi4ENS0_8ReduceOpIfNS0_14func_wrapper_tIbZZZNS0_14or_kernel_cudaERNS_14TensorIteratorEENKUlvE_clEvENKUlvE5_clEvEUlbfE_EEjbLi4ELi4EEEEEvT1_,@function
        .size           _ZN2at6native13reduce_kernelILi128ELi4ENS0_8ReduceOpIfNS0_14func_wrapper_tIbZZZNS0_14or_kernel_cudaERNS_14TensorIteratorEENKUlvE_clEvENKUlvE5_clEvEUlbfE_EEjbLi4ELi4EEEEEvT1_,(.L_x_7763 - _ZN2at6native13reduce_kernelILi128ELi4ENS0_8ReduceOpIfNS0_14func_wrapper_tIbZZZNS0_14or_kernel_cudaERNS_14TensorIteratorEENKUlvE_clEvENKUlvE5_clEvEUlbfE_EEjbLi4ELi4EEEEEvT1_)
        .other          _ZN2at6native13reduce_kernelILi128ELi4ENS0_8ReduceOpIfNS0_14func_wrapper_tIbZZZNS0_14or_kernel_cudaERNS_14TensorIteratorEENKUlvE_clEvENKUlvE5_clEvEUlbfE_EEjbLi4ELi4EEEEEvT1_,@"STO_CUDA_ENTRY STV_DEFAULT"
_ZN2at6native13reduce_kernelILi128ELi4ENS0_8ReduceOpIfNS0_14func_wrapper_tIbZZZNS0_14or_kernel_cudaERNS_14TensorIteratorEENKUlvE_clEvENKUlvE5_clEvEUlbfE_EEjbLi4ELi4EEEEEvT1_:
.text._ZN2at6native13reduce_kernelILi128ELi4ENS0_8ReduceOpIfNS0_14func_wrapper_tIbZZZNS0_14or_kernel_cudaERNS_14TensorIteratorEENKUlvE_clEvENKUlvE5_clEvEUlbfE_EEjbLi4ELi4EEEEEvT1_:
        /* <DEDUP_REMOVED lines=296> */
.L_x_1820:
        /* <DEDUP_REMOVED lines=23> */
[----:B0-----:R-:W-:Y:S01]  /*13f0*/  IMAD.U32 R4, RZ, RZ, UR4 ;  /* 0x00000004ff047e24 */ /* 0x001fe2000f8e00ff */
[----:B------:R-:W-:Y:S01]  /*1400*/  MOV R5, UR5 ;  /* 0x0000000500057c02 */ /* 0x000fe20008000f00 */
[----:B---3--:R-:W-:-:S02]  /*1410*/  IMAD.U32 R6, RZ, RZ, UR6 ;  /* 0x00000006ff067e24 */ /* 0x008fc4000f8e00ff */
[----:B------:R-:W-:Y:S01]  /*1420*/  IMAD.U32 R7, RZ, RZ, UR7 ;  /* 0x00000007ff077e24 */ /* 0x000fe2000f8e00ff */
[----:B----4-:R-:W-:Y:S01]  /*1430*/  MOV R10, UR8 ;  /* 0x00000008000a7c02 */ /* 0x010fe20008000f00 */
[----:B-1----:R-:W-:-:S07]  /*1440*/  IMAD.U32 R11, RZ, RZ, UR9 ;  /* 0x00000009ff0b7e24 */ /* 0x002fce000f8e00ff */
[----:B------:R-:W-:-:S07]  /*1450*/  LEPC R20, `(.L_x_1824) ;  /* 0x000000001014794e */ /* 0x000fce0000000000 */
[----:B--2---:R-:W-:Y:S05]  /*1460*/  CALL.ABS.NOINC R2 ;  /* 0x0000000002007343 */ /* 0x004fea0003c00000 */
.L_x_1824:
        /* <DEDUP_REMOVED lines=32> */
.L_x_1828:
[----:B------:R-:W-:Y:S05]  /*1670*/  BSYNC.RECONVERGENT B1 ;  /* 0x0000000000017941 */ /* 0x000fea0003800200 */
.L_x_1827:
[----:B------:R-:W0:Y:S01]  /*1680*/  LDC R0, c[0x0][0x388] ;  /* 0x0000e200ff007b82 */ /* 0x000e220000000800 */
[----:B------:R-:W-:-:S04]  /*1690*/  IADD3 R16, P0, PT, R16, 0x10, RZ ;  /* 0x0000001010107810 */ /* 0x000fc80007f1e0ff */
[----:B------:R-:W-:Y:S02]  /*16a0*/  IADD3.X R17, PT, PT, RZ, R17, RZ, P0, !PT ;  /* 0x00000011ff117210 */ /* 0x000fe400007fe4ff */
[----:B0-----:R-:W-:-:S07]  /*16b0*/  IADD3 R0, PT, PT, R7, -0x4, R0 ;  /* 0xfffffffc07007810 */ /* 0x001fce0007ffe000 */
.L_x_1826:
[----:B------:R-:W-:Y:S05]  /*16c0*/  BSYNC.RECONVERGENT B0 ;  /* 0x0000000000007941 */ /* 0x000fea0003800200 */
.L_x_1825:
        /* <DEDUP_REMOVED lines=18> */
.L_x_1832:
[C---:B------:R-:W-:Y:S01]  /*17f0*/  IMAD.WIDE.U32 R4, R7.reuse, 0x10, R16 ;  /* 0x0000001007047825 */ /* 0x040fe200078e0010 */
[----:B------:R-:W0:Y:S04]  /*1800*/  LDCU UR4, c[0x0][0x390] ;  /* 0x00007200ff0477ac */ /* 0x000e280008000800 */
[----:B------:R-:W2:Y:S01]  /*1810*/  LDG.E.128 R8, desc[UR36][R4.64] ;  /* 0x0000002404087981 */ /* 0x000ea2000c1e1d00 */
[----:B0-----:R-:W-:Y:S01]  /*1820*/  VIADD R7, R7, UR4 ;  /* 0x0000000407077c36 */ /* 0x001fe20008000000 */
[----:B--2---:R-:W-:-:S04]  /*1830*/  FSETP.NEU.FTZ.AND P4, PT, R9, RZ, PT ;  /* 0x000000ff0900720b */ /* 0x004fc80003f9d000 */
[----:B------:R-:W-:Y:S02]  /*1840*/  LEA R9, R7, 0x3, 0x2 ;  /* 0x0000000307097811 */ /* 0x000fe400078e10ff */
[----:B------:R-:W-:Y:S02]  /*1850*/  PLOP3.LUT P0, PT, P0, P4, PT, 0xf8, 0x8f ;  /* 0x00000000008f781c */ /* 0x000fe40000709f70 */
[----:B------:R-:W-:Y:S02]  /*1860*/  ISETP.GE.U32.AND P4, PT, R9, R0, PT ;  /* 0x000000000900720c */ /* 0x000fe40003f86070 */
[----:B------:R-:W-:Y:S02]  /*1870*/  FSETP.NEU.FTZ.AND P6, PT, R8, RZ, PT ;  /* 0x000000ff0800720b */ /* 0x000fe40003fdd000 */
[----:B------:R-:W-:Y:S02]  /*1880*/  FSETP.NEU.FTZ.AND P5, PT, R10, RZ, PT ;  /* 0x000000ff0a00720b */ /* 0x000fe40003fbd000 */
[----:B------:R-:W-:-:S02]  /*1890*/  PLOP3.LUT P3, PT, P3, P6, PT, 0xf8, 0x8f ;  /* 0x00000000008f781c */ /* 0x000fc40001f6df70 */
[----:B------:R-:W-:Y:S02]  /*18a0*/  FSETP.NEU.FTZ.AND P6, PT, R11, RZ, PT ;  /* 0x000000ff0b00720b */ /* 0x000fe40003fdd000 */
[----:B------:R-:W-:Y:S02]  /*18b0*/  PLOP3.LUT P1, PT, P1, P5, PT, 0xf8, 0x8f ;  /* 0x00000000008f781c */ /* 0x000fe40000f2bf70 */
[----:B------:R-:W-:Y:S01]  /*18c0*/  PLOP3.LUT P2, PT, P2, P6, PT, 0xf8, 0x8f ;  /* 0x00000000008f781c */ /* 0x000fe2000174df70 */
[----:B------:R-:W-:-:S12]  /*18d0*/  @!P4 BRA `(.L_x_1832) ;  /* 0xfffffffc00c4c947 */ /* 0x000fd8000383ffff */
[----:B------:R-:W-:Y:S05]  /*18e0*/  BSYNC.RECONVERGENT B1 ;  /* 0x0000000000017941 */ /* 0x000fea0003800200 */
.L_x_1831:
[----:B------:R-:W-:Y:S02]  /*18f0*/  SEL R5, RZ, 0x1, !P3 ;  /* 0x00000001ff057807 */ /* 0x000fe40005800000 */
[----:B------:R-:W-:Y:S02]  /*1900*/  SEL R7, RZ, 0x1, !P0 ;  /* 0x00000001ff077807 */ /* 0x000fe40004000000 */
[----:B------:R-:W-:Y:S02]  /*1910*/  SEL R6, RZ, 0x1, !P1 ;  /* 0x00000001ff067807 */ /* 0x000fe40004800000 */
[----:B------:R-:W-:-:S07]  /*1920*/  SEL R4, RZ, 0x1, !P2 ;  /* 0x00000001ff047807 */ /* 0x000fce0005000000 */
.L_x_1830:
[----:B------:R-:W-:Y:S05]  /*1930*/  BSYNC.RECONVERGENT B0 ;  /* 0x0000000000007941 */ /* 0x000fea0003800200 */
.L_x_1829:
[----:B------:R-:W-:Y:S01]  /*1940*/  ISETP.NE.AND P0, PT, R2, RZ, PT ;  /* 0x000000ff0200720c */ /* 0x000fe20003f05270 */
[----:B------:R-:W-:Y:S01]  /*1950*/  BSSY.RECONVERGENT B0, `(.L_x_1833) ;  /* 0x0000010000007945 */ /* 0x000fe20003800200 */
[----:B------:R-:W-:Y:S02]  /*1960*/  ISETP.NE.AND P1, PT, R3, RZ, PT ;  /* 0x000000ff0300720c */ /* 0x000fe40003f25270 */
        /* <DEDUP_REMOVED lines=14> */
.L_x_1834:
[----:B------:R-:W-:Y:S05]  /*1a50*/  BSYNC.RECONVERGENT B0 ;  /* 0x0000000000007941 */ /* 0x000fea0003800200 */
.L_x_1833:
[----:B------:R-:W-:Y:S02]  /*1a60*/  LOP3.LUT R7, R6, R5, R7, 0xfe, !PT ;  /* 0x0000000506077212 */ /* 0x000fe400078efe07 */
[----:B------:R-:W-:Y:S02]  /*1a70*/  PLOP3.LUT P1, PT, PT, PT, PT, 0x8, 0x80 ;  /* 0x000000000080781c */ /* 0x000fe40003f2e170 */
[----:B------:R-:W-:Y:S02]  /*1a80*/  PLOP3.LUT P2, PT, PT, PT, PT, 0x8, 0x80 ;  /* 0x000000000080781c */ /* 0x000fe40003f4e170 */
[----:B------:R-:W-:Y:S02]  /*1a90*/  LOP3.LUT P0, RZ, R7, 0xff, R4, 0xc8, !PT ;  /* 0x000000ff07ff7812 */ /* 0x000fe4000780c804 */
[----:B------:R-:W-:Y:S01]  /*1aa0*/  PLOP3.LUT P3, PT, PT, PT, PT, 0x8, 0x80 ;  /* 0x000000000080781c */ /* 0x000fe20003f6e170 */
[----:B------:R-:W-:-:S12]  /*1ab0*/  BRA `(.L_x_1835) ;  /* 0x000000bc00a07947 */ /* 0x000fd80003800000 */
.L_x_1823:
        /* <DEDUP_REMOVED lines=15> */
[----:B0-----:R-:W-:Y:S01]  /*1bb0*/  IMAD R3, R2, 0x3, R5 ;  /* 0x0000000302037824 */ /* 0x001fe200078e0205 */
[----:B------:R-:W-:Y:S01]  /*1bc0*/  MOV R37, UR4 ;  /* 0x0000000400257c02 */ /* 0x000fe20008000f00 */
[----:B------:R-:W-:Y:S01]  /*1bd0*/  IMAD.U32 R32, RZ, RZ, UR4 ;  /* 0x00000004ff207e24 */ /* 0x000fe2000f8e00ff */
[----:B------:R-:W-:Y:S01]  /*1be0*/  MOV R19, UR4 ;  /* 0x0000000400137c02 */ /* 0x000fe20008000f00 */
[----:B------:R-:W-:Y:S01]  /*1bf0*/  IMAD.U32 R38, RZ, RZ, UR4 ;  /* 0x00000004ff267e24 */ /* 0x000fe2000f8e00ff */
[----:B------:R-:W-:Y:S01]  /*1c00*/  ISETP.GE.U32.AND P0, PT, R3, R0, PT ;  /* 0x000000000300720c */ /* 0x000fe20003f06070 */
[----:B------:R-:W-:-:S02]  /*1c10*/  IMAD.U32 R29, RZ, RZ, UR4 ;  /* 0x00000004ff1d7e24 */ /* 0x000fc4000f8e00ff */
[----:B------:R-:W-:Y:S02]  /*1c20*/  IMAD.U32 R3, RZ, RZ, UR4 ;  /* 0x00000004ff037e24 */ /* 0x000fe4000f8e00ff */
[----:B------:R-:W-:Y:S02]  /*1c30*/  IMAD.U32 R30, RZ, RZ, UR4 ;  /* 0x00000004ff1e7e24 */ /* 0x000fe4000f8e00ff */
[----:B------:R-:W-:Y:S02]  /*1c40*/  IMAD.U32 R7, RZ, RZ, UR4 ;  /* 0x00000004ff077e24 */ /* 0x000fe4000f8e00ff */
[----:B------:R-:W-:Y:S02]  /*1c50*/  IMAD.U32 R18, RZ, RZ, UR4 ;  /* 0x00000004ff127e24 */ /* 0x000fe4000f8e00ff */
[----:B------:R-:W-:Y:S02]  /*1c60*/  IMAD.U32 R4, RZ, RZ, UR4 ;  /* 0x00000004ff047e24 */ /* 0x000fe4000f8e00ff */
        /* <DEDUP_REMOVED lines=29> */
.L_x_1840:
[----:B------:R-:W-:Y:S02]  /*1e40*/  SHF.R.U32.HI R25, RZ, 0x2, R5 ;  /* 0x00000002ff197819 */ /* 0x000fe40000011605 */
[----:B------:R-:W-:Y:S01]  /*1e50*/  P2R R28, PR, RZ, 0x2 ;  /* 0x00000002ff1c7803 */ /* 0x000fe20000000000 */
[----:B------:R-:W-:Y:S01]  /*1e60*/  IMAD.IADD R5, R5, 0x1, R2 ;  /* 0x0000000105057824 */ /* 0x000fe200078e0202 */
[----:B------:R-:W-:Y:S01]  /*1e70*/  LOP3.LUT P1, RZ, R3, 0x4, RZ, 0xc0, !PT ;  /* 0x0000000403ff7812 */ /* 0x000fe2000782c0ff */
[----:B------:R-:W-:-:S06]  /*1e80*/  IMAD.WIDE.U32 R24, R25, 0x10, R16 ;  /* 0x0000001019187825 */ /* 0x000fcc00078e0010 */
[----:B------:R-:W2:Y:S01]  /*1e90*/  LDG.E.128 R24, desc[UR36][R24.64] ;  /* 0x0000002418187981 */ /* 0x000ea2000c1e1d00 */
[----:B------:R-:W-:-:S05]  /*1ea0*/  SHF.R.U32.HI R13, RZ, 0x2, R5 ;  /* 0x00000002ff0d7819 */ /* 0x000fca0000011605 */
[----:B------:R-:W-:-:S06]  /*1eb0*/  IMAD.WIDE.U32 R12, R13, 0x10, R16 ;  /* 0x000000100d0c7825 */ /* 0x000fcc00078e0010 */
[----:B------:R-:W3:Y:S01]  /*1ec0*/  LDG.E.128 R12, desc[UR36][R12.64] ;  /* 0x000000240c0c7981 */ /* 0x000ee2000c1e1d00 */
[----:B------:R-:W-:-:S04]  /*1ed0*/  IADD3 R5, PT, PT, R5, R2, RZ ;  /* 0x0000000205057210 */ /* 0x000fc80007ffe0ff */
[----:B------:R-:W-:-:S05]  /*1ee0*/  SHF.R.U32.HI R21, RZ, 0x2, R5 ;  /* 0x00000002ff157819 */ /* 0x000fca0000011605 */
[----:B------:R-:W-:-:S06]  /*1ef0*/  IMAD.WIDE.U32 R20, R21, 0x10, R16 ;  /* 0x0000001015147825 */ /* 0x000fcc00078e0010 */
[----:B------:R-:W4:Y:S01]  /*1f00*/  LDG.E.128 R20, desc[UR36][R20.64] ;  /* 0x0000002414147981 */ /* 0x000f22000c1e1d00 */
[----:B------:R-:W-:-:S05]  /*1f10*/  IMAD.IADD R5, R5, 0x1, R2 ;  /* 0x0000000105057824 */ /* 0x000fca00078e0202 */
[----:B------:R-:W-:Y:S02]  /*1f20*/  SHF.R.U32.HI R9, RZ, 0x2, R5 ;  /* 0x00000002ff097819 */ /* 0x000fe40000011605 */
[----:B--2---:R-:W-:-:S04]  /*1f30*/  FSETP.NEU.FTZ.AND P6, PT, R24, RZ, PT ;  /* 0x000000ff1800720b */ /* 0x004fc80003fdd000 */
[----:B------:R-:W-:Y:S02]  /*1f40*/  PLOP3.LUT P0, PT, P0, P6, PT, 0xf8, 0x8f ;  /* 0x00000000008f781c */ /* 0x000fe4000070df70 */
[----:B------:R-:W-:Y:S02]  /*1f50*/  FSETP.NEU.FTZ.AND P6, PT, R25, RZ, PT ;  /* 0x000000ff1900720b */ /* 0x000fe40003fdd000 */
[----:B------:R-:W-:Y:S02]  /*1f60*/  P2R R19, PR, RZ, 0x1 ;  /* 0x00000001ff137803 */ /* 0x000fe40000000000 */
[----:B------:R-:W-:Y:S02]  /*1f70*/  PLOP3.LUT P5, PT, P5, P6, PT, 0xf8, 0x8f ;  /* 0x00000000008f781c */ /* 0x000fe40002fadf70 */
[----:B------:R-:W-:Y:S02]  /*1f80*/  FSETP.NEU.FTZ.AND P6, PT, R26, RZ, PT ;  /* 0x000000ff1a00720b */ /* 0x000fe40003fdd000 */
[----:B------:R-:W-:-:S02]  /*1f90*/  P2R R18, PR, RZ, 0x20 ;  /* 0x00000020ff127803 */ /* 0x000fc40000000000 */
[----:B------:R-:W-:Y:S02]  /*1fa0*/  PLOP3.LUT P4, PT, P4, P6, PT, 0xf8, 0x8f ;  /* 0x00000000008f781c */ /* 0x000fe4000278df70 */
[----:B------:R-:W-:Y:S02]  /*1fb0*/  FSETP.NEU.FTZ.AND P6, PT, R27, RZ, PT ;  /* 0x000000ff1b00720b */ /* 0x000fe40003fdd000 */
[C---:B------:R-:W-:Y:S02]  /*1fc0*/  LOP3.LUT P5, RZ, R3.reuse, 0x1, RZ, 0xc0, !PT ;  /* 0x0000000103ff7812 */ /* 0x040fe400078ac0ff */
[----:B------:R-:W-:Y:S02]  /*1fd0*/  PLOP3.LUT P3, PT, P3, P6, PT, 0xf8, 0x8f ;  /* 0x00000000008f781c */ /* 0x000fe40001f6df70 */
[----:B---3--:R-:W-:Y:S02]  /*1fe0*/  FSETP.NEU.FTZ.AND P6, PT, R12, RZ, PT ;  /* 0x000000ff0c00720b */ /* 0x008fe40003fdd000 */
[----:B------:R-:W-:-:S02]  /*1ff0*/  LOP3.LUT P0, RZ, R3, 0x2, RZ, 0xc0, !PT ;  /* 0x0000000203ff7812 */ /* 0x000fc4000780c0ff */
[----:B------:R-:W-:Y:S02]  /*2000*/  PLOP3.LUT P2, PT, P2, P6, PT, 0xf8, 0x8f ;  /* 0x00000000008f781c */ /* 0x000fe4000174df70 */
[----:B------:R-:W-:Y:S02]  /*2010*/  FSETP.NEU.FTZ.AND P6, PT, R13, RZ, PT ;  /* 0x000000ff0d00720b */ /* 0x000fe40003fdd000 */
[----:B------:R-:W-:Y:S02]  /*2020*/  P2R R6, PR, RZ, 0x4 ;  /* 0x00000004ff067803 */ /* 0x000fe40000000000 */
[----:B------:R-:W-:Y:S02]  /*2030*/  PLOP3.LUT P5, PT, P5, P6, PT, 0xf8, 0x8f ;  /* 0x00000000008f781c */ /* 0x000fe40002fadf70 */
[----:B------:R-:W-:Y:S02]  /*2040*/  LOP3.LUT P2, RZ, R3, 0x10, RZ, 0xc0, !PT ;  /* 0x0000001003ff7812 */ /* 0x000fe4000784c0ff */
[----:B------:R-:W-:-:S02]  /*2050*/  FSETP.NEU.FTZ.AND P6, PT, R14, RZ, PT ;  /* 0x000000ff0e00720b */ /* 0x000fc40003fdd000 */
[----:B------:R-:W-:Y:S02]  /*2060*/  P2R R4, PR, RZ, 0x4 ;  /* 0x00000004ff047803 */ /* 0x000fe40000000000 */
[C---:B------:R-:W-:Y:S02]  /*2070*/  LOP3.LUT P2, RZ, R3.reuse, 0x8, RZ, 0xc0, !PT ;  /* 0x0000000803ff7812 */ /* 0x040fe4000784c0ff */
[----:B------:R-:W-:Y:S02]  /*2080*/  LOP3.LUT R3, R3, 0xfffffffe, RZ, 0xc0, !PT ;  /* 0xfffffffe03037812 */ /* 0x000fe400078ec0ff */
[----:B------:R-:W-:Y:S02]  /*2090*/  PLOP3.LUT P0, PT, P0, P6, PT, 0xf8, 0x8f ;  /* 0x00000000008f781c */ /* 0x000fe4000070df70 */
[----:B------:R-:W-:Y:S02]  /*20a0*/  @P5 LOP3.LUT R3, R3, 0x1, RZ, 0xfc, !PT ;  /* 0x0000000103035812 */ /* 0x000fe400078efcff */
[----:B------:R-:W-:-:S02]  /*20b0*/  FSETP.NEU.FTZ.AND P6, PT, R15, RZ, PT ;  /* 0x000000ff0f00720b */ /* 0x000fc40003fdd000 */
[----:B------:R-:W-:Y:S02]  /*20c0*/  P2R R8, PR, RZ, 0x10 ;  /* 0x00000010ff087803 */ /* 0x000fe40000000000 */
[----:B------:R-:W-:Y:S02]  /*20d0*/  P2R R7, PR, RZ, 0x8 ;  /* 0x00000008ff077803 */ /* 0x000fe40000000000 */
[C---:B------:R-:W-:Y:S02]  /*20e0*/  LOP3.LUT P3, RZ, R3.reuse, 0x20, RZ, 0xc0, !PT ;  /* 0x0000002003ff7812 */ /* 0x040fe4000786c0ff */
[C---:B------:R-:W-:Y:S02]  /*20f0*/  LOP3.LUT P4, RZ, R3.reuse, 0x40, RZ, 0xc0, !PT ;  /* 0x0000004003ff7812 */ /* 0x040fe4000788c0ff */
[----:B------:R-:W-:Y:S02]  /*2100*/  PLOP3.LUT P1, PT, P1, P6, PT, 0xf8, 0x8f ;  /* 0x00000000008f781c */ /* 0x000fe40000f2df70 */
[----:B------:R-:W-:-:S02]  /*2110*/  LOP3.LUT R3, R3, 0xfffffffd, RZ, 0xc0, !PT ;  /* 0xfffffffd03037812 */ /* 0x000fc400078ec0ff */
[----:B----4-:R-:W-:Y:S02]  /*2120*/  FSETP.NEU.FTZ.AND P6, PT, R20, RZ, PT ;  /* 0x000000ff1400720b */ /* 0x010fe40003fdd000 */
[----:B------:R-:W-:Y:S02]  /*2130*/  @P0 LOP3.LUT R3, R3, 0x2, RZ, 0xfc, !PT ;  /* 0x0000000203030812 */ /* 0x000fe400078efcff */
[----:B------:R-:W-:Y:S02]  /*2140*/  PLOP3.LUT P2, PT, P2, P6, PT, 0xf8, 0x8f ;  /* 0x00000000008f781c */ /* 0x000fe4000174df70 */
[C---:B------:R-:W-:Y:S02]  /*2150*/  LOP3.LUT P5, RZ, R3.reuse, 0x80, RZ, 0xc0, !PT ;  /* 0x0000008003ff7812 */ /* 0x040fe400078ac0ff */
[C---:B------:R-:W-:Y:S02]  /*2160*/  LOP3.LUT P0, RZ, R3.reuse, 0x100, RZ, 0xc0, !PT ;  /* 0x0000010003ff7812 */ /* 0x040fe4000780c0ff */
[----:B------:R-:W-:-:S04]  /*2170*/  LOP3.LUT R3, R3, 0xfffffffb, RZ, 0xc0, !PT ;  /* 0xfffffffb03037812 */ /* 0x000fc800078ec0ff */
[----:B------:R-:W-:-:S04]  /*2180*/  @P1 LOP3.LUT R3, R3, 0x4, RZ, 0xfc, !PT ;  /* 0x0000000403031812 */ /* 0x000fc800078efcff */
[C---:B------:R-:W-:Y:S02]  /*2190*/  LOP3.LUT P1, RZ, R3.reuse, 0x200, RZ, 0xc0, !PT ;  /* 0x0000020003ff7812 */ /* 0x040fe4000782c0ff */
[----:B------:R-:W-:Y:S02]  /*21a0*/  LOP3.LUT R3, R3, 0xfffffff7, RZ, 0xc0, !PT ;  /* 0xfffffff703037812 */ /* 0x000fe400078ec0ff */
[----:B------:R-:W-:Y:S02]  /*21b0*/  FSETP.NEU.FTZ.AND P6, PT, R21, RZ, PT ;  /* 0x000000ff1500720b */ /* 0x000fe40003fdd000 */
[----:B------:R-:W-:Y:S02]  /*21c0*/  @P2 LOP3.LUT R3, R3, 0x8, RZ, 0xfc, !PT ;  /* 0x0000000803032812 */ /* 0x000fe400078efcff */
[----:B------:R-:W-:-:S04]  /*21d0*/  ISETP.NE.AND P2, PT, R4, RZ, PT ;  /* 0x000000ff0400720c */ /* 0x000fc80003f45270 */
[----:B------:R-:W-:Y:S02]  /*21e0*/  PLOP3.LUT P2, PT, P2, P6, PT, 0xf8, 0x8f ;  /* 0x00000000008f781c */ /* 0x000fe4000174df70 */
[----:B------:R-:W-:Y:S02]  /*21f0*/  FSETP.NEU.FTZ.AND P6, PT, R22, RZ, PT ;  /* 0x000000ff1600720b */ /* 0x000fe40003fdd000 */
[----:B------:R-:W-:Y:S02]  /*2200*/  LOP3.LUT R3, R3, 0xffffffef, RZ, 0xc0, !PT ;  /* 0xffffffef03037812 */ /* 0x000fe400078ec0ff */
[----:B------:R-:W-:Y:S02]  /*2210*/  PLOP3.LUT P3, PT, P3, P6, PT, 0xf8, 0x8f ;  /* 0x00000000008f781c */ /* 0x000fe40001f6df70 */
[----:B------:R-:W-:-:S05]  /*2220*/  FSETP.NEU.FTZ.AND P6, PT, R23, RZ, PT ;  /* 0x000000ff1700720b */ /* 0x000fca0003fdd000 */
[----:B------:R-:W-:Y:S02]  /*2230*/  @P2 LOP3.LUT R3, R3, 0x10, RZ, 0xfc, !PT ;  /* 0x0000001003032812 */ /* 0x000fe400078efcff */
[----:B------:R-:W-:Y:S02]  /*2240*/  PLOP3.LUT P4, PT, P4, P6, PT, 0xf8, 0x8f ;  /* 0x00000000008f781c */ /* 0x000fe4000278df70 */
[----:B------:R-:W-:-:S04]  /*2250*/  LOP3.LUT R3, R3, 0xffffffdf, RZ, 0xc0, !PT ;  /* 0xffffffdf03037812 */ /* 0x000fc800078ec0ff */
[----:B------:R-:W-:-:S04]  /*2260*/  @P3 LOP3.LUT R3, R3, 0x20, RZ, 0xfc, !PT ;  /* 0x0000002003033812 */ /* 0x000fc800078efcff */
[----:B------:R-:W-:-:S04]  /*2270*/  LOP3.LUT R3, R3, 0xffffffbf, RZ, 0xc0, !PT ;  /* 0xffffffbf03037812 */ /* 0x000fc800078ec0ff */
[----:B------:R-:W-:Y:S02]  /*2280*/  @P4 LOP3.LUT R3, R3, 0x40, RZ, 0xfc, !PT ;  /* 0x0000004003034812 */ /* 0x000fe400078efcff */
[----:B------:R-:W-:Y:S01]  /*2290*/  ISETP.NE.AND P4, PT, R8, RZ, PT ;  /* 0x000000ff0800720c */ /* 0x000fe20003f85270 */
[----:B------:R-:W-:-:S06]  /*22a0*/  IMAD.WIDE.U32 R8, R9, 0x10, R16 ;  /* 0x0000001009087825 */ /* 0x000fcc00078e0010 */
[----:B------:R-:W2:Y:S01]  /*22b0*/  LDG.E.128 R8, desc[UR36][R8.64] ;  /* 0x0000002408087981 */ /* 0x000ea2000c1e1d00 */
[----:B------:R-:W-:Y:S01]  /*22c0*/  LOP3.LUT R3, R3, 0xffffff7f, RZ, 0xc0, !PT ;  /* 0xffffff7f03037812 */ /* 0x000fe200078ec0ff */
[----:B------:R-:W-:Y:S01]  /*22d0*/  IMAD.IADD R5, R5, 0x1, R2 ;  /* 0x0000000105057824 */ /* 0x000fe200078e0202 */
[----:B------:R-:W-:-:S03]  /*22e0*/  ISETP.NE.AND P3, PT, R7, RZ, PT ;  /* 0x000000ff0700720c */ /* 0x000fc60003f65270 */
[----:B------:R-:W-:Y:S01]  /*22f0*/  IMAD R7, R2, 0x3, R5 ;  /* 0x0000000302077824 */ /* 0x000fe200078e0205 */
[----:B------:R-:W-:Y:S02]  /*2300*/  ISETP.NE.AND P2, PT, R6, RZ, PT ;  /* 0x000000ff0600720c */ /* 0x000fe40003f45270 */
[----:B--2---:R-:W-:-:S04]  /*2310*/  FSETP.NEU.FTZ.AND P6, PT, R8, RZ, PT ;  /* 0x000000ff0800720b */ /* 0x004fc80003fdd000 */
[----:B------:R-:W-:Y:S02]  /*2320*/  PLOP3.LUT P5, PT, P5, P6, PT, 0xf8, 0x8f ;  /* 0x00000000008f781c */ /* 0x000fe40002fadf70 */
[----:B------:R-:W-:-:S04]  /*2330*/  FSETP.NEU.FTZ.AND P6, PT, R9, RZ, PT ;  /* 0x000000ff0900720b */ /* 0x000fc80003fdd000 */
[----:B------:R-:W-:Y:S02]  /*2340*/  PLOP3.LUT P0, PT, P0, P6, PT, 0xf8, 0x8f ;  /* 0x00000000008f781c */ /* 0x000fe4000070df70 */
[----:B------:R-:W-:-:S05]  /*2350*/  FSETP.NEU.FTZ.AND P6, PT, R10, RZ, PT ;  /* 0x000000ff0a00720b */ /* 0x000fca0003fdd000 */
[----:B------:R-:W-:Y:S02]  /*2360*/  @P5 LOP3.LUT R3, R3, 0x80, RZ, 0xfc, !PT ;  /* 0x0000008003035812 */ /* 0x000fe400078efcff */
[----:B------:R-:W-:Y:S02]  /*2370*/  PLOP3.LUT P1, PT, P1, P6, PT, 0xf8, 0x8f ;  /* 0x00000000008f781c */ /* 0x000fe40000f2df70 */
[----:B------:R-:W-:-:S04]  /*2380*/  LOP3.LUT R3, R3, 0xfffffeff, RZ, 0xc0, !PT ;  /* 0xfffffeff03037812 */ /* 0x000fc800078ec0ff */
[----:B------:R-:W-:-:S04]  /*2390*/  @P0 LOP3.LUT R3, R3, 0x100, RZ, 0xfc, !PT ;  /* 0x0000010003030812 */ /* 0x000fc800078efcff */
[----:B------:R-:W-:Y:S02]  /*23a0*/  LOP3.LUT R3, R3, 0xfffffdff, RZ, 0xc0, !PT ;  /* 0xfffffdff03037812 */ /* 0x000fe400078ec0ff */
[----:B------:R-:W-:Y:S02]  /*23b0*/  FSETP.NEU.FTZ.AND P6, PT, R11, RZ, PT ;  /* 0x000000ff0b00720b */ /* 0x000fe40003fdd000 */
[----:B------:R-:W-:Y:S02]  /*23c0*/  @P1 LOP3.LUT R3, R3, 0x200, RZ, 0xfc, !PT ;  /* 0x0000020003031812 */ /* 0x000fe400078efcff */
[----:B------:R-:W-:-:S04]  /*23d0*/  ISETP.NE.AND P1, PT, R28, RZ, PT ;  /* 0x000000ff1c00720c */ /* 0x000fc80003f25270 */
[----:B------:R-:W-:Y:S02]  /*23e0*/  PLOP3.LUT P1, PT, P1, P6, PT, 0xf8, 0x8f ;  /* 0x00000000008f781c */ /* 0x000fe40000f2df70 */
[----:B------:R-:W-:Y:S02]  /*23f0*/  ISETP.GE.U32.AND P6, PT, R7, R0, PT ;  /* 0x000000000700720c */ /* 0x000fe40003fc6070 */
[----:B------:R-:W-:Y:S02]  /*2400*/  ISETP.NE.AND P5, PT, R18, RZ, PT ;  /* 0x000000ff1200720c */ /* 0x000fe40003fa5270 */
[----:B------:R-:W-:-:S09]  /*2410*/  ISETP.NE.AND P0, PT, R19, RZ, PT ;  /* 0x000000ff1300720c */ /* 0x000fd20003f05270 */
[----:B------:R-:W-:Y:S05]  /*2420*/  @!P6 BRA `(.L_x_1840) ;  /* 0xfffffff80084e947 */ /* 0x000fea000383ffff */
[----:B------:R-:W-:Y:S05]  /*2430*/  BSYNC.RECONVERGENT B1 ;  /* 0x0000000000017941 */ /* 0x000fea0003800200 */
.L_x_1839:
[----:B------:R-:W-:Y:S02]  /*2440*/  P2R R32, PR, RZ, 0x2 ;  /* 0x00000002ff207803 */ /* 0x000fe40000000000 */
[C---:B------:R-:W-:Y:S02]  /*2450*/  LOP3.LUT P1, RZ, R3.reuse, 0x8, RZ, 0xc0, !PT ;  /* 0x0000000803ff7812 */ /* 0x040fe4000782c0ff */
[----:B------:R-:W-:Y:S02]  /*2460*/  SEL R4, RZ, 0x1, !P0 ;  /* 0x00000001ff047807 */ /* 0x000fe40004000000 */
[----:B------:R-:W-:Y:S02]  /*2470*/  P2R R31, PR, RZ, 0x2 ;  /* 0x00000002ff1f7803 */ /* 0x000fe40000000000 */
[----:B------:R-:W-:Y:S02]  /*2480*/  LOP3.LUT P1, RZ, R3, 0x4, RZ, 0xc0, !PT ;  /* 0x0000000403ff7812 */ /* 0x000fe4000782c0ff */
[----:B------:R-:W-:-:S02]  /*2490*/  SEL R19, RZ, 0x1, !P5 ;  /* 0x00000001ff137807 */ /* 0x000fc40006800000 */
[----:B------:R-:W-:Y:S02]  /*24a0*/  P2R R29, PR, RZ, 0x2 ;  /* 0x00000002ff1d7803 */ /* 0x000fe40000000000 */
[C---:B------:R-:W-:Y:S02]  /*24b0*/  LOP3.LUT P1, RZ, R3.reuse, 0x2, RZ, 0xc0, !PT ;  /* 0x0000000203ff7812 */ /* 0x040fe4000782c0ff */
[----:B------:R-:W-:Y:S02]  /*24c0*/  SEL R18, RZ, 0x1, !P4 ;  /* 0x00000001ff127807 */ /* 0x000fe40006000000 */
[----:B------:R-:W-:Y:S02]  /*24d0*/  P2R R28, PR, RZ, 0x2 ;  /* 0x00000002ff1c7803 */ /* 0x000fe40000000000 */
[----:B------:R-:W-:Y:S02]  /*24e0*/  LOP3.LUT P1, RZ, R3, 0x1, RZ, 0xc0, !PT ;  /* 0x0000000103ff7812 */ /* 0x000fe4000782c0ff */
[----:B------:R-:W-:-:S02]  /*24f0*/  SEL R7, RZ, 0x1, !P3 ;  /* 0x00000001ff077807 */ /* 0x000fc40005800000 */
[----:B------:R-:W-:Y:S02]  /*2500*/  SEL R30, RZ, 0x1, !P1 ;  /* 0x00000001ff1e7807 */ /* 0x000fe40004800000 */
[----:B------:R-:W-:Y:S02]  /*2510*/  ISETP.NE.AND P1, PT, R28, RZ, PT ;  /* 0x000000ff1c00720c */ /* 0x000fe40003f25270 */
[----:B------:R-:W-:Y:S02]  /*2520*/  SEL R6, RZ, 0x1, !P2 ;  /* 0x00000001ff067807 */ /* 0x000fe40005000000 */
[C---:B------:R-:W-:Y:S02]  /*2530*/  LOP3.LUT P6, RZ, R3.reuse, 0x200, RZ, 0xc0, !PT ;  /* 0x0000020003ff7812 */ /* 0x040fe400078cc0ff */
[C---:B------:R-:W-:Y:S02]  /*2540*/  LOP3.LUT P0, RZ, R3.reuse, 0x100, RZ, 0xc0, !PT ;  /* 0x0000010003ff7812 */ /* 0x040fe4000780c0ff */
[----:B------:R-:W-:-:S02]  /*2550*/  LOP3.LUT P5, RZ, R3, 0x80, RZ, 0xc0, !PT ;  /* 0x0000008003ff7812 */ /* 0x000fc400078ac0ff */
[C---:B------:R-:W-:Y:S02]  /*2560*/  LOP3.LUT P4, RZ, R3.reuse, 0x40, RZ, 0xc0, !PT ;  /* 0x0000004003ff7812 */ /* 0x040fe4000788c0ff */
[C---:B------:R-:W-:Y:S02]  /*2570*/  LOP3.LUT P3, RZ, R3.reuse, 0x20, RZ, 0xc0, !PT ;  /* 0x0000002003ff7812 */ /* 0x040fe4000786c0ff */
        /* <DEDUP_REMOVED lines=12> */
[----:B------:R-:W-:Y:S02]  /*2640*/  SEL R35, RZ, 0x1, !P6 ;  /* 0x00000001ff237807 */ /* 0x000fe40007000000 */
[----:B------:R-:W-:Y:S02]  /*2650*/  SEL R36, RZ, 0x1, !P1 ;  /* 0x00000001ff247807 */ /* 0x000fe40004800000 */
[----:B------:R-:W-:-:S07]  /*2660*/  PRMT R37, R6, 0x7610, R37 ;  /* 0x0000761006257816 */ /* 0x000fce0000000025 */
.L_x_1838:
[----:B------:R-:W-:Y:S05]  /*2670*/  BSYNC.RECONVERGENT B0 ;  /* 0x0000000000007941 */ /* 0x000fea0003800200 */
.L_x_1837:
[----:B------:R-:W-:Y:S01]  /*2680*/  ISETP.GE.U32.AND P0, PT, R5, R0, PT ;  /* 0x000000000500720c */ /* 0x000fe20003f06070 */
[----:B------:R-:W-:-:S12]  /*2690*/  BSSY.RECONVERGENT B0, `(.L_x_1841) ;  /* 0x0000016000007945 */ /* 0x000fd80003800200 */
[----:B------:R-:W-:Y:S05]  /*26a0*/  @P0 BRA `(.L_x_1842) ;  /* 0x0000000000500947 */ /* 0x000fea0003800000 */
[----:B------:R-:W-:-:S05]  /*26b0*/  SHF.R.U32.HI R25, RZ, 0x2, R5 ;  /* 0x00000002ff197819 */ /* 0x000fca0000011605 */
[----:B------:R-:W-:-:S06]  /*26c0*/  IMAD.WIDE.U32 R24, R25, 0x10, R16 ;  /* 0x0000001019187825 */ /* 0x000fcc00078e0010 */
[----:B------:R-:W5:Y:S01]  /*26d0*/  LDG.E.128 R24, desc[UR36][R24.64] ;  /* 0x0000002418187981 */ /* 0x000f62000c1e1d00 */
[----:B------:R-:W-:-:S04]  /*26e0*/  IADD3 R39, PT, PT, R5, R2, RZ ;  /* 0x0000000205277210 */ /* 0x000fc80007ffe0ff */
        /* <DEDUP_REMOVED lines=14> */
[----:B------:R-:W5:Y:S04]  /*27d0*/  LDG.E.128 R20, desc[UR36][R20.64] ;  /* 0x0000002414147981 */ /* 0x000f68000c1e1d00 */
[----:B------:R0:W5:Y:S02]  /*27e0*/  @!P1 LDG.E.128 R8, desc[UR36][R16.64] ;  /* 0x0000002410089981 */ /* 0x000164000c1e1d00 */
.L_x_1842:
[----:B------:R-:W-:Y:S05]  /*27f0*/  BSYNC.RECONVERGENT B0 ;  /* 0x0000000000007941 */ /* 0x000fea0003800200 */
.L_x_1841:
[----:B------:R-:W-:Y:S04]  /*2800*/  BSSY.RECONVERGENT B0, `(.L_x_1843) ;  /* 0x000004b000007945 */ /* 0x000fe80003800200 */
[----:B------:R-:W-:Y:S05]  /*2810*/  @P0 BRA `(.L_x_1844) ;  /* 0x0000000400240947 */ /* 0x000fea0003800000 */
[----:B------:R-:W-:Y:S02]  /*2820*/  LOP3.LUT P0, RZ, R4, 0xff, RZ, 0xc0, !PT ;  /* 0x000000ff04ff7812 */ /* 0x000fe4000780c0ff */
[----:B-----5:R-:W-:Y:S02]  /*2830*/  FSETP.NEU.FTZ.AND P1, PT, R24, RZ, PT ;  /* 0x000000ff1800720b */ /* 0x020fe40003f3d000 */
[----:B------:R-:W-:Y:S02]  /*2840*/  LOP3.LUT P2, RZ, R7, 0xff, RZ, 0xc0, !PT ;  /* 0x000000ff07ff7812 */ /* 0x000fe4000784c0ff */
[----:B------:R-:W-:Y:S02]  /*2850*/  PLOP3.LUT P0, PT, P0, P1, PT, 0xf8, 0x8f ;  /* 0x00000000008f781c */ /* 0x000fe40000703f70 */
[----:B------:R-:W-:Y:S02]  /*2860*/  FSETP.NEU.FTZ.AND P1, PT, R27, RZ, PT ;  /* 0x000000ff1b00720b */ /* 0x000fe40003f3d000 */
[----:B------:R-:W-:-:S02]  /*2870*/  IADD3 R5, PT, PT, R5, R2, RZ ;  /* 0x0000000205057210 */ /* 0x000fc40007ffe0ff */
[----:B------:R-:W-:Y:S02]  /*2880*/  PLOP3.LUT P1, PT, P2, P1, PT, 0xf8, 0x8f ;  /* 0x00000000008f781c */ /* 0x000fe40001723f70 */
[----:B------:R-:W-:Y:S02]  /*2890*/  ISETP.GE.U32.AND P2, PT, R5, R0, PT ;  /* 0x000000000500720c */ /* 0x000fe40003f46070 */
[----:B------:R-:W-:Y:S02]  /*28a0*/  LOP3.LUT P5, RZ, R19, 0xff, RZ, 0xc0, !PT ;  /* 0x000000ff13ff7812 */ /* 0x000fe400078ac0ff */
[----:B------:R-:W-:Y:S02]  /*28b0*/  FSETP.NEU.FTZ.AND P6, PT, R25, RZ, PT ;  /* 0x000000ff1900720b */ /* 0x000fe40003fdd000 */
[----:B------:R-:W-:Y:S02]  /*28c0*/  LOP3.LUT P3, RZ, R18, 0xff, RZ, 0xc0, !PT ;  /* 0x000000ff12ff7812 */ /* 0x000fe4000786c0ff */
[----:B------:R-:W-:-:S02]  /*28d0*/  FSETP.NEU.FTZ.AND P4, PT, R26, RZ, PT ;  /* 0x000000ff1a00720b */ /* 0x000fc40003f9d000 */
[----:B------:R-:W-:Y:S02]  /*28e0*/  PLOP3.LUT P5, PT, P5, P6, PT, 0xf8, 0x8f ;  /* 0x00000000008f781c */ /* 0x000fe40002fadf70 */
[----:B------:R-:W-:Y:S02]  /*28f0*/  PLOP3.LUT P3, PT, P3, P4, PT, 0xf8, 0x8f ;  /* 0x00000000008f781c */ /* 0x000fe40001f69f70 */
[----:B------:R-:W-:Y:S02]  /*2900*/  SEL R4, RZ, 0x1, !P0 ;  /* 0x00000001ff047807 */ /* 0x000fe40004000000 */
[----:B------:R-:W-:Y:S02]  /*2910*/  SEL R19, RZ, 0x1, !P5 ;  /* 0x00000001ff137807 */ /* 0x000fe40006800000 */
[----:B------:R-:W-:Y:S02]  /*2920*/  SEL R18, RZ, 0x1, !P3 ;  /* 0x00000001ff127807 */ /* 0x000fe40005800000 */
[----:B------:R-:W-:Y:S01]  /*2930*/  SEL R7, RZ, 0x1, !P1 ;  /* 0x00000001ff077807 */ /* 0x000fe20004800000 */
[----:B------:R-:W-:Y:S06]  /*2940*/  @P2 BRA `(.L_x_1844) ;  /* 0x0000000000d82947 */ /* 0x000fec0003800000 */
[----:B------:R-:W-:Y:S01]  /*2950*/  LOP3.LUT P0, RZ, R37, 0xff, RZ, 0xc0, !PT ;  /* 0x000000ff25ff7812 */ /* 0x000fe2000780c0ff */
[----:B------:R-:W-:Y:S01]  /*2960*/  IMAD.IADD R5, R5, 0x1, R2 ;  /* 0x0000000105057824 */ /* 0x000fe200078e0202 */
[----:B------:R-:W-:Y:S02]  /*2970*/  FSETP.NEU.FTZ.AND P1, PT, R12, RZ, PT ;  /* 0x000000ff0c00720b */ /* 0x000fe40003f3d000 */
[----:B------:R-:W-:Y:S02]  /*2980*/  LOP3.LUT P2, RZ, R28, 0xff, RZ, 0xc0, !PT ;  /* 0x000000ff1cff7812 */ /* 0x000fe4000784c0ff */
[----:B------:R-:W-:Y:S02]  /*2990*/  PLOP3.LUT P0, PT, P0, P1, PT, 0xf8, 0x8f ;  /* 0x00000000008f781c */ /* 0x000fe40000703f70 */
[----:B------:R-:W-:Y:S02]  /*29a0*/  FSETP.NEU.FTZ.AND P1, PT, R15, RZ, PT ;  /* 0x000000ff0f00720b */ /* 0x000fe40003f3d000 */
[----:B------:R-:W-:-:S02]  /*29b0*/  LOP3.LUT P5, RZ, R30, 0xff, RZ, 0xc0, !PT ;  /* 0x000000ff1eff7812 */ /* 0x000fc400078ac0ff */
[----:B------:R-:W-:Y:S02]  /*29c0*/  PLOP3.LUT P1, PT, P2, P1, PT, 0xf8, 0x8f ;  /* 0x00000000008f781c */ /* 0x000fe40001723f70 */
[----:B------:R-:W-:Y:S02]  /*29d0*/  ISETP.GE.U32.AND P2, PT, R5, R0, PT ;  /* 0x000000000500720c */ /* 0x000fe40003f46070 */
[----:B------:R-:W-:Y:S02]  /*29e0*/  FSETP.NEU.FTZ.AND P6, PT, R13, RZ, PT ;  /* 0x000000ff0d00720b */ /* 0x000fe40003fdd000 */
[----:B------:R-:W-:Y:S02]  /*29f0*/  LOP3.LUT P3, RZ, R3, 0xff, RZ, 0xc0, !PT ;  /* 0x000000ff03ff7812 */ /* 0x000fe4000786c0ff */
[----:B------:R-:W-:Y:S02]  /*2a00*/  FSETP.NEU.FTZ.AND P4, PT, R14, RZ, PT ;  /* 0x000000ff0e00720b */ /* 0x000fe40003f9d000 */
[----:B------:R-:W-:-:S02]  /*2a10*/  PLOP3.LUT P5, PT, P5, P6, PT, 0xf8, 0x8f ;  /* 0x00000000008f781c */ /* 0x000fc40002fadf70 */
        /* <DEDUP_REMOVED lines=13> */
[----:B------:R-:W-:Y:S02]  /*2af0*/  LOP3.LUT P4, RZ, R31, 0xff, RZ, 0xc0, !PT ;  /* 0x000000ff1fff7812 */ /* 0x000fe4000788c0ff */
[----:B------:R-:W-:Y:S02]  /*2b00*/  PLOP3.LUT P1, PT, P1, P2, PT, 0xf8, 0x8f ;  /* 0x00000000008f781c */ /* 0x000fe40000f25f70 */
        /* <DEDUP_REMOVED lines=10> */
[----:B------:R-:W-:Y:S02]  /*2bb0*/  LOP3.LUT P0, RZ, R33, 0xff, RZ, 0xc0, !PT ;  /* 0x000000ff21ff7812 */ /* 0x000fe4000780c0ff */
[----:B------:R-:W-:Y:S02]  /*2bc0*/  FSETP.NEU.FTZ.AND P1, PT, R8, RZ, PT ;  /* 0x000000ff0800720b */ /* 0x000fe40003f3d000 */
[----:B------:R-:W-:Y:S02]  /*2bd0*/  LOP3.LUT P5, RZ, R34, 0xff, RZ, 0xc0, !PT ;  /* 0x000000ff22ff7812 */ /* 0x000fe400078ac0ff */
[----:B------:R-:W-:Y:S02]  /*2be0*/  PLOP3.LUT P0, PT, P0, P1, PT, 0xf8, 0x8f ;  /* 0x00000000008f781c */ /* 0x000fe40000703f70 */
[----:B------:R-:W-:Y:S02]  /*2bf0*/  FSETP.NEU.FTZ.AND P6, PT, R9, RZ, PT ;  /* 0x000000ff0900720b */ /* 0x000fe40003fdd000 */
[----:B------:R-:W-:-:S02]  /*2c00*/  LOP3.LUT P3, RZ, R35, 0xff, RZ, 0xc0, !PT ;  /* 0x000000ff23ff7812 */ /* 0x000fc4000786c0ff */
[----:B------:R-:W-:Y:S02]  /*2c10*/  FSETP.NEU.FTZ.AND P4, PT, R10, RZ, PT ;  /* 0x000000ff0a00720b */ /* 0x000fe40003f9d000 */
[----:B------:R-:W-:Y:S02]  /*2c20*/  LOP3.LUT P2, RZ, R36, 0xff, RZ, 0xc0, !PT ;  /* 0x000000ff24ff7812 */ /* 0x000fe4000784c0ff */
[----:B------:R-:W-:Y:S02]  /*2c30*/  FSETP.NEU.FTZ.AND P1, PT, R11, RZ, PT ;  /* 0x000000ff0b00720b */ /* 0x000fe40003f3d000 */
[----:B------:R-:W-:Y:S02]  /*2c40*/  PLOP3.LUT P5, PT, P5, P6, PT, 0xf8, 0x8f ;  /* 0x00000000008f781c */ /* 0x000fe40002fadf70 */
[----:B------:R-:W-:Y:S02]  /*2c50*/  PLOP3.LUT P3, PT, P3, P4, PT, 0xf8, 0x8f ;  /* 0x00000000008f781c */ /* 0x000fe40001f69f70 */
[----:B------:R-:W-:-:S02]  /*2c60*/  PLOP3.LUT P1, PT, P2, P1, PT, 0xf8, 0x8f ;  /* 0x00000000008f781c */ /* 0x000fc40001723f70 */
[----:B------:R-:W-:Y:S02]  /*2c70*/  SEL R33, RZ, 0x1, !P0 ;  /* 0x00000001ff217807 */ /* 0x000fe40004000000 */
[----:B------:R-:W-:Y:S02]  /*2c80*/  SEL R34, RZ, 0x1, !P5 ;  /* 0x00000001ff227807 */ /* 0x000fe40006800000 */
[----:B------:R-:W-:Y:S02]  /*2c90*/  SEL R35, RZ, 0x1, !P3 ;  /* 0x00000001ff237807 */ /* 0x000fe40005800000 */
[----:B------:R-:W-:-:S07]  /*2ca0*/  SEL R36, RZ, 0x1, !P1 ;  /* 0x00000001ff247807 */ /* 0x000fce0004800000 */
.L_x_1844:
[----:B------:R-:W-:Y:S05]  /*2cb0*/  BSYNC.RECONVERGENT B0 ;  /* 0x0000000000007941 */ /* 0x000fea0003800200 */
.L_x_1843:
        /* <DEDUP_REMOVED lines=9> */
.L_x_1836:
        /* <DEDUP_REMOVED lines=16> */
[----:B------:R-:W-:Y:S01]  /*2e50*/  IMAD.U32 R29, RZ, RZ, UR4 ;  /* 0x00000004ff1d7e24 */ /* 0x000fe2000f8e00ff */
[----:B------:R-:W-:Y:S01]  /*2e60*/  MOV R18, UR4 ;  /* 0x0000000400127c02 */ /* 0x000fe20008000f00 */
[----:B------:R-:W-:Y:S01]  /*2e70*/  IMAD.U32 R39, RZ, RZ, UR4 ;  /* 0x00000004ff277e24 */ /* 0x000fe2000f8e00ff */
[----:B------:R-:W-:Y:S01]  /*2e80*/  PRMT R3, R6, 0x7610, R3 ;  /* 0x0000761006037816 */ /* 0x000fe20000000003 */
[----:B------:R-:W-:Y:S01]  /*2e90*/  IMAD.U32 R31, RZ, RZ, UR4 ;  /* 0x00000004ff1f7e24 */ /* 0x000fe2000f8e00ff */
[----:B------:R-:W-:Y:S01]  /*2ea0*/  PRMT R6, R8, 0x7610, R6 ;  /* 0x0000761008067816 */ /* 0x000fe20000000006 */
[----:B------:R-:W-:-:S02]  /*2eb0*/  IMAD.U32 R7, RZ, RZ, UR4 ;  /* 0x00000004ff077e24 */ /* 0x000fc4000f8e00ff */
[----:B------:R-:W-:Y:S02]  /*2ec0*/  IMAD.U32 R19, RZ, RZ, UR4 ;  /* 0x00000004ff137e24 */ /* 0x000fe4000f8e00ff */
[----:B------:R-:W-:Y:S02]  /*2ed0*/  IMAD.U32 R28, RZ, RZ, UR4 ;  /* 0x00000004ff1c7e24 */ /* 0x000fe4000f8e00ff */
        /* <DEDUP_REMOVED lines=29> */
.L_x_1849:
[----:B------:R-:W-:Y:S01]  /*30b0*/  IMAD R6, R2, R5, RZ ;  /* 0x0000000502067224 */ /* 0x000fe200078e02ff */
[----:B------:R-:W-:Y:S01]  /*30c0*/  P2R R7, PR, RZ, 0x2 ;  /* 0x00000002ff077803 */ /* 0x000fe20000000000 */
[----:B------:R-:W-:Y:S01]  /*30d0*/  IMAD.IADD R5, R5, 0x1, R4 ;  /* 0x0000000105057824 */ /* 0x000fe200078e0204 */
[----:B------:R-:W-:Y:S02]  /*30e0*/  LOP3.LUT P1, RZ, R3, 0x8, RZ, 0xc0, !PT ;  /* 0x0000000803ff7812 */ /* 0x000fe4000782c0ff */
[----:B------:R-:W-:-:S05]  /*30f0*/  SHF.R.U32.HI R21, RZ, 0x2, R6 ;  /* 0x00000002ff157819 */ /* 0x000fca0000011606 */
[----:B------:R-:W-:-:S06]  /*3100*/  IMAD.WIDE.U32 R20, R21, 0x10, R16 ;  /* 0x0000001015147825 */ /* 0x000fcc00078e0010 */
[----:B------:R-:W2:Y:S01]  /*3110*/  LDG.E.128 R20, desc[UR36][R20.64] ;  /* 0x0000002414147981 */ /* 0x000ea2000c1e1d00 */
[----:B------:R-:W-:-:S05]  /*3120*/  IMAD R6, R2, R5, RZ ;  /* 0x0000000502067224 */ /* 0x000fca00078e02ff */
[----:B------:R-:W-:-:S05]  /*3130*/  SHF.R.U32.HI R25, RZ, 0x2, R6 ;  /* 0x00000002ff197819 */ /* 0x000fca0000011606 */
[----:B------:R-:W-:-:S06]  /*3140*/  IMAD.WIDE.U32 R24, R25, 0x10, R16 ;  /* 0x0000001019187825 */ /* 0x000fcc00078e0010 */
[----:B------:R-:W3:Y:S01]  /*3150*/  LDG.E.128 R24, desc[UR36][R24.64] ;  /* 0x0000002418187981 */ /* 0x000ee2000c1e1d00 */
[----:B------:R-:W-:-:S04]  /*3160*/  IMAD.IADD R5, R5, 0x1, R4 ;  /* 0x0000000105057824 */ /* 0x000fc800078e0204 */
[----:B------:R-:W-:-:S05]  /*3170*/  IMAD R6, R2, R5, RZ ;  /* 0x0000000502067224 */ /* 0x000fca00078e02ff */
[----:B------:R-:W-:-:S05]  /*3180*/  SHF.R.U32.HI R13, RZ, 0x2, R6 ;  /* 0x00000002ff0d7819 */ /* 0x000fca0000011606 */
[----:B------:R-:W-:-:S06]  /*3190*/  IMAD.WIDE.U32 R12, R13, 0x10, R16 ;  /* 0x000000100d0c7825 */ /* 0x000fcc00078e0010 */
[----:B------:R-:W4:Y:S01]  /*31a0*/  LDG.E.128 R12, desc[UR36][R12.64] ;  /* 0x000000240c0c7981 */ /* 0x000f22000c1e1d00 */
[----:B------:R-:W-:-:S05]  /*31b0*/  IADD3 R5, PT, PT, R5, R4, RZ ;  /* 0x0000000405057210 */ /* 0x000fca0007ffe0ff */
[----:B------:R-:W-:Y:S01]  /*31c0*/  IMAD R6, R2, R5, RZ ;  /* 0x0000000502067224 */ /* 0x000fe200078e02ff */
        /* <DEDUP_REMOVED lines=9> */
[----:B------:R-:W-:Y:S02]  /*3260*/  P2R R10, PR, RZ, 0x10 ;  /* 0x00000010ff0a7803 */ /* 0x000fe40000000000 */
[----:B------:R-:W-:Y:S02]  /*3270*/  PLOP3.LUT P3, PT, P3, P6, PT, 0xf8, 0x8f ;  /* 0x00000000008f781c */ /* 0x000fe40001f6df70 */
[----:B---3--:R-:W-:Y:S02]  /*3280*/  FSETP.NEU.FTZ.AND P6, PT, R24, RZ, PT ;  /* 0x000000ff1800720b */ /* 0x008fe40003fdd000 */
[----:B------:R-:W-:-:S02]  /*3290*/  LOP3.LUT P4, RZ, R3, 0x1, RZ, 0xc0, !PT ;  /* 0x0000000103ff7812 */ /* 0x000fc4000788c0ff */
[----:B------:R-:W-:Y:S02]  /*32a0*/  PLOP3.LUT P2, PT, P2, P6, PT, 0xf8, 0x8f ;  /* 0x00000000008f781c */ /* 0x000fe4000174df70 */
[----:B------:R-:W-:Y:S02]  /*32b0*/  FSETP.NEU.FTZ.AND P6, PT, R25, RZ, PT ;  /* 0x000000ff1900720b */ /* 0x000fe40003fdd000 */
[----:B------:R-:W-:Y:S02]  /*32c0*/  LOP3.LUT P5, RZ, R3, 0x2, RZ, 0xc0, !PT ;  /* 0x0000000203ff7812 */ /* 0x000fe400078ac0ff */
[----:B------:R-:W-:Y:S02]  /*32d0*/  PLOP3.LUT P4, PT, P4, P6, PT, 0xf8, 0x8f ;  /* 0x00000000008f781c */ /* 0x000fe4000278df70 */
[----:B------:R-:W-:Y:S02]  /*32e0*/  FSETP.NEU.FTZ.AND P6, PT, R26, RZ, PT ;  /* 0x000000ff1a00720b */ /* 0x000fe40003fdd000 */
[----:B------:R-:W-:-:S02]  /*32f0*/  P2R R8, PR, RZ, 0x4 ;  /* 0x00000004ff087803 */ /* 0x000fc40000000000 */
[C---:B------:R-:W-:Y:S02]  /*3300*/  LOP3.LUT P0, RZ, R3.reuse, 0x4, RZ, 0xc0, !PT ;  /* 0x0000000403ff7812 */ /* 0x040fe4000780c0ff */
[C---:B------:R-:W-:Y:S02]  /*3310*/  LOP3.LUT P2, RZ, R3.reuse, 0x10, RZ, 0xc0, !PT ;  /* 0x0000001003ff7812 */ /* 0x040fe4000784c0ff */
[----:B------:R-:W-:Y:S02]  /*3320*/  PLOP3.LUT P5, PT, P5, P6, PT, 0xf8, 0x8f ;  /* 0x00000000008f781c */ /* 0x000fe40002fadf70 */
[----:B------:R-:W-:Y:S02]  /*3330*/  LOP3.LUT R3, R3, 0xfffffffe, RZ, 0xc0, !PT ;  /* 0xfffffffe03037812 */ /* 0x000fe400078ec0ff */
[----:B------:R-:W-:Y:S02]  /*3340*/  FSETP.NEU.FTZ.AND P6, PT, R27, RZ, PT ;  /* 0x000000ff1b00720b */ /* 0x000fe40003fdd000 */
[----:B------:R-:W-:-:S02]  /*3350*/  @P4 LOP3.LUT R3, R3, 0x1, RZ, 0xfc, !PT ;  /* 0x0000000103034812 */ /* 0x000fc400078efcff */
[----:B------:R-:W-:Y:S02]  /*3360*/  P2R R9, PR, RZ, 0x8 ;  /* 0x00000008ff097803 */ /* 0x000fe40000000000 */
[C---:B------:R-:W-:Y:S02]  /*3370*/  LOP3.LUT P3, RZ, R3.reuse, 0x20, RZ, 0xc0, !PT ;  /* 0x0000002003ff7812 */ /* 0x040fe4000786c0ff */
[C---:B------:R-:W-:Y:S02]  /*3380*/  LOP3.LUT P4, RZ, R3.reuse, 0x40, RZ, 0xc0, !PT ;  /* 0x0000004003ff7812 */ /* 0x040fe4000788c0ff */
[----:B------:R-:W-:Y:S02]  /*3390*/  LOP3.LUT R3, R3, 0xfffffffd, RZ, 0xc0, !PT ;  /* 0xfffffffd03037812 */ /* 0x000fe400078ec0ff */
[----:B------:R-:W-:Y:S02]  /*33a0*/  PLOP3.LUT P0, PT, P0, P6, PT, 0xf8, 0x8f ;  /* 0x00000000008f781c */ /* 0x000fe4000070df70 */
[----:B------:R-:W-:-:S02]  /*33b0*/  @P5 LOP3.LUT R3, R3, 0x2, RZ, 0xfc, !PT ;  /* 0x0000000203035812 */ /* 0x000fc400078efcff */
[----:B----4-:R-:W-:Y:S02]  /*33c0*/  FSETP.NEU.FTZ.AND P6, PT, R12, RZ, PT ;  /* 0x000000ff0c00720b */ /* 0x010fe40003fdd000 */
[C---:B------:R-:W-:Y:S02]  /*33d0*/  LOP3.LUT P5, RZ, R3.reuse, 0x80, RZ, 0xc0, !PT ;  /* 0x0000008003ff7812 */ /* 0x040fe400078ac0ff */
[----:B------:R-:W-:Y:S02]  /*33e0*/  LOP3.LUT R3, R3, 0xfffffffb, RZ, 0xc0, !PT ;  /* 0xfffffffb03037812 */ /* 0x000fe400078ec0ff */
[----:B------:R-:W-:Y:S02]  /*33f0*/  PLOP3.LUT P1, PT, P1, P6, PT, 0xf8, 0x8f ;  /* 0x00000000008f781c */ /* 0x000fe40000f2df70 */
[----:B------:R-:W-:Y:S02]  /*3400*/  FSETP.NEU.FTZ.AND P6, PT, R13, RZ, PT ;  /* 0x000000ff0d00720b */ /* 0x000fe40003fdd000 */
[----:B------:R-:W-:-:S02]  /*3410*/  @P0 LOP3.LUT R3, R3, 0x4, RZ, 0xfc, !PT ;  /* 0x0000000403030812 */ /* 0x000fc400078efcff */
[----:B------:R-:W-:Y:S02]  /*3420*/  PLOP3.LUT P2, PT, P2, P6, PT, 0xf8, 0x8f ;  /* 0x00000000008f781c */ /* 0x000fe4000174df70 */
[C---:B------:R-:W-:Y:S02]  /*3430*/  LOP3.LUT P0, RZ, R3.reuse, 0x100, RZ, 0xc0, !PT ;  /* 0x0000010003ff7812 */ /* 0x040fe4000780c0ff */
[----:B------:R-:W-:Y:S02]  /*3440*/  LOP3.LUT R3, R3, 0xfffffff7, RZ, 0xc0, !PT ;  /* 0xfffffff703037812 */ /* 0x000fe400078ec0ff */
[----:B------:R-:W-:Y:S02]  /*3450*/  FSETP.NEU.FTZ.AND P6, PT, R14, RZ, PT ;  /* 0x000000ff0e00720b */ /* 0x000fe40003fdd000 */
[----:B------:R-:W-:Y:S02]  /*3460*/  @P1 LOP3.LUT R3, R3, 0x8, RZ, 0xfc, !PT ;  /* 0x0000000803031812 */ /* 0x000fe400078efcff */
[----:B------:R-:W-:-:S02]  /*3470*/  PLOP3.LUT P3, PT, P3, P6, PT, 0xf8, 0x8f ;  /* 0x00000000008f781c */ /* 0x000fc40001f6df70 */
[C---:B------:R-:W-:Y:S02]  /*3480*/  LOP3.LUT P1, RZ, R3.reuse, 0x200, RZ, 0xc0, !PT ;  /* 0x0000020003ff7812 */ /* 0x040fe4000782c0ff */
[----:B------:R-:W-:Y:S02]  /*3490*/  LOP3.LUT R3, R3, 0xffffffef, RZ, 0xc0, !PT ;  /* 0xffffffef03037812 */ /* 0x000fe400078ec0ff */
[----:B------:R-:W-:Y:S02]  /*34a0*/  FSETP.NEU.FTZ.AND P6, PT, R15, RZ, PT ;  /* 0x000000ff0f00720b */ /* 0x000fe40003fdd000 */
[----:B------:R-:W-:Y:S02]  /*34b0*/  @P2 LOP3.LUT R3, R3, 0x10, RZ, 0xfc, !PT ;  /* 0x0000001003032812 */ /* 0x000fe400078efcff */
[----:B------:R-:W-:Y:S02]  /*34c0*/  PLOP3.LUT P4, PT, P4, P6, PT, 0xf8, 0x8f ;  /* 0x00000000008f781c */ /* 0x000fe4000278df70 */
[----:B------:R-:W-:-:S04]  /*34d0*/  LOP3.LUT R3, R3, 0xffffffdf, RZ, 0xc0, !PT ;  /* 0xffffffdf03037812 */ /* 0x000fc800078ec0ff */
[----:B------:R-:W-:Y:S02]  /*34e0*/  @P3 LOP3.LUT R3, R3, 0x20, RZ, 0xfc, !PT ;  /* 0x0000002003033812 */ /* 0x000fe400078efcff */
[----:B------:R-:W-:Y:S02]  /*34f0*/  ISETP.NE.AND P3, PT, R9, RZ, PT ;  /* 0x000000ff0900720c */ /* 0x000fe40003f65270 */
[----:B------:R-:W-:Y:S02]  /*3500*/  SHF.R.U32.HI R9, RZ, 0x2, R6 ;  /* 0x00000002ff097819 */ /* 0x000fe40000011606 */
[----:B------:R-:W-:Y:S02]  /*3510*/  ISETP.NE.AND P2, PT, R8, RZ, PT ;  /* 0x000000ff0800720c */ /* 0x000fe40003f45270 */
[----:B------:R-:W-:Y:S01]  /*3520*/  LOP3.LUT R3, R3, 0xffffffbf, RZ, 0xc0, !PT ;  /* 0xffffffbf03037812 */ /* 0x000fe200078ec0ff */
[----:B------:R-:W-:-:S03]  /*3530*/  IMAD.WIDE.U32 R8, R9, 0x10, R16 ;  /* 0x0000001009087825 */ /* 0x000fc600078e0010 */
[----:B------:R-:W-:Y:S02]  /*3540*/  @P4 LOP3.LUT R3, R3, 0x40, RZ, 0xfc, !PT ;  /* 0x0000004003034812 */ /* 0x000fe400078efcff */
[----:B------:R-:W-:Y:S02]  /*3550*/  ISETP.NE.AND P4, PT, R10, RZ, PT ;  /* 0x000000ff0a00720c */ /* 0x000fe40003f85270 */
[----:B------:R-:W2:Y:S01]  /*3560*/  LDG.E.128 R8, desc[UR36][R8.64] ;  /* 0x0000002408087981 */ /* 0x000ea2000c1e1d00 */
[----:B------:R-:W-:Y:S01]  /*3570*/  LOP3.LUT R3, R3, 0xffffff7f, RZ, 0xc0, !PT ;  /* 0xffffff7f03037812 */ /* 0x000fe200078ec0ff */
[----:B------:R-:W-:Y:S01]  /*3580*/  IMAD.IADD R5, R5, 0x1, R4 ;  /* 0x0000000105057824 */ /* 0x000fe200078e0204 */
        /* <DEDUP_REMOVED lines=12> */
[----:B------:R-:W-:Y:S01]  /*3650*/  ISETP.NE.AND P1, PT, R7, RZ, PT ;  /* 0x000000ff0700720c */ /* 0x000fe20003f25270 */
[----:B------:R-:W-:-:S03]  /*3660*/  IMAD R7, R4, 0x3, R5 ;  /* 0x0000000304077824 */ /* 0x000fc600078e0205 */
[----:B------:R-:W-:Y:S02]  /*3670*/  PLOP3.LUT P1, PT, P1, P6, PT, 0xf8, 0x8f ;  /* 0x00000000008f781c */ /* 0x000fe40000f2df70 */
[----:B------:R-:W-:Y:S02]  /*3680*/  ISETP.GE.U32.AND P6, PT, R7, R0, PT ;  /* 0x000000000700720c */ /* 0x000fe40003fc6070 */
[----:B------:R-:W-:Y:S02]  /*3690*/  ISETP.NE.AND P5, PT, R18, RZ, PT ;  /* 0x000000ff1200720c */ /* 0x000fe40003fa5270 */
[----:B------:R-:W-:-:S09]  /*36a0*/  ISETP.NE.AND P0, PT, R19, RZ, PT ;  /* 0x000000ff1300720c */ /* 0x000fd20003f05270 */
[----:B------:R-:W-:Y:S05]  /*36b0*/  @!P6 BRA `(.L_x_1849) ;  /* 0xfffffff8007ce947 */ /* 0x000fea000383ffff */
[----:B------:R-:W-:Y:S05]  /*36c0*/  BSYNC.RECONVERGENT B1 ;  /* 0x0000000000017941 */ /* 0x000fea0003800200 */
.L_x_1848:
        /* <DEDUP_REMOVED lines=15> */
[----:B------:R-:W-:Y:S02]  /*37c0*/  SEL R30, RZ, 0x1, !P1 ;  /* 0x00000001ff1e7807 */ /* 0x000fe40004800000 */
[----:B------:R-:W-:Y:S02]  /*37d0*/  ISETP.NE.AND P1, PT, R32, RZ, PT ;  /* 0x000000ff2000720c */ /* 0x000fe40003f25270 */
[----:B------:R-:W-:-:S02]  /*37e0*/  LOP3.LUT P6, RZ, R3, 0x200, RZ, 0xc0, !PT ;  /* 0x0000020003ff7812 */ /* 0x000fc400078cc0ff */
[C---:B------:R-:W-:Y:S02]  /*37f0*/  LOP3.LUT P0, RZ, R3.reuse, 0x100, RZ, 0xc0, !PT ;  /* 0x0000010003ff7812 */ /* 0x040fe4000780c0ff */
[C---:B------:R-:W-:Y:S02]  /*3800*/  LOP3.LUT P5, RZ, R3.reuse, 0x80, RZ, 0xc0, !PT ;  /* 0x0000008003ff7812 */ /* 0x040fe400078ac0ff */
[C---:B------:R-:W-:Y:S02]  /*3810*/  LOP3.LUT P4, RZ, R3.reuse, 0x40, RZ, 0xc0, !PT ;  /* 0x0000004003ff7812 */ /* 0x040fe4000788c0ff */
[C---:B------:R-:W-:Y:S02]  /*3820*/  LOP3.LUT P3, RZ, R3.reuse, 0x20, RZ, 0xc0, !PT ;  /* 0x0000002003ff7812 */ /* 0x040fe4000786c0ff */
[----:B------:R-:W-:Y:S02]  /*3830*/  LOP3.LUT P2, RZ, R3, 0x10, RZ, 0xc0, !PT ;  /* 0x0000001003ff7812 */ /* 0x000fe4000784c0ff */
[----:B------:R-:W-:-:S02]  /*3840*/  SEL R3, RZ, 0x1, !P1 ;  /* 0x00000001ff037807 */ /* 0x000fc40004800000 */
[----:B------:R-:W-:Y:S02]  /*3850*/  ISETP.NE.AND P1, PT, R33, RZ, PT ;  /* 0x000000ff2100720c */ /* 0x000fe40003f25270 */
[----:B------:R-:W-:Y:S02]  /*3860*/  PRMT R39, R3, 0x7610, R39 ;  /* 0x0000761003277816 */ /* 0x000fe40000000027 */
[----:B------:R-:W-:Y:S02]  /*3870*/  SEL R29, RZ, 0x1, !P1 ;  /* 0x00000001ff1d7807 */ /* 0x000fe40004800000 */
[----:B------:R-:W-:Y:S02]  /*3880*/  ISETP.NE.AND P1, PT, R34, RZ, PT ;  /* 0x000000ff2200720c */ /* 0x000fe40003f25270 */
[----:B------:R-:W-:Y:S02]  /*3890*/  SEL R32, RZ, 0x1, !P2 ;  /* 0x00000001ff207807 */ /* 0x000fe40005000000 */
[----:B------:R-:W-:-:S02]  /*38a0*/  SEL R38, RZ, 0x1, !P1 ;  /* 0x00000001ff267807 */ /* 0x000fc40004800000 */
[----:B------:R-:W-:Y:S02]  /*38b0*/  SEL R33, RZ, 0x1, !P3 ;  /* 0x00000001ff217807 */ /* 0x000fe40005800000 */
[----:B------:R-:W-:Y:S02]  /*38c0*/  SEL R34, RZ, 0x1, !P4 ;  /* 0x00000001ff227807 */ /* 0x000fe40006000000 */
[----:B------:R-:W-:Y:S02]  /*38d0*/  SEL R35, RZ, 0x1, !P5 ;  /* 0x00000001ff237807 */ /* 0x000fe40006800000 */
[----:B------:R-:W-:Y:S02]  /*38e0*/  SEL R36, RZ, 0x1, !P0 ;  /* 0x00000001ff247807 */ /* 0x000fe40004000000 */
[----:B------:R-:W-:Y:S02]  /*38f0*/  SEL R37, RZ, 0x1, !P6 ;  /* 0x00000001ff257807 */ /* 0x000fe40007000000 */
[----:B------:R-:W-:-:S07]  /*3900*/  PRMT R3, R38, 0x7610, R3 ;  /* 0x0000761026037816 */ /* 0x000fce0000000003 */
.L_x_1847:
[----:B------:R-:W-:Y:S05]  /*3910*/  BSYNC.RECONVERGENT B0 ;  /* 0x0000000000007941 */ /* 0x000fea0003800200 */
.L_x_1846:
        /* <DEDUP_REMOVED lines=27> */
.L_x_1851:
[----:B------:R-:W-:Y:S05]  /*3ad0*/  BSYNC.RECONVERGENT B0 ;  /* 0x0000000000007941 */ /* 0x000fea0003800200 */
.L_x_1850:
[----:B------:R-:W-:Y:S04]  /*3ae0*/  BSSY.RECONVERGENT B0, `(.L_x_1852) ;  /* 0x000004b000007945 */ /* 0x000fe80003800200 */
[----:B------:R-:W-:Y:S05]  /*3af0*/  @P0 BRA `(.L_x_1853) ;  /* 0x0000000400240947 */ /* 0x000fea0003800000 */
[----:B------:R-:W-:Y:S01]  /*3b00*/  LOP3.LUT P0, RZ, R6, 0xff, RZ, 0xc0, !PT ;  /* 0x000000ff06ff7812 */ /* 0x000fe2000780c0ff */
[----:B------:R-:W-:Y:S01]  /*3b10*/  IMAD.IADD R5, R5, 0x1, R4 ;  /* 0x0000000105057824 */ /* 0x000fe200078e0204 */
[----:B-----5:R-:W-:Y:S02]  /*3b20*/  FSETP.NEU.FTZ.AND P1, PT, R20, RZ, PT ;  /* 0x000000ff1400720b */ /* 0x020fe40003f3d000 */
        /* <DEDUP_REMOVED lines=70> */
.L_x_1853:
[----:B------:R-:W-:Y:S05]  /*3f90*/  BSYNC.RECONVERGENT B0 ;  /* 0x0000000000007941 */ /* 0x000fea0003800200 */
.L_x_1852:
        /* <DEDUP_REMOVED lines=9> */
.L_x_1845:
        /* <DEDUP_REMOVED lines=55> */
.L_x_1863:
[----:B------:R-:W-:Y:S01]  /*43a0*/  ISETP.NE.AND P5, PT, R37, RZ, PT ;  /* 0x000000ff2500720c */ /* 0x000fe20003fa5270 */
[----:B------:R-:W0:-:S12]  /*43b0*/  LDCU UR4, c[0x0][0x390] ;  /* 0x00007200ff0477ac */ /* 0x000e180008000800 */
[----:B------:R-:W-:Y:S05]  /*43c0*/  @P5 BRA `(.L_x_1857) ;  /* 0x0000000000385947 */ /* 0x000fea0003800000 */
[----:B------:R-:W2:Y:S02]  /*43d0*/  LDG.E.128 R16, desc[UR36][R38.64] ;  /* 0x0000002426107981 */ /* 0x000ea4000c1e1d00 */
[----:B--2---:R-:W-:Y:S01]  /*43e0*/  MOV R23, R19 ;  /* 0x0000001300177202 */ /* 0x004fe20000000f00 */
[--C-:B------:R-:W-:Y:S01]  /*43f0*/  IMAD.MOV.U32 R22, RZ, RZ, R18.reuse ;  /* 0x000000ffff167224 */ /* 0x100fe200078e0012 */
[----:B------:R-:W-:Y:S01]  /*4400*/  MOV R20, R16 ;  /* 0x0000001000147202 */ /* 0x000fe20000000f00 */
[----:B------:R-:W-:Y:S01]  /*4410*/  IMAD.MOV.U32 R21, RZ, RZ, R17 ;  /* 0x000000ffff157224 */ /* 0x000fe200078e0011 */
[----:B------:R-:W-:Y:S01]  /*4420*/  MOV R9, R17 ;  /* 0x0000001100097202 */ /* 0x000fe20000000f00 */
[----:B------:R-:W-:Y:S01]  /*4430*/  IMAD.MOV.U32 R11, RZ, RZ, R19 ;  /* 0x000000ffff0b7224 */ /* 0x000fe200078e0013 */
[----:B------:R-:W-:Y:S01]  /*4440*/  MOV R14, R18 ;  /* 0x00000012000e7202 */ /* 0x000fe20000000f00 */
[----:B------:R-:W-:Y:S02]  /*4450*/  IMAD.MOV.U32 R10, RZ, RZ, R18 ;  /* 0x000000ffff0a7224 */ /* 0x000fe400078e0012 */
[----:B------:R-:W-:-:S02]  /*4460*/  IMAD.MOV.U32 R8, RZ, RZ, R16 ;  /* 0x000000ffff087224 */ /* 0x000fc400078e0010 */
[----:B------:R-:W-:Y:S02]  /*4470*/  IMAD.MOV.U32 R15, RZ, RZ, R19 ;  /* 0x000000ffff0f7224 */ /* 0x000fe400078e0013 */
[----:B------:R-:W-:Y:S02]  /*4480*/  IMAD.MOV.U32 R13, RZ, RZ, R17 ;  /* 0x000000ffff0d7224 */ /* 0x000fe400078e0011 */
[----:B------:R-:W-:Y:S01]  /*4490*/  IMAD.MOV.U32 R12, RZ, RZ, R16 ;  /* 0x000000ffff0c7224 */ /* 0x000fe200078e0010 */
[----:B------:R-:W-:Y:S06]  /*44a0*/  BRA `(.L_x_1858) ;  /* 0x0000003c00f87947 */ /* 0x000fec0003800000 */
.L_x_1857:
[----:B------:R-:W1:Y:S01]  /*44b0*/  LDCU.64 UR30, c[0x0][0x3c8] ;  /* 0x00007900ff1e77ac */ /* 0x000e620008000a00 */
[----:B------:R-:W-:Y:S01]  /*44c0*/  HFMA2 R34, -RZ, RZ, 0, 0 ;  /* 0x00000000ff227431 */ /* 0x000fe200000001ff */
        /* <DEDUP_REMOVED lines=293> */
.L_x_1859:
[----:B------:R-:W-:-:S04]  /*5720*/  LOP3.LUT R13, R0, 0xfffffff0, RZ, 0xc0, !PT ;  /* 0xfffffff0000d7812 */ /* 0x000fc800078ec0ff */
[----:B------:R-:W-:-:S05]  /*5730*/  IADD3 R12, P6, PT, R13, R38, RZ ;  /* 0x000000260d0c7210 */ /* 0x000fca0007fde0ff */
[----:B------:R-:W-:-:S06]  /*5740*/  IMAD.X R13, RZ, RZ, R39, P6 ;  /* 0x000000ffff0d7224 */ /* 0x000fcc00030e0627 */
[----:B------:R-:W5:Y:S01]  /*5750*/  LDG.E.128 R12, desc[UR36][R12.64] ;  /* 0x000000240c0c7981 */ /* 0x000f62000c1e1d00 */
[----:B------:R-:W-:Y:S01]  /*5760*/  MOV R6, RZ ;  /* 0x000000ff00067202 */ /* 0x000fe20000000f00 */
[----:B0-----:R-:W-:-:S04]  /*5770*/  VIADD R7, R35, UR4 ;  /* 0x0000000423077c36 */ /* 0x001fc80008000000 */
        /* <DEDUP_REMOVED lines=235> */
.L_x_1860:
[----:B------:R-:W-:-:S04]  /*6630*/  LOP3.LUT R9, R0, 0xfffffff0, RZ, 0xc0, !PT ;  /* 0xfffffff000097812 */ /* 0x000fc800078ec0ff */
[----:B------:R-:W-:-:S05]  /*6640*/  IADD3 R8, P6, PT, R9, R38, RZ ;  /* 0x0000002609087210 */ /* 0x000fca0007fde0ff */
[----:B------:R-:W-:-:S06]  /*6650*/  IMAD.X R9, RZ, RZ, R39, P6 ;  /* 0x000000ffff097224 */ /* 0x000fcc00030e0627 */
[----:B------:R-:W5:Y:S01]  /*6660*/  LDG.E.128 R8, desc[UR36][R8.64] ;  /* 0x0000002408087981 */ /* 0x000f62000c1e1d00 */
[----:B------:R-:W-:Y:S02]  /*6670*/  HFMA2 R6, -RZ, RZ, 0, 0 ;  /* 0x00000000ff067431 */ /* 0x000fe400000001ff */
[----:B------:R-:W-:-:S04]  /*6680*/  VIADD R7, R7, UR4 ;  /* 0x0000000407077c36 */ /* 0x000fc80008000000 */
        /* <DEDUP_REMOVED lines=235> */
.L_x_1861:
[----:B------:R-:W-:-:S04]  /*7540*/  LOP3.LUT R21, R0, 0xfffffff0, RZ, 0xc0, !PT ;  /* 0xfffffff000157812 */ /* 0x000fc800078ec0ff */
[----:B------:R-:W-:-:S05]  /*7550*/  IADD3 R20, P6, PT, R21, R38, RZ ;  /* 0x0000002615147210 */ /* 0x000fca0007fde0ff */
[----:B------:R-:W-:-:S06]  /*7560*/  IMAD.X R21, RZ, RZ, R39, P6 ;  /* 0x000000ffff157224 */ /* 0x000fcc00030e0627 */
[----:B------:R-:W5:Y:S01]  /*7570*/  LDG.E.128 R20, desc[UR36][R20.64] ;  /* 0x0000002414147981 */ /* 0x000f62000c1e1d00 */
        /* <DEDUP_REMOVED lines=237> */
.L_x_1862:
[----:B------:R-:W-:-:S04]  /*8450*/  LOP3.LUT R17, R0, 0xfffffff0, RZ, 0xc0, !PT ;  /* 0xfffffff000117812 */ /* 0x000fc800078ec0ff */
[----:B------:R-:W-:-:S05]  /*8460*/  IADD3 R16, P5, PT, R17, R38, RZ ;  /* 0x0000002611107210 */ /* 0x000fca0007fbe0ff */
[----:B------:R-:W-:-:S06]  /*8470*/  IMAD.X R17, RZ, RZ, R39, P5 ;  /* 0x000000ffff117224 */ /* 0x000fcc00028e0627 */
[----:B------:R-:W5:Y:S02]  /*8480*/  LDG.E.128 R16, desc[UR36][R16.64] ;  /* 0x0000002410107981 */ /* 0x000f64000c1e1d00 */
.L_x_1858:
[----:B-----5:R-:W-:Y:S01]  /*8490*/  FSETP.NEU.FTZ.AND P5, PT, R12, RZ, PT ;  /* 0x000000ff0c00720b */ /* 0x020fe20003fbd000 */
[----:B------:R-:W1:Y:S01]  /*84a0*/  LDCU UR5, c[0x0][0x388] ;  /* 0x00007100ff0577ac */ /* 0x000e620008000800 */
[----:B------:R-:W-:Y:S02]  /*84b0*/  P2R R28, PR, RZ, 0x1 ;  /* 0x00000001ff1c7803 */ /* 0x000fe40000000000 */
[----:B------:R-:W-:Y:S02]  /*84c0*/  PLOP3.LUT P4, PT, P4, P5, PT, 0xf8, 0x8f ;  /* 0x00000000008f781c */ /* 0x000fe4000278bf70 */
[----:B------:R-:W-:Y:S02]  /*84d0*/  FSETP.NEU.FTZ.AND P5, PT, R13, RZ, PT ;  /* 0x000000ff0d00720b */ /* 0x000fe40003fbd000 */
[----:B------:R-:W-:Y:S02]  /*84e0*/  P2R R26, PR, RZ, 0x10 ;  /* 0x00000010ff1a7803 */ /* 0x000fe40000000000 */
[----:B------:R-:W-:-:S02]  /*84f0*/  LOP3.LUT P4, RZ, R3, 0x80, RZ, 0xc0, !PT ;  /* 0x0000008003ff7812 */ /* 0x000fc4000788c0ff */
[----:B------:R-:W-:Y:S02]  /*8500*/  PLOP3.LUT P3, PT, P3, P5, PT, 0xf8, 0x8f ;  /* 0x00000000008f781c */ /* 0x000fe40001f6bf70 */
[----:B------:R-:W-:Y:S02]  /*8510*/  P2R R25, PR, RZ, 0x10 ;  /* 0x00000010ff197803 */ /* 0x000fe40000000000 */
[C---:B------:R-:W-:Y:S02]  /*8520*/  LOP3.LUT P4, RZ, R3.reuse, 0x40, RZ, 0xc0, !PT ;  /* 0x0000004003ff7812 */ /* 0x040fe4000788c0ff */
[----:B------:R-:W-:Y:S02]  /*8530*/  FSETP.NEU.FTZ.AND P5, PT, R14, RZ, PT ;  /* 0x000000ff0e00720b */ /* 0x000fe40003fbd000 */
[----:B------:R-:W-:Y:S02]  /*8540*/  P2R R24, PR, RZ, 0x10 ;  /* 0x00000010ff187803 */ /* 0x000fe40000000000 */
[----:B------:R-:W-:-:S02]  /*8550*/  LOP3.LUT P4, RZ, R3, 0x20, RZ, 0xc0, !PT ;  /* 0x0000002003ff7812 */ /* 0x000fc4000788c0ff */
[----:B------:R-:W-:Y:S02]  /*8560*/  PLOP3.LUT P2, PT, P2, P5, PT, 0xf8, 0x8f ;  /* 0x00000000008f781c */ /* 0x000fe4000174bf70 */
[----:B------:R-:W-:Y:S02]  /*8570*/  P2R R7, PR, RZ, 0x10 ;  /* 0x00000010ff077803 */ /* 0x000fe40000000000 */
[----:B------:R-:W-:Y:S02]  /*8580*/  LOP3.LUT P4, RZ, R3, 0x10, RZ, 0xc0, !PT ;  /* 0x0000001003ff7812 */ /* 0x000fe4000788c0ff */
[----:B------:R-:W-:Y:S02]  /*8590*/  FSETP.NEU.FTZ.AND P5, PT, R15, RZ, PT ;  /* 0x000000ff0f00720b */ /* 0x000fe40003fbd000 */
[----:B------:R-:W-:Y:S02]  /*85a0*/  P2R R6, PR, RZ, 0x10 ;  /* 0x00000010ff067803 */ /* 0x000fe40000000000 */
[----:B------:R-:W-:-:S02]  /*85b0*/  LOP3.LUT P4, RZ, R3, 0x8, RZ, 0xc0, !PT ;  /* 0x0000000803ff7812 */ /* 0x000fc4000788c0ff */
[----:B------:R-:W-:Y:S02]  /*85c0*/  PLOP3.LUT P1, PT, P1, P5, PT, 0xf8, 0x8f ;  /* 0x00000000008f781c */ /* 0x000fe40000f2bf70 */
[C---:B------:R-:W-:Y:S02]  /*85d0*/  LOP3.LUT P0, RZ, R3.reuse, 0x1, RZ, 0xc0, !PT ;  /* 0x0000000103ff7812 */ /* 0x040fe4000780c0ff */
[----:B------:R-:W-:Y:S02]  /*85e0*/  FSETP.NEU.FTZ.AND P5, PT, R8, RZ, PT ;  /* 0x000000ff0800720b */ /* 0x000fe40003fbd000 */
[----:B------:R-:W-:Y:S02]  /*85f0*/  P2R R2, PR, RZ, 0x10 ;  /* 0x00000010ff027803 */ /* 0x000fe40000000000 */
[----:B------:R-:W-:Y:S02]  /*8600*/  LOP3.LUT P4, RZ, R3, 0x4, RZ, 0xc0, !PT ;  /* 0x0000000403ff7812 */ /* 0x000fe4000788c0ff */
[----:B------:R-:W-:-:S02]  /*8610*/  PLOP3.LUT P0, PT, P0, P5, PT, 0xf8, 0x8f ;  /* 0x00000000008f781c */ /* 0x000fc4000070bf70 */
[C---:B------:R-:W-:Y:S02]  /*8620*/  LOP3.LUT P6, RZ, R3.reuse, 0x400, RZ, 0xc0, !PT ;  /* 0x0000040003ff7812 */ /* 0x040fe400078cc0ff */
[----:B------:R-:W-:Y:S02]  /*8630*/  P2R R0, PR, RZ, 0x10 ;  /* 0x00000010ff007803 */ /* 0x000fe40000000000 */
[----:B------:R-:W-:Y:S02]  /*8640*/  LOP3.LUT P4, RZ, R3, 0x2, RZ, 0xc0, !PT ;  /* 0x0000000203ff7812 */ /* 0x000fe4000788c0ff */
[----:B------:R-:W-:Y:S02]  /*8650*/  FSETP.NEU.FTZ.AND P5, PT, R9, RZ, PT ;  /* 0x000000ff0900720b */ /* 0x000fe40003fbd000 */
[----:B------:R-:W-:Y:S02]  /*8660*/  P2R R27, PR, RZ, 0x40 ;  /* 0x00000040ff1b7803 */ /* 0x000fe40000000000 */
[----:B------:R-:W-:-:S02]  /*8670*/  LOP3.LUT P6, RZ, R3, 0x100, RZ, 0xc0, !PT ;  /* 0x0000010003ff7812 */ /* 0x000fc400078cc0ff */
[----:B------:R-:W-:Y:S02]  /*8680*/  LOP3.LUT R3, R3, 0xfffffffe, RZ, 0xc0, !PT ;  /* 0xfffffffe03037812 */ /* 0x000fe400078ec0ff */
[----:B------:R-:W-:Y:S02]  /*8690*/  PLOP3.LUT P4, PT, P4, P5, PT, 0xf8, 0x8f ;  /* 0x00000000008f781c */ /* 0x000fe4000278bf70 */
[----:B------:R-:W-:Y:S02]  /*86a0*/  @P0 LOP3.LUT R3, R3, 0x1, RZ, 0xfc, !PT ;  /* 0x0000000103030812 */ /* 0x000fe400078efcff */
[----:B------:R-:W-:Y:S02]  /*86b0*/  FSETP.NEU.FTZ.AND P5, PT, R10, RZ, PT ;  /* 0x000000ff0a00720b */ /* 0x000fe40003fbd000 */
[C---:B------:R-:W-:Y:S02]  /*86c0*/  LOP3.LUT P0, RZ, R3.reuse, 0x200, RZ, 0xc0, !PT ;  /* 0x0000020003ff7812 */ /* 0x040fe4000780c0ff */
[----:B------:R-:W-:-:S05]  /*86d0*/  LOP3.LUT R3, R3, 0xfffffffd, RZ, 0xc0, !PT ;  /* 0xfffffffd03037812 */ /* 0x000fca00078ec0ff */
[----:B------:R-:W-:Y:S02]  /*86e0*/  @P4 LOP3.LUT R3, R3, 0x2, RZ, 0xfc, !PT ;  /* 0x0000000203034812 */ /* 0x000fe400078efcff */
[----:B------:R-:W-:Y:S01]  /*86f0*/  ISETP.NE.AND P4, PT, R0, RZ, PT ;  /* 0x000000ff0000720c */ /* 0x000fe20003f85270 */
[----:B-1----:R-:W-:Y:S01]  /*8700*/  IMAD.U32 R0, RZ, RZ, UR5 ;  /* 0x00000005ff007e24 */ /* 0x002fe2000f8e00ff */
[----:B------:R-:W-:Y:S02]  /*8710*/  LOP3.LUT R3, R3, 0xfffffffb, RZ, 0xc0, !PT ;  /* 0xfffffffb03037812 */ /* 0x000fe400078ec0ff */
[----:B------:R-:W-:Y:S02]  /*8720*/  PLOP3.LUT P4, PT, P4, P5, PT, 0xf8, 0x8f ;  /* 0x00000000008f781c */ /* 0x000fe4000278bf70 */
[----:B------:R-:W-:-:S11]  /*8730*/  FSETP.NEU.FTZ.AND P5, PT, R11, RZ, PT ;  /* 0x000000ff0b00720b */ /* 0x000fd60003fbd000 */
[----:B------:R-:W-:Y:S02]  /*8740*/  @P4 LOP3.LUT R3, R3, 0x4, RZ, 0xfc, !PT ;  /* 0x0000000403034812 */ /* 0x000fe400078efcff */
[----:B------:R-:W-:Y:S01]  /*8750*/  ISETP.NE.AND P4, PT, R2, RZ, PT ;  /* 0x000000ff0200720c */ /* 0x000fe20003f85270 */
[----:B0-----:R-:W-:Y:S01]  /*8760*/  IMAD.U32 R2, RZ, RZ, UR4 ;  /* 0x00000004ff027e24 */ /* 0x001fe2000f8e00ff */
[----:B------:R-:W-:Y:S02]  /*8770*/  LOP3.LUT R3, R3, 0xfffffff7, RZ, 0xc0, !PT ;  /* 0xfffffff703037812 */ /* 0x000fe400078ec0ff */
[----:B------:R-:W-:Y:S02]  /*8780*/  PLOP3.LUT P4, PT, P4, P5, PT, 0xf8, 0x8f ;  /* 0x00000000008f781c */ /* 0x000fe4000278bf70 */
[----:B------:R-:W-:Y:S02]  /*8790*/  FSETP.NEU.FTZ.AND P5, PT, R20, RZ, PT ;  /* 0x000000ff1400720b */ /* 0x000fe40003fbd000 */
[----:B------:R-:W-:-:S09]  /*87a0*/  LEA R35, R2, R35, 0x2 ;  /* 0x0000002302237211 */ /* 0x000fd200078e10ff */
[----:B------:R-:W-:Y:S02]  /*87b0*/  @P4 LOP3.LUT R3, R3, 0x8, RZ, 0xfc, !PT ;  /* 0x0000000803034812 */ /* 0x000fe400078efcff */
[----:B------:R-:W-:Y:S02]  /*87c0*/  ISETP.NE.AND P4, PT, R6, RZ, PT ;  /* 0x000000ff0600720c */ /* 0x000fe40003f85270 */
[----:B------:R-:W-:Y:S02]  /*87d0*/  LOP3.LUT R3, R3, 0xffffffef, RZ, 0xc0, !PT ;  /* 0xffffffef03037812 */ /* 0x000fe400078ec0ff */
[----:B------:R-:W-:Y:S02]  /*87e0*/  PLOP3.LUT P4, PT, P4, P5, PT, 0xf8, 0x8f ;  /* 0x00000000008f781c */ /* 0x000fe4000278bf70 */
[----:B------:R-:W-:-:S11]  /*87f0*/  FSETP.NEU.FTZ.AND P5, PT, R21, RZ, PT ;  /* 0x000000ff1500720b */ /* 0x000fd60003fbd000 */
[----:B------:R-:W-:Y:S02]  /*8800*/  @P4 LOP3.LUT R3, R3, 0x10, RZ, 0xfc, !PT ;  /* 0x0000001003034812 */ /* 0x000fe400078efcff */
[----:B------:R-:W-:Y:S01]  /*8810*/  ISETP.NE.AND P4, PT, R7, RZ, PT ;  /* 0x000000ff0700720c */ /* 0x000fe20003f85270 */
[----:B------:R-:W-:Y:S01]  /*8820*/  IMAD R7, R2, 0x3, R35 ;  /* 0x0000000302077824 */ /* 0x000fe200078e0223 */
[----:B------:R-:W-:Y:S02]  /*8830*/  LOP3.LUT R3, R3, 0xffffffdf, RZ, 0xc0, !PT ;  /* 0xffffffdf03037812 */ /* 0x000fe400078ec0ff */
[----:B------:R-:W-:Y:S02]  /*8840*/  PLOP3.LUT P4, PT, P4, P5, PT, 0xf8, 0x8f ;  /* 0x00000000008f781c */ /* 0x000fe4000278bf70 */
[----:B------:R-:W-:-:S11]  /*8850*/  FSETP.NEU.FTZ.AND P5, PT, R22, RZ, PT ;  /* 0x000000ff1600720b */ /* 0x000fd60003fbd000 */
[----:B------:R-:W-:Y:S02]  /*8860*/  @P4 LOP3.LUT R3, R3, 0x20, RZ, 0xfc, !PT ;  /* 0x0000002003034812 */ /* 0x000fe400078efcff */
[----:B------:R-:W-:Y:S02]  /*8870*/  ISETP.NE.AND P4, PT, R24, RZ, PT ;  /* 0x000000ff1800720c */ /* 0x000fe40003f85270 */
[----:B------:R-:W-:Y:S02]  /*8880*/  LOP3.LUT R3, R3, 0xffffffbf, RZ, 0xc0, !PT ;  /* 0xffffffbf03037812 */ /* 0x000fe400078ec0ff */
[----:B------:R-:W-:Y:S02]  /*8890*/  PLOP3.LUT P4, PT, P4, P5, PT, 0xf8, 0x8f ;  /* 0x00000000008f781c */ /* 0x000fe4000278bf70 */
[----:B------:R-:W-:-:S11]  /*88a0*/  FSETP.NEU.FTZ.AND P5, PT, R23, RZ, PT ;  /* 0x000000ff1700720b */ /* 0x000fd60003fbd000 */
[----:B------:R-:W-:Y:S02]  /*88b0*/  @P4 LOP3.LUT R3, R3, 0x40, RZ, 0xfc, !PT ;  /* 0x0000004003034812 */ /* 0x000fe400078efcff */
[----:B------:R-:W-:Y:S02]  /*88c0*/  ISETP.NE.AND P4, PT, R25, RZ, PT ;  /* 0x000000ff1900720c */ /* 0x000fe40003f85270 */
[----:B------:R-:W-:Y:S02]  /*88d0*/  LOP3.LUT R3, R3, 0xffffff7f, RZ, 0xc0, !PT ;  /* 0xffffff7f03037812 */ /* 0x000fe400078ec0ff */
[----:B------:R-:W-:Y:S02]  /*88e0*/  PLOP3.LUT P4, PT, P4, P5, PT, 0xf8, 0x8f ;  /* 0x00000000008f781c */ /* 0x000fe4000278bf70 */
[----:B------:R-:W-:-:S04]  /*88f0*/  FSETP.NEU.FTZ.AND P5, PT, R16, RZ, PT ;  /* 0x000000ff1000720b */ /* 0x000fc80003fbd000 */
[----:B------:R-:W-:Y:S02]  /*8900*/  PLOP3.LUT P6, PT, P6, P5, PT, 0xf8, 0x8f ;  /* 0x00000000008f781c */ /* 0x000fe400037cbf70 */
[----:B------:R-:W-:-:S04]  /*8910*/  FSETP.NEU.FTZ.AND P5, PT, R17, RZ, PT ;  /* 0x000000ff1100720b */ /* 0x000fc80003fbd000 */
[----:B------:R-:W-:Y:S02]  /*8920*/  PLOP3.LUT P0, PT, P0, P5, PT, 0xf8, 0x8f ;  /* 0x00000000008f781c */ /* 0x000fe4000070bf70 */
[----:B------:R-:W-:Y:S02]  /*8930*/  @P4 LOP3.LUT R3, R3, 0x80, RZ, 0xfc, !PT ;  /* 0x0000008003034812 */ /* 0x000fe400078efcff */
[----:B------:R-:W-:Y:S02]  /*8940*/  FSETP.NEU.FTZ.AND P5, PT, R18, RZ, PT ;  /* 0x000000ff1200720b */ /* 0x000fe40003fbd000 */
        /* <DEDUP_REMOVED lines=8> */
[----:B------:R-:W-:-:S02]  /*89d0*/  FSETP.NEU.FTZ.AND P5, PT, R19, RZ, PT ;  /* 0x000000ff1300720b */ /* 0x000fc40003fbd000 */
[----:B------:R-:W-:Y:S02]  /*89e0*/  LOP3.LUT R3, R3, 0xfffffbff, RZ, 0xc0, !PT ;  /* 0xfffffbff03037812 */ /* 0x000fe400078ec0ff */
[----:B------:R-:W-:Y:S02]  /*89f0*/  PLOP3.LUT P0, PT, P0, P5, PT, 0xf8, 0x8f ;  /* 0x00000000008f781c */ /* 0x000fe4000070bf70 */
[----:B------:R-:W-:Y:S02]  /*8a00*/  ISETP.GE.U32.AND P5, PT, R7, R0, PT ;  /* 0x000000000700720c */ /* 0x000fe40003fa6070 */
[----:B------:R-:W-:-:S11]  /*8a10*/  @P6 LOP3.LUT R3, R3, 0x400, RZ, 0xfc, !PT ;  /* 0x0000040003036812 */ /* 0x000fd600078efcff */
[----:B------:R-:W-:Y:S05]  /*8a20*/  @!P5 BRA `(.L_x_1863) ;  /* 0xffffffb8005cd947 */ /* 0x000fea000383ffff */
[----:B------:R-:W-:Y:S05]  /*8a30*/  BSYNC.RECONVERGENT B1 ;  /* 0x0000000000017941 */ /* 0x000fea0003800200 */
.L_x_1856:
[----:B------:R-:W-:Y:S02]  /*8a40*/  P2R R30, PR, RZ, 0x40 ;  /* 0x00000040ff1e7803 */ /* 0x000fe40000000000 */
[C---:B------:R-:W-:Y:S02]  /*8a50*/  LOP3.LUT P6, RZ, R3.reuse, 0x8, RZ, 0xc0, !PT ;  /* 0x0000000803ff7812 */ /* 0x040fe400078cc0ff */
[----:B------:R-:W-:Y:S02]  /*8a60*/  P2R R31, PR, RZ, 0x1 ;  /* 0x00000001ff1f7803 */ /* 0x000fe40000000000 */
[----:B------:R-:W-:Y:S02]  /*8a70*/  P2R R6, PR, RZ, 0x40 ;  /* 0x00000040ff067803 */ /* 0x000fe40000000000 */
[C---:B------:R-:W-:Y:S02]  /*8a80*/  LOP3.LUT P6, RZ, R3.reuse, 0x4, RZ, 0xc0, !PT ;  /* 0x0000000403ff7812 */ /* 0x040fe400078cc0ff */
[----:B------:R-:W-:-:S02]  /*8a90*/  LOP3.LUT P0, RZ, R3, 0x10, RZ, 0xc0, !PT ;  /* 0x0000001003ff7812 */ /* 0x000fc4000780c0ff */
        /* <DEDUP_REMOVED lines=16> */
[C---:B------:R-:W-:Y:S02]  /*8ba0*/  LOP3.LUT P5, RZ, R3.reuse, 0x200, RZ, 0xc0, !PT ;  /* 0x0000020003ff7812 */ /* 0x040fe400078ac0ff */
[----:B------:R-:W-:-:S02]  /*8bb0*/  LOP3.LUT P4, RZ, R3, 0x100, RZ, 0xc0, !PT ;  /* 0x0000010003ff7812 */ /* 0x000fc4000788c0ff */
[C---:B------:R-:W-:Y:S02]  /*8bc0*/  LOP3.LUT P3, RZ, R3.reuse, 0x80, RZ, 0xc0, !PT ;  /* 0x0000008003ff7812 */ /* 0x040fe4000786c0ff */
[C---:B------:R-:W-:Y:S02]  /*8bd0*/  LOP3.LUT P2, RZ, R3.reuse, 0x40, RZ, 0xc0, !PT ;  /* 0x0000004003ff7812 */ /* 0x040fe4000784c0ff */
[----:B------:R-:W-:Y:S02]  /*8be0*/  LOP3.LUT P1, RZ, R3, 0x20, RZ, 0xc0, !PT ;  /* 0x0000002003ff7812 */ /* 0x000fe4000782c0ff */
        /* <DEDUP_REMOVED lines=9> */
.L_x_1855:
[----:B------:R-:W-:Y:S05]  /*8c80*/  BSYNC.RECONVERGENT B0 ;  /* 0x0000000000007941 */ /* 0x000fea0003800200 */
.L_x_1854:
        /* <DEDUP_REMOVED lines=284> */
.L_x_1867:
[----:B------:R-:W-:Y:S01]  /*9e50*/  SHF.R.U32.HI R12, RZ, 0x4, R37 ;  /* 0x00000004ff0c7819 */ /* 0x000fe20000011625 */
[----:B------:R-:W-:-:S07]  /*9e60*/  IMAD.MOV.U32 R13, RZ, RZ, RZ ;  /* 0x000000ffff0d7224 */ /* 0x000fce00078e00ff */
.L_x_1866:
[----:B------:R-:W0:Y:S02]  /*9e70*/  LDCU.64 UR4, c[0x0][0x750] ;  /* 0x0000ea00ff0477ac */ /* 0x000e240008000a00 */
[----:B0-----:R-:W-:-:S05]  /*9e80*/  IADD3 R41, P1, PT, R36, UR4, RZ ;  /* 0x0000000424297c10 */ /* 0x001fca000ff3e0ff */
[----:B------:R-:W-:Y:S01]  /*9e90*/  IMAD.X R40, RZ, RZ, UR5, P1 ;  /* 0x00000005ff287e24 */ /* 0x000fe200088e06ff */
        /* <DEDUP_REMOVED lines=281> */
.L_x_1869:
[----:B------:R-:W-:Y:S02]  /*b030*/  SHF.R.U32.HI R42, RZ, 0x4, R42 ;  /* 0x00000004ff2a7819 */ /* 0x000fe4000001162a */
[----:B------:R-:W-:-:S07]  /*b040*/  MOV R43, RZ ;  /* 0x000000ff002b7202 */ /* 0x000fce0000000f00 */
.L_x_1868:
        /* <DEDUP_REMOVED lines=281> */
.L_x_1871:
[----:B------:R-:W-:Y:S01]  /*c1e0*/  SHF.R.U32.HI R42, RZ, 0x4, R42 ;  /* 0x00000004ff2a7819 */ /* 0x000fe2000001162a */
[----:B------:R-:W-:-:S07]  /*c1f0*/  IMAD.MOV.U32 R43, RZ, RZ, RZ ;  /* 0x000000ffff2b7224 */ /* 0x000fce00078e00ff */
.L_x_1870:
        /* <DEDUP_REMOVED lines=281> */
.L_x_1873:
[----:B------:R-:W-:Y:S01]  /*d390*/  SHF.R.U32.HI R16, RZ, 0x4, R36 ;  /* 0x00000004ff107819 */ /* 0x000fe20000011624 */
[----:B------:R-:W-:-:S07]  /*d3a0*/  IMAD.MOV.U32 R17, RZ, RZ, RZ ;  /* 0x000000ffff117224 */ /* 0x000fce00078e00ff */
.L_x_1872:
[----:B------:R-:W-:-:S04]  /*d3b0*/  LEA R18, P0, R16, R41, 0x4 ;  /* 0x0000002910127211 */ /* 0x000fc800078020ff */
[----:B------:R-:W-:-:S06]  /*d3c0*/  LEA.HI.X R19, R16, R40, R17, 0x4, P0 ;  /* 0x0000002810137211 */ /* 0x000fcc00000f2411 */
[----:B------:R-:W5:Y:S03]  /*d3d0*/  LDG.E.128 R16, desc[UR36][R18.64] ;  /* 0x0000002412107981 */ /* 0x000f66000c1e1d00 */
.L_x_1865:
[----:B------:R-:W-:Y:S05]  /*d3e0*/  BSYNC.RECONVERGENT B0 ;  /* 0x0000000000007941 */ /* 0x000fea0003800200 */
.L_x_1864:
[----:B------:R-:W-:Y:S01]  /*d3f0*/  ISETP.GE.U32.AND P0, PT, R35, R0, PT ;  /* 0x000000002300720c */ /* 0x000fe20003f06070 */
[----:B------:R-:W-:-:S12]  /*d400*/  BSSY.RECONVERGENT B0, `(.L_x_1874) ;  /* 0x000004b000007945 */ /* 0x000fd80003800200 */
        /* <DEDUP_REMOVED lines=22> */
[----:B------:R-:W-:Y:S01]  /*d570*/  FSETP.NEU.FTZ.AND P6, PT, R9, RZ, PT ;  /* 0x000000ff0900720b */ /* 0x000fe20003fdd000 */
[----:B------:R-:W-:Y:S01]  /*d580*/  IMAD.IADD R9, R35, 0x1, R2 ;  /* 0x0000000123097824 */ /* 0x000fe200078e0202 */
[----:B------:R-:W-:Y:S02]  /*d590*/  PLOP3.LUT P0, PT, P0, P1, PT, 0xf8, 0x8f ;  /* 0x00000000008f781c */ /* 0x000fe40000703f70 */
[----:B------:R-:W-:Y:S02]  /*d5a0*/  LOP3.LUT P2, RZ, R6, 0xff, RZ, 0xc0, !PT ;  /* 0x000000ff06ff7812 */ /* 0x000fe4000784c0ff */
[----:B------:R-:W-:-:S02]  /*d5b0*/  FSETP.NEU.FTZ.AND P1, PT, R11, RZ, PT ;  /* 0x000000ff0b00720b */ /* 0x000fc40003f3d000 */
[----:B------:R-:W-:Y:S02]  /*d5c0*/  LOP3.LUT P5, RZ, R7, 0xff, RZ, 0xc0, !PT ;  /* 0x000000ff07ff7812 */ /* 0x000fe400078ac0ff */
[----:B------:R-:W-:Y:S02]  /*d5d0*/  PLOP3.LUT P1, PT, P2, P1, PT, 0xf8, 0x8f ;  /* 0x00000000008f781c */ /* 0x000fe40001723f70 */
[----:B------:R-:W-:Y:S02]  /*d5e0*/  ISETP.GE.U32.AND P2, PT, R9, R0, PT ;  /* 0x000000000900720c */ /* 0x000fe40003f46070 */
        /* <DEDUP_REMOVED lines=12> */
[----:B------:R-:W-:Y:S02]  /*d6b0*/  FSETP.NEU.FTZ.AND P6, PT, R21, RZ, PT ;  /* 0x000000ff1500720b */ /* 0x000fe40003fdd000 */
[----:B------:R-:W-:Y:S02]  /*d6c0*/  LOP3.LUT P1, RZ, R5, 0xff, RZ, 0xc0, !PT ;  /* 0x000000ff05ff7812 */ /* 0x000fe4000782c0ff */
[----:B------:R-:W-:Y:S02]  /*d6d0*/  PLOP3.LUT P5, PT, P5, P6, PT, 0xf8, 0x8f ;  /* 0x00000000008f781c */ /* 0x000fe40002fadf70 */
[----:B------:R-:W-:-:S02]  /*d6e0*/  ISETP.GE.U32.AND P6, PT, R3, R0, PT ;  /* 0x000000000300720c */ /* 0x000fc40003fc6070 */
[----:B------:R-:W-:Y:S02]  /*d6f0*/  FSETP.NEU.FTZ.AND P2, PT, R20, RZ, PT ;  /* 0x000000ff1400720b */ /* 0x000fe40003f5d000 */
[----:B------:R-:W-:Y:S02]  /*d700*/  FSETP.NEU.FTZ.AND P0, PT, R22, RZ, PT ;  /* 0x000000ff1600720b */ /* 0x000fe40003f1d000 */
[----:B------:R-:W-:Y:S02]  /*d710*/  PLOP3.LUT P1, PT, P1, P2, PT, 0xf8, 0x8f ;  /* 0x00000000008f781c */ /* 0x000fe40000f25f70 */
        /* <DEDUP_REMOVED lines=25> */
.L_x_1875:
[----:B------:R-:W-:Y:S05]  /*d8b0*/  BSYNC.RECONVERGENT B0 ;  /* 0x0000000000007941 */ /* 0x000fea0003800200 */
.L_x_1874:
        /* <DEDUP_REMOVED lines=8> */
.L_x_1835:
[----:B0----5:R-:W-:Y:S02]  /*d940*/  SEL R16, RZ, 0x1, !P3 ;  /* 0x00000001ff107807 */ /* 0x021fe40005800000 */
[----:B------:R-:W-:Y:S02]  /*d950*/  SEL R19, RZ, 0x1, !P2 ;  /* 0x00000001ff137807 */ /* 0x000fe40005000000 */
[----:B------:R-:W-:Y:S02]  /*d960*/  SEL R22, RZ, 0x1, !P1 ;  /* 0x00000001ff167807 */ /* 0x000fe40004800000 */
[----:B------:R-:W-:-:S07]  /*d970*/  SEL R25, RZ, 0x1, !P0 ;  /* 0x00000001ff197807 */ /* 0x000fce0004000000 */
.L_x_1822:
[----:B------:R-:W-:Y:S05]  /*d980*/  BSYNC.RECONVERGENT B6 ;  /* 0x0000000000067941 */ /* 0x000fea0003800200 */
.L_x_1821:
        /* <DEDUP_REMOVED lines=23> */
[----:B------:R-:W-:-:S07]  /*db00*/  IMAD.MOV.U32 R4, RZ, RZ, R11 ;  /* 0x000000ffff047224 */ /* 0x000fce00078e000b */
.L_x_1879:
        /* <DEDUP_REMOVED lines=28> */
.L_x_1878:
[----:B------:R-:W-:Y:S05]  /*dcd0*/  BSYNC.RECONVERGENT B0 ;  /* 0x0000000000007941 */ /* 0x000fea0003800200 */
.L_x_1877:
[----:B------:R-:W-:Y:S01]  /*dce0*/  IMAD.MOV.U32 R4, RZ, RZ, R13 ;  /* 0x000000ffff047224 */ /* 0x000fe200078e000d */
[----:B------:R-:W-:Y:S06]  /*dcf0*/  @P4 BRA `(.L_x_1879) ;  /* 0xfffffffc00844947 */ /* 0x000fec000383ffff */
.L_x_1876:
        /* <DEDUP_REMOVED lines=25> */
.L_x_1884:
        /* <DEDUP_REMOVED lines=27> */
.L_x_1883:
[----:B------:R-:W-:Y:S05]  /*e040*/  BSYNC.RECONVERGENT B0 ;  /* 0x0000000000007941 */ /* 0x000fea0003800200 */
.L_x_1882:
[----:B0-----:R-:W-:Y:S01]  /*e050*/  IMAD.MOV.U32 R4, RZ, RZ, R10 ;  /* 0x000000ffff047224 */ /* 0x001fe200078e000a */
[----:B------:R-:W-:Y:S06]  /*e060*/  @P4 BRA `(.L_x_1884) ;  /* 0xfffffffc00884947 */ /* 0x000fec000383ffff */
.L_x_1881:
[----:B------:R-:W-:Y:S01]  /*e070*/  ISETP.GE.U32.AND P0, PT, R2, 0x2, PT ;  /* 0x000000020200780c */ /* 0x000fe20003f06070 */
[----:B------:R-:W-:Y:S05]  /*e080*/  WARPSYNC.ALL ;  /* 0x0000000000007948 */ /* 0x000fea0003800000 */
[----:B------:R-:W-:Y:S07]  /*e090*/  BAR.SYNC.DEFER_BLOCKING 0x0 ;  /* 0x0000000000007b1d */ /* 0x000fee0000010000 */
[----:B------:R-:W-:Y:S05]  /*e0a0*/  @!P0 BRA `(.L_x_1880) ;  /* 0x0000000000748947 */ /* 0x000fea0003800000 */
[----:B0-----:R-:W-:-:S07]  /*e0b0*/  HFMA2 R3, -RZ, RZ, 0, 5.9604644775390625e-08 ;  /* 0x00000001ff037431 */ /* 0x001fce00000001ff */
.L_x_1885:
        /* <DEDUP_REMOVED lines=17> */
[----:B----4-:R-:W-:Y:S01]  /*e1d0*/  IMAD.SHL.U32 R3, R3, 0x2, RZ ;  /* 0x0000000203037824 */ /* 0x010fe200078e00ff */
[----:B0-----:R-:W-:-:S04]  /*e1e0*/  ISETP.NE.OR P3, PT, R10, RZ, P3 ;  /* 0x000000ff0a00720c */ /* 0x001fc80001f65670 */
[----:B------:R-:W-:Y:S02]  /*e1f0*/  ISETP.GE.AND P4, PT, R3, R2, PT ;  /* 0x000000020300720c */ /* 0x000fe40003f86270 */
[----:B-1----:R-:W-:Y:S02]  /*e200*/  ISETP.NE.OR P0, PT, R4, RZ, P0 ;  /* 0x000000ff0400720c */ /* 0x002fe40000705670 */
[----:B------:R-:W-:Y:S02]  /*e210*/  SEL R16, RZ, 0x1, !P3 ;  /* 0x00000001ff107807 */ /* 0x000fe40005800000 */
[----:B---3--:R-:W-:Y:S02]  /*e220*/  ISETP.NE.OR P1, PT, R6, RZ, P1 ;  /* 0x000000ff0600720c */ /* 0x008fe40000f25670 */
[----:B------:R-:W-:Y:S02]  /*e230*/  SEL R25, RZ, 0x1, !P0 ;  /* 0x00000001ff197807 */ /* 0x000fe40004000000 */
[----:B-----5:R-:W-:-:S02]  /*e240*/  ISETP.NE.OR P2, PT, R8, RZ, P2 ;  /* 0x000000ff0800720c */ /* 0x020fc40001745670 */
[----:B------:R-:W-:Y:S02]  /*e250*/  SEL R22, RZ, 0x1, !P1 ;  /* 0x00000001ff167807 */ /* 0x000fe40004800000 */
[----:B------:R-:W-:Y:S01]  /*e260*/  SEL R19, RZ, 0x1, !P2 ;  /* 0x00000001ff137807 */ /* 0x000fe20005000000 */
[----:B------:R-:W-:Y:S08]  /*e270*/  @!P4 BRA `(.L_x_1885) ;  /* 0xfffffffc0090c947 */ /* 0x000ff0000383ffff */
.L_x_1880:
[----:B------:R-:W3:Y:S01]  /*e280*/  LDCU UR9, c[0x0][0x558] ;  /* 0x0000ab00ff0977ac */ /* 0x000ee20008000800 */
[----:B0-----:R-:W0:Y:S01]  /*e290*/  S2R R4, SR_CTAID.X ;  /* 0x0000000000047919 */ /* 0x001e220000002500 */
[----:B------:R-:W-:Y:S01]  /*e2a0*/  MOV R27, RZ ;  /* 0x000000ff001b7202 */ /* 0x000fe20000000f00 */
        /* <DEDUP_REMOVED lines=285> */
.L_x_1886:
        /* <DEDUP_REMOVED lines=276> */
.L_x_1887:
        /* <DEDUP_REMOVED lines=276> */
.L_x_1888:
[----:B------:R-:W-:Y:S01]  /*11700*/  MOV R17, RZ ;  /* 0x000000ff00117202 */ /* 0x000fe20000000f00 */
        /* <DEDUP_REMOVED lines=275> */
.L_x_1889:
        /* <DEDUP_REMOVED lines=286> */
.L_x_1891:
        /* <DEDUP_REMOVED lines=276> */
.L_x_1892:
        /* <DEDUP_REMOVED lines=276> */
.L_x_1893:
        /* <DEDUP_REMOVED lines=276> */
.L_x_1894:
        /* <DEDUP_REMOVED lines=27> */
.L_x_1896:
[----:B------:R-:W-:Y:S05]  /*16f90*/  BSYNC.RECONVERGENT B0 ;  /* 0x0000000000007941 */ /* 0x000fea0003800200 */
.L_x_1895:
        /* <DEDUP_REMOVED lines=35> */
.L_x_1898:
[----:B------:R-:W-:Y:S05]  /*171d0*/  BSYNC.RECONVERGENT B0 ;  /* 0x0000000000007941 */ /* 0x000fea0003800200 */
.L_x_1897:
        /* <DEDUP_REMOVED lines=34> */
[----:B------:R-:W-:Y:S02]  /*17400*/  IMAD.MOV.U32 R8, RZ, RZ, R6 ;  /* 0x000000ffff087224 */ /* 0x000fe400078e0006 */
[----:B------:R-:W-:-:S04]  /*17410*/  ISETP.NE.AND P1, PT, R7, RZ, PT ;  /* 0x000000ff0700720c */ /* 0x000fc80003f25270 */
[----:B------:R-:W-:Y:S02]  /*17420*/  PLOP3.LUT P2, PT, P1, PT, PT, 0x80, 0x8 ;  /* 0x000000000008781c */ /* 0x000fe40000f4f070 */
[----:B------:R-:W-:Y:S02]  /*17430*/  PLOP3.LUT P3, PT, P1, PT, PT, 0x80, 0x8 ;  /* 0x000000000008781c */ /* 0x000fe40000f6f070 */
[----:B------:R-:W-:Y:S01]  /*17440*/  PLOP3.LUT P4, PT, P1, PT, PT, 0x80, 0x8 ;  /* 0x000000000008781c */ /* 0x000fe20000f8f070 */
[----:B0-----:R-:W-:Y:S02]  /*17450*/  IMAD R9, R4, UR7, RZ ;  /* 0x0000000704097c24 */ /* 0x001fe4000f8e02ff */
[----:B-1----:R-:W-:-:S10]  /*17460*/  IMAD R11, R11, UR5, RZ ;  /* 0x000000050b0b7c24 */ /* 0x002fd4000f8e02ff */
.L_x_1903:
[----:B------:R-:W0:Y:S01]  /*17470*/  LDC.64 R6, c[0x0][0x770] ;  /* 0x0001dc00ff067b82 */ /* 0x000e220000000a00 */
[----:B------:R-:W-:-:S05]  /*17480*/  IADD3 R13, PT, PT, R9, R8, RZ ;  /* 0x00000008090d7210 */ /* 0x000fca0007ffe0ff */
        /* <DEDUP_REMOVED lines=13> */
.L_x_1902:
[----:B------:R-:W-:Y:S02]  /*17560*/  SEL R25, RZ, 0x1, !P1 ;  /* 0x00000001ff197807 */ /* 0x000fe40004800000 */
[----:B------:R-:W-:Y:S02]  /*17570*/  SEL R22, RZ, 0x1, !P2 ;  /* 0x00000001ff167807 */ /* 0x000fe40005000000 */
[----:B------:R-:W-:Y:S02]  /*17580*/  SEL R19, RZ, 0x1, !P3 ;  /* 0x00000001ff137807 */ /* 0x000fe40005800000 */
[----:B------:R-:W-:Y:S01]  /*17590*/  SEL R16, RZ, 0x1, !P4 ;  /* 0x00000001ff107807 */ /* 0x000fe20006000000 */
[----:B------:R-:W-:Y:S06]  /*175a0*/  BRA `(.L_x_1901) ;  /* 0x0000000000947947 */ /* 0x000fec0003800000 */
.L_x_1900:
        /* <DEDUP_REMOVED lines=18> */
.L_x_1905:
        /* <DEDUP_REMOVED lines=15> */
.L_x_1904:
[----:B------:R-:W-:Y:S02]  /*177c0*/  SEL R25, RZ, 0x1, !P1 ;  /* 0x00000001ff197807 */ /* 0x000fe40004800000 */
[----:B------:R-:W-:Y:S02]  /*177d0*/  SEL R22, RZ, 0x1, !P2 ;  /* 0x00000001ff167807 */ /* 0x000fe40005000000 */
[----:B------:R-:W-:Y:S02]  /*177e0*/  SEL R19, RZ, 0x1, !P3 ;  /* 0x00000001ff137807 */ /* 0x000fe40005800000 */
[----:B------:R-:W-:-:S07]  /*177f0*/  SEL R16, RZ, 0x1, !P4 ;  /* 0x00000001ff107807 */ /* 0x000fce0006000000 */
.L_x_1901:
[----:B------:R-:W-:Y:S05]  /*17800*/  BSYNC.RECONVERGENT B0 ;  /* 0x0000000000007941 */ /* 0x000fea0003800200 */
.L_x_1899:
        /* <DEDUP_REMOVED lines=17> */
.L_x_1909:
        /* <DEDUP_REMOVED lines=26> */
.L_x_1908:
[----:B------:R-:W-:Y:S05]  /*17ac0*/  BSYNC.RECONVERGENT B0 ;  /* 0x0000000000007941 */ /* 0x000fea0003800200 */
.L_x_1907:
[----:B------:R-:W-:-:S03]  /*17ad0*/  UISETP.GT.U32.AND UP0, UPT, UR4, 0x3, UPT ;  /* 0x000000030400788c */ /* 0x000fc6000bf04070 */
[----:B------:R-:W-:-:S06]  /*17ae0*/  UMOV UR4, UR7 ;  /* 0x0000000700047c82 */ /* 0x000fcc0008000000 */
[----:B------:R-:W-:Y:S05]  /*17af0*/  BRA.U UP0, `(.L_x_1909) ;  /* 0xfffffffd00887547 */ /* 0x000fea000b83ffff */
.L_x_1906:
        /* <DEDUP_REMOVED lines=17> */
[----:B------:R-:W-:-:S07]  /*17c10*/  MOV R0, UR5 ;  /* 0x0000000500007c02 */ /* 0x000fce0008000f00 */
.L_x_1914:
[----:B------:R-:W-:Y:S01]  /*17c20*/  SHF.R.U32.HI R10, RZ, 0x1, R0 ;  /* 0x00000001ff0a7819 */ /* 0x000fe20000011600 */
[----:B------:R-:W-:Y:S01]  /*17c30*/  BAR.SYNC.DEFER_BLOCKING 0x0 ;  /* 0x0000000000007b1d */ /* 0x000fe20000010000 */
[----:B------:R-:W-:-:S03]  /*17c40*/  ISETP.GT.U32.AND P5, PT, R0, 0x7f, PT ;  /* 0x0000007f0000780c */ /* 0x000fc60003fa4070 */
[----:B------:R-:W-:Y:S02]  /*17c50*/  IMAD.IADD R6, R10, 0x1, R5 ;  /* 0x000000010a067824 */ /* 0x000fe400078e0205 */
[----:B------:R-:W-:Y:S03]  /*17c60*/  BSSY.RECONVERGENT B0, `(.L_x_1912) ;  /* 0x0000016000007945 */ /* 0x000fe60003800200 */
        /* <DEDUP_REMOVED lines=21> */
.L_x_1913:
[----:B------:R-:W-:Y:S05]  /*17dc0*/  BSYNC.RECONVERGENT B0 ;  /* 0x0000000000007941 */ /* 0x000fea0003800200 */
.L_x_1912:
[----:B------:R-:W-:Y:S01]  /*17dd0*/  MOV R0, R10 ;  /* 0x0000000a00007202 */ /* 0x000fe20000000f00 */
[----:B------:R-:W-:Y:S06]  /*17de0*/  @P5 BRA `(.L_x_1914) ;  /* 0xfffffffc008c5947 */ /* 0x000fec000383ffff */
.L_x_1911:
[----:B------:R-:W-:Y:S01]  /*17df0*/  BAR.SYNC.DEFER_BLOCKING 0x0 ;  /* 0x0000000000007b1d */ /* 0x000fe20000010000 */
[----:B------:R-:W-:-:S09]  /*17e00*/  UISETP.GE.U32.AND UP0, UPT, UR4, 0x2, UPT ;  /* 0x000000020400788c */ /* 0x000fd2000bf06070 */
[----:B------:R-:W-:Y:S05]  /*17e10*/  BRA.U !UP0, `(.L_x_1910) ;  /* 0x0000000108787547 */ /* 0x000fea000b800000 */
[----:B------:R-:W-:-:S07]  /*17e20*/  IMAD.MOV.U32 R0, RZ, RZ, 0x1 ;  /* 0x00000001ff007424 */ /* 0x000fce00078e00ff */
.L_x_1915:
[----:B01----:R-:W-:Y:S02]  /*17e30*/  LOP3.LUT R4, R25, 0xffff, RZ, 0xc0, !PT ;  /* 0x0000ffff19047812 */ /* 0x003fe400078ec0ff */
[----:B------:R-:W-:Y:S02]  /*17e40*/  LOP3.LUT R5, R22, 0xffff, RZ, 0xc0, !PT ;  /* 0x0000ffff16057812 */ /* 0x000fe400078ec0ff */
[----:B------:R-:W-:Y:S02]  /*17e50*/  LOP3.LUT R7, R16, 0xffff, RZ, 0xc0, !PT ;  /* 0x0000ffff10077812 */ /* 0x000fe400078ec0ff */
[----:B------:R-:W-:Y:S02]  /*17e60*/  PRMT R4, R4, 0x8880, RZ ;  /* 0x0000888004047816 */ /* 0x000fe400000000ff */
[----:B------:R-:W-:Y:S02]  /*17e70*/  LOP3.LUT R6, R19, 0xffff, RZ, 0xc0, !PT ;  /* 0x0000ffff13067812 */ /* 0x000fe400078ec0ff */
[----:B------:R-:W-:Y:S01]  /*17e80*/  PRMT R8, R5, 0x8880, RZ ;  /* 0x0000888005087816 */ /* 0x000fe200000000ff */
[----:B------:R-:W-:Y:S01]  /*17e90*/  IMAD.MOV.U32 R5, RZ, RZ, R4 ;  /* 0x000000ffff057224 */ /* 0x000fe200078e0004 */
[----:B------:R-:W-:-:S02]  /*17ea0*/  PRMT R11, R7, 0x8880, RZ ;  /* 0x00008880070b7816 */ /* 0x000fc400000000ff */
[----:B------:R-:W-:Y:S02]  /*17eb0*/  PRMT R9, R6, 0x8880, RZ ;  /* 0x0000888006097816 */ /* 0x000fe400000000ff */
[----:B------:R-:W-:Y:S01]  /*17ec0*/  MOV R7, R8 ;  /* 0x0000000800077202 */ /* 0x000fe20000000f00 */
[----:B------:R-:W0:Y:S01]  /*17ed0*/  SHFL.DOWN PT, R5, R5, R0, 0x1f ;  /* 0x08001f0005057589 */ /* 0x000e2200000e0000 */
[----:B------:R-:W-:Y:S02]  /*17ee0*/  LOP3.LUT P2, RZ, R25, 0xff, RZ, 0xc0, !PT ;  /* 0x000000ff19ff7812 */ /* 0x000fe4000784c0ff */
[----:B------:R-:W-:Y:S01]  /*17ef0*/  LOP3.LUT P3, RZ, R22, 0xff, RZ, 0xc0, !PT ;  /* 0x000000ff16ff7812 */ /* 0x000fe2000786c0ff */
[----:B------:R-:W1:Y:S01]  /*17f00*/  SHFL.DOWN PT, R9, R9, R0, 0x1f ;  /* 0x08001f0009097589 */ /* 0x000e6200000e0000 */
[----:B------:R-:W-:Y:S02]  /*17f10*/  LOP3.LUT P4, RZ, R19, 0xff, RZ, 0xc0, !PT ;  /* 0x000000ff13ff7812 */ /* 0x000fe4000788c0ff */
        /* <DEDUP_REMOVED lines=14> */
.L_x_1910:
        /* <DEDUP_REMOVED lines=48> */
.L_x_1917:
[----:B------:R-:W0:Y:S02]  /*18300*/  LDCU UR4, c[0x0][0x78c] ;  /* 0x0000f180ff0477ac */ /* 0x000e240008000800 */
[----:B0-----:R-:W-:-:S09]  /*18310*/  UISETP.NE.AND UP0, UPT, UR4, 0x1, UPT ;  /* 0x000000010400788c */ /* 0x001fd2000bf05270 */
[----:B------:R-:W-:Y:S05]  /*18320*/  BRA.U !UP0, `(.L_x_1918) ;  /* 0x0000000108407547 */ /* 0x000fea000b800000 */
[----:B------:R-:W-:Y:S01]  /*18330*/  MOV R0, 0x0 ;  /* 0x0000000000007802 */ /* 0x000fe20000000f00 */
[----:B------:R-:W0:Y:S01]  /*18340*/  LDCU.64 UR4, c[0x4][0x640] ;  /* 0x0100c800ff0477ac */ /* 0x000e220008000a00 */
[----:B------:R-:W-:Y:S02]  /*18350*/  HFMA2 R8, -RZ, RZ, 0, 4.4763088226318359375e-05 ;  /* 0x000002efff087431 */ /* 0x000fe400000001ff */
[----:B------:R-:W-:Y:S01]  /*18360*/  IMAD.MOV.U32 R12, RZ, RZ, 0x1 ;  /* 0x00000001ff0c7424 */ /* 0x000fe200078e00ff */
[----:B------:R1:W2:Y:S01]  /*18370*/  LDC.64 R2, c[0x4][R0] ;  /* 0x0100000000027b82 */ /* 0x0002a20000000a00 */
[----:B------:R-:W3:Y:S01]  /*18380*/  LDCU.64 UR8, c[0x4][0x630] ;  /* 0x0100c600ff0877ac */ /* 0x000ee20008000a00 */
[----:B------:R-:W-:Y:S01]  /*18390*/  IMAD.MOV.U32 R13, RZ, RZ, RZ ;  /* 0x000000ffff0d7224 */ /* 0x000fe200078e00ff */
[----:B------:R-:W4:Y:S01]  /*183a0*/  LDCU.64 UR6, c[0x4][0x408] ;  /* 0x01008100ff0677ac */ /* 0x000f220008000a00 */
[----:B0-----:R-:W-:Y:S01]  /*183b0*/  MOV R4, UR4 ;  /* 0x0000000400047c02 */ /* 0x001fe20008000f00 */
[----:B------:R-:W-:-:S02]  /*183c0*/  IMAD.U32 R5, RZ, RZ, UR5 ;  /* 0x00000005ff057e24 */ /* 0x000fc4000f8e00ff */
[----:B---3--:R-:W-:Y:S01]  /*183d0*/  IMAD.U32 R6, RZ, RZ, UR8 ;  /* 0x00000008ff067e24 */ /* 0x008fe2000f8e00ff */
[----:B------:R-:W-:Y:S01]  /*183e0*/  MOV R7, UR9 ;  /* 0x0000000900077c02 */ /* 0x000fe20008000f00 */
[----:B----4-:R-:W-:Y:S02]  /*183f0*/  IMAD.U32 R10, RZ, RZ, UR6 ;  /* 0x00000006ff0a7e24 */ /* 0x010fe4000f8e00ff */
[----:B-1----:R-:W-:-:S07]  /*18400*/  IMAD.U32 R11, RZ, RZ, UR7 ;  /* 0x00000007ff0b7e24 */ /* 0x002fce000f8e00ff */
[----:B------:R-:W-:-:S07]  /*18410*/  LEPC R20, `(.L_x_1918) ;  /* 0x000000001014794e */ /* 0x000fce0000000000 */
[----:B--2---:R-:W-:Y:S05]  /*18420*/  CALL.ABS.NOINC R2 ;  /* 0x0000000002007343 */ /* 0x004fea0003c00000 */
.L_x_1918:
        /* <DEDUP_REMOVED lines=25> */
.L_x_1919:
        /* <DEDUP_REMOVED lines=25> */
.L_x_1920:
        /* <DEDUP_REMOVED lines=25> */
.L_x_1921:
[----:B------:R-:W0:Y:S01]  /*188e0*/  LDCU.64 UR4, c[0x0][0x758] ;  /* 0x0000eb00ff0477ac */ /* 0x000e220008000a00 */
[----:B------:R-:W-:-:S04]  /*188f0*/  LOP3.LUT P1, RZ, R16, 0xff, RZ, 0xc0, !PT ;  /* 0x000000ff10ff7812 */ /* 0x000fc8000782c0ff */
[----:B------:R-:W-:Y:S02]  /*18900*/  SEL R5, RZ, 0x1, !P1 ;  /* 0x00000001ff057807 */ /* 0x000fe40004800000 */
[----:B0-----:R-:W-:-:S04]  /*18910*/  IADD3 R2, P0, PT, R17, UR4, RZ ;  /* 0x0000000411027c10 */ /* 0x001fc8000ff1e0ff */
[----:B------:R-:W-:-:S05]  /*18920*/  IADD3.X R3, PT, PT, RZ, UR5, RZ, P0, !PT ;  /* 0x00000005ff037c10 */ /* 0x000fca00087fe4ff */
[----:B------:R-:W-:Y:S01]  /*18930*/  STG.E.U8 desc[UR36][R2.64], R5 ;  /* 0x0000000502007986 */ /* 0x000fe2000c101124 */
[----:B------:R-:W-:Y:S05]  /*18940*/  EXIT ;  /* 0x000000000000794d */ /* 0x000fea0003800000 */
.L_x_1916:
        /* <DEDUP_REMOVED lines=17> */
.L_x_1922:
[----:B------:R-:W-:Y:S05]  /*18a60*/  BRA.U !UP0, `(.L_x_1923) ;  /* 0x0000000508947547 */ /* 0x000fea000b800000 */
[----:B------:R-:W2:Y:S02]  /*18a70*/  LDCU UR4, c[0x0][0x78c] ;  /* 0x0000f180ff0477ac */ /* 0x000ea40008000800 */
[----:B--2---:R-:W-:-:S09]  /*18a80*/  UISETP.NE.AND UP0, UPT, UR4, 0x1, UPT ;  /* 0x000000010400788c */ /* 0x004fd2000bf05270 */
[----:B------:R-:W-:Y:S05]  /*18a90*/  BRA.U !UP0, `(.L_x_1924) ;  /* 0x0000000108407547 */ /* 0x000fea000b800000 */
[----:B------:R-:W-:Y:S01]  /*18aa0*/  MOV R0, 0x0 ;  /* 0x0000000000007802 */ /* 0x000fe20000000f00 */
[----:B------:R-:W0:Y:S01]  /*18ab0*/  LDCU.64 UR4, c[0x4][0x640] ;  /* 0x0100c800ff0477ac */ /* 0x000e220008000a00 */
[----:B------:R-:W-:Y:S02]  /*18ac0*/  HFMA2 R13, -RZ, RZ, 0, 0 ;  /* 0x00000000ff0d7431 */ /* 0x000fe400000001ff */
[----:B------:R-:W-:Y:S01]  /*18ad0*/  IMAD.MOV.U32 R8, RZ, RZ, 0x2ef ;  /* 0x000002efff087424 */ /* 0x000fe200078e00ff */
[----:B------:R2:W3:Y:S01]  /*18ae0*/  LDC.64 R2, c[0x4][R0] ;  /* 0x0100000000027b82 */ /* 0x0004e20000000a00 */
[----:B------:R-:W4:Y:S01]  /*18af0*/  LDCU.64 UR6, c[0x4][0x630] ;  /* 0x0100c600ff0677ac */ /* 0x000f220008000a00 */
[----:B------:R-:W-:Y:S01]  /*18b00*/  IMAD.MOV.U32 R12, RZ, RZ, 0x1 ;  /* 0x00000001ff0c7424 */ /* 0x000fe200078e00ff */
[----:B------:R-:W5:Y:S01]  /*18b10*/  LDCU.64 UR8, c[0x4][0x408] ;  /* 0x01008100ff0877ac */ /* 0x000f620008000a00 */
[----:B01----:R-:W-:Y:S02]  /*18b20*/  IMAD.U32 R4, RZ, RZ, UR4 ;  /* 0x00000004ff047e24 */ /* 0x003fe4000f8e00ff */
[----:B------:R-:W-:Y:S01]  /*18b30*/  IMAD.U32 R5, RZ, RZ, UR5 ;  /* 0x00000005ff057e24 */ /* 0x000fe2000f8e00ff */
[----:B----4-:R-:W-:Y:S01]  /*18b40*/  MOV R6, UR6 ;  /* 0x0000000600067c02 */ /* 0x010fe20008000f00 */
[----:B------:R-:W-:-:S02]  /*18b50*/  IMAD.U32 R7, RZ, RZ, UR7 ;  /* 0x00000007ff077e24 */ /* 0x000fc4000f8e00ff */
[----:B-----5:R-:W-:Y:S01]  /*18b60*/  IMAD.U32 R10, RZ, RZ, UR8 ;  /* 0x00000008ff0a7e24 */ /* 0x020fe2000f8e00ff */
[----:B--2---:R-:W-:-:S07]  /*18b70*/  MOV R11, UR9 ;  /* 0x00000009000b7c02 */ /* 0x004fce0008000f00 */
[----:B------:R-:W-:-:S07]  /*18b80*/  LEPC R20, `(.L_x_1924) ;  /* 0x000000001014794e */ /* 0x000fce0000000000 */
[----:B---3--:R-:W-:Y:S05]  /*18b90*/  CALL.ABS.NOINC R2 ;  /* 0x0000000002007343 */ /* 0x008fea0003c00000 */
.L_x_1924:
        /* <DEDUP_REMOVED lines=17> */
[----:B01----:R-:W-:Y:S01]  /*18cb0*/  IMAD.U32 R4, RZ, RZ, UR4 ;  /* 0x00000004ff047e24 */ /* 0x003fe2000f8e00ff */
[----:B------:R-:W-:Y:S01]  /*18cc0*/  MOV R5, UR5 ;  /* 0x0000000500057c02 */ /* 0x000fe20008000f00 */
[----:B----4-:R-:W-:-:S02]  /*18cd0*/  IMAD.U32 R6, RZ, RZ, UR6 ;  /* 0x00000006ff067e24 */ /* 0x010fc4000f8e00ff */
[----:B------:R-:W-:Y:S01]  /*18ce0*/  IMAD.U32 R7, RZ, RZ, UR7 ;  /* 0x00000007ff077e24 */ /* 0x000fe2000f8e00ff */
[----:B-----5:R-:W-:Y:S01]  /*18cf0*/  MOV R10, UR8 ;  /* 0x00000008000a7c02 */ /* 0x020fe20008000f00 */
[----:B--2---:R-:W-:-:S07]  /*18d00*/  IMAD.U32 R11, RZ, RZ, UR9 ;  /* 0x00000009ff0b7e24 */ /* 0x004fce000f8e00ff */
[----:B------:R-:W-:-:S07]  /*18d10*/  LEPC R20, `(.L_x_1925) ;  /* 0x000000001014794e */ /* 0x000fce0000000000 */
[----:B---3--:R-:W-:Y:S05]  /*18d20*/  CALL.ABS.NOINC R2 ;  /* 0x0000000002007343 */ /* 0x008fea0003c00000 */
.L_x_1925:
        /* <DEDUP_REMOVED lines=11> */
[----:B------:R-:W-:Y:S02]  /*18de0*/  HFMA2 R8, -RZ, RZ, 0, 4.4763088226318359375e-05 ;  /* 0x000002efff087431 */ /* 0x000fe400000001ff */
[----:B------:R-:W-:Y:S01]  /*18df0*/  IMAD.MOV.U32 R12, RZ, RZ, 0x1 ;  /* 0x00000001ff0c7424 */ /* 0x000fe200078e00ff */
[----:B------:R2:W3:Y:S01]  /*18e00*/  LDC.64 R2, c[0x4][R0] ;  /* 0x0100000000027b82 */ /* 0x0004e20000000a00 */
[----:B------:R-:W4:Y:S01]  /*18e10*/  LDCU.64 UR6, c[0x4][0x630] ;  /* 0x0100c600ff0677ac */ /* 0x000f220008000a00 */
[----:B------:R-:W-:Y:S01]  /*18e20*/  IMAD.MOV.U32 R13, RZ, RZ, RZ ;  /* 0x000000ffff0d7224 */ /* 0x000fe200078e00ff */
[----:B------:R-:W5:Y:S01]  /*18e30*/  LDCU.64 UR8, c[0x4][0x408] ;  /* 0x01008100ff0877ac */ /* 0x000f620008000a00 */
[----:B01----:R-:W-:Y:S01]  /*18e40*/  MOV R4, UR4 ;  /* 0x0000000400047c02 */ /* 0x003fe20008000f00 */
[----:B------:R-:W-:-:S02]  /*18e50*/  IMAD.U32 R5, RZ, RZ, UR5 ;  /* 0x00000005ff057e24 */ /* 0x000fc4000f8e00ff */
[----:B----4-:R-:W-:Y:S01]  /*18e60*/  IMAD.U32 R6, RZ, RZ, UR6 ;  /* 0x00000006ff067e24 */ /* 0x010fe2000f8e00ff */
[----:B------:R-:W-:Y:S01]  /*18e70*/  MOV R7, UR7 ;  /* 0x0000000700077c02 */ /* 0x000fe20008000f00 */
[----:B-----5:R-:W-:Y:S02]  /*18e80*/  IMAD.U32 R10, RZ, RZ, UR8 ;  /* 0x00000008ff0a7e24 */ /* 0x020fe4000f8e00ff */
[----:B--2---:R-:W-:-:S07]  /*18e90*/  IMAD.U32 R11, RZ, RZ, UR9 ;  /* 0x00000009ff0b7e24 */ /* 0x004fce000f8e00ff */
[----:B------:R-:W-:-:S07]  /*18ea0*/  LEPC R20, `(.L_x_1926) ;  /* 0x000000001014794e */ /* 0x000fce0000000000 */
[----:B---3--:R-:W-:Y:S05]  /*18eb0*/  CALL.ABS.NOINC R2 ;  /* 0x0000000002007343 */ /* 0x008fea0003c00000 */
.L_x_1926:
        /* <DEDUP_REMOVED lines=25> */
.L_x_1927:
[----:B------:R-:W2:Y:S01]  /*19050*/  LDCU.64 UR4, c[0x0][0x758] ;  /* 0x0000eb00ff0477ac */ /* 0x000ea20008000a00 */
[----:B------:R-:W-:-:S04]  /*19060*/  LOP3.LUT P0, RZ, R16, 0xff, RZ, 0xc0, !PT ;  /* 0x000000ff10ff7812 */ /* 0x000fc8000780c0ff */
[----:B------:R-:W-:Y:S02]  /*19070*/  SEL R5, RZ, 0x1, !P0 ;  /* 0x00000001ff057807 */ /* 0x000fe40004000000 */
[----:B--2---:R-:W-:-:S05]  /*19080*/  IADD3 R2, P1, PT, R17, UR4, RZ ;  /* 0x0000000411027c10 */ /* 0x004fca000ff3e0ff */
[----:B------:R-:W-:-:S05]  /*19090*/  IMAD.X R3, RZ, RZ, UR5, P1 ;  /* 0x00000005ff037e24 */ /* 0x000fca00088e06ff */
[----:B------:R-:W-:Y:S01]  /*190a0*/  STG.E.U8 desc[UR36][R2.64], R5 ;  /* 0x0000000502007986 */ /* 0x000fe2000c101124 */
[----:B------:R-:W-:Y:S05]  /*190b0*/  EXIT ;  /* 0x000000000000794d */ /* 0x000fea0003800000 */
.L_x_1923:
[----:B------:R-:W-:Y:S04]  /*190c0*/  STG.E.U8 desc[UR36][R2.64], R25 ;  /* 0x0000001902007986 */ /* 0x000fe8000c101124 */
[----:B------:R-:W-:Y:S04]  /*190d0*/  STG.E.U8 desc[UR36][R2.64+0x1], R22 ;  /* 0x0000011602007986 */ /* 0x000fe8000c101124 */
[----:B------:R-:W-:Y:S04]  /*190e0*/  STG.E.U8 desc[UR36][R2.64+0x2], R19 ;  /* 0x0000021302007986 */ /* 0x000fe8000c101124 */
[----:B------:R-:W-:Y:S01]  /*190f0*/  STG.E.U8 desc[UR36][R2.64+0x3], R16 ;  /* 0x0000031002007986 */ /* 0x000fe2000c101124 */
[----:B------:R-:W-:Y:S05]  /*19100*/  EXIT ;  /* 0x000000000000794d */ /* 0x000fea0003800000 */
.L_x_1890:
        /* <DEDUP_REMOVED lines=57> */
.L_x_1929:
        /* <DEDUP_REMOVED lines=19> */
.L_x_1930:
        /* <DEDUP_REMOVED lines=25> */
.L_x_1931:
        /* <DEDUP_REMOVED lines=25> */
.L_x_1932:
        /* <DEDUP_REMOVED lines=25> */
.L_x_1933:
[----:B------:R-:W0:Y:S01]  /*19a80*/  LDCU.64 UR4, c[0x0][0x758] ;  /* 0x0000eb00ff0477ac */ /* 0x000e220008000a00 */
[----:B------:R-:W-:-:S04]  /*19a90*/  LOP3.LUT P1, RZ, R16, 0xff, RZ, 0xc0, !PT ;  /* 0x000000ff10ff7812 */ /* 0x000fc8000782c0ff */
[----:B------:R-:W-:Y:S02]  /*19aa0*/  SEL R5, RZ, 0x1, !P1 ;  /* 0x00000001ff057807 */ /* 0x000fe40004800000 */
[----:B0-----:R-:W-:-:S04]  /*19ab0*/  IADD3 R2, P0, PT, R17, UR4, RZ ;  /* 0x0000000411027c10 */ /* 0x001fc8000ff1e0ff */
[----:B------:R-:W-:-:S05]  /*19ac0*/  IADD3.X R3, PT, PT, RZ, UR5, RZ, P0, !PT ;  /* 0x00000005ff037c10 */ /* 0x000fca00087fe4ff */
[----:B------:R-:W-:Y:S01]  /*19ad0*/  STG.E.U8 desc[UR36][R2.64], R5 ;  /* 0x0000000502007986 */ /* 0x000fe2000c101124 */
[----:B------:R-:W-:Y:S05]  /*19ae0*/  EXIT ;  /* 0x000000000000794d */ /* 0x000fea0003800000 */
.L_x_1928:
        /* <DEDUP_REMOVED lines=17> */
.L_x_1934:
[----:B------:R-:W-:Y:S05]  /*19c00*/  BRA.U !UP1, `(.L_x_1935) ;  /* 0x0000000509947547 */ /* 0x000fea000b800000 */
[----:B------:R-:W0:Y:S02]  /*19c10*/  LDCU UR4, c[0x0][0x78c] ;  /* 0x0000f180ff0477ac */ /* 0x000e240008000800 */
[----:B0-----:R-:W-:-:S09]  /*19c20*/  UISETP.NE.AND UP0, UPT, UR4, 0x1, UPT ;  /* 0x000000010400788c */ /* 0x001fd2000bf05270 */
        /* <DEDUP_REMOVED lines=17> */
.L_x_1936:
        /* <DEDUP_REMOVED lines=25> */
.L_x_1937:
        /* <DEDUP_REMOVED lines=25> */
.L_x_1938:
        /* <DEDUP_REMOVED lines=25> */
.L_x_1939:
[----:B------:R-:W0:Y:S01]  /*1a1f0*/  LDCU.64 UR4, c[0x0][0x758] ;  /* 0x0000eb00ff0477ac */ /* 0x000e220008000a00 */
[----:B------:R-:W-:-:S04]  /*1a200*/  LOP3.LUT P0, RZ, R16, 0xff, RZ, 0xc0, !PT ;  /* 0x000000ff10ff7812 */ /* 0x000fc8000780c0ff */
[----:B------:R-:W-:Y:S02]  /*1a210*/  SEL R5, RZ, 0x1, !P0 ;  /* 0x00000001ff057807 */ /* 0x000fe40004000000 */
[----:B0-----:R-:W-:-:S05]  /*1a220*/  IADD3 R2, P1, PT, R17, UR4, RZ ;  /* 0x0000000411027c10 */ /* 0x001fca000ff3e0ff */
[----:B------:R-:W-:-:S05]  /*1a230*/  IMAD.X R3, RZ, RZ, UR5, P1 ;  /* 0x00000005ff037e24 */ /* 0x000fca00088e06ff */
[----:B------:R-:W-:Y:S01]  /*1a240*/  STG.E.U8 desc[UR36][R2.64], R5 ;  /* 0x0000000502007986 */ /* 0x000fe2000c101124 */
[----:B------:R-:W-:Y:S05]  /*1a250*/  EXIT ;  /* 0x000000000000794d */ /* 0x000fea0003800000 */
.L_x_1935:
[----:B------:R-:W-:Y:S04]  /*1a260*/  STG.E.U8 desc[UR36][R2.64], R25 ;  /* 0x0000001902007986 */ /* 0x000fe8000c101124 */
[----:B------:R-:W-:Y:S04]  /*1a270*/  STG.E.U8 desc[UR36][R2.64+0x1], R22 ;  /* 0x0000011602007986 */ /* 0x000fe8000c101124 */
[----:B------:R-:W-:Y:S04]  /*1a280*/  STG.E.U8 desc[UR36][R2.64+0x2], R19 ;  /* 0x0000021302007986 */ /* 0x000fe8000c101124 */
[----:B------:R-:W-:Y:S01]  /*1a290*/  STG.E.U8 desc[UR36][R2.64+0x3], R16 ;  /* 0x0000031002007986 */ /* 0x000fe2000c101124 */
[----:B------:R-:W-:Y:S05]  /*1a2a0*/  EXIT ;  /* 0x000000000000794d */ /* 0x000fea0003800000 */
.L_x_1940:
        /* <DEDUP_REMOVED lines=13> */
.L_x_7763:


//--------------------- .text._ZN2at6native13reduce_kernelILi512ELi1ENS0_8ReduceOpIdNS0_14func_wrapper_tIbZZZNS0_14or_kernel_cudaERNS_14TensorIteratorEENKUlvE_clEvENKUlvE4_clEvEUlbdE_EEjbLi4ELi4EEEEEvT1_ --------------------------
	.section	.text._ZN2at6native13reduce_kernelILi512ELi1ENS0_8ReduceOpIdNS0_14func_wrapper_tIbZZZNS0_14or_kernel_cudaERNS_14TensorIteratorEENKUlvE_clEvENKUlvE4_clEvEUlbdE_EEjbLi4ELi4EEEEEvT1_,"ax",@progbits
	.align	128
        .global         _ZN2at6native13reduce_kernelILi512ELi1ENS0_8ReduceOpIdNS0_14func_wrapper_tIbZZZNS0_14or_kernel_cudaERNS_14TensorIteratorEENKUlvE_clEvENKUlvE4_clEvEUlbdE_EEjbLi4ELi4EEEEEvT1_
        .type           _ZN2at6native13reduce_kernelILi512ELi1ENS0_8ReduceOpIdNS0_14func_wrapper_tIbZZZNS0_14or_kernel_cudaERNS_14TensorIteratorEENKUlvE_clEvENKUlvE4_clEvEUlbdE_EEjbLi4ELi4EEEEEvT1_,@function
        .size           _ZN2at6native13reduce_kernelILi512ELi1ENS0_8ReduceOpIdNS0_14func_wrapper_tIbZZZNS0_14or_kernel_cudaERNS_14TensorIteratorEENKUlvE_clEvENKUlvE4_clEvEUlbdE_EEjbLi4ELi4EEEEEvT1_,(.L_x_7764 - _ZN2at6native13reduce_kernelILi512ELi1ENS0_8ReduceOpIdNS0_14func_wrapper_tIbZZZNS0_14or_kernel_cudaERNS_14TensorIteratorEENKUlvE_clEvENKUlvE4_clEvEUlbdE_EEjbLi4ELi4EEEEEvT1_)
        .other          _ZN2at6native13reduce_kernelILi512ELi1ENS0_8ReduceOpIdNS0_14func_wrapper_tIbZZZNS0_14or_kernel_cudaERNS_14TensorIteratorEENKUlvE_clEvENKUlvE4_clEvEUlbdE_EEjbLi4ELi4EEEEEvT1_,@"STO_CUDA_ENTRY STV_DEFAULT"
_ZN2at6native13reduce_kernelILi512ELi1ENS0_8ReduceOpIdNS0_14func_wrapper_tIbZZZNS0_14or_kernel_cudaERNS_14TensorIteratorEENKUlvE_clEvENKUlvE4_clEvEUlbdE_EEjbLi4ELi4EEEEEvT1_:
.text._ZN2at6native13reduce_kernelILi512ELi1ENS0_8ReduceOpIdNS0_14func_wrapper_tIbZZZNS0_14or_kernel_cudaERNS_14TensorIteratorEENKUlvE_clEvENKUlvE4_clEvEUlbdE_EEjbLi4ELi4EEEEEvT1_:
        /* <DEDUP_REMOVED lines=295> */
.L_x_1941:
        /* <DEDUP_REMOVED lines=40> */
[----:B------:R-:W2:Y:S01]  /*14f0*/  LDG.E.64 R10, desc[UR36][R10.64] ;  /* 0x000000240a0a7981 */ /* 0x000ea2000c1e1b00 */
[----:B------:R-:W-:Y:S01]  /*1500*/  PRMT R7, R8, 0x9910, RZ ;  /* 0x0000991008077816 */ /* 0x000fe200000000ff */
[----:B--2---:R-:W-:-:S06]  /*1510*/  DSETP.NEU.AND P0, PT, R10, RZ, PT ;  /* 0x000000ff0a00722a */ /* 0x004fcc0003f0d000 */
[----:B------:R-:W-:-:S04]  /*1520*/  ISETP.NE.OR P0, PT, R7, RZ, P0 ;  /* 0x000000ff0700720c */ /* 0x000fc80000705670 */
[----:B------:R-:W-:-:S09]  /*1530*/  SEL R9, RZ, 0x1, !P0 ;  /* 0x00000001ff097807 */ /* 0x000fd20004000000 */
.L_x_1948:
[----:B------:R-:W-:Y:S05]  /*1540*/  BSYNC.RECONVERGENT B2 ;  /* 0x0000000000027941 */ /* 0x000fea0003800200 */
.L_x_1947:
[----:B------:R-:W-:Y:S02]  /*1550*/  IADD3 R4, P0, PT, R4, 0x20, RZ ;  /* 0x0000002004047810 */ /* 0x000fe40007f1e0ff */
[----:B------:R-:W-:-:S03]  /*1560*/  IADD3 R7, PT, PT, R13, -0x4, R2 ;  /* 0xfffffffc0d077810 */ /* 0x000fc60007ffe002 */
[----:B------:R-:W-:-:S08]  /*1570*/  IMAD.X R5, RZ, RZ, R5, P0 ;  /* 0x000000ffff057224 */ /* 0x000fd000000e0605 */
.L_x_1946:
[----:B------:R-:W-:Y:S05]  /*1580*/  BSYNC.RECONVERGENT B1 ;  /* 0x0000000000017941 */ /* 0x000fea0003800200 */
.L_x_1945:
        /* <DEDUP_REMOVED lines=13> */
.L_x_1952:
[C---:B------:R-:W-:Y:S01]  /*1660*/  IMAD.WIDE.U32 R8, R17.reuse, 0x20, R4 ;  /* 0x0000002011087825 */ /* 0x040fe200078e0004 */
[----:B------:R-:W0:Y:S05]  /*1670*/  LDCU UR4, c[0x0][0x390] ;  /* 0x00007200ff0477ac */ /* 0x000e2a0008000800 */
[----:B------:R-:W2:Y:S01]  /*1680*/  LDG.E.ENL2.256 R12, R8, desc[UR36][R8.64] ;  /* 0xfe0000240808797e */ /* 0x000ea2000812190c */
[----:B0-----:R-:W-:-:S05]  /*1690*/  VIADD R17, R17, UR4 ;  /* 0x0000000411117c36 */ /* 0x001fca0008000000 */
[----:B------:R-:W-:-:S04]  /*16a0*/  LEA R2, R17, 0x3, 0x2 ;  /* 0x0000000311027811 */ /* 0x000fc800078e10ff */
[----:B------:R-:W-:Y:S01]  /*16b0*/  ISETP.GE.U32.AND P4, PT, R2, R7, PT ;  /* 0x000000070200720c */ /* 0x000fe20003f86070 */
[----:B--2---:R-:W-:Y:S02]  /*16c0*/  DSETP.NEU.OR P3, PT, R8, RZ, P3 ;  /* 0x000000ff0800722a */ /* 0x004fe40001f6d400 */
[----:B------:R-:W-:Y:S02]  /*16d0*/  DSETP.NEU.OR P2, PT, R10, RZ, P2 ;  /* 0x000000ff0a00722a */ /* 0x000fe4000174d400 */
[----:B------:R-:W-:Y:S02]  /*16e0*/  DSETP.NEU.OR P1, PT, R12, RZ, P1 ;  /* 0x000000ff0c00722a */ /* 0x000fe40000f2d400 */
[----:B------:R-:W-:-:S06]  /*16f0*/  DSETP.NEU.OR P0, PT, R14, RZ, P0 ;  /* 0x000000ff0e00722a */ /* 0x000fcc000070d400 */
[----:B------:R-:W-:Y:S08]  /*1700*/  @!P4 BRA `(.L_x_1952) ;  /* 0xfffffffc00d4c947 */ /* 0x000ff0000383ffff */
[----:B------:R-:W-:Y:S05]  /*1710*/  BSYNC.RECONVERGENT B2 ;  /* 0x0000000000027941 */ /* 0x000fea0003800200 */
.L_x_1951:
[----:B------:R-:W-:Y:S02]  /*1720*/  SEL R9, RZ, 0x1, !P3 ;  /* 0x00000001ff097807 */ /* 0x000fe40005800000 */
[----:B------:R-:W-:Y:S02]  /*1730*/  SEL R10, RZ, 0x1, !P2 ;  /* 0x00000001ff0a7807 */ /* 0x000fe40005000000 */
[----:B------:R-:W-:Y:S02]  /*1740*/  SEL R2, RZ, 0x1, !P1 ;  /* 0x00000001ff027807 */ /* 0x000fe40004800000 */
[----:B------:R-:W-:-:S07]  /*1750*/  SEL R8, RZ, 0x1, !P0 ;  /* 0x00000001ff087807 */ /* 0x000fce0004000000 */
.L_x_1950:
[----:B------:R-:W-:Y:S05]  /*1760*/  BSYNC.RECONVERGENT B1 ;  /* 0x0000000000017941 */ /* 0x000fea0003800200 */
.L_x_1949:
        /* <DEDUP_REMOVED lines=12> */
[----:B------:R-:W2:Y:S01]  /*1830*/  LDG.E.64 R4, desc[UR36][R4.64] ;  /* 0x0000002404047981 */ /* 0x000ea2000c1e1b00 */
[----:B------:R-:W-:-:S13]  /*1840*/  LOP3.LUT P0, RZ, R9, 0xff, RZ, 0xc0, !PT ;  /* 0x000000ff09ff7812 */ /* 0x000fda000780c0ff */
[----:B--2---:R-:W-:-:S06]  /*1850*/  DSETP.NEU.OR P0, PT, R4, RZ, P0 ;  /* 0x000000ff0400722a */ /* 0x004fcc000070d400 */
[----:B------:R-:W-:-:S08]  /*1860*/  SEL R9, RZ, 0x1, !P0 ;  /* 0x00000001ff097807 */ /* 0x000fd00004000000 */
.L_x_1954:
[----:B------:R-:W-:Y:S05]  /*1870*/  BSYNC.RECONVERGENT B1 ;  /* 0x0000000000017941 */ /* 0x000fea0003800200 */
.L_x_1953:
[----:B------:R-:W-:-:S04]  /*1880*/  LOP3.LUT R9, R2, R9, R10, 0xfe, !PT ;  /* 0x0000000902097212 */ /* 0x000fc800078efe0a */
[----:B------:R-:W-:-:S04]  /*1890*/  LOP3.LUT P0, RZ, R9, 0xff, R8, 0xc8, !PT ;  /* 0x000000ff09ff7812 */ /* 0x000fc8000780c808 */
[----:B------:R-:W-:Y:S01]  /*18a0*/  SEL R17, RZ, 0x1, !P0 ;  /* 0x00000001ff117807 */ /* 0x000fe20004000000 */
[----:B------:R-:W-:Y:S08]  /*18b0*/  BRA `(.L_x_1943) ;  /* 0x0000009400c47947 */ /* 0x000ff00003800000 */
.L_x_1944:
        /* <DEDUP_REMOVED lines=9> */
[--C-:B------:R-:W-:Y:S01]  /*1950*/  IMAD.MOV.U32 R7, RZ, RZ, R12.reuse ;  /* 0x000000ffff077224 */ /* 0x100fe200078e000c */
[----:B-1----:R-:W-:Y:S01]  /*1960*/  MOV R11, UR4 ;  /* 0x00000004000b7c02 */ /* 0x002fe20008000f00 */
[----:B------:R-:W-:Y:S02]  /*1970*/  IMAD.U32 R10, RZ, RZ, UR4 ;  /* 0x00000004ff0a7e24 */ /* 0x000fe4000f8e00ff */
[----:B------:R-:W-:Y:S02]  /*1980*/  IMAD.U32 R8, RZ, RZ, UR4 ;  /* 0x00000004ff087e24 */ /* 0x000fe4000f8e00ff */
[----:B0-----:R-:W-:-:S05]  /*1990*/  IMAD R9, R6, 0x3, R12 ;  /* 0x0000000306097824 */ /* 0x001fca00078e020c */
[----:B------:R-:W-:Y:S02]  /*19a0*/  ISETP.GE.U32.AND P0, PT, R9, R2, PT ;  /* 0x000000020900720c */ /* 0x000fe40003f06070 */
[----:B------:R-:W-:-:S11]  /*19b0*/  MOV R9, UR4 ;  /* 0x0000000400097c02 */ /* 0x000fd60008000f00 */
[----:B------:R-:W-:Y:S05]  /*19c0*/  @P0 BRA `(.L_x_1957) ;  /* 0x0000000000a00947 */ /* 0x000fea0003800000 */
[----:B------:R-:W-:Y:S01]  /*19d0*/  PRMT R8, R11, 0x9910, RZ ;  /* 0x000099100b087816 */ /* 0x000fe200000000ff */
[----:B------:R-:W-:Y:S03]  /*19e0*/  BSSY.RECONVERGENT B2, `(.L_x_1958) ;  /* 0x0000020000027945 */ /* 0x000fe60003800200 */
[----:B------:R-:W-:-:S04]  /*19f0*/  ISETP.NE.AND P0, PT, R8, RZ, PT ;  /* 0x000000ff0800720c */ /* 0x000fc80003f05270 */
[----:B------:R-:W-:Y:S02]  /*1a00*/  PLOP3.LUT P1, PT, P0, PT, PT, 0x80, 0x8 ;  /* 0x000000000008781c */ /* 0x000fe4000072f070 */
[----:B------:R-:W-:Y:S02]  /*1a10*/  PLOP3.LUT P2, PT, P0, PT, PT, 0x80, 0x8 ;  /* 0x000000000008781c */ /* 0x000fe4000074f070 */
[----:B------:R-:W-:-:S13]  /*1a20*/  PLOP3.LUT P3, PT, P0, PT, PT, 0x80, 0x8 ;  /* 0x000000000008781c */ /* 0x000fda000076f070 */
.L_x_1959:
[C---:B------:R-:W-:Y:S01]  /*1a30*/  IMAD.WIDE.U32 R8, R7.reuse, 0x8, R4 ;  /* 0x0000000807087825 */ /* 0x040fe200078e0004 */
[----:B------:R-:W-:-:S05]  /*1a40*/  IADD3 R11, PT, PT, R7, R6, RZ ;  /* 0x00000006070b7210 */ /* 0x000fca0007ffe0ff */
[----:B------:R-:W2:Y:S01]  /*1a50*/  LDG.E.64 R8, desc[UR36][R8.64] ;  /* 0x0000002408087981 */ /* 0x000ea2000c1e1b00 */
[C---:B------:R-:W-:Y:S02]  /*1a60*/  IMAD.IADD R13, R11.reuse, 0x1, R6 ;  /* 0x000000010b0d7824 */ /* 0x040fe400078e0206 */
[----:B------:R-:W-:-:S03]  /*1a70*/  IMAD.WIDE.U32 R10, R11, 0x8, R4 ;  /* 0x000000080b0a7825 */ /* 0x000fc600078e0004 */
[----:B------:R-:W-:-:S03]  /*1a80*/  IADD3 R7, PT, PT, R13, R6, RZ ;  /* 0x000000060d077210 */ /* 0x000fc60007ffe0ff */
[----:B------:R-:W3:Y:S01]  /*1a90*/  LDG.E.64 R10, desc[UR36][R10.64] ;  /* 0x000000240a0a7981 */ /* 0x000ee2000c1e1b00 */
[----:B------:R-:W-:-:S04]  /*1aa0*/  IMAD.WIDE.U32 R12, R13, 0x8, R4 ;  /* 0x000000080d0c7825 */ /* 0x000fc800078e0004 */
[C---:B------:R-:W-:Y:S02]  /*1ab0*/  IMAD.WIDE.U32 R14, R7.reuse, 0x8, R4 ;  /* 0x00000008070e7825 */ /* 0x040fe400078e0004 */
[----:B------:R-:W4:Y:S04]  /*1ac0*/  LDG.E.64 R12, desc[UR36][R12.64] ;  /* 0x000000240c0c7981 */ /* 0x000f28000c1e1b00 */
[----:B------:R-:W5:Y:S01]  /*1ad0*/  LDG.E.64 R14, desc[UR36][R14.64] ;  /* 0x000000240e0e7981 */ /* 0x000f62000c1e1b00 */
[----:B------:R-:W-:Y:S01]  /*1ae0*/  IMAD.IADD R7, R7, 0x1, R6 ;  /* 0x0000000107077824 */ /* 0x000fe200078e0206 */
[----:B------:R-:W-:Y:S01]  /*1af0*/  LOP3.LUT R16, R16, 0xfffffffd, RZ, 0xc0, !PT ;  /* 0xfffffffd10107812 */ /* 0x000fe200078ec0ff */
[C---:B--2---:R-:W-:Y:S02]  /*1b00*/  DSETP.NEU.AND P5, PT, R8.reuse, RZ, PT ;  /* 0x000000ff0800722a */ /* 0x044fe40003fad000 */
[----:B------:R-:W-:Y:S01]  /*1b10*/  DSETP.NEU.OR P3, PT, R8, RZ, P3 ;  /* 0x000000ff0800722a */ /* 0x000fe20001f6d400 */
[----:B------:R-:W-:Y:S01]  /*1b20*/  IMAD R9, R6, 0x3, R7 ;  /* 0x0000000306097824 */ /* 0x000fe200078e0207 */
[----:B---3--:R-:W-:-:S04]  /*1b30*/  DSETP.NEU.AND P4, PT, R10, RZ, PT ;  /* 0x000000ff0a00722a */ /* 0x008fc80003f8d000 */
[----:B------:R-:W-:-:S06]  /*1b40*/  ISETP.GE.U32.AND P6, PT, R9, R2, PT ;  /* 0x000000020900720c */ /* 0x000fcc0003fc6070 */
[----:B------:R-:W-:-:S04]  /*1b50*/  @P5 LOP3.LUT R16, R16, 0x2, RZ, 0xfc, !PT ;  /* 0x0000000210105812 */ /* 0x000fc800078efcff */
[----:B------:R-:W-:Y:S01]  /*1b60*/  LOP3.LUT R16, R16, 0xfffffffe, RZ, 0xc0, !PT ;  /* 0xfffffffe10107812 */ /* 0x000fe200078ec0ff */
[----:B------:R-:W-:Y:S02]  /*1b70*/  DSETP.NEU.OR P2, PT, R10, RZ, P2 ;  /* 0x000000ff0a00722a */ /* 0x000fe4000174d400 */
[C---:B----4-:R-:W-:Y:S01]  /*1b80*/  DSETP.NEU.OR P1, PT, R12.reuse, RZ, P1 ;  /* 0x000000ff0c00722a */ /* 0x050fe20000f2d400 */
[----:B------:R-:W-:Y:S01]  /*1b90*/  @P4 LOP3.LUT R16, R16, 0x1, RZ, 0xfc, !PT ;  /* 0x0000000110104812 */ /* 0x000fe200078efcff */
[----:B------:R-:W-:Y:S02]  /*1ba0*/  DSETP.NEU.AND P4, PT, R12, RZ, PT ;  /* 0x000000ff0c00722a */ /* 0x000fe40003f8d000 */
[C---:B-----5:R-:W-:Y:S02]  /*1bb0*/  DSETP.NEU.OR P0, PT, R14.reuse, RZ, P0 ;  /* 0x000000ff0e00722a */ /* 0x060fe4000070d400 */
[----:B------:R-:W-:Y:S01]  /*1bc0*/  DSETP.NEU.AND P5, PT, R14, RZ, PT ;  /* 0x000000ff0e00722a */ /* 0x000fe20003fad000 */
[----:B------:R-:W-:-:S13]  /*1bd0*/  @!P6 BRA `(.L_x_1959) ;  /* 0xfffffffc0094e947 */ /* 0x000fda000383ffff */
[----:B------:R-:W-:Y:S05]  /*1be0*/  BSYNC.RECONVERGENT B2 ;  /* 0x0000000000027941 */ /* 0x000fea0003800200 */
.L_x_1958:
[----:B------:R-:W-:Y:S02]  /*1bf0*/  SEL R8, RZ, 0x1, !P3 ;  /* 0x00000001ff087807 */ /* 0x000fe40005800000 */
[C---:B------:R-:W-:Y:S02]  /*1c00*/  LOP3.LUT P3, RZ, R16.reuse, 0x2, RZ, 0xc0, !PT ;  /* 0x0000000210ff7812 */ /* 0x040fe4000786c0ff */
[----:B------:R-:W-:Y:S02]  /*1c10*/  LOP3.LUT P6, RZ, R16, 0x1, RZ, 0xc0, !PT ;  /* 0x0000000110ff7812 */ /* 0x000fe400078cc0ff */
[----:B------:R-:W-:Y:S02]  /*1c20*/  SEL R9, RZ, 0x1, !P2 ;  /* 0x00000001ff097807 */ /* 0x000fe40005000000 */
[----:B------:R-:W-:Y:S02]  /*1c30*/  SEL R10, RZ, 0x1, !P1 ;  /* 0x00000001ff0a7807 */ /* 0x000fe40004800000 */
[----:B------:R-:W-:-:S07]  /*1c40*/  SEL R11, RZ, 0x1, !P0 ;  /* 0x00000001ff0b7807 */ /* 0x000fce0004000000 */
.L_x_1957:
[----:B------:R-:W-:Y:S05]  /*1c50*/  BSYNC.RECONVERGENT B1 ;  /* 0x0000000000017941 */ /* 0x000fea0003800200 */
.L_x_1956:
[----:B------:R-:W-:Y:S01]  /*1c60*/  ISETP.GE.U32.AND P0, PT, R7, R2, PT ;  /* 0x000000020700720c */ /* 0x000fe20003f06070 */
[----:B------:R-:W-:-:S12]  /*1c70*/  BSSY.RECONVERGENT B1, `(.L_x_1960) ;  /* 0x0000016000017945 */ /* 0x000fd80003800200 */
[----:B------:R-:W-:Y:S05]  /*1c80*/  @P0 BRA `(.L_x_1961) ;  /* 0x0000000000500947 */ /* 0x000fea0003800000 */
[----:B------:R-:W-:-:S06]  /*1c90*/  IMAD.WIDE.U32 R12, R7, 0x8, R4 ;  /* 0x00000008070c7825 */ /* 0x000fcc00078e0004 */
[----:B------:R-:W2:Y:S01]  /*1ca0*/  LDG.E.64 R12, desc[UR36][R12.64] ;  /* 0x000000240c0c7981 */ /* 0x000ea2000c1e1b00 */
[----:B------:R-:W-:-:S04]  /*1cb0*/  IADD3 R15, PT, PT, R7, R6, RZ ;  /* 0x00000006070f7210 */ /* 0x000fc80007ffe0ff */
[----:B------:R-:W-:Y:S01]  /*1cc0*/  ISETP.GE.U32.AND P1, PT, R15, R2, PT ;  /* 0x000000020f00720c */ /* 0x000fe20003f26070 */
[----:B--2---:R-:W-:-:S12]  /*1cd0*/  DSETP.NEU.AND P3, PT, R12, RZ, PT ;  /* 0x000000ff0c00722a */ /* 0x004fd80003f6d000 */
[----:B------:R-:W-:Y:S05]  /*1ce0*/  @P1 BRA `(.L_x_1961) ;  /* 0x0000000000381947 */ /* 0x000fea0003800000 */
[----:B------:R-:W-:-:S06]  /*1cf0*/  IMAD.WIDE.U32 R12, R15, 0x8, R4 ;  /* 0x000000080f0c7825 */ /* 0x000fcc00078e0004 */
[----:B------:R-:W2:Y:S01]  /*1d00*/  LDG.E.64 R12, desc[UR36][R12.64] ;  /* 0x000000240c0c7981 */ /* 0x000ea2000c1e1b00 */
[----:B------:R-:W-:-:S05]  /*1d10*/  IMAD.IADD R15, R15, 0x1, R6 ;  /* 0x000000010f0f7824 */ /* 0x000fca00078e0206 */
[----:B------:R-:W-:Y:S01]  /*1d20*/  ISETP.GE.U32.AND P1, PT, R15, R2, PT ;  /* 0x000000020f00720c */ /* 0x000fe20003f26070 */
[----:B--2---:R-:W-:-:S12]  /*1d30*/  DSETP.NEU.AND P6, PT, R12, RZ, PT ;  /* 0x000000ff0c00722a */ /* 0x004fd80003fcd000 */
[----:B------:R-:W-:Y:S05]  /*1d40*/  @P1 BRA `(.L_x_1961) ;  /* 0x0000000000201947 */ /* 0x000fea0003800000 */
[C---:B------:R-:W-:Y:S01]  /*1d50*/  IADD3 R17, PT, PT, R15.reuse, R6, RZ ;  /* 0x000000060f117210 */ /* 0x040fe20007ffe0ff */
[----:B------:R-:W-:-:S03]  /*1d60*/  IMAD.WIDE.U32 R12, R15, 0x8, R4 ;  /* 0x000000080f0c7825 */ /* 0x000fc600078e0004 */
[----:B------:R-:W-:-:S03]  /*1d70*/  ISETP.GE.U32.AND P1, PT, R17, R2, PT ;  /* 0x000000021100720c */ /* 0x000fc60003f26070 */
[----:B------:R-:W2:Y:S10]  /*1d80*/  LDG.E.64 R12, desc[UR36][R12.64] ;  /* 0x000000240c0c7981 */ /* 0x000eb4000c1e1b00 */
[----:B------:R-:W-:-:S06]  /*1d90*/  @!P1 IMAD.WIDE.U32 R4, R17, 0x8, R4 ;  /* 0x0000000811049825 */ /* 0x000fcc00078e0004 */
[----:B------:R-:W3:Y:S01]  /*1da0*/  @!P1 LDG.E.64 R4, desc[UR36][R4.64] ;  /* 0x0000002404049981 */ /* 0x000ee2000c1e1b00 */
[----:B--2---:R-:W-:Y:S02]  /*1db0*/  DSETP.NEU.AND P4, PT, R12, RZ, PT ;  /* 0x000000ff0c00722a */ /* 0x004fe40003f8d000 */
[----:B---3--:R-:W-:-:S14]  /*1dc0*/  @!P1 DSETP.NEU.AND P5, PT, R4, RZ, PT ;  /* 0x000000ff0400922a */ /* 0x008fdc0003fad000 */
.L_x_1961:
[----:B------:R-:W-:Y:S05]  /*1dd0*/  BSYNC.RECONVERGENT B1 ;  /* 0x0000000000017941 */ /* 0x000fea0003800200 */
.L_x_1960:
[----:B------:R-:W-:Y:S04]  /*1de0*/  BSSY.RECONVERGENT B1, `(.L_x_1962) ;  /* 0x0000017000017945 */ /* 0x000fe80003800200 */
[----:B------:R-:W-:Y:S05]  /*1df0*/  @P0 BRA `(.L_x_1963) ;  /* 0x0000000000540947 */ /* 0x000fea0003800000 */
[----:B------:R-:W-:Y:S01]  /*1e00*/  IMAD.IADD R5, R7, 0x1, R6 ;  /* 0x0000000107057824 */ /* 0x000fe200078e0206 */
[----:B------:R-:W-:-:S04]  /*1e10*/  LOP3.LUT P0, RZ, R8, 0xff, RZ, 0xc0, !PT ;  /* 0x000000ff08ff7812 */ /* 0x000fc8000780c0ff */
[----:B------:R-:W-:Y:S02]  /*1e20*/  ISETP.GE.U32.AND P1, PT, R5, R2, PT ;  /* 0x000000020500720c */ /* 0x000fe40003f26070 */
[----:B------:R-:W-:-:S04]  /*1e30*/  PLOP3.LUT P0, PT, P0, P3, PT, 0xf8, 0x8f ;  /* 0x00000000008f781c */ /* 0x000fc80000707f70 */
[----:B------:R-:W-:-:S07]  /*1e40*/  SEL R8, RZ, 0x1, !P0 ;  /* 0x00000001ff087807 */ /* 0x000fce0004000000 */
[----:B------:R-:W-:Y:S05]  /*1e50*/  @P1 BRA `(.L_x_1963) ;  /* 0x00000000003c1947 */ /* 0x000fea0003800000 */
[----:B------:R-:W-:Y:S02]  /*1e60*/  IADD3 R5, PT, PT, R5, R6, RZ ;  /* 0x0000000605057210 */ /* 0x000fe40007ffe0ff */
[----:B------:R-:W-:Y:S02]  /*1e70*/  LOP3.LUT P0, RZ, R9, 0xff, RZ, 0xc0, !PT ;  /* 0x000000ff09ff7812 */ /* 0x000fe4000780c0ff */
[----:B------:R-:W-:Y:S02]  /*1e80*/  ISETP.GE.U32.AND P1, PT, R5, R2, PT ;  /* 0x000000020500720c */ /* 0x000fe40003f26070 */
[----:B------:R-:W-:-:S04]  /*1e90*/  PLOP3.LUT P0, PT, P0, P6, PT, 0xf8, 0x8f ;  /* 0x00000000008f781c */ /* 0x000fc8000070df70 */
[----:B------:R-:W-:-:S07]  /*1ea0*/  SEL R9, RZ, 0x1, !P0 ;  /* 0x00000001ff097807 */ /* 0x000fce0004000000 */
[----:B------:R-:W-:Y:S05]  /*1eb0*/  @P1 BRA `(.L_x_1963) ;  /* 0x0000000000241947 */ /* 0x000fea0003800000 */
[----:B------:R-:W-:Y:S01]  /*1ec0*/  IMAD.IADD R5, R5, 0x1, R6 ;  /* 0x0000000105057824 */ /* 0x000fe200078e0206 */
[----:B------:R-:W-:-:S04]  /*1ed0*/  LOP3.LUT P0, RZ, R10, 0xff, RZ, 0xc0, !PT ;  /* 0x000000ff0aff7812 */ /* 0x000fc8000780c0ff */
[----:B------:R-:W-:Y:S02]  /*1ee0*/  ISETP.GE.U32.AND P2, PT, R5, R2, PT ;  /* 0x000000020500720c */ /* 0x000fe40003f46070 */
[----:B------:R-:W-:-:S04]  /*1ef0*/  PLOP3.LUT P0, PT, P0, P4, PT, 0xf8, 0x8f ;  /* 0x00000000008f781c */ /* 0x000fc80000709f70 */
[----:B------:R-:W-:-:S07]  /*1f00*/  SEL R10, RZ, 0x1, !P0 ;  /* 0x00000001ff0a7807 */ /* 0x000fce0004000000 */
[----:B------:R-:W-:-:S04]  /*1f10*/  @!P2 LOP3.LUT P1, RZ, R11, 0xff, RZ, 0xc0, !PT ;  /* 0x000000ff0bffa812 */ /* 0x000fc8000782c0ff */
[----:B------:R-:W-:-:S04]  /*1f20*/  @!P2 PLOP3.LUT P1, PT, P1, P5, PT, 0xf8, 0x8f ;  /* 0x00000000008fa81c */ /* 0x000fc80000f2bf70 */
[----:B------:R-:W-:-:S04]  /*1f30*/  @!P2 SEL R2, RZ, 0x1, !P1 ;  /* 0x00000001ff02a807 */ /* 0x000fc80004800000 */
[----:B------:R-:W-:-:S07]  /*1f40*/  @!P2 PRMT R11, R2, 0x7610, R11 ;  /* 0x00007610020ba816 */ /* 0x000fce000000000b */
.L_x_1963:
[----:B------:R-:W-:Y:S05]  /*1f50*/  BSYNC.RECONVERGENT B1 ;  /* 0x0000000000017941 */ /* 0x000fea0003800200 */
.L_x_1962:
[----:B------:R-:W-:-:S04]  /*1f60*/  LOP3.LUT R8, R10, R8, R9, 0xfe, !PT ;  /* 0x000000080a087212 */ /* 0x000fc800078efe09 */
[----:B------:R-:W-:-:S04]  /*1f70*/  LOP3.LUT P0, RZ, R8, 0xff, R11, 0xc8, !PT ;  /* 0x000000ff08ff7812 */ /* 0x000fc8000780c80b */
[----:B------:R-:W-:Y:S01]  /*1f80*/  SEL R17, RZ, 0x1, !P0 ;  /* 0x00000001ff117807 */ /* 0x000fe20004000000 */
[----:B------:R-:W-:Y:S08]  /*1f90*/  BRA `(.L_x_1943) ;  /* 0x00000090000c7947 */ /* 0x000ff00003800000 */
.L_x_1955:
[----:B------:R-:W-:-:S13]  /*1fa0*/  ISETP.NE.AND P0, PT, R19, 0x1, PT ;  /* 0x000000011300780c */ /* 0x000fda0003f05270 */
[----:B------:R-:W-:Y:S05]  /*1fb0*/  @P0 BRA `(.L_x_1964) ;  /* 0x0000000400bc0947 */ /* 0x000fea0003800000 */
[----:B------:R-:W0:Y:S01]  /*1fc0*/  LDC R7, c[0x0][0x390] ;  /* 0x0000e400ff077b82 */ /* 0x000e220000000800 */
[----:B------:R-:W1:Y:S01]  /*1fd0*/  LDCU.U8 UR4, c[0x0][0x381] ;  /* 0x00007020ff0477ac */ /* 0x000e620008000000 */
[----:B------:R-:W-:Y:S01]  /*1fe0*/  BSSY.RECONVERGENT B1, `(.L_x_1965) ;  /* 0x0000034000017945 */ /* 0x000fe20003800200 */
        /* <DEDUP_REMOVED lines=13> */
.L_x_1968:
[----:B------:R-:W-:Y:S01]  /*20c0*/  IADD3 R8, PT, PT, R12, R7, RZ ;  /* 0x000000070c087210 */ /* 0x000fe20007ffe0ff */
[----:B------:R-:W-:-:S04]  /*20d0*/  IMAD R9, R6, R12, RZ ;  /* 0x0000000c06097224 */ /* 0x000fc800078e02ff */
[----:B------:R-:W-:Y:S02]  /*20e0*/  IMAD.IADD R10, R8, 0x1, R7 ;  /* 0x00000001080a7824 */ /* 0x000fe400078e0207 */
[----:B------:R-:W-:Y:S02]  /*20f0*/  IMAD R11, R6, R8, RZ ;  /* 0x00000008060b7224 */ /* 0x000fe400078e02ff */
[----:B------:R-:W-:Y:S01]  /*2100*/  IMAD.WIDE.U32 R8, R9, 0x8, R4 ;  /* 0x0000000809087825 */ /* 0x000fe200078e0004 */
[----:B------:R-:W-:-:S03]  /*2110*/  IADD3 R12, PT, PT, R10, R7, RZ ;  /* 0x000000070a0c7210 */ /* 0x000fc60007ffe0ff */
[----:B------:R-:W-:Y:S02]  /*2120*/  IMAD R15, R6, R10, RZ ;  /* 0x0000000a060f7224 */ /* 0x000fe400078e02ff */
[----:B------:R-:W2:Y:S01]  /*2130*/  LDG.E.64 R8, desc[UR36][R8.64] ;  /* 0x0000002408087981 */ /* 0x000ea2000c1e1b00 */
[----:B------:R-:W-:-:S04]  /*2140*/  IMAD.WIDE.U32 R10, R11, 0x8, R4 ;  /* 0x000000080b0a7825 */ /* 0x000fc800078e0004 */
[----:B------:R-:W-:Y:S02]  /*2150*/  IMAD R19, R6, R12, RZ ;  /* 0x0000000c06137224 */ /* 0x000fe400078e02ff */
[----:B------:R-:W3:Y:S01]  /*2160*/  LDG.E.64 R10, desc[UR36][R10.64] ;  /* 0x000000240a0a7981 */ /* 0x000ee2000c1e1b00 */
[----:B------:R-:W-:-:S04]  /*2170*/  IMAD.WIDE.U32 R14, R15, 0x8, R4 ;  /* 0x000000080f0e7825 */ /* 0x000fc800078e0004 */
[----:B------:R-:W-:Y:S02]  /*2180*/  IMAD.WIDE.U32 R18, R19, 0x8, R4 ;  /* 0x0000000813127825 */ /* 0x000fe400078e0004 */
        /* <DEDUP_REMOVED lines=19> */
.L_x_1967:
[----:B------:R-:W-:Y:S02]  /*22c0*/  SEL R8, RZ, 0x1, !P3 ;  /* 0x00000001ff087807 */ /* 0x000fe40005800000 */
[C---:B------:R-:W-:Y:S02]  /*22d0*/  LOP3.LUT P3, RZ, R16.reuse, 0x2, RZ, 0xc0, !PT ;  /* 0x0000000210ff7812 */ /* 0x040fe4000786c0ff */
[----:B------:R-:W-:Y:S02]  /*22e0*/  LOP3.LUT P6, RZ, R16, 0x1, RZ, 0xc0, !PT ;  /* 0x0000000110ff7812 */ /* 0x000fe400078cc0ff */
[----:B------:R-:W-:Y:S02]  /*22f0*/  SEL R9, RZ, 0x1, !P2 ;  /* 0x00000001ff097807 */ /* 0x000fe40005000000 */
[----:B------:R-:W-:Y:S02]  /*2300*/  SEL R10, RZ, 0x1, !P1 ;  /* 0x00000001ff0a7807 */ /* 0x000fe40004800000 */
[----:B------:R-:W-:-:S07]  /*2310*/  SEL R11, RZ, 0x1, !P0 ;  /* 0x00000001ff0b7807 */ /* 0x000fce0004000000 */
.L_x_1966:
[----:B------:R-:W-:Y:S05]  /*2320*/  BSYNC.RECONVERGENT B1 ;  /* 0x0000000000017941 */ /* 0x000fea0003800200 */
.L_x_1965:
[----:B------:R-:W-:Y:S01]  /*2330*/  ISETP.GE.U32.AND P0, PT, R12, R2, PT ;  /* 0x000000020c00720c */ /* 0x000fe20003f06070 */
[----:B------:R-:W-:-:S12]  /*2340*/  BSSY.RECONVERGENT B1, `(.L_x_1969) ;  /* 0x000001a000017945 */ /* 0x000fd80003800200 */
[----:B------:R-:W-:Y:S05]  /*2350*/  @P0 BRA `(.L_x_1970) ;  /* 0x0000000000600947 */ /* 0x000fea0003800000 */
[----:B------:R-:W-:-:S04]  /*2360*/  IMAD R15, R6, R12, RZ ;  /* 0x0000000c060f7224 */ /* 0x000fc800078e02ff */
[----:B------:R-:W-:-:S06]  /*2370*/  IMAD.WIDE.U32 R14, R15, 0x8, R4 ;  /* 0x000000080f0e7825 */ /* 0x000fcc00078e0004 */
[----:B------:R-:W2:Y:S01]  /*2380*/  LDG.E.64 R14, desc[UR36][R14.64] ;  /* 0x000000240e0e7981 */ /* 0x000ea2000c1e1b00 */
[----:B------:R-:W-:-:S04]  /*2390*/  IADD3 R13, PT, PT, R12, R7, RZ ;  /* 0x000000070c0d7210 */ /* 0x000fc80007ffe0ff */
[----:B------:R-:W-:Y:S01]  /*23a0*/  ISETP.GE.U32.AND P1, PT, R13, R2, PT ;  /* 0x000000020d00720c */ /* 0x000fe20003f26070 */
[----:B--2---:R-:W-:-:S12]  /*23b0*/  DSETP.NEU.AND P3, PT, R14, RZ, PT ;  /* 0x000000ff0e00722a */ /* 0x004fd80003f6d000 */
[----:B------:R-:W-:Y:S05]  /*23c0*/  @P1 BRA `(.L_x_1970) ;  /* 0x0000000000441947 */ /* 0x000fea0003800000 */
[----:B------:R-:W-:-:S04]  /*23d0*/  IMAD R15, R6, R13, RZ ;  /* 0x0000000d060f7224 */ /* 0x000fc800078e02ff */
[----:B------:R-:W-:-:S06]  /*23e0*/  IMAD.WIDE.U32 R14, R15, 0x8, R4 ;  /* 0x000000080f0e7825 */ /* 0x000fcc00078e0004 */
[----:B------:R-:W2:Y:S01]  /*23f0*/  LDG.E.64 R14, desc[UR36][R14.64] ;  /* 0x000000240e0e7981 */ /* 0x000ea2000c1e1b00 */
[----:B------:R-:W-:-:S05]  /*2400*/  IMAD.IADD R13, R13, 0x1, R7 ;  /* 0x000000010d0d7824 */ /* 0x000fca00078e0207 */
[----:B------:R-:W-:Y:S01]  /*2410*/  ISETP.GE.U32.AND P1, PT, R13, R2, PT ;  /* 0x000000020d00720c */ /* 0x000fe20003f26070 */
[----:B--2---:R-:W-:-:S12]  /*2420*/  DSETP.NEU.AND P6, PT, R14, RZ, PT ;  /* 0x000000ff0e00722a */ /* 0x004fd80003fcd000 */
[----:B------:R-:W-:Y:S05]  /*2430*/  @P1 BRA `(.L_x_1970) ;  /* 0x0000000000281947 */ /* 0x000fea0003800000 */
[----:B------:R-:W-:Y:S01]  /*2440*/  IADD3 R17, PT, PT, R13, R7, RZ ;  /* 0x000000070d117210 */ /* 0x000fe20007ffe0ff */
[----:B------:R-:W-:-:S03]  /*2450*/  IMAD R15, R6, R13, RZ ;  /* 0x0000000d060f7224 */ /* 0x000fc600078e02ff */
[----:B------:R-:W-:Y:S01]  /*2460*/  ISETP.GE.U32.AND P1, PT, R17, R2, PT ;  /* 0x000000021100720c */ /* 0x000fe20003f26070 */
[----:B------:R-:W-:-:S06]  /*2470*/  IMAD.WIDE.U32 R14, R15, 0x8, R4 ;  /* 0x000000080f0e7825 */ /* 0x000fcc00078e0004 */
[----:B------:R-:W2:Y:S06]  /*2480*/  LDG.E.64 R14, desc[UR36][R14.64] ;  /* 0x000000240e0e7981 */ /* 0x000eac000c1e1b00 */
[----:B------:R-:W-:-:S04]  /*2490*/  @!P1 IMAD R13, R6, R17, RZ ;  /* 0x00000011060d9224 */ /* 0x000fc800078e02ff */
[----:B------:R-:W-:-:S06]  /*24a0*/  @!P1 IMAD.WIDE.U32 R4, R13, 0x8, R4 ;  /* 0x000000080d049825 */ /* 0x000fcc00078e0004 */
[----:B------:R-:W3:Y:S01]  /*24b0*/  @!P1 LDG.E.64 R4, desc[UR36][R4.64] ;  /* 0x0000002404049981 */ /* 0x000ee2000c1e1b00 */
[----:B--2---:R-:W-:Y:S02]  /*24c0*/  DSETP.NEU.AND P4, PT, R14, RZ, PT ;  /* 0x000000ff0e00722a */ /* 0x004fe40003f8d000 */
[----:B---3--:R-:W-:-:S14]  /*24d0*/  @!P1 DSETP.NEU.AND P5, PT, R4, RZ, PT ;  /* 0x000000ff0400922a */ /* 0x008fdc0003fad000 */
.L_x_1970:
[----:B------:R-:W-:Y:S05]  /*24e0*/  BSYNC.RECONVERGENT B1 ;  /* 0x0000000000017941 */ /* 0x000fea0003800200 */
.L_x_1969:
        /* <DEDUP_REMOVED lines=23> */
.L_x_1972:
[----:B------:R-:W-:Y:S05]  /*2660*/  BSYNC.RECONVERGENT B1 ;  /* 0x0000000000017941 */ /* 0x000fea0003800200 */
.L_x_1971:
[----:B------:R-:W-:-:S04]  /*2670*/  LOP3.LUT R8, R10, R8, R9, 0xfe, !PT ;  /* 0x000000080a087212 */ /* 0x000fc800078efe09 */
[----:B------:R-:W-:-:S04]  /*2680*/  LOP3.LUT P0, RZ, R8, 0xff, R11, 0xc8, !PT ;  /* 0x000000ff08ff7812 */ /* 0x000fc8000780c80b */
[----:B------:R-:W-:Y:S01]  /*2690*/  SEL R17, RZ, 0x1, !P0 ;  /* 0x00000001ff117807 */ /* 0x000fe20004000000 */
[----:B------:R-:W-:Y:S08]  /*26a0*/  BRA `(.L_x_1943) ;  /* 0x0000008800487947 */ /* 0x000ff00003800000 */
.L_x_1964:
[----:B------:R-:W0:Y:S01]  /*26b0*/  LDCU UR4, c[0x0][0x390] ;  /* 0x00007200ff0477ac */ /* 0x000e220008000800 */
[----:B------:R-:W1:Y:S01]  /*26c0*/  LDC.U8 R13, c[0x0][0x381] ;  /* 0x0000e040ff0d7b82 */ /* 0x000e620000000000 */
[----:B------:R-:W-:Y:S01]  /*26d0*/  BSSY.RECONVERGENT B1, `(.L_x_1973) ;  /* 0x0000404000017945 */ /* 0x000fe20003800200 */
[----:B0-----:R-:W-:-:S05]  /*26e0*/  MOV R4, UR4 ;  /* 0x0000000400047c02 */ /* 0x001fca0008000f00 */
[----:B------:R-:W-:Y:S01]  /*26f0*/  IMAD R5, R4, 0x3, R12 ;  /* 0x0000000304057824 */ /* 0x000fe200078e020c */
[C---:B-1----:R-:W-:Y:S02]  /*2700*/  PRMT R6, R13.reuse, 0x7610, R6 ;  /* 0x000076100d067816 */ /* 0x042fe40000000006 */
[----:B------:R-:W-:Y:S02]  /*2710*/  PRMT R7, R13, 0x7610, R7 ;  /* 0x000076100d077816 */ /* 0x000fe40000000007 */
[----:B------:R-:W-:Y:S01]  /*2720*/  ISETP.GE.U32.AND P0, PT, R5, R2, PT ;  /* 0x000000020500720c */ /* 0x000fe20003f06070 */
[----:B------:R-:W-:Y:S01]  /*2730*/  IMAD.MOV.U32 R5, RZ, RZ, R12 ;  /* 0x000000ffff057224 */ /* 0x000fe200078e000c */
[C---:B------:R-:W-:Y:S02]  /*2740*/  PRMT R8, R13.reuse, 0x7610, R8 ;  /* 0x000076100d087816 */ /* 0x040fe40000000008 */
[----:B------:R-:W-:-:S09]  /*2750*/  PRMT R9, R13, 0x7610, R9 ;  /* 0x000076100d097816 */ /* 0x000fd20000000009 */
[----:B------:R-:W-:Y:S05]  /*2760*/  @P0 BRA `(.L_x_1974) ;  /* 0x0000003c00e80947 */ /* 0x000fea0003800000 */
[----:B------:R-:W-:Y:S01]  /*2770*/  IADD3 R2, PT, PT, R19, -0x1, RZ ;  /* 0xffffffff13027810 */ /* 0x000fe20007ffe0ff */
[----:B------:R-:W-:Y:S01]  /*2780*/  BSSY.RECONVERGENT B2, `(.L_x_1975) ;  /* 0x00003f4000027945 */ /* 0x000fe20003800200 */
[----:B------:R-:W-:Y:S02]  /*2790*/  ISETP.NE.AND P0, PT, R13, RZ, PT ;  /* 0x000000ff0d00720c */ /* 0x000fe40003f05270 */
[----:B------:R-:W-:Y:S02]  /*27a0*/  VIMNMX.U32 R2, PT, PT, R2, 0x18, PT ;  /* 0x0000001802027848 */ /* 0x000fe40003fe0000 */
[----:B------:R-:W-:Y:S02]  /*27b0*/  PLOP3.LUT P1, PT, P0, PT, PT, 0x80, 0x8 ;  /* 0x000000000008781c */ /* 0x000fe4000072f070 */
[----:B------:R-:W-:Y:S01]  /*27c0*/  PLOP3.LUT P2, PT, P0, PT, PT, 0x80, 0x8 ;  /* 0x000000000008781c */ /* 0x000fe2000074f070 */
[----:B------:R-:W-:Y:S01]  /*27d0*/  VIADD R6, R2, 0x1 ;  /* 0x0000000102067836 */ /* 0x000fe20000000000 */
[----:B------:R-:W-:-:S13]  /*27e0*/  PLOP3.LUT P3, PT, P0, PT, PT, 0x80, 0x8 ;  /* 0x000000000008781c */ /* 0x000fda000076f070 */
.L_x_1982:
[----:B------:R-:W-:Y:S01]  /*27f0*/  ISETP.NE.AND P4, PT, R19, RZ, PT ;  /* 0x000000ff1300720c */ /* 0x000fe20003f85270 */
[----:B------:R-:W0:-:S12]  /*2800*/  LDCU UR4, c[0x0][0x390] ;  /* 0x00007200ff0477ac */ /* 0x000e180008000800 */
[----:B------:R-:W-:Y:S05]  /*2810*/  @P4 BRA `(.L_x_1976) ;  /* 0x0000000000204947 */ /* 0x000fea0003800000 */
[----:B------:R-:W2:Y:S02]  /*2820*/  LDG.E.64 R16, desc[UR36][R10.64] ;  /* 0x000000240a107981 */ /* 0x000ea4000c1e1b00 */
[-C--:B--2---:R-:W-:Y:S01]  /*2830*/  MOV R20, R16.reuse ;  /* 0x0000001000147202 */ /* 0x084fe20000000f00 */
[--C-:B------:R-:W-:Y:S01]  /*2840*/  IMAD.MOV.U32 R21, RZ, RZ, R17.reuse ;  /* 0x000000ffff157224 */ /* 0x100fe200078e0011 */
[-C--:B------:R-:W-:Y:S01]  /*2850*/  MOV R12, R16.reuse ;  /* 0x00000010000c7202 */ /* 0x080fe20000000f00 */
[--C-:B------:R-:W-:Y:S01]  /*2860*/  IMAD.MOV.U32 R13, RZ, RZ, R17.reuse ;  /* 0x000000ffff0d7224 */ /* 0x100fe200078e0011 */
[----:B------:R-:W-:Y:S01]  /*2870*/  MOV R14, R16 ;  /* 0x00000010000e7202 */ /* 0x000fe20000000f00 */
[----:B------:R-:W-:Y:S01]  /*2880*/  IMAD.MOV.U32 R15, RZ, RZ, R17 ;  /* 0x000000ffff0f7224 */ /* 0x000fe200078e0011 */
[----:B------:R-:W-:Y:S06]  /*2890*/  BRA `(.L_x_1977) ;  /* 0x0000003c005c7947 */ /* 0x000fec0003800000 */
.L_x_1976:
        /* <DEDUP_REMOVED lines=285> */
.L_x_1978:
[----:B------:R-:W-:Y:S01]  /*3a70*/  LOP3.LUT R15, R2, 0xfffffff8, RZ, 0xc0, !PT ;  /* 0xfffffff8020f7812 */ /* 0x000fe200078ec0ff */
[----:B------:R-:W1:Y:S03]  /*3a80*/  LDCU UR52, c[0x0][0x3d0] ;  /* 0x00007a00ff3477ac */ /* 0x000e660008000800 */
[----:B------:R-:W-:-:S04]  /*3a90*/  IADD3 R14, P4, PT, R15, R10, RZ ;  /* 0x0000000a0f0e7210 */ /* 0x000fc80007f9e0ff */
[----:B------:R-:W-:-:S06]  /*3aa0*/  IADD3.X R15, PT, PT, RZ, R11, RZ, P4, !PT ;  /* 0x0000000bff0f7210 */ /* 0x000fcc00027fe4ff */
[----:B------:R-:W5:Y:S01]  /*3ab0*/  LDG.E.64 R14, desc[UR36][R14.64] ;  /* 0x000000240e0e7981 */ /* 0x000f62000c1e1b00 */
[----:B------:R-:W-:Y:S01]  /*3ac0*/  MOV R8, RZ ;  /* 0x000000ff00087202 */ /* 0x000fe20000000f00 */
[----:B0-----:R-:W-:-:S04]  /*3ad0*/  VIADD R9, R5, UR4 ;  /* 0x0000000405097c36 */ /* 0x001fc80008000000 */
[----:B------:R-:W-:-:S05]  /*3ae0*/  IMAD.HI.U32 R2, R9, UR31, R8 ;  /* 0x0000001f09027c27 */ /* 0x000fca000f8e0008 */
        /* <DEDUP_REMOVED lines=223> */
.L_x_1979:
[----:B------:R-:W-:Y:S01]  /*48e0*/  LOP3.LUT R13, R2, 0xfffffff8, RZ, 0xc0, !PT ;  /* 0xfffffff8020d7812 */ /* 0x000fe200078ec0ff */
[----:B------:R-:W0:Y:S03]  /*48f0*/  LDCU UR52, c[0x0][0x3d0] ;  /* 0x00007a00ff3477ac */ /* 0x000e260008000800 */
[----:B------:R-:W-:-:S04]  /*4900*/  IADD3 R12, P4, PT, R13, R10, RZ ;  /* 0x0000000a0d0c7210 */ /* 0x000fc80007f9e0ff */
[----:B------:R-:W-:-:S06]  /*4910*/  IADD3.X R13, PT, PT, RZ, R11, RZ, P4, !PT ;  /* 0x0000000bff0d7210 */ /* 0x000fcc00027fe4ff */
[----:B------:R-:W5:Y:S01]  /*4920*/  LDG.E.64 R12, desc[UR36][R12.64] ;  /* 0x000000240c0c7981 */ /* 0x000f62000c1e1b00 */
[----:B------:R-:W-:Y:S01]  /*4930*/  MOV R8, RZ ;  /* 0x000000ff00087202 */ /* 0x000fe20000000f00 */
[----:B------:R-:W-:-:S04]  /*4940*/  VIADD R9, R9, UR4 ;  /* 0x0000000409097c36 */ /* 0x000fc80008000000 */
[----:B------:R-:W-:-:S05]  /*4950*/  IMAD.HI.U32 R2, R9, UR31, R8 ;  /* 0x0000001f09027c27 */ /* 0x000fca000f8e0008 */
        /* <DEDUP_REMOVED lines=223> */
.L_x_1980:
        /* <DEDUP_REMOVED lines=232> */
.L_x_1981:
[----:B------:R-:W-:-:S04]  /*65d0*/  LOP3.LUT R17, R2, 0xfffffff8, RZ, 0xc0, !PT ;  /* 0xfffffff802117812 */ /* 0x000fc800078ec0ff */
[----:B------:R-:W-:-:S05]  /*65e0*/  IADD3 R16, P4, PT, R17, R10, RZ ;  /* 0x0000000a11107210 */ /* 0x000fca0007f9e0ff */
[----:B------:R-:W-:-:S06]  /*65f0*/  IMAD.X R17, RZ, RZ, R11, P4 ;  /* 0x000000ffff117224 */ /* 0x000fcc00020e060b */
[----:B------:R-:W5:Y:S02]  /*6600*/  LDG.E.64 R16, desc[UR36][R16.64] ;  /* 0x0000002410107981 */ /* 0x000f64000c1e1b00 */
.L_x_1977:
[----:B------:R-:W1:Y:S01]  /*6610*/  LDCU UR5, c[0x0][0x388] ;  /* 0x00007100ff0577ac */ /* 0x000e620008000800 */
[----:B0-----:R-:W-:Y:S01]  /*6620*/  MOV R4, UR4 ;  /* 0x0000000400047c02 */ /* 0x001fe20008000f00 */
[----:B-----5:R-:W-:Y:S02]  /*6630*/  DSETP.NEU.OR P3, PT, R14, RZ, P3 ;  /* 0x000000ff0e00722a */ /* 0x020fe40001f6d400 */
[----:B------:R-:W-:Y:S02]  /*6640*/  DSETP.NEU.OR P2, PT, R12, RZ, P2 ;  /* 0x000000ff0c00722a */ /* 0x000fe4000174d400 */
[C---:B------:R-:W-:Y:S01]  /*6650*/  IMAD R5, R4.reuse, 0x4, R5 ;  /* 0x0000000404057824 */ /* 0x040fe200078e0205 */
[----:B------:R-:W-:Y:S02]  /*6660*/  DSETP.NEU.OR P1, PT, R20, RZ, P1 ;  /* 0x000000ff1400722a */ /* 0x000fe40000f2d400 */
[----:B------:R-:W-:Y:S01]  /*6670*/  DSETP.NEU.OR P0, PT, R16, RZ, P0 ;  /* 0x000000ff1000722a */ /* 0x000fe2000070d400 */
[----:B------:R-:W-:Y:S01]  /*6680*/  IMAD R7, R4, 0x3, R5 ;  /* 0x0000000304077824 */ /* 0x000fe200078e0205 */
[----:B-1----:R-:W-:-:S04]  /*6690*/  MOV R2, UR5 ;  /* 0x0000000500027c02 */ /* 0x002fc80008000f00 */
[----:B------:R-:W-:-:S13]  /*66a0*/  ISETP.GE.U32.AND P4, PT, R7, R2, PT ;  /* 0x000000020700720c */ /* 0x000fda0003f86070 */
[----:B------:R-:W-:Y:S05]  /*66b0*/  @!P4 BRA `(.L_x_1982) ;  /* 0xffffffc0004cc947 */ /* 0x000fea000383ffff */
[----:B------:R-:W-:Y:S05]  /*66c0*/  BSYNC.RECONVERGENT B2 ;  /* 0x0000000000027941 */ /* 0x000fea0003800200 */
.L_x_1975:
[----:B------:R-:W-:Y:S02]  /*66d0*/  SEL R9, RZ, 0x1, !P3 ;  /* 0x00000001ff097807 */ /* 0x000fe40005800000 */
[----:B------:R-:W-:Y:S02]  /*66e0*/  SEL R8, RZ, 0x1, !P2 ;  /* 0x00000001ff087807 */ /* 0x000fe40005000000 */
[----:B------:R-:W-:Y:S02]  /*66f0*/  SEL R7, RZ, 0x1, !P1 ;  /* 0x00000001ff077807 */ /* 0x000fe40004800000 */
[----:B------:R-:W-:-:S07]  /*6700*/  SEL R6, RZ, 0x1, !P0 ;  /* 0x00000001ff067807 */ /* 0x000fce0004000000 */
.L_x_1974:
[----:B------:R-:W-:Y:S05]  /*6710*/  BSYNC.RECONVERGENT B1 ;  /* 0x0000000000017941 */ /* 0x000fea0003800200 */
.L_x_1973:
[----:B------:R-:W-:Y:S01]  /*6720*/  ISETP.GE.U32.AND P0, PT, R5, R2, PT ;  /* 0x000000020500720c */ /* 0x000fe20003f06070 */
[----:B------:R-:W-:Y:S01]  /*6730*/  BSSY.RECONVERGENT B1, `(.L_x_1983) ;  /* 0x000046d000017945 */ /* 0x000fe20003800200 */
[----:B------:R-:W-:Y:S01]  /*6740*/  IMAD.MOV.U32 R10, RZ, RZ, R16 ;  /* 0x000000ffff0a7224 */ /* 0x000fe200078e0010 */
[----:B------:R-:W-:-:S10]  /*6750*/  MOV R11, R17 ;  /* 0x00000011000b7202 */ /* 0x000fd40000000f00 */
[----:B------:R-:W-:Y:S05]  /*6760*/  @P0 BRA `(.L_x_1984) ;  /* 0x0000004400a40947 */ /* 0x000fea0003800000 */
[----:B------:R-:W0:Y:S01]  /*6770*/  LDC R24, c[0x0][0x3c4] ;  /* 0x0000f100ff187b82 */ /* 0x000e220000000800 */
[----:B------:R-:W1:Y:S02]  /*6780*/  LDCU.64 UR4, c[0x0][0x750] ;  /* 0x0000ea00ff0477ac */ /* 0x000e640008000a00 */
[----:B-1----:R-:W-:Y:S02]  /*6790*/  IADD3 R16, P0, PT, R18, UR4, RZ ;  /* 0x0000000412107c10 */ /* 0x002fe4000ff1e0ff */
[----:B0-----:R-:W-:-:S03]  /*67a0*/  ISETP.NE.AND P1, PT, R24, RZ, PT ;  /* 0x000000ff1800720c */ /* 0x001fc60003f25270 */
[----:B------:R-:W-:-:S10]  /*67b0*/  IMAD.X R17, RZ, RZ, UR5, P0 ;  /* 0x00000005ff117e24 */ /* 0x000fd400080e06ff */
[----:B------:R-:W-:Y:S05]  /*67c0*/  @P1 BRA `(.L_x_1985) ;  /* 0x0000000000481947 */ /* 0x000fea0003800000 */
[----:B------:R0:W5:Y:S01]  /*67d0*/  LDG.E.64 R14, desc[UR36][R16.64] ;  /* 0x00000024100e7981 */ /* 0x000162000c1e1b00 */
[----:B------:R-:W-:-:S04]  /*67e0*/  IADD3 R19, PT, PT, R5, R4, RZ ;  /* 0x0000000405137210 */ /* 0x000fc80007ffe0ff */
[----:B------:R-:W-:-:S13]  /*67f0*/  ISETP.GE.U32.AND P0, PT, R19, R2, PT ;  /* 0x000000021300720c */ /* 0x000fda0003f06070 */
[----:B0-----:R-:W-:Y:S05]  /*6800*/  @P0 BRA `(.L_x_1984) ;  /* 0x00000044007c0947 */ /* 0x001fea0003800000 */
[----:B------:R-:W-:Y:S01]  /*6810*/  IMAD.IADD R19, R19, 0x1, R4 ;  /* 0x0000000113137824 */ /* 0x000fe200078e0204 */
[----:B-----5:R-:W-:Y:S01]  /*6820*/  MOV R12, R14 ;  /* 0x0000000e000c7202 */ /* 0x020fe20000000f00 */
[----:B------:R-:W-:-:S03]  /*6830*/  IMAD.MOV.U32 R13, RZ, RZ, R15 ;  /* 0x000000ffff0d7224 */ /* 0x000fc600078e000f */
[----:B------:R-:W-:-:S13]  /*6840*/  ISETP.GE.U32.AND P0, PT, R19, R2, PT ;  /* 0x000000021300720c */ /* 0x000fda0003f06070 */
[----:B------:R-:W-:Y:S05]  /*6850*/  @P0 BRA `(.L_x_1984) ;  /* 0x0000004400680947 */ /* 0x000fea0003800000 */
[----:B------:R-:W-:Y:S01]  /*6860*/  IADD3 R13, PT, PT, R19, R4, RZ ;  /* 0x00000004130d7210 */ /* 0x000fe20007ffe0ff */
[--C-:B------:R-:W-:Y:S01]  /*6870*/  IMAD.MOV.U32 R20, RZ, RZ, R14.reuse ;  /* 0x000000ffff147224 */ /* 0x100fe200078e000e */
[-C--:B------:R-:W-:Y:S01]  /*6880*/  MOV R21, R15.reuse ;  /* 0x0000000f00157202 */ /* 0x080fe20000000f00 */
[----:B------:R-:W-:Y:S01]  /*6890*/  IMAD.MOV.U32 R12, RZ, RZ, R14 ;  /* 0x000000ffff0c7224 */ /* 0x000fe200078e000e */
[----:B------:R-:W-:Y:S02]  /*68a0*/  ISETP.GE.U32.AND P0, PT, R13, R2, PT ;  /* 0x000000020d00720c */ /* 0x000fe40003f06070 */
[----:B------:R-:W-:Y:S02]  /*68b0*/  MOV R13, R15 ;  /* 0x0000000f000d7202 */ /* 0x000fe40000000f00 */
[----:B------:R-:W-:Y:S02]  /*68c0*/  FSEL R10, R14, R10, !P0 ;  /* 0x0000000a0e0a7208 */ /* 0x000fe40004000000 */
[----:B------:R-:W-:Y:S01]  /*68d0*/  FSEL R11, R15, R11, !P0 ;  /* 0x0000000b0f0b7208 */ /* 0x000fe20004000000 */
[----:B------:R-:W-:Y:S06]  /*68e0*/  BRA `(.L_x_1984) ;  /* 0x0000004400447947 */ /* 0x000fec0003800000 */
.L_x_1985:
[----:B------:R-:W0:Y:S01]  /*68f0*/  LDC.64 R18, c[0x0][0x3c8] ;  /* 0x0000f200ff127b82 */ /* 0x000e220000000a00 */
[----:B------:R-:W-:Y:S01]  /*6900*/  MOV R15, R5 ;  /* 0x00000005000f7202 */ /* 0x000fe20000000f00 */
[----:B------:R-:W-:Y:S02]  /*6910*/  IMAD.MOV.U32 R14, RZ, RZ, RZ ;  /* 0x000000ffff0e7224 */ /* 0x000fe400078e00ff */
[----:B------:R-:W-:-:S04]  /*6920*/  VIADD R24, R24, 0xffffffff ;  /* 0xffffffff18187836 */ /* 0x000fc80000000000 */
[----:B------:R-:W1:Y:S01]  /*6930*/  LDC R22, c[0x0][0x3d0] ;  /* 0x0000f400ff167b82 */ /* 0x000e620000000800 */
[C---:B------:R-:W-:Y:S02]  /*6940*/  ISETP.NE.AND P0, PT, R24.reuse, RZ, PT ;  /* 0x000000ff1800720c */ /* 0x040fe40003f05270 */
[----:B------:R-:W-:-:S05]  /*6950*/  VIMNMX.U32 R24, PT, PT, R24, 0x18, PT ;  /* 0x0000001818187848 */ /* 0x000fca0003fe0000 */
[----:B------:R-:W2:Y:S01]  /*6960*/  LDC R23, c[0x0][0x4f4] ;  /* 0x00013d00ff177b82 */ /* 0x000ea20000000800 */
[----:B------:R-:W-:Y:S02]  /*6970*/  VIADD R24, R24, 0x1 ;  /* 0x0000000118187836 */ /* 0x000fe40000000000 */
[----:B0-----:R-:W-:-:S05]  /*6980*/  IMAD.HI.U32 R15, R5, R19, R14 ;  /* 0x00000013050f7227 */ /* 0x001fca00078e000e */
[----:B-1----:R-:W-:-:S04]  /*6990*/  SHF.R.U32.HI R15, RZ, R22, R15 ;  /* 0x00000016ff0f7219 */ /* 0x002fc8000001160f */
[----:B------:R-:W-:-:S05]  /*69a0*/  IADD3 R26, PT, PT, -R15, RZ, RZ ;  /* 0x000000ff0f1a7210 */ /* 0x000fca0007ffe1ff */
[----:B------:R-:W-:-:S04]  /*69b0*/  IMAD R26, R18, R26, R5 ;  /* 0x0000001a121a7224 */ /* 0x000fc800078e0205 */
[----:B--2---:R-:W-:Y:S01]  /*69c0*/  IMAD R25, R26, R23, RZ ;  /* 0x000000171a197224 */ /* 0x004fe200078e02ff */
[----:B------:R-:W-:Y:S06]  /*69d0*/  @!P0 BRA `(.L_x_1986) ;  /* 0x0000001000148947 */ /* 0x000fec0003800000 */
[----:B------:R-:W0:Y:S01]  /*69e0*/  LDCU.64 UR4, c[0x0][0x3d8] ;  /* 0x00007b00ff0477ac */ /* 0x000e220008000a00 */
[----:B------:R-:W-:Y:S01]  /*69f0*/  HFMA2 R14, -RZ, RZ, 0, 0 ;  /* 0x00000000ff0e7431 */ /* 0x000fe200000001ff */
[----:B------:R-:W-:Y:S01]  /*6a00*/  ISETP.NE.AND P1, PT, R24, 0x2, PT ;  /* 0x000000021800780c */ /* 0x000fe20003f25270 */
[----:B------:R-:W1:Y:S03]  /*6a10*/  LDCU UR6, c[0x0][0x3d4] ;  /* 0x00007a80ff0677ac */ /* 0x000e660008000800 */
[----:B0-----:R-:W-:Y:S01]  /*6a20*/  IMAD.HI.U32 R26, R15, UR4, R14 ;  /* 0x000000040f1a7c27 */ /* 0x001fe2000f8e000e */
[----:B------:R-:W0:Y:S04]  /*6a30*/  LDCU UR4, c[0x0][0x4f8] ;  /* 0x00009f00ff0477ac */ /* 0x000e280008000800 */
[----:B------:R-:W-:-:S05]  /*6a40*/  SHF.R.U32.HI R27, RZ, UR5, R26 ;  /* 0x00000005ff1b7c19 */ /* 0x000fca000801161a */
[----:B------:R-:W-:-:S04]  /*6a50*/  IMAD.MOV R14, RZ, RZ, -R27 ;  /* 0x000000ffff0e7224 */ /* 0x000fc800078e0a1b */
[----:B-1----:R-:W-:-:S04]  /*6a60*/  IMAD R14, R14, UR6, R15 ;  /* 0x000000060e0e7c24 */ /* 0x002fc8000f8e020f */
[----:B0-----:R-:W-:Y:S01]  /*6a70*/  IMAD R25, R14, UR4, R25 ;  /* 0x000000040e197c24 */ /* 0x001fe2000f8e0219 */
        /* <DEDUP_REMOVED lines=15> */
[----:B------:R-:W1:Y:S02]  /*6b70*/  LDCU UR6, c[0x0][0x3ec] ;  /* 0x00007d80ff0677ac */ /* 0x000e640008000800 */
[----:B0-----:R-:W-:Y:S01]  /*6b80*/  IMAD.HI.U32 R26, R15, UR4, R14 ;  /* 0x000000040f1a7c27 */ /* 0x001fe2000f8e000e */
[----:B------:R-:W0:Y:S04]  /*6b90*/  LDCU UR4, c[0x0][0x500] ;  /* 0x0000a000ff0477ac */ /* 0x000e280008000800 */
[----:B------:R-:W-:-:S04]  /*6ba0*/  SHF.R.U32.HI R27, RZ, UR5, R26 ;  /* 0x00000005ff1b7c19 */ /* 0x000fc8000801161a */
[----:B------:R-:W-:-:S05]  /*6bb0*/  IADD3 R14, PT, PT, -R27, RZ, RZ ;  /* 0x000000ff1b0e7210 */ /* 0x000fca0007ffe1ff */
[----:B-1----:R-:W-:-:S04]  /*6bc0*/  IMAD R14, R14, UR6, R15 ;  /* 0x000000060e0e7c24 */ /* 0x002fc8000f8e020f */
[----:B0-----:R-:W-:Y:S01]  /*6bd0*/  IMAD R25, R14, UR4, R25 ;  /* 0x000000040e197c24 */ /* 0x001fe2000f8e0219 */
        /* <DEDUP_REMOVED lines=217> */
[----:B------:R-:W-:Y:S01]  /*7970*/  @P1 MOV R26, RZ ;  /* 0x000000ff001a1202 */ /* 0x000fe20000000f00 */
[----:B------:R-:W-:-:S04]  /*7980*/  IMAD.MOV R14, RZ, RZ, -R27 ;  /* 0x000000ffff0e7224 */ /* 0x000fc800078e0a1b */
[----:B-1----:R-:W-:-:S04]  /*7990*/  IMAD R14, R14, UR6, R15 ;  /* 0x000000060e0e7c24 */ /* 0x002fc8000f8e020f */
[----:B0-----:R-:W-:Y:S02]  /*79a0*/  IMAD R25, R14, UR4, R25 ;  /* 0x000000040e197c24 */ /* 0x001fe4000f8e0219 */
[----:B------:R-:W0:Y:S02]  /*79b0*/  @P1 LDC.64 R14, c[0x0][0x4e8] ;  /* 0x00013a00ff0e1b82 */ /* 0x000e240000000a00 */
[----:B0-----:R-:W-:-:S06]  /*79c0*/  @P1 IMAD.HI.U32 R15, R27, R15, R26 ;  /* 0x0000000f1b0f1227 */ /* 0x001fcc00078e001a */
[----:B------:R-:W0:Y:S02]  /*79d0*/  @P1 LDC R26, c[0x0][0x4f0] ;  /* 0x00013c00ff1a1b82 */ /* 0x000e240000000800 */
[----:B0-----:R-:W-:-:S04]  /*79e0*/  @P1 SHF.R.U32.HI R15, RZ, R26, R15 ;  /* 0x0000001aff0f1219 */ /* 0x001fc8000001160f */
[----:B------:R-:W-:-:S05]  /*79f0*/  @P1 IADD3 R15, PT, PT, -R15, RZ, RZ ;  /* 0x000000ff0f0f1210 */ /* 0x000fca0007ffe1ff */
[----:B------:R-:W-:Y:S02]  /*7a00*/  @P1 IMAD R14, R14, R15, R27 ;  /* 0x0000000f0e0e1224 */ /* 0x000fe400078e021b */
[----:B------:R-:W0:Y:S02]  /*7a10*/  @P1 LDC R15, c[0x0][0x554] ;  /* 0x00015500ff0f1b82 */ /* 0x000e240000000800 */
[----:B0-----:R-:W-:-:S07]  /*7a20*/  @P1 IMAD R25, R14, R15, R25 ;  /* 0x0000000f0e191224 */ /* 0x001fce00078e0219 */
.L_x_1986:
[----:B------:R-:W-:-:S04]  /*7a30*/  LOP3.LUT R15, R25, 0xfffffff8, RZ, 0xc0, !PT ;  /* 0xfffffff8190f7812 */ /* 0x000fc800078ec0ff */
[----:B------:R-:W-:-:S05]  /*7a40*/  IADD3 R14, P1, PT, R15, R16, RZ ;  /* 0x000000100f0e7210 */ /* 0x000fca0007f3e0ff */
[----:B------:R-:W-:-:S06]  /*7a50*/  IMAD.X R15, RZ, RZ, R17, P1 ;  /* 0x000000ffff0f7224 */ /* 0x000fcc00008e0611 */
[----:B------:R-:W5:Y:S01]  /*7a60*/  LDG.E.64 R14, desc[UR36][R14.64] ;  /* 0x000000240e0e7981 */ /* 0x000f62000c1e1b00 */
[----:B------:R-:W-:-:S04]  /*7a70*/  IADD3 R29, PT, PT, R5, R4, RZ ;  /* 0x00000004051d7210 */ /* 0x000fc80007ffe0ff */
[----:B------:R-:W-:-:S13]  /*7a80*/  ISETP.GE.U32.AND P1, PT, R29, R2, PT ;  /* 0x000000021d00720c */ /* 0x000fda0003f26070 */
[----:B------:R-:W-:Y:S05]  /*7a90*/  @P1 BRA `(.L_x_1984) ;  /* 0x0000003000d81947 */ /* 0x000fea0003800000 */
[----:B------:R-:W-:-:S05]  /*7aa0*/  HFMA2 R28, -RZ, RZ, 0, 0 ;  /* 0x00000000ff1c7431 */ /* 0x000fca00000001ff */
[----:B------:R-:W-:-:S05]  /*7ab0*/  IMAD.HI.U32 R13, R29, R19, R28 ;  /* 0x000000131d0d7227 */ /* 0x000fca00078e001c */
[----:B------:R-:W-:-:S05]  /*7ac0*/  SHF.R.U32.HI R13, RZ, R22, R13 ;  /* 0x00000016ff0d7219 */ /* 0x000fca000001160d */
[----:B------:R-:W-:-:S04]  /*7ad0*/  IMAD.MOV R25, RZ, RZ, -R13 ;  /* 0x000000ffff197224 */ /* 0x000fc800078e0a0d */
[----:B------:R-:W-:-:S04]  /*7ae0*/  IMAD R26, R18, R25, R29 ;  /* 0x00000019121a7224 */ /* 0x000fc800078e021d */
[----:B------:R-:W-:Y:S01]  /*7af0*/  IMAD R25, R26, R23, RZ ;  /* 0x000000171a197224 */ /* 0x000fe200078e02ff */
        /* <DEDUP_REMOVED lines=249> */
[----:B------:R-:W-:-:S05]  /*8a90*/  SHF.R.U32.HI R27, RZ, UR5, R26 ;  /* 0x00000005ff1b7c19 */ /* 0x000fca000801161a */
[----:B------:R-:W-:Y:S02]  /*8aa0*/  @P1 MOV R26, RZ ;  /* 0x000000ff001a1202 */ /* 0x000fe40000000f00 */
[----:B------:R-:W-:-:S05]  /*8ab0*/  IADD3 R12, PT, PT, -R27, RZ, RZ ;  /* 0x000000ff1b0c7210 */ /* 0x000fca0007ffe1ff */
[----:B-1----:R-:W-:-:S04]  /*8ac0*/  IMAD R12, R12, UR6, R13 ;  /* 0x000000060c0c7c24 */ /* 0x002fc8000f8e020d */
[----:B0-----:R-:W-:Y:S02]  /*8ad0*/  IMAD R25, R12, UR4, R25 ;  /* 0x000000040c197c24 */ /* 0x001fe4000f8e0219 */
[----:B------:R-:W0:Y:S02]  /*8ae0*/  @P1 LDC.64 R12, c[0x0][0x4e8] ;  /* 0x00013a00ff0c1b82 */ /* 0x000e240000000a00 */
[----:B0-----:R-:W-:-:S06]  /*8af0*/  @P1 IMAD.HI.U32 R13, R27, R13, R26 ;  /* 0x0000000d1b0d1227 */ /* 0x001fcc00078e001a */
[----:B------:R-:W0:Y:S02]  /*8b00*/  @P1 LDC R26, c[0x0][0x4f0] ;  /* 0x00013c00ff1a1b82 */ /* 0x000e240000000800 */
[----:B0-----:R-:W-:-:S05]  /*8b10*/  @P1 SHF.R.U32.HI R13, RZ, R26, R13 ;  /* 0x0000001aff0d1219 */ /* 0x001fca000001160d */
[----:B------:R-:W-:-:S04]  /*8b20*/  @P1 IMAD.MOV R13, RZ, RZ, -R13 ;  /* 0x000000ffff0d1224 */ /* 0x000fc800078e0a0d */
[----:B------:R-:W-:Y:S02]  /*8b30*/  @P1 IMAD R12, R12, R13, R27 ;  /* 0x0000000d0c0c1224 */ /* 0x000fe400078e021b */
[----:B------:R-:W0:Y:S02]  /*8b40*/  @P1 LDC R13, c[0x0][0x554] ;  /* 0x00015500ff0d1b82 */ /* 0x000e240000000800 */
[----:B0-----:R-:W-:-:S07]  /*8b50*/  @P1 IMAD R25, R12, R13, R25 ;  /* 0x0000000d0c191224 */ /* 0x001fce00078e0219 */
.L_x_1987:
[----:B------:R-:W-:-:S04]  /*8b60*/  LOP3.LUT R13, R25, 0xfffffff8, RZ, 0xc0, !PT ;  /* 0xfffffff8190d7812 */ /* 0x000fc800078ec0ff */
[----:B------:R-:W-:-:S04]  /*8b70*/  IADD3 R12, P1, PT, R13, R16, RZ ;  /* 0x000000100d0c7210 */ /* 0x000fc80007f3e0ff */
[----:B------:R-:W-:-:S06]  /*8b80*/  IADD3.X R13, PT, PT, RZ, R17, RZ, P1, !PT ;  /* 0x00000011ff0d7210 */ /* 0x000fcc0000ffe4ff */
[----:B------:R-:W5:Y:S01]  /*8b90*/  LDG.E.64 R12, desc[UR36][R12.64] ;  /* 0x000000240c0c7981 */ /* 0x000f62000c1e1b00 */
[----:B------:R-:W-:-:S04]  /*8ba0*/  IADD3 R29, PT, PT, R29, R4, RZ ;  /* 0x000000041d1d7210 */ /* 0x000fc80007ffe0ff */
[----:B------:R-:W-:-:S13]  /*8bb0*/  ISETP.GE.U32.AND P1, PT, R29, R2, PT ;  /* 0x000000021d00720c */ /* 0x000fda0003f26070 */
[----:B------:R-:W-:Y:S05]  /*8bc0*/  @P1 BRA `(.L_x_1984) ;  /* 0x00000020008c1947 */ /* 0x000fea0003800000 */
        /* <DEDUP_REMOVED lines=256> */
[----:B------:R-:W-:Y:S01]  /*9bd0*/  @P1 IMAD.MOV.U32 R26, RZ, RZ, RZ ;  /* 0x000000ffff1a1224 */ /* 0x000fe200078e00ff */
[----:B------:R-:W-:-:S05]  /*9be0*/  IADD3 R20, PT, PT, -R27, RZ, RZ ;  /* 0x000000ff1b147210 */ /* 0x000fca0007ffe1ff */
        /* <DEDUP_REMOVED lines=10> */
.L_x_1988:
[----:B------:R-:W-:-:S04]  /*9c90*/  LOP3.LUT R21, R25, 0xfffffff8, RZ, 0xc0, !PT ;  /* 0xfffffff819157812 */ /* 0x000fc800078ec0ff */
[----:B------:R-:W-:-:S04]  /*9ca0*/  IADD3 R20, P1, PT, R21, R16, RZ ;  /* 0x0000001015147210 */ /* 0x000fc80007f3e0ff */
[----:B------:R-:W-:-:S06]  /*9cb0*/  IADD3.X R21, PT, PT, RZ, R17, RZ, P1, !PT ;  /* 0x00000011ff157210 */ /* 0x000fcc0000ffe4ff */
[----:B------:R-:W5:Y:S01]  /*9cc0*/  LDG.E.64 R20, desc[UR36][R20.64] ;  /* 0x0000002414147981 */ /* 0x000f62000c1e1b00 */
[----:B------:R-:W-:-:S05]  /*9cd0*/  IMAD.IADD R29, R29, 0x1, R4 ;  /* 0x000000011d1d7824 */ /* 0x000fca00078e0204 */
[----:B------:R-:W-:-:S13]  /*9ce0*/  ISETP.GE.U32.AND P1, PT, R29, R2, PT ;  /* 0x000000021d00720c */ /* 0x000fda0003f26070 */
[----:B------:R-:W-:Y:S05]  /*9cf0*/  @P1 BRA `(.L_x_1984) ;  /* 0x0000001000401947 */ /* 0x000fea0003800000 */
        /* <DEDUP_REMOVED lines=261> */
[----:B-1----:R-:W-:-:S05]  /*ad50*/  @P0 IMAD.HI.U32 R11, R25, R11, R24 ;  /* 0x0000000b190b0227 */ /* 0x002fca00078e0018 */
[----:B--2---:R-:W-:Y:S01]  /*ad60*/  @P0 SHF.R.U32.HI R11, RZ, R22, R11 ;  /* 0x00000016ff0b0219 */ /* 0x004fe2000001160b */
[----:B0-----:R-:W-:-:S03]  /*ad70*/  IMAD R22, R27, UR4, R19 ;  /* 0x000000041b167c24 */ /* 0x001fc6000f8e0213 */
[----:B------:R-:W-:Y:S01]  /*ad80*/  @P0 IADD3 R11, PT, PT, -R11, RZ, RZ ;  /* 0x000000ff0b0b0210 */ /* 0x000fe20007ffe1ff */
[----:B---3--:R-:W-:-:S04]  /*ad90*/  IMAD R23, R22, UR5, R23 ;  /* 0x0000000516177c24 */ /* 0x008fc8000f8e0217 */
[----:B------:R-:W-:-:S04]  /*ada0*/  @P0 IMAD R10, R10, R11, R25 ;  /* 0x0000000b0a0a0224 */ /* 0x000fc800078e0219 */
[----:B----4-:R-:W-:-:S07]  /*adb0*/  @P0 IMAD R23, R10, R18, R23 ;  /* 0x000000120a170224 */ /* 0x010fce00078e0217 */
.L_x_1989:
[----:B------:R-:W-:-:S04]  /*adc0*/  LOP3.LUT R11, R23, 0xfffffff8, RZ, 0xc0, !PT ;  /* 0xfffffff8170b7812 */ /* 0x000fc800078ec0ff */
[----:B------:R-:W-:-:S05]  /*add0*/  IADD3 R10, P0, PT, R11, R16, RZ ;  /* 0x000000100b0a7210 */ /* 0x000fca0007f1e0ff */
[----:B------:R-:W-:-:S06]  /*ade0*/  IMAD.X R11, RZ, RZ, R17, P0 ;  /* 0x000000ffff0b7224 */ /* 0x000fcc00000e0611 */
[----:B------:R-:W5:Y:S02]  /*adf0*/  LDG.E.64 R10, desc[UR36][R10.64] ;  /* 0x000000240a0a7981 */ /* 0x000f64000c1e1b00 */
.L_x_1984:
[----:B------:R-:W-:Y:S05]  /*ae00*/  BSYNC.RECONVERGENT B1 ;  /* 0x0000000000017941 */ /* 0x000fea0003800200 */
.L_x_1983:
[----:B------:R-:W-:Y:S01]  /*ae10*/  ISETP.GE.U32.AND P0, PT, R5, R2, PT ;  /* 0x000000020500720c */ /* 0x000fe20003f06070 */
[----:B------:R-:W-:-:S12]  /*ae20*/  BSSY.RECONVERGENT B1, `(.L_x_1990) ;  /* 0x0000017000017945 */ /* 0x000fd80003800200 */
[----:B------:R-:W-:Y:S05]  /*ae30*/  @P0 BRA `(.L_x_1991) ;  /* 0x0000000000540947 */ /* 0x000fea0003800000 */
[----:B------:R-:W-:Y:S02]  /*ae40*/  LOP3.LUT P0, RZ, R9, 0xff, RZ, 0xc0, !PT ;  /* 0x000000ff09ff7812 */ /* 0x000fe4000780c0ff */
[----:B------:R-:W-:-:S04]  /*ae50*/  IADD3 R5, PT, PT, R5, R4, RZ ;  /* 0x0000000405057210 */ /* 0x000fc80007ffe0ff */
[----:B------:R-:W-:-:S07]  /*ae60*/  ISETP.GE.U32.AND P1, PT, R5, R2, PT ;  /* 0x000000020500720c */ /* 0x000fce0003f26070 */
[----:B-----5:R-:W-:-:S06]  /*ae70*/  DSETP.NEU.OR P0, PT, R14, RZ, P0 ;  /* 0x000000ff0e00722a */ /* 0x020fcc000070d400 */
[----:B------:R-:W-:Y:S01]  /*ae80*/  SEL R9, RZ, 0x1, !P0 ;  /* 0x00000001ff097807 */ /* 0x000fe20004000000 */
[----:B------:R-:W-:Y:S07]  /*ae90*/  @P1 BRA `(.L_x_1991) ;  /* 0x00000000003c1947 */ /* 0x000fee0003800000 */
[----:B------:R-:W-:Y:S02]  /*aea0*/  LOP3.LUT P0, RZ, R8, 0xff, RZ, 0xc0, !PT ;  /* 0x000000ff08ff7812 */ /* 0x000fe4000780c0ff */
[----:B------:R-:W-:-:S04]  /*aeb0*/  IADD3 R5, PT, PT, R5, R4, RZ ;  /* 0x0000000405057210 */ /* 0x000fc80007ffe0ff */
[----:B------:R-:W-:-:S07]  /*aec0*/  ISETP.GE.U32.AND P1, PT, R5, R2, PT ;  /* 0x000000020500720c */ /* 0x000fce0003f26070 */
[----:B------:R-:W-:-:S06]  /*aed0*/  DSETP.NEU.OR P0, PT, R12, RZ, P0 ;  /* 0x000000ff0c00722a */ /* 0x000fcc000070d400 */
[----:B------:R-:W-:Y:S01]  /*aee0*/  SEL R8, RZ, 0x1, !P0 ;  /* 0x00000001ff087807 */ /* 0x000fe20004000000 */
[----:B------:R-:W-:Y:S07]  /*aef0*/  @P1 BRA `(.L_x_1991) ;  /* 0x0000000000241947 */ /* 0x000fee0003800000 */
[----:B------:R-:W-:Y:S01]  /*af00*/  IMAD.IADD R5, R5, 0x1, R4 ;  /* 0x0000000105057824 */ /* 0x000fe200078e0204 */
[----:B------:R-:W-:-:S04]  /*af10*/  LOP3.LUT P0, RZ, R7, 0xff, RZ, 0xc0, !PT ;  /* 0x000000ff07ff7812 */ /* 0x000fc8000780c0ff */
[----:B------:R-:W-:-:S09]  /*af20*/  ISETP.GE.U32.AND P2, PT, R5, R2, PT ;  /* 0x000000020500720c */ /* 0x000fd20003f46070 */
[----:B------:R-:W-:-:S04]  /*af30*/  DSETP.NEU.OR P0, PT, R20, RZ, P0 ;  /* 0x000000ff1400722a */ /* 0x000fc8000070d400 */
[----:B------:R-:W-:Y:S02]  /*af40*/  @!P2 LOP3.LUT P1, RZ, R6, 0xff, RZ, 0xc0, !PT ;  /* 0x000000ff06ffa812 */ /* 0x000fe4000782c0ff */
[----:B------:R-:W-:-:S11]  /*af50*/  SEL R7, RZ, 0x1, !P0 ;  /* 0x00000001ff077807 */ /* 0x000fd60004000000 */
[----:B------:R-:W-:-:S06]  /*af60*/  @!P2 DSETP.NEU.OR P1, PT, R10, RZ, P1 ;  /* 0x000000ff0a00a22a */ /* 0x000fcc0000f2d400 */
[----:B------:R-:W-:-:S04]  /*af70*/  @!P2 SEL R2, RZ, 0x1, !P1 ;  /* 0x00000001ff02a807 */ /* 0x000fc80004800000 */
[----:B------:R-:W-:-:S07]  /*af80*/  @!P2 PRMT R6, R2, 0x7610, R6 ;  /* 0x000076100206a816 */ /* 0x000fce0000000006 */
.L_x_1991:
[----:B------:R-:W-:Y:S05]  /*af90*/  BSYNC.RECONVERGENT B1 ;  /* 0x0000000000017941 */ /* 0x000fea0003800200 */
.L_x_1990:
[----:B------:R-:W-:-:S04]  /*afa0*/  LOP3.LUT R7, R7, R9, R8, 0xfe, !PT ;  /* 0x0000000907077212 */ /* 0x000fc800078efe08 */
[----:B------:R-:W-:-:S04]  /*afb0*/  LOP3.LUT P0, RZ, R7, 0xff, R6, 0xc8, !PT ;  /* 0x000000ff07ff7812 */ /* 0x000fc8000780c806 */
[----:B------:R-:W-:-:S09]  /*afc0*/  SEL R17, RZ, 0x1, !P0 ;  /* 0x00000001ff117807 */ /* 0x000fd20004000000 */
.L_x_1943:
[----:B------:R-:W-:Y:S05]  /*afd0*/  BSYNC.RECONVERGENT B0 ;  /* 0x0000000000007941 */ /* 0x000fea0003800200 */
.L_x_1942:
[----:B------:R-:W0:Y:S02]  /*afe0*/  LDCU UR4, c[0x0][0x3a0] ;  /* 0x00007400ff0477ac */ /* 0x000e240008000800 */
[----:B0-----:R-:W-:-:S09]  /*aff0*/  UISETP.NE.AND UP0, UPT, UR4, URZ, UPT ;  /* 0x000000ff0400728c */ /* 0x001fd2000bf05270 */
[----:B------:R-:W-:Y:S05]  /*b000*/  BRA.U !UP0, `(.L_x_1992) ;  /* 0x0000000108647547 */ /* 0x000fea000b800000 */
[----:B------:R-:W0:Y:S01]  /*b010*/  S2UR UR5, SR_CgaCtaId ;  /* 0x00000000000579c3 */ /* 0x000e220000008800 */
[----:B------:R-:W1:Y:S01]  /*b020*/  LDCU UR8, c[0x0][0x360] ;  /* 0x00006c00ff0877ac */ /* 0x000e620008000800 */
[----:B------:R-:W-:Y:S01]  /*b030*/  UMOV UR4, 0x400 ;  /* 0x0000040000047882 */ /* 0x000fe20000000000 */
[----:B------:R-:W2:Y:S01]  /*b040*/  LDCU UR6, c[0x0][0x364] ;  /* 0x00006c80ff0677ac */ /* 0x000ea20008000800 */
[----:B------:R-:W-:Y:S01]  /*b050*/  UIADD3 UR4, UPT, UPT, UR4, 0x10, URZ ;  /* 0x0000001004047890 */ /* 0x000fe2000fffe0ff */
[----:B-1----:R-:W-:-:S03]  /*b060*/  IMAD R2, R3, UR8, R0 ;  /* 0x0000000803027c24 */ /* 0x002fc6000f8e0200 */
[----:B0-----:R-:W-:Y:S02]  /*b070*/  ULEA UR4, UR5, UR4, 0x18 ;  /* 0x0000000405047291 */ /* 0x001fe4000f8ec0ff */
[----:B--2---:R-:W-:-:S07]  /*b080*/  UISETP.GE.U32.AND UP0, UPT, UR6, 0x2, UPT ;  /* 0x000000020600788c */ /* 0x004fce000bf06070 */
[----:B------:R0:W-:Y:S02]  /*b090*/  STS.U8 [R2+UR4], R17 ;  /* 0x0000001102007988 */ /* 0x0001e40008000004 */
[----:B------:R-:W-:Y:S05]  /*b0a0*/  BRA.U !UP0, `(.L_x_1992) ;  /* 0x00000001083c7547 */ /* 0x000fea000b800000 */
[----:B------:R-:W-:-:S05]  /*b0b0*/  UMOV UR5, UR6 ;  /* 0x0000000600057c82 */ /* 0x000fca0008000000 */
.L_x_1993:
[----:B------:R-:W-:Y:S01]  /*b0c0*/  USHF.R.U32.HI UR7, URZ, 0x1, UR5 ;  /* 0x00000001ff077899 */ /* 0x000fe20008011605 */
[----:B------:R-:W-:Y:S01]  /*b0d0*/  BAR.SYNC.DEFER_BLOCKING 0x0 ;  /* 0x0000000000007b1d */ /* 0x000fe20000010000 */
[----:B------:R-:W-:-:S04]  /*b0e0*/  UISETP.GT.U32.AND UP0, UPT, UR5, 0x3, UPT ;  /* 0x000000030500788c */ /* 0x000fc8000bf04070 */
[----:B-1----:R-:W-:Y:S01]  /*b0f0*/  IADD3 R5, PT, PT, R3, UR7, RZ ;  /* 0x0000000703057c10 */ /* 0x002fe2000fffe0ff */
[----:B------:R-:W-:-:S03]  /*b100*/  UMOV UR5, UR7 ;  /* 0x0000000700057c82 */ /* 0x000fc60008000000 */
[----:B------:R-:W-:-:S04]  /*b110*/  ISETP.GE.U32.AND P0, PT, R5, UR6, PT ;  /* 0x0000000605007c0c */ /* 0x000fc8000bf06070 */
[----:B------:R-:W-:-:S13]  /*b120*/  ISETP.GE.U32.OR P0, PT, R3, UR7, P0 ;  /* 0x0000000703007c0c */ /* 0x000fda0008706470 */
[----:B------:R-:W-:-:S06]  /*b130*/  @!P0 IMAD R4, R5, UR8, R0 ;  /* 0x0000000805048c24 */ /* 0x000fcc000f8e0200 */
[----:B------:R-:W1:Y:S02]  /*b140*/  @!P0 LDS.U8 R4, [R4+UR4] ;  /* 0x0000000404048984 */ /* 0x000e640008000000 */
[----:B-1----:R-:W-:-:S04]  /*b150*/  @!P0 LOP3.LUT P1, RZ, R17, 0xff, R4, 0xc8, !PT ;  /* 0x000000ff11ff8812 */ /* 0x002fc8000782c804 */
[----:B------:R-:W-:-:S04]  /*b160*/  @!P0 SEL R5, RZ, 0x1, !P1 ;  /* 0x00000001ff058807 */ /* 0x000fc80004800000 */
[----:B0-----:R-:W-:Y:S01]  /*b170*/  @!P0 PRMT R17, R5, 0x7610, R17 ;  /* 0x0000761005118816 */ /* 0x001fe20000000011 */
[----:B------:R1:W-:Y:S01]  /*b180*/  @!P0 STS.U8 [R2+UR4], R5 ;  /* 0x0000000502008988 */ /* 0x0003e20008000004 */
[----:B------:R-:W-:Y:S05]  /*b190*/  BRA.U UP0, `(.L_x_1993) ;  /* 0xfffffffd00c87547 */ /* 0x000fea000b83ffff */
.L_x_1992:
[----:B------:R-:W2:Y:S02]  /*b1a0*/  LDCU UR4, c[0x0][0x39c] ;  /* 0x00007380ff0477ac */ /* 0x000ea40008000800 */
[----:B--2---:R-:W-:-:S09]  /*b1b0*/  UISETP.NE.AND UP0, UPT, UR4, URZ, UPT ;  /* 0x000000ff0400728c */ /* 0x004fd2000bf05270 */
[----:B------:R-:W-:Y:S05]  /*b1c0*/  BRA.U !UP0, `(.L_x_1994) ;  /* 0x0000000108a47547 */ /* 0x000fea000b800000 */
[----:B------:R-:W2:Y:S02]  /*b1d0*/  LDCU UR6, c[0x0][0x360] ;  /* 0x00006c00ff0677ac */ /* 0x000ea40008000800 */
[----:B--2---:R-:W-:Y:S02]  /*b1e0*/  UISETP.GE.U32.AND UP0, UPT, UR6, 0x21, UPT ;  /* 0x000000210600788c */ /* 0x004fe4000bf06070 */
[----:B------:R-:W-:-:S07]  /*b1f0*/  UMOV UR4, UR6 ;  /* 0x0000000600047c82 */ /* 0x000fce0008000000 */
[----:B------:R-:W-:Y:S05]  /*b200*/  BRA.U !UP0, `(.L_x_1995) ;  /* 0x0000000108607547 */ /* 0x000fea000b800000 */
[----:B------:R-:W2:Y:S01]  /*b210*/  S2UR UR5, SR_CgaCtaId ;  /* 0x00000000000579c3 */ /* 0x000ea20000008800 */
[----:B------:R-:W-:Y:S01]  /*b220*/  UMOV UR4, 0x400 ;  /* 0x0000040000047882 */ /* 0x000fe20000000000 */
[----:B01----:R-:W-:Y:S01]  /*b230*/  IMAD R2, R3, UR6, R0 ;  /* 0x0000000603027c24 */ /* 0x003fe2000f8e0200 */
[----:B------:R-:W-:Y:S02]  /*b240*/  UIADD3 UR4, UPT, UPT, UR4, 0x10, URZ ;  /* 0x0000001004047890 */ /* 0x000fe4000fffe0ff */
[----:B------:R-:W-:Y:S02]  /*b250*/  UISETP.GE.U32.AND UP0, UPT, UR6, 0x40, UPT ;  /* 0x000000400600788c */ /* 0x000fe4000bf06070 */
[----:B--2---:R-:W-:-:S03]  /*b260*/  ULEA UR8, UR5, UR4, 0x18 ;  /* 0x0000000405087291 */ /* 0x004fc6000f8ec0ff */
[----:B------:R-:W-:-:S03]  /*b270*/  UMOV UR4, 0x20 ;  /* 0x0000002000047882 */ /* 0x000fc60000000000 */
[----:B------:R-:W-:-:S03]  /*b280*/  IADD3 R4, PT, PT, R2, UR8, RZ ;  /* 0x0000000802047c10 */ /* 0x000fc6000fffe0ff */
[----:B------:R2:W-:Y:S01]  /*b290*/  STS.U8 [R2+UR8], R17 ;  /* 0x0000001102007988 */ /* 0x0005e20008000008 */
[----:B------:R-:W-:Y:S05]  /*b2a0*/  BRA.U !UP0, `(.L_x_1995) ;  /* 0x0000000108387547 */ /* 0x000fea000b800000 */
[----:B------:R-:W-:-:S05]  /*b2b0*/  UMOV UR5, UR6 ;  /* 0x0000000600057c82 */ /* 0x000fca0008000000 */
.L_x_1996:
[----:B------:R-:W-:Y:S01]  /*b2c0*/  USHF.R.U32.HI UR7, URZ, 0x1, UR5 ;  /* 0x00000001ff077899 */ /* 0x000fe20008011605 */
[----:B------:R-:W-:Y:S01]  /*b2d0*/  BAR.SYNC.DEFER_BLOCKING 0x0 ;  /* 0x0000000000007b1d */ /* 0x000fe20000010000 */
[----:B------:R-:W-:-:S04]  /*b2e0*/  UISETP.GT.U32.AND UP0, UPT, UR5, 0x7f, UPT ;  /* 0x0000007f0500788c */ /* 0x000fc8000bf04070 */
[----:B---3--:R-:W-:Y:S01]  /*b2f0*/  VIADD R5, R0, UR7 ;  /* 0x0000000700057c36 */ /* 0x008fe20008000000 */
[----:B------:R-:W-:-:S04]  /*b300*/  UMOV UR5, UR7 ;  /* 0x0000000700057c82 */ /* 0x000fc80008000000 */
[----:B------:R-:W-:-:S04]  /*b310*/  ISETP.GE.U32.AND P0, PT, R5, UR6, PT ;  /* 0x0000000605007c0c */ /* 0x000fc8000bf06070 */
[----:B------:R-:W-:-:S13]  /*b320*/  ISETP.GE.U32.OR P0, PT, R0, UR7, P0 ;  /* 0x0000000700007c0c */ /* 0x000fda0008706470 */
[----:B------:R-:W0:Y:S02]  /*b330*/  @!P0 LDS.U8 R6, [R4+UR7] ;  /* 0x0000000704068984 */ /* 0x000e240008000000 */
[----:B0-----:R-:W-:-:S04]  /*b340*/  @!P0 LOP3.LUT P1, RZ, R17, 0xff, R6, 0xc8, !PT ;  /* 0x000000ff11ff8812 */ /* 0x001fc8000782c806 */
[----:B------:R-:W-:-:S04]  /*b350*/  @!P0 SEL R5, RZ, 0x1, !P1 ;  /* 0x00000001ff058807 */ /* 0x000fc80004800000 */
[----:B--2---:R-:W-:Y:S01]  /*b360*/  @!P0 PRMT R17, R5, 0x7610, R17 ;  /* 0x0000761005118816 */ /* 0x004fe20000000011 */
[----:B------:R3:W-:Y:S01]  /*b370*/  @!P0 STS.U8 [R2+UR8], R5 ;  /* 0x0000000502008988 */ /* 0x0007e20008000008 */
[----:B------:R-:W-:Y:S05]  /*b380*/  BRA.U UP0, `(.L_x_1996) ;  /* 0xfffffffd00cc7547 */ /* 0x000fea000b83ffff */
.L_x_1995:
[----:B------:R-:W-:Y:S01]  /*b390*/  BAR.SYNC.DEFER_BLOCKING 0x0 ;  /* 0x0000000000007b1d */ /* 0x000fe20000010000 */
[----:B------:R-:W-:-:S09]  /*b3a0*/  UISETP.GE.U32.AND UP0, UPT, UR4, 0x2, UPT ;  /* 0x000000020400788c */ /* 0x000fd2000bf06070 */
[----:B------:R-:W-:Y:S05]  /*b3b0*/  BRA.U !UP0, `(.L_x_1994) ;  /* 0x0000000108287547 */ /* 0x000fea000b800000 */
[----:B0123--:R-:W-:-:S07]  /*b3c0*/  HFMA2 R2, -RZ, RZ, 0, 5.9604644775390625e-08 ;  /* 0x00000001ff027431 */ /* 0x00ffce00000001ff */
.L_x_1997:
        /* <DEDUP_REMOVED lines=9> */
.L_x_1994:
[----:B0123--:R-:W0:Y:S01]  /*b460*/  S2R R2, SR_CTAID.X ;  /* 0x0000000000027919 */ /* 0x00fe220000002500 */
[----:B------:R-:W1:Y:S01]  /*b470*/  LDCU UR4, c[0x0][0x558] ;  /* 0x0000ab00ff0477ac */ /* 0x000e620008000800 */
[----:B------:R-:W-:Y:S01]  /*b480*/  IMAD.MOV.U32 R16, RZ, RZ, RZ ;  /* 0x000000ffff107224 */ /* 0x000fe200078e00ff */
[----:B------:R-:W2:Y:S01]  /*b490*/  LDCU.64 UR6, c[0x0][0x3a8] ;  /* 0x00007500ff0677ac */ /* 0x000ea20008000a00 */
[----:B------:R-:W0:Y:S01]  /*b4a0*/  LDCU UR5, c[0x0][0x394] ;  /* 0x00007280ff0577ac */ /* 0x000e220008000800 */
[----:B-1----:R-:W-:Y:S01]  /*b4b0*/  UISETP.NE.AND UP0, UPT, UR4, URZ, UPT ;  /* 0x000000ff0400728c */ /* 0x002fe2000bf05270 */
[----:B--2---:R-:W-:-:S04]  /*b4c0*/  IMAD R4, R0, UR6, RZ ;  /* 0x0000000600047c24 */ /* 0x004fc8000f8e02ff */
[----:B------:R-:W-:-:S04]  /*b4d0*/  IMAD R5, R3, UR7, R4 ;  /* 0x0000000703057c24 */ /* 0x000fc8000f8e0204 */
[----:B0-----:R-:W-:Y:S01]  /*b4e0*/  IMAD R5, R2, UR5, R5 ;  /* 0x0000000502057c24 */ /* 0x001fe2000f8e0205 */
        /* <DEDUP_REMOVED lines=278> */
.L_x_1998:
        /* <DEDUP_REMOVED lines=21> */
[----:B-----5:R-:W-:-:S05]  /*c7a0*/  IADD3 R11, PT, PT, -R9, RZ, RZ ;  /* 0x000000ff090b7210 */ /* 0x020fca0007ffe1ff */
        /* <DEDUP_REMOVED lines=268> */
.L_x_2000:
        /* <DEDUP_REMOVED lines=26> */
.L_x_2002:
[----:B------:R-:W-:Y:S05]  /*da10*/  BSYNC.RECONVERGENT B0 ;  /* 0x0000000000007941 */ /* 0x000fea0003800200 */
.L_x_2001:
        /* <DEDUP_REMOVED lines=14> */
[----:B-----5:R-:W1:Y:S01]  /*db00*/  S2R R11, SR_LANEID ;  /* 0x00000000000b7919 */ /* 0x020e620000000000 */
        /* <DEDUP_REMOVED lines=20> */
.L_x_2004:
[----:B------:R-:W-:Y:S05]  /*dc50*/  BSYNC.RECONVERGENT B0 ;  /* 0x0000000000007941 */ /* 0x000fea0003800200 */
.L_x_2003:
        /* <DEDUP_REMOVED lines=27> */
[----:B-----5:R-:W1:Y:S01]  /*de10*/  LDC R11, c[0x0][0x364] ;  /* 0x0000d900ff0b7b82 */ /* 0x020e620000000800 */
[----:B------:R-:W-:Y:S01]  /*de20*/  PRMT R5, R17, 0x9910, RZ ;  /* 0x0000991011057816 */ /* 0x000fe200000000ff */
[----:B------:R-:W-:Y:S01]  /*de30*/  BSSY.RECONVERGENT B1, `(.L_x_2008) ;  /* 0x000000d000017945 */ /* 0x000fe20003800200 */
[----:B------:R-:W-:Y:S02]  /*de40*/  MOV R8, R4 ;  /* 0x0000000400087202 */ /* 0x000fe40000000f00 */
[----:B------:R-:W-:Y:S01]  /*de50*/  ISETP.NE.AND P1, PT, R5, RZ, PT ;  /* 0x000000ff0500720c */ /* 0x000fe20003f25270 */
[----:B0-----:R-:W-:Y:S02]  /*de60*/  IMAD R9, R2, UR5, RZ ;  /* 0x0000000502097c24 */ /* 0x001fe4000f8e02ff */
[----:B-1----:R-:W-:-:S10]  /*de70*/  IMAD R11, R11, UR4, RZ ;  /* 0x000000040b0b7c24 */ /* 0x002fd4000f8e02ff */
.L_x_2009:
        /* <DEDUP_REMOVED lines=9> */
.L_x_2008:
[----:B------:R-:W-:Y:S01]  /*df10*/  SEL R17, RZ, 0x1, !P1 ;  /* 0x00000001ff117807 */ /* 0x000fe20004800000 */
[----:B------:R-:W-:Y:S06]  /*df20*/  BRA `(.L_x_2007) ;  /* 0x00000000005c7947 */ /* 0x000fec0003800000 */
.L_x_2006:
        /* <DEDUP_REMOVED lines=10> */
[----:B-----5:R-:W2:Y:S01]  /*dfd0*/  LDC R10, c[0x0][0x364] ;  /* 0x0000d900ff0a7b82 */ /* 0x020ea20000000800 */
[----:B0-----:R-:W-:-:S09]  /*dfe0*/  IMAD R2, R2, UR4, RZ ;  /* 0x0000000402027c24 */ /* 0x001fd2000f8e02ff */
.L_x_2011:
        /* <DEDUP_REMOVED lines=10> */
.L_x_2010:
[----:B------:R-:W-:-:S07]  /*e090*/  SEL R17, RZ, 0x1, !P1 ;  /* 0x00000001ff117807 */ /* 0x000fce0004800000 */
.L_x_2007:
[----:B------:R-:W-:Y:S05]  /*e0a0*/  BSYNC.RECONVERGENT B0 ;  /* 0x0000000000007941 */ /* 0x000fea0003800200 */
.L_x_2005:
        /* <DEDUP_REMOVED lines=11> */
.L_x_2013:
        /* <DEDUP_REMOVED lines=14> */
.L_x_2012:
        /* <DEDUP_REMOVED lines=10> */
.L_x_2016:
        /* <DEDUP_REMOVED lines=13> */
.L_x_2015:
[----:B------:R-:W-:Y:S01]  /*e3b0*/  BAR.SYNC.DEFER_BLOCKING 0x0 ;  /* 0x0000000000007b1d */ /* 0x000fe20000010000 */
[----:B------:R-:W-:-:S09]  /*e3c0*/  UISETP.GE.U32.AND UP0, UPT, UR4, 0x2, UPT ;  /* 0x000000020400788c */ /* 0x000fd2000bf06070 */
[----:B------:R-:W-:Y:S05]  /*e3d0*/  BRA.U !UP0, `(.L_x_2014) ;  /* 0x0000000108287547 */ /* 0x000fea000b800000 */
[----:B------:R-:W-:-:S07]  /*e3e0*/  HFMA2 R0, -RZ, RZ, 0, 5.9604644775390625e-08 ;  /* 0x00000001ff007431 */ /* 0x000fce00000001ff */
.L_x_2017:
        /* <DEDUP_REMOVED lines=9> */
.L_x_2014:
        /* <DEDUP_REMOVED lines=16> */
.L_x_2019:
[----:B------:R-:W-:Y:S05]  /*e580*/  BRA.U !UP1, `(.L_x_2020) ;  /* 0x0000000109687547 */ /* 0x000fea000b800000 */
[----:B------:R-:W0:Y:S02]  /*e590*/  LDCU UR4, c[0x0][0x78c] ;  /* 0x0000f180ff0477ac */ /* 0x000e240008000800 */
[----:B0-----:R-:W-:-:S09]  /*e5a0*/  UISETP.NE.AND UP0, UPT, UR4, 0x1, UPT ;  /* 0x000000010400788c */ /* 0x001fd2000bf05270 */
[----:B------:R-:W-:Y:S05]  /*e5b0*/  BRA.U !UP0, `(.L_x_2021) ;  /* 0x0000000108407547 */ /* 0x000fea000b800000 */
[----:B------:R-:W-:Y:S01]  /*e5c0*/  MOV R2, 0x0 ;  /* 0x0000000000027802 */ /* 0x000fe20000000f00 */
[----:B------:R-:W0:Y:S01]  /*e5d0*/  LDCU.64 UR4, c[0x4][0x640] ;  /* 0x0100c800ff0477ac */ /* 0x000e220008000a00 */
[----:B------:R-:W-:Y:S01]  /*e5e0*/  HFMA2 R8, -RZ, RZ, 0, 4.4763088226318359375e-05 ;  /* 0x000002efff087431 */ /* 0x000fe200000001ff */
[----:B-----5:R-:W-:Y:S01]  /*e5f0*/  MOV R12, 0x1 ;  /* 0x00000001000c7802 */ /* 0x020fe20000000f00 */
        /* <DEDUP_REMOVED lines=12> */
.L_x_2021:
[----:B------:R-:W0:Y:S01]  /*e6c0*/  LDCU.64 UR4, c[0x0][0x758] ;  /* 0x0000eb00ff0477ac */ /* 0x000e220008000a00 */
[----:B------:R-:W-:-:S04]  /*e6d0*/  LOP3.LUT P0, RZ, R17, 0xff, RZ, 0xc0, !PT ;  /* 0x000000ff11ff7812 */ /* 0x000fc8000780c0ff */
[----:B------:R-:W-:Y:S02]  /*e6e0*/  SEL R3, RZ, 0x1, !P0 ;  /* 0x00000001ff037807 */ /* 0x000fe40004000000 */
[----:B0-----:R-:W-:-:S04]  /*e6f0*/  IADD3 R16, P1, PT, R16, UR4, RZ ;  /* 0x0000000410107c10 */ /* 0x001fc8000ff3e0ff */
[----:B------:R-:W-:-:S05]  /*e700*/  IADD3.X R17, PT, PT, RZ, UR5, RZ, P1, !PT ;  /* 0x00000005ff117c10 */ /* 0x000fca0008ffe4ff */
[----:B------:R-:W-:Y:S01]  /*e710*/  STG.E.U8 desc[UR36][R16.64], R3 ;  /* 0x0000000310007986 */ /* 0x000fe2000c101124 */
[----:B------:R-:W-:Y:S05]  /*e720*/  EXIT ;  /* 0x000000000000794d */ /* 0x000fea0003800000 */
.L_x_2020:
[----:B------:R-:W-:-:S04]  /*e730*/  LOP3.LUT P0, RZ, R17, 0xff, RZ, 0xc0, !PT ;  /* 0x000000ff11ff7812 */ /* 0x000fc8000780c0ff */
[----:B------:R-:W-:-:S05]  /*e740*/  SEL R5, RZ, 0x1, !P0 ;  /* 0x00000001ff057807 */ /* 0x000fca0004000000 */
[----:B------:R-:W-:Y:S01]  /*e750*/  STG.E.U8 desc[UR36][R2.64], R5 ;  /* 0x0000000502007986 */ /* 0x000fe2000c101124 */
[----:B------:R-:W-:Y:S05]  /*e760*/  EXIT ;  /* 0x000000000000794d */ /* 0x000fea0003800000 */
.L_x_2018:
        /* <DEDUP_REMOVED lines=8> */
.L_x_2022:
[----:B------:R-:W-:Y:S05]  /*e7f0*/  BRA.U !UP1, `(.L_x_2023) ;  /* 0x0000000109687547 */ /* 0x000fea000b800000 */
[----:B------:R-:W2:Y:S02]  /*e800*/  LDCU UR4, c[0x0][0x78c] ;  /* 0x0000f180ff0477ac */ /* 0x000ea40008000800 */
[----:B--2---:R-:W-:-:S09]  /*e810*/  UISETP.NE.AND UP0, UPT, UR4, 0x1, UPT ;  /* 0x000000010400788c */ /* 0x004fd2000bf05270 */
[----:B------:R-:W-:Y:S05]  /*e820*/  BRA.U !UP0, `(.L_x_2024) ;  /* 0x0000000108407547 */ /* 0x000fea000b800000 */
[----:B01----:R-:W-:Y:S01]  /*e830*/  MOV R2, 0x0 ;  /* 0x0000000000027802 */ /* 0x003fe20000000f00 */
[----:B------:R-:W0:Y:S01]  /*e840*/  LDCU.64 UR4, c[0x4][0x640] ;  /* 0x0100c800ff0477ac */ /* 0x000e220008000a00 */
[----:B------:R-:W-:Y:S02]  /*e850*/  HFMA2 R8, -RZ, RZ, 0, 4.4763088226318359375e-05 ;  /* 0x000002efff087431 */ /* 0x000fe400000001ff */
[----:B-----5:R-:W-:Y:S01]  /*e860*/  IMAD.MOV.U32 R12, RZ, RZ, 0x1 ;  /* 0x00000001ff0c7424 */ /* 0x020fe200078e00ff */
        /* <DEDUP_REMOVED lines=12> */
.L_x_2024:
[----:B------:R-:W2:Y:S01]  /*e930*/  LDCU.64 UR4, c[0x0][0x758] ;  /* 0x0000eb00ff0477ac */ /* 0x000ea20008000a00 */
[----:B------:R-:W-:-:S04]  /*e940*/  LOP3.LUT P0, RZ, R17, 0xff, RZ, 0xc0, !PT ;  /* 0x000000ff11ff7812 */ /* 0x000fc8000780c0ff */
[----:B------:R-:W-:Y:S02]  /*e950*/  SEL R3, RZ, 0x1, !P0 ;  /* 0x00000001ff037807 */ /* 0x000fe40004000000 */
[----:B--2---:R-:W-:-:S04]  /*e960*/  IADD3 R16, P1, PT, R16, UR4, RZ ;  /* 0x0000000410107c10 */ /* 0x004fc8000ff3e0ff */
[----:B------:R-:W-:-:S05]  /*e970*/  IADD3.X R17, PT, PT, RZ, UR5, RZ, P1, !PT ;  /* 0x00000005ff117c10 */ /* 0x000fca0008ffe4ff */
[----:B------:R-:W-:Y:S01]  /*e980*/  STG.E.U8 desc[UR36][R16.64], R3 ;  /* 0x0000000310007986 */ /* 0x000fe2000c101124 */
[----:B------:R-:W-:Y:S05]  /*e990*/  EXIT ;  /* 0x000000000000794d */ /* 0x000fea0003800000 */
.L_x_2023:
[----:B------:R-:W-:Y:S01]  /*e9a0*/  STG.E.U8 desc[UR36][R6.64], R17 ;  /* 0x0000001106007986 */ /* 0x000fe2000c101124 */
[----:B------:R-:W-:Y:S05]  /*e9b0*/  EXIT ;  /* 0x000000000000794d */ /* 0x000fea0003800000 */
.L_x_1999:
        /* <DEDUP_REMOVED lines=25> */
.L_x_2026:
        /* <DEDUP_REMOVED lines=20> */
.L_x_2028:
[----:B------:R-:W0:Y:S01]  /*ec90*/  LDCU.64 UR4, c[0x0][0x758] ;  /* 0x0000eb00ff0477ac */ /* 0x000e220008000a00 */
[----:B------:R-:W-:-:S04]  /*eca0*/  LOP3.LUT P0, RZ, R17, 0xff, RZ, 0xc0, !PT ;  /* 0x000000ff11ff7812 */ /* 0x000fc8000780c0ff */
[----:B------:R-:W-:Y:S02]  /*ecb0*/  SEL R3, RZ, 0x1, !P0 ;  /* 0x00000001ff037807 */ /* 0x000fe40004000000 */
[----:B0-----:R-:W-:-:S04]  /*ecc0*/  IADD3 R16, P1, PT, R16, UR4, RZ ;  /* 0x0000000410107c10 */ /* 0x001fc8000ff3e0ff */
[----:B------:R-:W-:-:S05]  /*ecd0*/  IADD3.X R17, PT, PT, RZ, UR5, RZ, P1, !PT ;  /* 0x00000005ff117c10 */ /* 0x000fca0008ffe4ff */
[----:B------:R-:W-:Y:S01]  /*ece0*/  STG.E.U8 desc[UR36][R16.64], R3 ;  /* 0x0000000310007986 */ /* 0x000fe2000c101124 */
[----:B------:R-:W-:Y:S05]  /*ecf0*/  EXIT ;  /* 0x000000000000794d */ /* 0x000fea0003800000 */
.L_x_2027:
[----:B------:R-:W-:-:S04]  /*ed00*/  LOP3.LUT P0, RZ, R17, 0xff, RZ, 0xc0, !PT ;  /* 0x000000ff11ff7812 */ /* 0x000fc8000780c0ff */
[----:B------:R-:W-:-:S05]  /*ed10*/  SEL R5, RZ, 0x1, !P0 ;  /* 0x00000001ff057807 */ /* 0x000fca0004000000 */
[----:B------:R-:W-:Y:S01]  /*ed20*/  STG.E.U8 desc[UR36][R2.64], R5 ;  /* 0x0000000502007986 */ /* 0x000fe2000c101124 */
[----:B------:R-:W-:Y:S05]  /*ed30*/  EXIT ;  /* 0x000000000000794d */ /* 0x000fea0003800000 */
.L_x_2025:
        /* <DEDUP_REMOVED lines=8> */
.L_x_2029:
[----:B------:R-:W-:Y:S05]  /*edc0*/  BRA.U !UP1, `(.L_x_2030) ;  /* 0x0000000109687547 */ /* 0x000fea000b800000 */
[----:B------:R-:W0:Y:S02]  /*edd0*/  LDCU UR4, c[0x0][0x78c] ;  /* 0x0000f180ff0477ac */ /* 0x000e240008000800 */
[----:B0-----:R-:W-:-:S09]  /*ede0*/  UISETP.NE.AND UP0, UPT, UR4, 0x1, UPT ;  /* 0x000000010400788c */ /* 0x001fd2000bf05270 */
[----:B------:R-:W-:Y:S05]  /*edf0*/  BRA.U !UP0, `(.L_x_2031) ;  /* 0x0000000108407547 */ /* 0x000fea000b800000 */
[----:B------:R-:W-:Y:S01]  /*ee00*/  MOV R2, 0x0 ;  /* 0x0000000000027802 */ /* 0x000fe20000000f00 */
        /* <DEDUP_REMOVED lines=15> */
.L_x_2031:
[----:B------:R-:W0:Y:S01]  /*ef00*/  LDCU.64 UR4, c[0x0][0x758] ;  /* 0x0000eb00ff0477ac */ /* 0x000e220008000a00 */
[----:B------:R-:W-:-:S04]  /*ef10*/  LOP3.LUT P0, RZ, R17, 0xff, RZ, 0xc0, !PT ;  /* 0x000000ff11ff7812 */ /* 0x000fc8000780c0ff */
[----:B------:R-:W-:Y:S02]  /*ef20*/  SEL R3, RZ, 0x1, !P0 ;  /* 0x00000001ff037807 */ /* 0x000fe40004000000 */
[----:B0-----:R-:W-:-:S04]  /*ef30*/  IADD3 R16, P1, PT, R16, UR4, RZ ;  /* 0x0000000410107c10 */ /* 0x001fc8000ff3e0ff */
[----:B------:R-:W-:-:S05]  /*ef40*/  IADD3.X R17, PT, PT, RZ, UR5, RZ, P1, !PT ;  /* 0x00000005ff117c10 */ /* 0x000fca0008ffe4ff */
[----:B------:R-:W-:Y:S01]  /*ef50*/  STG.E.U8 desc[UR36][R16.64], R3 ;  /* 0x0000000310007986 */ /* 0x000fe2000c101124 */
[----:B------:R-:W-:Y:S05]  /*ef60*/  EXIT ;  /* 0x000000000000794d */ /* 0x000fea0003800000 */
.L_x_2030:
[----:B------:R-:W-:Y:S01]  /*ef70*/  STG.E.U8 desc[UR36][R6.64], R17 ;  /* 0x0000001106007986 */ /* 0x000fe2000c101124 */
[----:B------:R-:W-:Y:S05]  /*ef80*/  EXIT ;  /* 0x000000000000794d */ /* 0x000fea0003800000 */
.L_x_2032:
        /* <DEDUP_REMOVED lines=15> */
.L_x_7764:


//--------------------- .text._ZN2at6native13reduce_kernelILi256ELi2ENS0_8ReduceOpIdNS0_14func_wrapper_tIbZZZNS0_14or_kernel_cudaERNS_14TensorIteratorEENKUlvE_clEvENKUlvE4_clEvEUlbdE_EEjbLi4ELi4EEEEEvT1_ --------------------------
	.section	.text._ZN2at6native13reduce_kernelILi256ELi2ENS0_8ReduceOpIdNS0_14func_wrapper_tIbZZZNS0_14or_kernel_cudaERNS_14TensorIteratorEENKUlvE_clEvENKUlvE4_clEvEUlbdE_EEjbLi4ELi4EEEEEvT1_,"ax",@progbits
	.align	128
        .global         _ZN2at6native13reduce_kernelILi256ELi2ENS0_8ReduceOpIdNS0_14func_wrapper_tIbZZZNS0_14or_kernel_cudaERNS_14TensorIteratorEENKUlvE_clEvENKUlvE4_clEvEUlbdE_EEjbLi4ELi4EEEEEvT1_
        .type           _ZN2at6native13reduce_kernelILi256ELi2ENS0_8ReduceOpIdNS0_14func_wrapper_tIbZZZNS0_14or_kernel_cudaERNS_14TensorIteratorEENKUlvE_clEvENKUlvE4_clEvEUlbdE_EEjbLi4ELi4EEEEEvT1_,@function
        .size           _ZN2at6native13reduce_kernelILi256ELi2ENS0_8ReduceOpIdNS0_14func_wrapper_tIbZZZNS0_14or_kernel_cudaERNS_14TensorIteratorEENKUlvE_clEvENKUlvE4_clEvEUlbdE_EEjbLi4ELi4EEEEEvT1_,(.L_x_7765 - _ZN2at6native13reduce_kernelILi256ELi2ENS0_8ReduceOpIdNS0_14func_wrapper_tIbZZZNS0_14or_kernel_cudaERNS_14TensorIteratorEENKUlvE_clEvENKUlvE4_clEvEUlbdE_EEjbLi4ELi4EEEEEvT1_)
        .other          _ZN2at6native13reduce_kernelILi256ELi2ENS0_8ReduceOpIdNS0_14func_wrapper_tIbZZZNS0_14or_kernel_cudaERNS_14TensorIteratorEENKUlvE_clEvENKUlvE4_clEvEUlbdE_EEjbLi4ELi4EEEEEvT1_,@"STO_CUDA_ENTRY STV_DEFAULT"
_ZN2at6native13reduce_kernelILi256ELi2ENS0_8ReduceOpIdNS0_14func_wrapper_tIbZZZNS0_14or_kernel_cudaERNS_14TensorIteratorEENKUlvE_clEvENKUlvE4_clEvEUlbdE_EEjbLi4ELi4EEEEEvT1_:
.text._ZN2at6native13reduce_kernelILi256ELi2ENS0_8ReduceOpIdNS0_14func_wrapper_tIbZZZNS0_14or_kernel_cudaERNS_14TensorIteratorEENKUlvE_clEvENKUlvE4_clEvEUlbdE_EEjbLi4ELi4EEEEEvT1_:
        /* <DEDUP_REMOVED lines=296> */
.L_x_2033:
        /* <DEDUP_REMOVED lines=31> */
.L_x_2037:
        /* <DEDUP_REMOVED lines=27> */
[----:B------:R-:W2:Y:S01]  /*1620*/  LDG.E.64 R2, desc[UR36][R2.64] ;  /* 0x0000002402027981 */ /* 0x000ea2000c1e1b00 */
[----:B------:R-:W-:Y:S01]  /*1630*/  PRMT R0, R4, 0x9910, RZ ;  /* 0x0000991004007816 */ /* 0x000fe200000000ff */
[----:B--2---:R-:W-:-:S06]  /*1640*/  DSETP.NEU.AND P0, PT, R2, RZ, PT ;  /* 0x000000ff0200722a */ /* 0x004fcc0003f0d000 */
[----:B------:R-:W-:-:S04]  /*1650*/  ISETP.NE.OR P0, PT, R0, RZ, P0 ;  /* 0x000000ff0000720c */ /* 0x000fc80000705670 */
[----:B------:R-:W-:-:S09]  /*1660*/  SEL R5, RZ, 0x1, !P0 ;  /* 0x00000001ff057807 */ /* 0x000fd20004000000 */
.L_x_2041:
[----:B------:R-:W-:Y:S05]  /*1670*/  BSYNC.RECONVERGENT B1 ;  /* 0x0000000000017941 */ /* 0x000fea0003800200 */
.L_x_2040:
[----:B------:R-:W0:Y:S01]  /*1680*/  LDC R0, c[0x0][0x388] ;  /* 0x0000e200ff007b82 */ /* 0x000e220000000800 */
[----:B------:R-:W-:-:S05]  /*1690*/  IADD3 R16, P0, PT, R16, 0x20, RZ ;  /* 0x0000002010107810 */ /* 0x000fca0007f1e0ff */
[----:B------:R-:W-:Y:S01]  /*16a0*/  IMAD.X R17, RZ, RZ, R17, P0 ;  /* 0x000000ffff117224 */ /* 0x000fe200000e0611 */
[----:B0-----:R-:W-:-:S07]  /*16b0*/  IADD3 R0, PT, PT, R7, -0x4, R0 ;  /* 0xfffffffc07007810 */ /* 0x001fce0007ffe000 */
.L_x_2039:
[----:B------:R-:W-:Y:S05]  /*16c0*/  BSYNC.RECONVERGENT B0 ;  /* 0x0000000000007941 */ /* 0x000fea0003800200 */
.L_x_2038:
        /* <DEDUP_REMOVED lines=17> */
.L_x_2045:
[C---:B------:R-:W-:Y:S01]  /*17e0*/  IMAD.WIDE.U32 R4, R13.reuse, 0x20, R16 ;  /* 0x000000200d047825 */ /* 0x040fe200078e0010 */
[----:B------:R-:W0:Y:S05]  /*17f0*/  LDCU UR4, c[0x0][0x390] ;  /* 0x00007200ff0477ac */ /* 0x000e2a0008000800 */
[----:B------:R-:W2:Y:S01]  /*1800*/  LDG.E.ENL2.256 R8, R4, desc[UR36][R4.64] ;  /* 0xfe0000240404797e */ /* 0x000ea20008121908 */
[----:B0-----:R-:W-:Y:S01]  /*1810*/  VIADD R13, R13, UR4 ;  /* 0x000000040d0d7c36 */ /* 0x001fe20008000000 */
[----:B--2---:R-:W-:-:S04]  /*1820*/  DSETP.NEU.OR P2, PT, R6, RZ, P2 ;  /* 0x000000ff0600722a */ /* 0x004fc8000174d400 */
[----:B------:R-:W-:Y:S01]  /*1830*/  LEA R7, R13, 0x3, 0x2 ;  /* 0x000000030d077811 */ /* 0x000fe200078e10ff */
[----:B------:R-:W-:Y:S02]  /*1840*/  DSETP.NEU.OR P3, PT, R4, RZ, P3 ;  /* 0x000000ff0400722a */ /* 0x000fe40001f6d400 */
[----:B------:R-:W-:Y:S01]  /*1850*/  DSETP.NEU.OR P1, PT, R8, RZ, P1 ;  /* 0x000000ff0800722a */ /* 0x000fe20000f2d400 */
[----:B------:R-:W-:Y:S01]  /*1860*/  ISETP.GE.U32.AND P4, PT, R7, R0, PT ;  /* 0x000000000700720c */ /* 0x000fe20003f86070 */
[----:B------:R-:W-:-:S12]  /*1870*/  DSETP.NEU.OR P0, PT, R10, RZ, P0 ;  /* 0x000000ff0a00722a */ /* 0x000fd8000070d400 */
[----:B------:R-:W-:Y:S05]  /*1880*/  @!P4 BRA `(.L_x_2045) ;  /* 0xfffffffc00d4c947 */ /* 0x000fea000383ffff */
[----:B------:R-:W-:Y:S05]  /*1890*/  BSYNC.RECONVERGENT B1 ;  /* 0x0000000000017941 */ /* 0x000fea0003800200 */
.L_x_2044:
[----:B------:R-:W-:Y:S02]  /*18a0*/  SEL R5, RZ, 0x1, !P3 ;  /* 0x00000001ff057807 */ /* 0x000fe40005800000 */
[----:B------:R-:W-:Y:S02]  /*18b0*/  SEL R7, RZ, 0x1, !P2 ;  /* 0x00000001ff077807 */ /* 0x000fe40005000000 */
[----:B------:R-:W-:Y:S02]  /*18c0*/  SEL R6, RZ, 0x1, !P1 ;  /* 0x00000001ff067807 */ /* 0x000fe40004800000 */
[----:B------:R-:W-:-:S07]  /*18d0*/  SEL R4, RZ, 0x1, !P0 ;  /* 0x00000001ff047807 */ /* 0x000fce0004000000 */
.L_x_2043:
[----:B------:R-:W-:Y:S05]  /*18e0*/  BSYNC.RECONVERGENT B0 ;  /* 0x0000000000007941 */ /* 0x000fea0003800200 */
.L_x_2042:
        /* <DEDUP_REMOVED lines=16> */
.L_x_2047:
[----:B------:R-:W-:Y:S05]  /*19f0*/  BSYNC.RECONVERGENT B0 ;  /* 0x0000000000007941 */ /* 0x000fea0003800200 */
.L_x_2046:
[----:B------:R-:W-:Y:S02]  /*1a00*/  LOP3.LUT R7, R6, R5, R7, 0xfe, !PT ;  /* 0x0000000506077212 */ /* 0x000fe400078efe07 */
[----:B------:R-:W-:Y:S02]  /*1a10*/  PLOP3.LUT P1, PT, PT, PT, PT, 0x8, 0x80 ;  /* 0x000000000080781c */ /* 0x000fe40003f2e170 */
[----:B------:R-:W-:Y:S01]  /*1a20*/  LOP3.LUT P0, RZ, R7, 0xff, R4, 0xc8, !PT ;  /* 0x000000ff07ff7812 */ /* 0x000fe2000780c804 */
[----:B------:R-:W-:-:S12]  /*1a30*/  BRA `(.L_x_2048) ;  /* 0x000000a400787947 */ /* 0x000fd80003800000 */
.L_x_2036:
        /* <DEDUP_REMOVED lines=33> */
.L_x_2053:
[----:B------:R-:W-:Y:S01]  /*1c50*/  SHF.R.U32.HI R5, RZ, 0x1, R19 ;  /* 0x00000001ff057819 */ /* 0x000fe20000011613 */
[--C-:B------:R-:W-:Y:S01]  /*1c60*/  IMAD.IADD R19, R19, 0x1, R2.reuse ;  /* 0x0000000113137824 */ /* 0x100fe200078e0202 */
[----:B------:R-:W-:Y:S02]  /*1c70*/  P2R R18, PR, RZ, 0x2 ;  /* 0x00000002ff127803 */ /* 0x000fe40000000000 */
[----:B------:R-:W-:Y:S01]  /*1c80*/  LOP3.LUT P1, RZ, R3, 0x2, RZ, 0xc0, !PT ;  /* 0x0000000203ff7812 */ /* 0x000fe2000782c0ff */
[--C-:B------:R-:W-:Y:S01]  /*1c90*/  IMAD R25, R2, 0x2, R19.reuse ;  /* 0x0000000202197824 */ /* 0x100fe200078e0213 */
[----:B------:R-:W-:Y:S01]  /*1ca0*/  SHF.R.U32.HI R9, RZ, 0x1, R19 ;  /* 0x00000001ff097819 */ /* 0x000fe20000011613 */
[----:B------:R-:W-:-:S03]  /*1cb0*/  IMAD.IADD R4, R5, 0x1, R2 ;  /* 0x0000000105047824 */ /* 0x000fc600078e0202 */
[----:B------:R-:W-:Y:S01]  /*1cc0*/  SHF.R.U32.HI R13, RZ, 0x1, R25 ;  /* 0x00000001ff0d7819 */ /* 0x000fe20000011619 */
[----:B------:R-:W-:Y:S01]  /*1cd0*/  IMAD.SHL.U32 R6, R4, 0x10, RZ ;  /* 0x0000001004067824 */ /* 0x000fe200078e00ff */
[----:B------:R-:W-:Y:S01]  /*1ce0*/  SHF.R.U32.HI R4, RZ, 0x1c, R4 ;  /* 0x0000001cff047819 */ /* 0x000fe20000011604 */
[----:B------:R-:W-:-:S03]  /*1cf0*/  IMAD.WIDE.U32 R8, R9, 0x10, R16 ;  /* 0x0000001009087825 */ /* 0x000fc600078e0010 */
[----:B------:R-:W-:Y:S01]  /*1d00*/  LOP3.LUT R21, R6, 0xfffffff0, RZ, 0xc0, !PT ;  /* 0xfffffff006157812 */ /* 0x000fe200078ec0ff */
[--C-:B------:R-:W-:Y:S01]  /*1d10*/  IMAD.WIDE.U32 R12, R13, 0x10, R16.reuse ;  /* 0x000000100d0c7825 */ /* 0x100fe200078e0010 */
[----:B------:R-:W-:Y:S01]  /*1d20*/  LOP3.LUT R7, R4, 0x7, RZ, 0xc0, !PT ;  /* 0x0000000704077812 */ /* 0x000fe200078ec0ff */
[----:B------:R-:W2:Y:S01]  /*1d30*/  LDG.E.128 R8, desc[UR36][R8.64] ;  /* 0x0000002408087981 */ /* 0x000ea2000c1e1d00 */
[----:B------:R-:W-:Y:S01]  /*1d40*/  IADD3 R20, P6, PT, R16, R21, RZ ;  /* 0x0000001510147210 */ /* 0x000fe20007fde0ff */
[----:B------:R-:W-:Y:S02]  /*1d50*/  IMAD.WIDE.U32 R4, R5, 0x10, R16 ;  /* 0x0000001005047825 */ /* 0x000fe400078e0010 */
[----:B------:R-:W3:Y:S01]  /*1d60*/  LDG.E.128 R12, desc[UR36][R12.64] ;  /* 0x000000240c0c7981 */ /* 0x000ee2000c1e1d00 */
[----:B------:R-:W-:Y:S02]  /*1d70*/  IADD3.X R21, PT, PT, R17, R7, RZ, P6, !PT ;  /* 0x0000000711157210 */ /* 0x000fe400037fe4ff */
[C---:B------:R-:W-:Y:S01]  /*1d80*/  LOP3.LUT P6, RZ, R3.reuse, 0x1, RZ, 0xc0, !PT ;  /* 0x0000000103ff7812 */ /* 0x040fe200078cc0ff */
[----:B------:R-:W4:Y:S04]  /*1d90*/  LDG.E.128 R4, desc[UR36][R4.64] ;  /* 0x0000002404047981 */ /* 0x000f28000c1e1d00 */
[----:B------:R-:W5:Y:S01]  /*1da0*/  LDG.E.128 R20, desc[UR36][R20.64] ;  /* 0x0000002414147981 */ /* 0x000f62000c1e1d00 */
[----:B------:R-:W-:-:S02]  /*1db0*/  LOP3.LUT R3, R3, 0xfffffffd, RZ, 0xc0, !PT ;  /* 0xfffffffd03037812 */ /* 0x000fc400078ec0ff */
[----:B------:R-:W-:-:S05]  /*1dc0*/  IADD3 R19, PT, PT, R25, R2, RZ ;  /* 0x0000000219137210 */ /* 0x000fca0007ffe0ff */
[----:B------:R-:W-:Y:S01]  /*1dd0*/  IMAD R25, R2, 0x3, R19 ;  /* 0x0000000302197824 */ /* 0x000fe200078e0213 */
[----:B---3--:R-:W-:Y:S02]  /*1de0*/  DSETP.NEU.OR P1, PT, R12, RZ, P1 ;  /* 0x000000ff0c00722a */ /* 0x008fe40000f2d400 */
[----:B-----5:R-:W-:-:S12]  /*1df0*/  DSETP.NEU.OR P6, PT, R22, RZ, P6 ;  /* 0x000000ff1600722a */ /* 0x020fd800037cd400 */
[----:B------:R-:W-:-:S04]  /*1e00*/  @P1 LOP3.LUT R3, R3, 0x2, RZ, 0xfc, !PT ;  /* 0x0000000203031812 */ /* 0x000fc800078efcff */
[----:B------:R-:W-:-:S04]  /*1e10*/  LOP3.LUT R3, R3, 0xfffffffe, RZ, 0xc0, !PT ;  /* 0xfffffffe03037812 */ /* 0x000fc800078ec0ff */
[----:B------:R-:W-:Y:S01]  /*1e20*/  @P6 LOP3.LUT R3, R3, 0x1, RZ, 0xfc, !PT ;  /* 0x0000000103036812 */ /* 0x000fe200078efcff */
[----:B----4-:R-:W-:-:S03]  /*1e30*/  DSETP.NEU.AND P6, PT, R4, RZ, PT ;  /* 0x000000ff0400722a */ /* 0x010fc60003fcd000 */
[----:B------:R-:W-:-:S11]  /*1e40*/  LOP3.LUT R3, R3, 0xffffff7f, RZ, 0xc0, !PT ;  /* 0xffffff7f03037812 */ /* 0x000fd600078ec0ff */
[----:B------:R-:W-:Y:S01]  /*1e50*/  @P6 LOP3.LUT R3, R3, 0x80, RZ, 0xfc, !PT ;  /* 0x0000008003036812 */ /* 0x000fe200078efcff */
[----:B------:R-:W-:-:S03]  /*1e60*/  DSETP.NEU.AND P6, PT, R6, RZ, PT ;  /* 0x000000ff0600722a */ /* 0x000fc60003fcd000 */
[----:B------:R-:W-:-:S11]  /*1e70*/  LOP3.LUT R3, R3, 0xffffffbf, RZ, 0xc0, !PT ;  /* 0xffffffbf03037812 */ /* 0x000fd600078ec0ff */
[----:B------:R-:W-:Y:S01]  /*1e80*/  @P6 LOP3.LUT R3, R3, 0x40, RZ, 0xfc, !PT ;  /* 0x0000004003036812 */ /* 0x000fe200078efcff */
[----:B--2---:R-:W-:-:S03]  /*1e90*/  DSETP.NEU.AND P6, PT, R8, RZ, PT ;  /* 0x000000ff0800722a */ /* 0x004fc60003fcd000 */
[----:B------:R-:W-:-:S11]  /*1ea0*/  LOP3.LUT R3, R3, 0xffffffdf, RZ, 0xc0, !PT ;  /* 0xffffffdf03037812 */ /* 0x000fd600078ec0ff */
[----:B------:R-:W-:Y:S01]  /*1eb0*/  @P6 LOP3.LUT R3, R3, 0x20, RZ, 0xfc, !PT ;  /* 0x0000002003036812 */ /* 0x000fe200078efcff */
[----:B------:R-:W-:-:S03]  /*1ec0*/  DSETP.NEU.AND P6, PT, R10, RZ, PT ;  /* 0x000000ff0a00722a */ /* 0x000fc60003fcd000 */
        /* <DEDUP_REMOVED lines=12> */
[----:B------:R-:W-:Y:S02]  /*1f90*/  LOP3.LUT R3, R3, 0xfffffffb, RZ, 0xc0, !PT ;  /* 0xfffffffb03037812 */ /* 0x000fe400078ec0ff */
[----:B------:R-:W-:-:S09]  /*1fa0*/  ISETP.NE.AND P1, PT, R18, RZ, PT ;  /* 0x000000ff1200720c */ /* 0x000fd20003f25270 */
[----:B------:R-:W-:Y:S02]  /*1fb0*/  @P6 LOP3.LUT R3, R3, 0x4, RZ, 0xfc, !PT ;  /* 0x0000000403036812 */ /* 0x000fe400078efcff */
[----:B------:R-:W-:Y:S01]  /*1fc0*/  ISETP.GE.U32.AND P6, PT, R25, R0, PT ;  /* 0x000000001900720c */ /* 0x000fe20003fc6070 */
[----:B------:R-:W-:Y:S02]  /*1fd0*/  DSETP.NEU.OR P5, PT, R4, RZ, P5 ;  /* 0x000000ff0400722a */ /* 0x000fe40002fad400 */
[----:B------:R-:W-:Y:S02]  /*1fe0*/  DSETP.NEU.OR P4, PT, R6, RZ, P4 ;  /* 0x000000ff0600722a */ /* 0x000fe4000278d400 */
[----:B------:R-:W-:Y:S02]  /*1ff0*/  DSETP.NEU.OR P3, PT, R8, RZ, P3 ;  /* 0x000000ff0800722a */ /* 0x000fe40001f6d400 */
[----:B------:R-:W-:Y:S02]  /*2000*/  DSETP.NEU.OR P2, PT, R10, RZ, P2 ;  /* 0x000000ff0a00722a */ /* 0x000fe4000174d400 */
[----:B------:R-:W-:-:S02]  /*2010*/  DSETP.NEU.OR P0, PT, R14, RZ, P0 ;  /* 0x000000ff0e00722a */ /* 0x000fc4000070d400 */
[----:B------:R-:W-:Y:S02]  /*2020*/  DSETP.NEU.OR P1, PT, R20, RZ, P1 ;  /* 0x000000ff1400722a */ /* 0x000fe40000f2d400 */
[----:B------:R-:W-:-:S12]  /*2030*/  @!P6 BRA `(.L_x_2053) ;  /* 0xfffffffc0004e947 */ /* 0x000fd8000383ffff */
[----:B------:R-:W-:Y:S05]  /*2040*/  BSYNC.RECONVERGENT B1 ;  /* 0x0000000000017941 */ /* 0x000fea0003800200 */
.L_x_2052:
[----:B------:R-:W-:Y:S02]  /*2050*/  SEL R11, RZ, 0x1, !P1 ;  /* 0x00000001ff0b7807 */ /* 0x000fe40004800000 */
[C---:B------:R-:W-:Y:S02]  /*2060*/  LOP3.LUT P1, RZ, R3.reuse, 0x40, RZ, 0xc0, !PT ;  /* 0x0000004003ff7812 */ /* 0x040fe4000782c0ff */
[----:B------:R-:W-:Y:S02]  /*2070*/  SEL R15, RZ, 0x1, !P5 ;  /* 0x00000001ff0f7807 */ /* 0x000fe40006800000 */
[----:B------:R-:W-:Y:S02]  /*2080*/  SEL R8, RZ, 0x1, !P0 ;  /* 0x00000001ff087807 */ /* 0x000fe40004000000 */
[C---:B------:R-:W-:Y:S02]  /*2090*/  LOP3.LUT P6, RZ, R3.reuse, 0x2, RZ, 0xc0, !PT ;  /* 0x0000000203ff7812 */ /* 0x040fe400078cc0ff */
[----:B------:R-:W-:-:S02]  /*20a0*/  LOP3.LUT P5, RZ, R3, 0x1, RZ, 0xc0, !PT ;  /* 0x0000000103ff7812 */ /* 0x000fc400078ac0ff */
[C---:B------:R-:W-:Y:S02]  /*20b0*/  LOP3.LUT P0, RZ, R3.reuse, 0x20, RZ, 0xc0, !PT ;  /* 0x0000002003ff7812 */ /* 0x040fe4000780c0ff */
[----:B------:R-:W-:Y:S02]  /*20c0*/  LOP3.LUT R3, R3, 0xffffffbf, RZ, 0xc0, !PT ;  /* 0xffffffbf03037812 */ /* 0x000fe400078ec0ff */
[----:B------:R-:W-:Y:S02]  /*20d0*/  SEL R14, RZ, 0x1, !P4 ;  /* 0x00000001ff0e7807 */ /* 0x000fe40006000000 */
[----:B------:R-:W-:Y:S02]  /*20e0*/  @P1 LOP3.LUT R3, R3, 0x40, RZ, 0xfc, !PT ;  /* 0x0000004003031812 */ /* 0x000fe400078efcff */
[----:B------:R-:W-:Y:S02]  /*20f0*/  SEL R12, RZ, 0x1, !P3 ;  /* 0x00000001ff0c7807 */ /* 0x000fe40005800000 */
[----:B------:R-:W-:-:S02]  /*2100*/  LOP3.LUT P1, RZ, R3, 0x10, RZ, 0xc0, !PT ;  /* 0x0000001003ff7812 */ /* 0x000fc4000782c0ff */
[----:B------:R-:W-:Y:S02]  /*2110*/  LOP3.LUT R3, R3, 0xfffffffd, RZ, 0xc0, !PT ;  /* 0xfffffffd03037812 */ /* 0x000fe400078ec0ff */
[----:B------:R-:W-:Y:S02]  /*2120*/  SEL R13, RZ, 0x1, !P2 ;  /* 0x00000001ff0d7807 */ /* 0x000fe40005000000 */
[----:B------:R-:W-:Y:S02]  /*2130*/  @P0 LOP3.LUT R3, R3, 0x2, RZ, 0xfc, !PT ;  /* 0x0000000203030812 */ /* 0x000fe400078efcff */
[----:B------:R-:W-:Y:S02]  /*2140*/  SEL R10, RZ, 0x1, !P5 ;  /* 0x00000001ff0a7807 */ /* 0x000fe40006800000 */
[C---:B------:R-:W-:Y:S02]  /*2150*/  LOP3.LUT P0, RZ, R3.reuse, 0x200, RZ, 0xc0, !PT ;  /* 0x0000020003ff7812 */ /* 0x040fe4000780c0ff */
[----:B------:R-:W-:-:S02]  /*2160*/  LOP3.LUT R3, R3, 0xfffffffe, RZ, 0xc0, !PT ;  /* 0xfffffffe03037812 */ /* 0x000fc400078ec0ff */
[----:B------:R-:W-:Y:S02]  /*2170*/  SEL R9, RZ, 0x1, !P6 ;  /* 0x00000001ff097807 */ /* 0x000fe40007000000 */
[----:B------:R-:W-:-:S04]  /*2180*/  @P1 LOP3.LUT R3, R3, 0x1, RZ, 0xfc, !PT ;  /* 0x0000000103031812 */ /* 0x000fc800078efcff */
[C---:B------:R-:W-:Y:S02]  /*2190*/  LOP3.LUT P1, RZ, R3.reuse, 0x100, RZ, 0xc0, !PT ;  /* 0x0000010003ff7812 */ /* 0x040fe4000782c0ff */
[C---:B------:R-:W-:Y:S02]  /*21a0*/  LOP3.LUT P2, RZ, R3.reuse, 0x8, RZ, 0xc0, !PT ;  /* 0x0000000803ff7812 */ /* 0x040fe4000784c0ff */
[C---:B------:R-:W-:Y:S02]  /*21b0*/  LOP3.LUT P3, RZ, R3.reuse, 0x4, RZ, 0xc0, !PT ;  /* 0x0000000403ff7812 */ /* 0x040fe4000786c0ff */
[----:B------:R-:W-:-:S13]  /*21c0*/  LOP3.LUT P4, RZ, R3, 0x80, RZ, 0xc0, !PT ;  /* 0x0000008003ff7812 */ /* 0x000fda000788c0ff */
.L_x_2051:
[----:B------:R-:W-:Y:S05]  /*21d0*/  BSYNC.RECONVERGENT B0 ;  /* 0x0000000000007941 */ /* 0x000fea0003800200 */
.L_x_2050:
[----:B------:R-:W-:Y:S01]  /*21e0*/  ISETP.GE.U32.AND P5, PT, R19, R0, PT ;  /* 0x000000001300720c */ /* 0x000fe20003fa6070 */
[----:B------:R-:W-:-:S12]  /*21f0*/  BSSY.RECONVERGENT B0, `(.L_x_2054) ;  /* 0x0000024000007945 */ /* 0x000fd80003800200 */
[----:B------:R-:W-:Y:S05]  /*2200*/  @P5 BRA `(.L_x_2055) ;  /* 0x0000000000885947 */ /* 0x000fea0003800000 */
[----:B------:R-:W-:-:S05]  /*2210*/  SHF.R.U32.HI R5, RZ, 0x1, R19 ;  /* 0x00000001ff057819 */ /* 0x000fca0000011613 */
[----:B------:R-:W-:-:S06]  /*2220*/  IMAD.WIDE.U32 R4, R5, 0x10, R16 ;  /* 0x0000001005047825 */ /* 0x000fcc00078e0010 */
[----:B------:R-:W2:Y:S01]  /*2230*/  LDG.E.128 R4, desc[UR36][R4.64] ;  /* 0x0000002404047981 */ /* 0x000ea2000c1e1d00 */
[----:B------:R-:W-:Y:S01]  /*2240*/  IMAD.IADD R21, R19, 0x1, R2 ;  /* 0x0000000113157824 */ /* 0x000fe200078e0202 */
[----:B------:R-:W-:Y:S01]  /*2250*/  LOP3.LUT R3, R3, 0xffffffbf, RZ, 0xc0, !PT ;  /* 0xffffffbf03037812 */ /* 0x000fe200078ec0ff */
[----:B--2---:R-:W-:Y:S02]  /*2260*/  DSETP.NEU.AND P6, PT, R6, RZ, PT ;  /* 0x000000ff0600722a */ /* 0x004fe40003fcd000 */
[----:B------:R-:W-:-:S12]  /*2270*/  DSETP.NEU.AND P4, PT, R4, RZ, PT ;  /* 0x000000ff0400722a */ /* 0x000fd80003f8d000 */
[----:B------:R-:W-:Y:S02]  /*2280*/  @P6 LOP3.LUT R3, R3, 0x40, RZ, 0xfc, !PT ;  /* 0x0000004003036812 */ /* 0x000fe400078efcff */
[----:B------:R-:W-:-:S13]  /*2290*/  ISETP.GE.U32.AND P6, PT, R21, R0, PT ;  /* 0x000000001500720c */ /* 0x000fda0003fc6070 */
[----:B------:R-:W-:Y:S05]  /*22a0*/  @P6 BRA `(.L_x_2055) ;  /* 0x0000000000606947 */ /* 0x000fea0003800000 */
[----:B------:R-:W-:-:S05]  /*22b0*/  SHF.R.U32.HI R5, RZ, 0x1, R21 ;  /* 0x00000001ff057819 */ /* 0x000fca0000011615 */
[----:B------:R-:W-:-:S06]  /*22c0*/  IMAD.WIDE.U32 R4, R5, 0x10, R16 ;  /* 0x0000001005047825 */ /* 0x000fcc00078e0010 */
[----:B------:R-:W2:Y:S01]  /*22d0*/  LDG.E.128 R4, desc[UR36][R4.64] ;  /* 0x0000002404047981 */ /* 0x000ea2000c1e1d00 */
[----:B------:R-:W-:Y:S01]  /*22e0*/  LOP3.LUT R3, R3, 0xfffffffd, RZ, 0xc0, !PT ;  /* 0xfffffffd03037812 */ /* 0x000fe200078ec0ff */
[----:B------:R-:W-:Y:S01]  /*22f0*/  IMAD.IADD R23, R21, 0x1, R2 ;  /* 0x0000000115177824 */ /* 0x000fe200078e0202 */
[----:B--2---:R-:W-:-:S14]  /*2300*/  DSETP.NEU.AND P6, PT, R4, RZ, PT ;  /* 0x000000ff0400722a */ /* 0x004fdc0003fcd000 */
[----:B------:R-:W-:Y:S01]  /*2310*/  @P6 LOP3.LUT R3, R3, 0x2, RZ, 0xfc, !PT ;  /* 0x0000000203036812 */ /* 0x000fe200078efcff */
[----:B------:R-:W-:-:S03]  /*2320*/  DSETP.NEU.AND P6, PT, R6, RZ, PT ;  /* 0x000000ff0600722a */ /* 0x000fc60003fcd000 */
[----:B------:R-:W-:-:S11]  /*2330*/  LOP3.LUT R3, R3, 0xfffffffe, RZ, 0xc0, !PT ;  /* 0xfffffffe03037812 */ /* 0x000fd600078ec0ff */
[----:B------:R-:W-:Y:S02]  /*2340*/  @P6 LOP3.LUT R3, R3, 0x1, RZ, 0xfc, !PT ;  /* 0x0000000103036812 */ /* 0x000fe400078efcff */
[----:B------:R-:W-:-:S13]  /*2350*/  ISETP.GE.U32.AND P6, PT, R23, R0, PT ;  /* 0x000000001700720c */ /* 0x000fda0003fc6070 */
[----:B------:R-:W-:Y:S05]  /*2360*/  @P6 BRA `(.L_x_2055) ;  /* 0x0000000000306947 */ /* 0x000fea0003800000 */
[----:B------:R-:W-:-:S04]  /*2370*/  IADD3 R21, PT, PT, R23, R2, RZ ;  /* 0x0000000217157210 */ /* 0x000fc80007ffe0ff */
[----:B------:R-:W-:-:S13]  /*2380*/  ISETP.GE.U32.AND P0, PT, R21, R0, PT ;  /* 0x000000001500720c */ /* 0x000fda0003f06070 */
[----:B------:R-:W-:-:S05]  /*2390*/  @!P0 SHF.R.U32.HI R21, RZ, 0x1, R21 ;  /* 0x00000001ff158819 */ /* 0x000fca0000011615 */
[----:B------:R-:W-:-:S05]  /*23a0*/  @!P0 IMAD.WIDE.U32 R20, R21, 0x10, R16 ;  /* 0x0000001015148825 */ /* 0x000fca00078e0010 */
[----:B------:R-:W2:Y:S02]  /*23b0*/  @!P0 LDG.E.128 R4, desc[UR36][R20.64] ;  /* 0x0000002414048981 */ /* 0x000ea4000c1e1d00 */
[----:B--2---:R-:W-:Y:S01]  /*23c0*/  @!P0 DSETP.NEU.AND P2, PT, R4, RZ, PT ;  /* 0x000000ff0400822a */ /* 0x004fe20003f4d000 */
[----:B------:R-:W-:Y:S01]  /*23d0*/  SHF.R.U32.HI R5, RZ, 0x1, R23 ;  /* 0x00000001ff057819 */ /* 0x000fe20000011617 */
[----:B------:R-:W-:-:S04]  /*23e0*/  @!P0 DSETP.NEU.AND P3, PT, R6, RZ, PT ;  /* 0x000000ff0600822a */ /* 0x000fc80003f6d000 */
[----:B------:R-:W-:-:S06]  /*23f0*/  IMAD.WIDE.U32 R4, R5, 0x10, R16 ;  /* 0x0000001005047825 */ /* 0x000fcc00078e0010 */
[----:B------:R-:W2:Y:S02]  /*2400*/  LDG.E.128 R4, desc[UR36][R4.64] ;  /* 0x0000002404047981 */ /* 0x000ea4000c1e1d00 */
[----:B--2---:R-:W-:Y:S02]  /*2410*/  DSETP.NEU.AND P0, PT, R4, RZ, PT ;  /* 0x000000ff0400722a */ /* 0x004fe40003f0d000 */
[----:B------:R-:W-:-:S14]  /*2420*/  DSETP.NEU.AND P1, PT, R6, RZ, PT ;  /* 0x000000ff0600722a */ /* 0x000fdc0003f2d000 */
.L_x_2055:
[----:B------:R-:W-:Y:S05]  /*2430*/  BSYNC.RECONVERGENT B0 ;  /* 0x0000000000007941 */ /* 0x000fea0003800200 */
.L_x_2054:
[----:B------:R-:W-:Y:S04]  /*2440*/  BSSY.RECONVERGENT B0, `(.L_x_2056) ;  /* 0x0000027000007945 */ /* 0x000fe80003800200 */
[----:B------:R-:W-:Y:S05]  /*2450*/  @P5 BRA `(.L_x_2057) ;  /* 0x0000000000945947 */ /* 0x000fea0003800000 */
[----:B------:R-:W-:Y:S01]  /*2460*/  LOP3.LUT P5, RZ, R15, 0xff, RZ, 0xc0, !PT ;  /* 0x000000ff0fff7812 */ /* 0x000fe200078ac0ff */
[----:B------:R-:W-:Y:S01]  /*2470*/  IMAD.IADD R19, R19, 0x1, R2 ;  /* 0x0000000113137824 */ /* 0x000fe200078e0202 */
[----:B------:R-:W-:Y:S02]  /*2480*/  LOP3.LUT P6, RZ, R3, 0x40, RZ, 0xc0, !PT ;  /* 0x0000004003ff7812 */ /* 0x000fe400078cc0ff */
[----:B------:R-:W-:Y:S02]  /*2490*/  PLOP3.LUT P4, PT, P5, P4, PT, 0xf8, 0x8f ;  /* 0x00000000008f781c */ /* 0x000fe40002f89f70 */
[----:B------:R-:W-:Y:S02]  /*24a0*/  LOP3.LUT P5, RZ, R14, 0xff, RZ, 0xc0, !PT ;  /* 0x000000ff0eff7812 */ /* 0x000fe400078ac0ff */
[----:B------:R-:W-:Y:S02]  /*24b0*/  SEL R15, RZ, 0x1, !P4 ;  /* 0x00000001ff0f7807 */ /* 0x000fe40006000000 */
[----:B------:R-:W-:-:S02]  /*24c0*/  ISETP.GE.U32.AND P4, PT, R19, R0, PT ;  /* 0x000000001300720c */ /* 0x000fc40003f86070 */
[----:B------:R-:W-:-:S04]  /*24d0*/  PLOP3.LUT P5, PT, P5, P6, PT, 0xf8, 0x8f ;  /* 0x00000000008f781c */ /* 0x000fc80002fadf70 */
[----:B------:R-:W-:-:S07]  /*24e0*/  SEL R14, RZ, 0x1, !P5 ;  /* 0x00000001ff0e7807 */ /* 0x000fce0006800000 */
[----:B------:R-:W-:Y:S05]  /*24f0*/  @P4 BRA `(.L_x_2057) ;  /* 0x00000000006c4947 */ /* 0x000fea0003800000 */
[C---:B------:R-:W-:Y:S02]  /*2500*/  LOP3.LUT P5, RZ, R3.reuse, 0x2, RZ, 0xc0, !PT ;  /* 0x0000000203ff7812 */ /* 0x040fe400078ac0ff */
[----:B------:R-:W-:Y:S02]  /*2510*/  LOP3.LUT P4, RZ, R12, 0xff, RZ, 0xc0, !PT ;  /* 0x000000ff0cff7812 */ /* 0x000fe4000788c0ff */
[----:B------:R-:W-:Y:S01]  /*2520*/  LOP3.LUT P6, RZ, R3, 0x1, RZ, 0xc0, !PT ;  /* 0x0000000103ff7812 */ /* 0x000fe200078cc0ff */
[----:B------:R-:W-:Y:S01]  /*2530*/  IMAD.IADD R3, R19, 0x1, R2 ;  /* 0x0000000113037824 */ /* 0x000fe200078e0202 */
[----:B------:R-:W-:Y:S02]  /*2540*/  PLOP3.LUT P4, PT, P4, P5, PT, 0xf8, 0x8f ;  /* 0x00000000008f781c */ /* 0x000fe4000278bf70 */
[----:B------:R-:W-:Y:S02]  /*2550*/  LOP3.LUT P5, RZ, R13, 0xff, RZ, 0xc0, !PT ;  /* 0x000000ff0dff7812 */ /* 0x000fe400078ac0ff */
[----:B------:R-:W-:-:S02]  /*2560*/  SEL R12, RZ, 0x1, !P4 ;  /* 0x00000001ff0c7807 */ /* 0x000fc40006000000 */
[----:B------:R-:W-:Y:S02]  /*2570*/  PLOP3.LUT P5, PT, P5, P6, PT, 0xf8, 0x8f ;  /* 0x00000000008f781c */ /* 0x000fe40002fadf70 */
[----:B------:R-:W-:Y:S02]  /*2580*/  ISETP.GE.U32.AND P6, PT, R3, R0, PT ;  /* 0x000000000300720c */ /* 0x000fe40003fc6070 */
[----:B------:R-:W-:-:S11]  /*2590*/  SEL R13, RZ, 0x1, !P5 ;  /* 0x00000001ff0d7807 */ /* 0x000fd60006800000 */
[----:B------:R-:W-:Y:S05]  /*25a0*/  @P6 BRA `(.L_x_2057) ;  /* 0x0000000000406947 */ /* 0x000fea0003800000 */
[----:B------:R-:W-:Y:S02]  /*25b0*/  IADD3 R3, PT, PT, R3, R2, RZ ;  /* 0x0000000203037210 */ /* 0x000fe40007ffe0ff */
[----:B------:R-:W-:Y:S02]  /*25c0*/  LOP3.LUT P6, RZ, R10, 0xff, RZ, 0xc0, !PT ;  /* 0x000000ff0aff7812 */ /* 0x000fe400078cc0ff */
[----:B------:R-:W-:Y:S02]  /*25d0*/  ISETP.GE.U32.AND P5, PT, R3, R0, PT ;  /* 0x000000000300720c */ /* 0x000fe40003fa6070 */
[----:B------:R-:W-:-:S04]  /*25e0*/  PLOP3.LUT P1, PT, P6, P1, PT, 0xf8, 0x8f ;  /* 0x00000000008f781c */ /* 0x000fc80003723f70 */
[----:B------:R-:W-:-:S07]  /*25f0*/  SEL R10, RZ, 0x1, !P1 ;  /* 0x00000001ff0a7807 */ /* 0x000fce0004800000 */
[----:B------:R-:W-:Y:S02]  /*2600*/  @!P5 LOP3.LUT P4, RZ, R9, 0xff, RZ, 0xc0, !PT ;  /* 0x000000ff09ffd812 */ /* 0x000fe4000788c0ff */
[----:B------:R-:W-:Y:S02]  /*2610*/  @!P5 LOP3.LUT P6, RZ, R8, 0xff, RZ, 0xc0, !PT ;  /* 0x000000ff08ffd812 */ /* 0x000fe400078cc0ff */
[----:B------:R-:W-:Y:S02]  /*2620*/  @!P5 PLOP3.LUT P2, PT, P4, P2, PT, 0xf8, 0x8f ;  /* 0x00000000008fd81c */ /* 0x000fe40002745f70 */
[----:B------:R-:W-:Y:S02]  /*2630*/  LOP3.LUT P4, RZ, R11, 0xff, RZ, 0xc0, !PT ;  /* 0x000000ff0bff7812 */ /* 0x000fe4000788c0ff */
[----:B------:R-:W-:Y:S02]  /*2640*/  @!P5 PLOP3.LUT P3, PT, P6, P3, PT, 0xf8, 0x8f ;  /* 0x00000000008fd81c */ /* 0x000fe40003767f70 */
[----:B------:R-:W-:-:S02]  /*2650*/  PLOP3.LUT P0, PT, P4, P0, PT, 0xf8, 0x8f ;  /* 0x00000000008f781c */ /* 0x000fc40002701f70 */
[----:B------:R-:W-:Y:S02]  /*2660*/  @!P5 SEL R0, RZ, 0x1, !P2 ;  /* 0x00000001ff00d807 */ /* 0x000fe40005000000 */
[----:B------:R-:W-:Y:S02]  /*2670*/  @!P5 SEL R2, RZ, 0x1, !P3 ;  /* 0x00000001ff02d807 */ /* 0x000fe40005800000 */
[----:B------:R-:W-:Y:S02]  /*2680*/  SEL R11, RZ, 0x1, !P0 ;  /* 0x00000001ff0b7807 */ /* 0x000fe40004000000 */
[----:B------:R-:W-:Y:S02]  /*2690*/  @!P5 PRMT R9, R0, 0x7610, R9 ;  /* 0x000076100009d816 */ /* 0x000fe40000000009 */
[----:B------:R-:W-:-:S07]  /*26a0*/  @!P5 PRMT R8, R2, 0x7610, R8 ;  /* 0x000076100208d816 */ /* 0x000fce0000000008 */
.L_x_2057:
[----:B------:R-:W-:Y:S05]  /*26b0*/  BSYNC.RECONVERGENT B0 ;  /* 0x0000000000007941 */ /* 0x000fea0003800200 */
.L_x_2056:
[----:B------:R-:W-:Y:S02]  /*26c0*/  LOP3.LUT R12, R11, R15, R12, 0xfe, !PT ;  /* 0x0000000f0b0c7212 */ /* 0x000fe400078efe0c */
[----:B------:R-:W-:Y:S02]  /*26d0*/  LOP3.LUT R13, R10, R14, R13, 0xfe, !PT ;  /* 0x0000000e0a0d7212 */ /* 0x000fe400078efe0d */
[----:B------:R-:W-:Y:S02]  /*26e0*/  LOP3.LUT P0, RZ, R12, 0xff, R9, 0xc8, !PT ;  /* 0x000000ff0cff7812 */ /* 0x000fe4000780c809 */
[----:B------:R-:W-:Y:S01]  /*26f0*/  LOP3.LUT P1, RZ, R13, 0xff, R8, 0xc8, !PT ;  /* 0x000000ff0dff7812 */ /* 0x000fe2000782c808 */
[----:B------:R-:W-:-:S12]  /*2700*/  BRA `(.L_x_2048) ;  /* 0x0000009800447947 */ /* 0x000fd80003800000 */
.L_x_2049:
        /* <DEDUP_REMOVED lines=29> */
.L_x_2062:
[--C-:B------:R-:W-:Y:S01]  /*28e0*/  IMAD.IADD R5, R19, 0x1, R18.reuse ;  /* 0x0000000113057824 */ /* 0x100fe200078e0212 */
[----:B------:R-:W-:Y:S01]  /*28f0*/  P2R R24, PR, RZ, 0x1 ;  /* 0x00000001ff187803 */ /* 0x000fe20000000000 */
[C---:B------:R-:W-:Y:S01]  /*2900*/  IMAD R4, R2.reuse, R19, RZ ;  /* 0x0000001302047224 */ /* 0x040fe200078e02ff */
[----:B------:R-:W-:Y:S01]  /*2910*/  LOP3.LUT P0, RZ, R3, 0x1, RZ, 0xc0, !PT ;  /* 0x0000000103ff7812 */ /* 0x000fe2000780c0ff */
[----:B------:R-:W-:Y:S01]  /*2920*/  IMAD.IADD R7, R5, 0x1, R18 ;  /* 0x0000000105077824 */ /* 0x000fe200078e0212 */
[----:B------:R-:W-:Y:S01]  /*2930*/  LOP3.LUT P6, RZ, R3, 0x2, RZ, 0xc0, !PT ;  /* 0x0000000203ff7812 */ /* 0x000fe200078cc0ff */
[C---:B------:R-:W-:Y:S01]  /*2940*/  IMAD R6, R2.reuse, R5, RZ ;  /* 0x0000000502067224 */ /* 0x040fe200078e02ff */
[----:B------:R-:W-:Y:S02]  /*2950*/  SHF.R.U32.HI R5, RZ, 0x1, R4 ;  /* 0x00000001ff057819 */ /* 0x000fe40000011604 */
[----:B------:R-:W-:Y:S01]  /*2960*/  IADD3 R19, PT, PT, R7, R18, RZ ;  /* 0x0000001207137210 */ /* 0x000fe20007ffe0ff */
[----:B------:R-:W-:Y:S01]  /*2970*/  IMAD R7, R2, R7, RZ ;  /* 0x0000000702077224 */ /* 0x000fe200078e02ff */
[----:B------:R-:W-:Y:S01]  /*2980*/  SHF.R.U32.HI R9, RZ, 0x1, R6 ;  /* 0x00000001ff097819 */ /* 0x000fe20000011606 */
[----:B------:R-:W-:-:S03]  /*2990*/  IMAD.WIDE.U32 R4, R5, 0x10, R16 ;  /* 0x0000001005047825 */ /* 0x000fc600078e0010 */
[----:B------:R-:W-:Y:S01]  /*29a0*/  SHF.R.U32.HI R13, RZ, 0x1, R7 ;  /* 0x00000001ff0d7819 */ /* 0x000fe20000011607 */
[----:B------:R-:W-:Y:S02]  /*29b0*/  IMAD R6, R2, R19, RZ ;  /* 0x0000001302067224 */ /* 0x000fe400078e02ff */
[----:B------:R-:W-:-:S03]  /*29c0*/  IMAD.WIDE.U32 R8, R9, 0x10, R16 ;  /* 0x0000001009087825 */ /* 0x000fc600078e0010 */
[----:B------:R-:W-:Y:S01]  /*29d0*/  SHF.R.U32.HI R21, RZ, 0x1, R6 ;  /* 0x00000001ff157819 */ /* 0x000fe20000011606 */
[--C-:B------:R-:W-:Y:S01]  /*29e0*/  IMAD.WIDE.U32 R12, R13, 0x10, R16.reuse ;  /* 0x000000100d0c7825 */ /* 0x100fe200078e0010 */
[----:B------:R-:W2:Y:S03]  /*29f0*/  LDG.E.128 R4, desc[UR36][R4.64] ;  /* 0x0000002404047981 */ /* 0x000ea6000c1e1d00 */
[----:B------:R-:W-:Y:S01]  /*2a00*/  IMAD.WIDE.U32 R20, R21, 0x10, R16 ;  /* 0x0000001015147825 */ /* 0x000fe200078e0010 */
[----:B------:R-:W3:Y:S04]  /*2a10*/  LDG.E.128 R8, desc[UR36][R8.64] ;  /* 0x0000002408087981 */ /* 0x000ee8000c1e1d00 */
[----:B------:R-:W4:Y:S04]  /*2a20*/  LDG.E.128 R12, desc[UR36][R12.64] ;  /* 0x000000240c0c7981 */ /* 0x000f28000c1e1d00 */
[----:B------:R-:W5:Y:S01]  /*2a30*/  LDG.E.128 R20, desc[UR36][R20.64] ;  /* 0x0000002414147981 */ /* 0x000f62000c1e1d00 */
[----:B------:R-:W-:Y:S01]  /*2a40*/  LOP3.LUT R3, R3, 0xfffffffe, RZ, 0xc0, !PT ;  /* 0xfffffffe03037812 */ /* 0x000fe200078ec0ff */
[----:B------:R-:W-:-:S04]  /*2a50*/  IMAD.IADD R19, R19, 0x1, R18 ;  /* 0x0000000113137824 */ /* 0x000fc800078e0212 */
[----:B------:R-:W-:Y:S01]  /*2a60*/  IMAD R25, R18, 0x3, R19 ;  /* 0x0000000312197824 */ /* 0x000fe200078e0213 */
[----:B--2---:R-:W-:Y:S02]  /*2a70*/  DSETP.NEU.OR P5, PT, R4, RZ, P5 ;  /* 0x000000ff0400722a */ /* 0x004fe40002fad400 */
[----:B------:R-:W-:Y:S02]  /*2a80*/  DSETP.NEU.OR P4, PT, R6, RZ, P4 ;  /* 0x000000ff0600722a */ /* 0x000fe4000278d400 */
[----:B---3--:R-:W-:Y:S02]  /*2a90*/  DSETP.NEU.OR P3, PT, R8, RZ, P3 ;  /* 0x000000ff0800722a */ /* 0x008fe40001f6d400 */
[----:B------:R-:W-:Y:S02]  /*2aa0*/  DSETP.NEU.OR P2, PT, R10, RZ, P2 ;  /* 0x000000ff0a00722a */ /* 0x000fe4000174d400 */
[----:B----4-:R-:W-:Y:S02]  /*2ab0*/  DSETP.NEU.OR P0, PT, R14, RZ, P0 ;  /* 0x000000ff0e00722a */ /* 0x010fe4000070d400 */
[----:B------:R-:W-:-:S02]  /*2ac0*/  DSETP.NEU.OR P1, PT, R12, RZ, P1 ;  /* 0x000000ff0c00722a */ /* 0x000fc40000f2d400 */
[----:B-----5:R-:W-:-:S10]  /*2ad0*/  DSETP.NEU.OR P6, PT, R20, RZ, P6 ;  /* 0x000000ff1400722a */ /* 0x020fd400037cd400 */
[----:B------:R-:W-:Y:S02]  /*2ae0*/  @P0 LOP3.LUT R3, R3, 0x1, RZ, 0xfc, !PT ;  /* 0x0000000103030812 */ /* 0x000fe400078efcff */
[----:B------:R-:W-:Y:S02]  /*2af0*/  ISETP.NE.AND P0, PT, R24, RZ, PT ;  /* 0x000000ff1800720c */ /* 0x000fe40003f05270 */
[----:B------:R-:W-:-:S04]  /*2b00*/  LOP3.LUT R3, R3, 0xfffffffd, RZ, 0xc0, !PT ;  /* 0xfffffffd03037812 */ /* 0x000fc800078ec0ff */
[----:B------:R-:W-:Y:S01]  /*2b10*/  @P6 LOP3.LUT R3, R3, 0x2, RZ, 0xfc, !PT ;  /* 0x0000000203036812 */ /* 0x000fe200078efcff */
[----:B------:R-:W-:-:S03]  /*2b20*/  DSETP.NEU.AND P6, PT, R4, RZ, PT ;  /* 0x000000ff0400722a */ /* 0x000fc60003fcd000 */
[----:B------:R-:W-:-:S03]  /*2b30*/  LOP3.LUT R3, R3, 0xfffffdff, RZ, 0xc0, !PT ;  /* 0xfffffdff03037812 */ /* 0x000fc600078ec0ff */
[----:B------:R-:W-:-:S08]  /*2b40*/  DSETP.NEU.OR P0, PT, R22, RZ, P0 ;  /* 0x000000ff1600722a */ /* 0x000fd0000070d400 */
        /* <DEDUP_REMOVED lines=21> */
[----:B------:R-:W-:Y:S02]  /*2ca0*/  @P6 LOP3.LUT R3, R3, 0x4, RZ, 0xfc, !PT ;  /* 0x0000000403036812 */ /* 0x000fe400078efcff */
[----:B------:R-:W-:-:S13]  /*2cb0*/  ISETP.GE.U32.AND P6, PT, R25, R0, PT ;  /* 0x000000001900720c */ /* 0x000fda0003fc6070 */
[----:B------:R-:W-:Y:S05]  /*2cc0*/  @!P6 BRA `(.L_x_2062) ;  /* 0xfffffffc0004e947 */ /* 0x000fea000383ffff */
[----:B------:R-:W-:Y:S05]  /*2cd0*/  BSYNC.RECONVERGENT B1 ;  /* 0x0000000000017941 */ /* 0x000fea0003800200 */
.L_x_2061:
        /* <DEDUP_REMOVED lines=24> */
.L_x_2060:
[----:B------:R-:W-:Y:S05]  /*2e60*/  BSYNC.RECONVERGENT B0 ;  /* 0x0000000000007941 */ /* 0x000fea0003800200 */
.L_x_2059:
[----:B------:R-:W-:Y:S01]  /*2e70*/  ISETP.GE.U32.AND P5, PT, R19, R0, PT ;  /* 0x000000001300720c */ /* 0x000fe20003fa6070 */
[----:B------:R-:W-:-:S12]  /*2e80*/  BSSY.RECONVERGENT B0, `(.L_x_2063) ;  /* 0x0000028000007945 */ /* 0x000fd80003800200 */
[----:B------:R-:W-:Y:S05]  /*2e90*/  @P5 BRA `(.L_x_2064) ;  /* 0x0000000000985947 */ /* 0x000fea0003800000 */
[----:B------:R-:W-:-:S05]  /*2ea0*/  IMAD R4, R2, R19, RZ ;  /* 0x0000001302047224 */ /* 0x000fca00078e02ff */
        /* <DEDUP_REMOVED lines=10> */
[----:B------:R-:W-:-:S05]  /*2f50*/  IMAD R4, R2, R21, RZ ;  /* 0x0000001502047224 */ /* 0x000fca00078e02ff */
[----:B------:R-:W-:-:S05]  /*2f60*/  SHF.R.U32.HI R5, RZ, 0x1, R4 ;  /* 0x00000001ff057819 */ /* 0x000fca0000011604 */
[----:B------:R-:W-:-:S06]  /*2f70*/  IMAD.WIDE.U32 R4, R5, 0x10, R16 ;  /* 0x0000001005047825 */ /* 0x000fcc00078e0010 */
[----:B------:R-:W2:Y:S01]  /*2f80*/  LDG.E.128 R4, desc[UR36][R4.64] ;  /* 0x0000002404047981 */ /* 0x000ea2000c1e1d00 */
[----:B------:R-:W-:Y:S02]  /*2f90*/  LOP3.LUT R3, R3, 0xfffffffd, RZ, 0xc0, !PT ;  /* 0xfffffffd03037812 */ /* 0x000fe400078ec0ff */
[----:B------:R-:W-:Y:S01]  /*2fa0*/  IADD3 R23, PT, PT, R21, R18, RZ ;  /* 0x0000001215177210 */ /* 0x000fe20007ffe0ff */
[----:B--2---:R-:W-:-:S14]  /*2fb0*/  DSETP.NEU.AND P6, PT, R4, RZ, PT ;  /* 0x000000ff0400722a */ /* 0x004fdc0003fcd000 */
[----:B------:R-:W-:Y:S01]  /*2fc0*/  @P6 LOP3.LUT R3, R3, 0x2, RZ, 0xfc, !PT ;  /* 0x0000000203036812 */ /* 0x000fe200078efcff */
[----:B------:R-:W-:-:S03]  /*2fd0*/  DSETP.NEU.AND P6, PT, R6, RZ, PT ;  /* 0x000000ff0600722a */ /* 0x000fc60003fcd000 */
[----:B------:R-:W-:-:S11]  /*2fe0*/  LOP3.LUT R3, R3, 0xfffffffe, RZ, 0xc0, !PT ;  /* 0xfffffffe03037812 */ /* 0x000fd600078ec0ff */
[----:B------:R-:W-:Y:S02]  /*2ff0*/  @P6 LOP3.LUT R3, R3, 0x1, RZ, 0xfc, !PT ;  /* 0x0000000103036812 */ /* 0x000fe400078efcff */
[----:B------:R-:W-:-:S13]  /*3000*/  ISETP.GE.U32.AND P6, PT, R23, R0, PT ;  /* 0x000000001700720c */ /* 0x000fda0003fc6070 */
[----:B------:R-:W-:Y:S05]  /*3010*/  @P6 BRA `(.L_x_2064) ;  /* 0x0000000000386947 */ /* 0x000fea0003800000 */
[----:B------:R-:W-:-:S05]  /*3020*/  IMAD.IADD R5, R23, 0x1, R18 ;  /* 0x0000000117057824 */ /* 0x000fca00078e0212 */
[----:B------:R-:W-:-:S13]  /*3030*/  ISETP.GE.U32.AND P0, PT, R5, R0, PT ;  /* 0x000000000500720c */ /* 0x000fda0003f06070 */
[----:B------:R-:W-:-:S05]  /*3040*/  @!P0 IMAD R4, R2, R5, RZ ;  /* 0x0000000502048224 */ /* 0x000fca00078e02ff */
[----:B------:R-:W-:-:S05]  /*3050*/  @!P0 SHF.R.U32.HI R21, RZ, 0x1, R4 ;  /* 0x00000001ff158819 */ /* 0x000fca0000011604 */
[----:B------:R-:W-:-:S05]  /*3060*/  @!P0 IMAD.WIDE.U32 R20, R21, 0x10, R16 ;  /* 0x0000001015148825 */ /* 0x000fca00078e0010 */
[----:B------:R-:W2:Y:S01]  /*3070*/  @!P0 LDG.E.128 R4, desc[UR36][R20.64] ;  /* 0x0000002414048981 */ /* 0x000ea2000c1e1d00 */
[----:B------:R-:W-:Y:S01]  /*3080*/  IMAD R2, R2, R23, RZ ;  /* 0x0000001702027224 */ /* 0x000fe200078e02ff */
[----:B--2---:R-:W-:-:S04]  /*3090*/  @!P0 DSETP.NEU.AND P2, PT, R4, RZ, PT ;  /* 0x000000ff0400822a */ /* 0x004fc80003f4d000 */
[----:B------:R-:W-:Y:S01]  /*30a0*/  SHF.R.U32.HI R5, RZ, 0x1, R2 ;  /* 0x00000001ff057819 */ /* 0x000fe20000011602 */
[----:B------:R-:W-:-:S04]  /*30b0*/  @!P0 DSETP.NEU.AND P3, PT, R6, RZ, PT ;  /* 0x000000ff0600822a */ /* 0x000fc80003f6d000 */
[----:B------:R-:W-:-:S06]  /*30c0*/  IMAD.WIDE.U32 R4, R5, 0x10, R16 ;  /* 0x0000001005047825 */ /* 0x000fcc00078e0010 */
[----:B------:R-:W2:Y:S02]  /*30d0*/  LDG.E.128 R4, desc[UR36][R4.64] ;  /* 0x0000002404047981 */ /* 0x000ea4000c1e1d00 */
[----:B--2---:R-:W-:Y:S02]  /*30e0*/  DSETP.NEU.AND P0, PT, R4, RZ, PT ;  /* 0x000000ff0400722a */ /* 0x004fe40003f0d000 */
[----:B------:R-:W-:-:S14]  /*30f0*/  DSETP.NEU.AND P1, PT, R6, RZ, PT ;  /* 0x000000ff0600722a */ /* 0x000fdc0003f2d000 */
.L_x_2064:
[----:B------:R-:W-:Y:S05]  /*3100*/  BSYNC.RECONVERGENT B0 ;  /* 0x0000000000007941 */ /* 0x000fea0003800200 */
.L_x_2063:
        /* <DEDUP_REMOVED lines=14> */
[----:B------:R-:W-:Y:S02]  /*31f0*/  LOP3.LUT P6, RZ, R3, 0x1, RZ, 0xc0, !PT ;  /* 0x0000000103ff7812 */ /* 0x000fe400078cc0ff */
[----:B------:R-:W-:Y:S02]  /*3200*/  PLOP3.LUT P4, PT, P4, P5, PT, 0xf8, 0x8f ;  /* 0x00000000008f781c */ /* 0x000fe4000278bf70 */
[----:B------:R-:W-:Y:S02]  /*3210*/  LOP3.LUT P5, RZ, R13, 0xff, RZ, 0xc0, !PT ;  /* 0x000000ff0dff7812 */ /* 0x000fe400078ac0ff */
[----:B------:R-:W-:-:S02]  /*3220*/  IADD3 R3, PT, PT, R19, R18, RZ ;  /* 0x0000001213037210 */ /* 0x000fc40007ffe0ff */
[----:B------:R-:W-:Y:S02]  /*3230*/  PLOP3.LUT P5, PT, P5, P6, PT, 0xf8, 0x8f ;  /* 0x00000000008f781c */ /* 0x000fe40002fadf70 */
[----:B------:R-:W-:Y:S02]  /*3240*/  ISETP.GE.U32.AND P6, PT, R3, R0, PT ;  /* 0x000000000300720c */ /* 0x000fe40003fc6070 */
[----:B------:R-:W-:Y:S02]  /*3250*/  SEL R12, RZ, 0x1, !P4 ;  /* 0x00000001ff0c7807 */ /* 0x000fe40006000000 */
[----:B------:R-:W-:-:S09]  /*3260*/  SEL R13, RZ, 0x1, !P5 ;  /* 0x00000001ff0d7807 */ /* 0x000fd20006800000 */
[----:B------:R-:W-:Y:S05]  /*3270*/  @P6 BRA `(.L_x_2066) ;  /* 0x0000000000406947 */ /* 0x000fea0003800000 */
[----:B------:R-:W-:Y:S01]  /*3280*/  IMAD.IADD R3, R3, 0x1, R18 ;  /* 0x0000000103037824 */ /* 0x000fe200078e0212 */
[----:B------:R-:W-:-:S04]  /*3290*/  LOP3.LUT P6, RZ, R10, 0xff, RZ, 0xc0, !PT ;  /* 0x000000ff0aff7812 */ /* 0x000fc800078cc0ff */
        /* <DEDUP_REMOVED lines=14> */
.L_x_2066:
[----:B------:R-:W-:Y:S05]  /*3380*/  BSYNC.RECONVERGENT B0 ;  /* 0x0000000000007941 */ /* 0x000fea0003800200 */
.L_x_2065:
[----:B------:R-:W-:Y:S02]  /*3390*/  LOP3.LUT R12, R11, R15, R12, 0xfe, !PT ;  /* 0x0000000f0b0c7212 */ /* 0x000fe400078efe0c */
[----:B------:R-:W-:Y:S02]  /*33a0*/  LOP3.LUT R13, R10, R14, R13, 0xfe, !PT ;  /* 0x0000000e0a0d7212 */ /* 0x000fe400078efe0d */
[----:B------:R-:W-:Y:S02]  /*33b0*/  LOP3.LUT P0, RZ, R12, 0xff, R9, 0xc8, !PT ;  /* 0x000000ff0cff7812 */ /* 0x000fe4000780c809 */
[----:B------:R-:W-:Y:S01]  /*33c0*/  LOP3.LUT P1, RZ, R13, 0xff, R8, 0xc8, !PT ;  /* 0x000000ff0dff7812 */ /* 0x000fe2000782c808 */
[----:B------:R-:W-:-:S12]  /*33d0*/  BRA `(.L_x_2048) ;  /* 0x0000008c00107947 */ /* 0x000fd80003800000 */
.L_x_2058:
        /* <DEDUP_REMOVED lines=29> */
.L_x_2076:
[----:B------:R-:W-:Y:S01]  /*35b0*/  ISETP.NE.AND P6, PT, R29, RZ, PT ;  /* 0x000000ff1d00720c */ /* 0x000fe20003fc5270 */
[----:B------:R-:W0:-:S12]  /*35c0*/  LDCU UR4, c[0x0][0x390] ;  /* 0x00007200ff0477ac */ /* 0x000e180008000800 */
[----:B------:R-:W-:Y:S05]  /*35d0*/  @P6 BRA `(.L_x_2070) ;  /* 0x0000000000386947 */ /* 0x000fea0003800000 */
[----:B------:R-:W2:Y:S02]  /*35e0*/  LDG.E.128 R16, desc[UR36][R30.64] ;  /* 0x000000241e107981 */ /* 0x000ea4000c1e1d00 */
[----:B--2---:R-:W-:Y:S01]  /*35f0*/  IMAD.MOV.U32 R22, RZ, RZ, R18 ;  /* 0x000000ffff167224 */ /* 0x004fe200078e0012 */
[----:B------:R-:W-:Y:S01]  /*3600*/  MOV R23, R19 ;  /* 0x0000001300177202 */ /* 0x000fe20000000f00 */
[--C-:B------:R-:W-:Y:S01]  /*3610*/  IMAD.MOV.U32 R20, RZ, RZ, R16.reuse ;  /* 0x000000ffff147224 */ /* 0x100fe200078e0010 */
        /* <DEDUP_REMOVED lines=8> */
[----:B------:R-:W-:Y:S01]  /*36a0*/  IMAD.MOV.U32 R13, RZ, RZ, R17 ;  /* 0x000000ffff0d7224 */ /* 0x000fe200078e0011 */
[----:B------:R-:W-:Y:S06]  /*36b0*/  BRA `(.L_x_2071) ;  /* 0x0000003c004c7947 */ /* 0x000fec0003800000 */
.L_x_2070:
        /* <DEDUP_REMOVED lines=285> */
.L_x_2072:
[----:B------:R-:W-:-:S04]  /*4890*/  LOP3.LUT R13, R0, 0xfffffff0, RZ, 0xc0, !PT ;  /* 0xfffffff0000d7812 */ /* 0x000fc800078ec0ff */
[----:B------:R-:W-:-:S05]  /*48a0*/  IADD3 R12, P6, PT, R13, R30, RZ ;  /* 0x0000001e0d0c7210 */ /* 0x000fca0007fde0ff */
[----:B------:R-:W-:-:S06]  /*48b0*/  IMAD.X R13, RZ, RZ, R31, P6 ;  /* 0x000000ffff0d7224 */ /* 0x000fcc00030e061f */
[----:B------:R-:W5:Y:S01]  /*48c0*/  LDG.E.128 R12, desc[UR36][R12.64] ;  /* 0x000000240c0c7981 */ /* 0x000f62000c1e1d00 */
[----:B0-----:R-:W-:Y:S01]  /*48d0*/  IADD3 R7, PT, PT, R27, UR4, RZ ;  /* 0x000000041b077c10 */ /* 0x001fe2000fffe0ff */
[----:B------:R-:W-:-:S04]  /*48e0*/  IMAD.MOV.U32 R6, RZ, RZ, RZ ;  /* 0x000000ffff067224 */ /* 0x000fc800078e00ff */
[----:B------:R-:W-:-:S05]  /*48f0*/  IMAD.HI.U32 R0, R7, UR31, R6 ;  /* 0x0000001f07007c27 */ /* 0x000fca000f8e0006 */
[----:B------:R-:W-:-:S04]  /*4900*/  SHF.R.U32.HI R9, RZ, UR76, R0 ;  /* 0x0000004cff097c19 */ /* 0x000fc80008011600 */
[----:B------:R-:W-:-:S05]  /*4910*/  IADD3 R5, PT, PT, -R9, RZ, RZ ;  /* 0x000000ff09057210 */ /* 0x000fca0007ffe1ff */
[----:B------:R-:W-:-:S04]  /*4920*/  IMAD R0, R5, UR30, R7 ;  /* 0x0000001e05007c24 */ /* 0x000fc8000f8e0207 */
[----:B------:R-:W-:Y:S01]  /*4930*/  IMAD R0, R0, UR5, RZ ;  /* 0x0000000500007c24 */ /* 0x000fe2000f8e02ff */
        /* <DEDUP_REMOVED lines=219> */
.L_x_2073:
[----:B------:R-:W-:-:S04]  /*56f0*/  LOP3.LUT R9, R0, 0xfffffff0, RZ, 0xc0, !PT ;  /* 0xfffffff000097812 */ /* 0x000fc800078ec0ff */
[----:B------:R-:W-:-:S05]  /*5700*/  IADD3 R8, P6, PT, R9, R30, RZ ;  /* 0x0000001e09087210 */ /* 0x000fca0007fde0ff */
[----:B------:R-:W-:-:S06]  /*5710*/  IMAD.X R9, RZ, RZ, R31, P6 ;  /* 0x000000ffff097224 */ /* 0x000fcc00030e061f */
[----:B------:R-:W5:Y:S01]  /*5720*/  LDG.E.128 R8, desc[UR36][R8.64] ;  /* 0x0000002408087981 */ /* 0x000f62000c1e1d00 */
        /* <DEDUP_REMOVED lines=226> */
.L_x_2074:
        /* <DEDUP_REMOVED lines=230> */
.L_x_2075:
[----:B------:R-:W-:-:S04]  /*73b0*/  LOP3.LUT R17, R0, 0xfffffff0, RZ, 0xc0, !PT ;  /* 0xfffffff000117812 */ /* 0x000fc800078ec0ff */
[----:B------:R-:W-:-:S05]  /*73c0*/  IADD3 R16, P6, PT, R17, R30, RZ ;  /* 0x0000001e11107210 */ /* 0x000fca0007fde0ff */
[----:B------:R-:W-:-:S06]  /*73d0*/  IMAD.X R17, RZ, RZ, R31, P6 ;  /* 0x000000ffff117224 */ /* 0x000fcc00030e061f */
[----:B------:R-:W5:Y:S02]  /*73e0*/  LDG.E.128 R16, desc[UR36][R16.64] ;  /* 0x0000002410107981 */ /* 0x000f64000c1e1d00 */
.L_x_2071:
[----:B------:R-:W-:Y:S01]  /*73f0*/  P2R R0, PR, RZ, 0x20 ;  /* 0x00000020ff007803 */ /* 0x000fe20000000000 */
[----:B------:R-:W1:Y:S01]  /*7400*/  LDCU UR5, c[0x0][0x388] ;  /* 0x00007100ff0577ac */ /* 0x000e620008000800 */
[C---:B------:R-:W-:Y:S01]  /*7410*/  LOP3.LUT P5, RZ, R3.reuse, 0x1, RZ, 0xc0, !PT ;  /* 0x0000000103ff7812 */ /* 0x040fe200078ac0ff */
[----:B-----5:R-:W-:Y:S01]  /*7420*/  DSETP.NEU.OR P4, PT, R14, RZ, P4 ;  /* 0x000000ff0e00722a */ /* 0x020fe2000278d400 */
[C---:B------:R-:W-:Y:S01]  /*7430*/  LOP3.LUT P6, RZ, R3.reuse, 0x2, RZ, 0xc0, !PT ;  /* 0x0000000203ff7812 */ /* 0x040fe200078cc0ff */
[----:B------:R-:W-:Y:S01]  /*7440*/  DSETP.NEU.OR P3, PT, R8, RZ, P3 ;  /* 0x000000ff0800722a */ /* 0x000fe20001f6d400 */
[----:B0-----:R-:W-:Y:S01]  /*7450*/  MOV R2, UR4 ;  /* 0x0000000400027c02 */ /* 0x001fe20008000f00 */
[----:B------:R-:W-:Y:S01]  /*7460*/  DSETP.NEU.OR P2, PT, R10, RZ, P2 ;  /* 0x000000ff0a00722a */ /* 0x000fe2000174d400 */
[----:B------:R-:W-:Y:S01]  /*7470*/  LOP3.LUT R3, R3, 0xfffffffe, RZ, 0xc0, !PT ;  /* 0xfffffffe03037812 */ /* 0x000fe200078ec0ff */
[----:B------:R-:W-:Y:S02]  /*7480*/  DSETP.NEU.OR P1, PT, R20, RZ, P1 ;  /* 0x000000ff1400722a */ /* 0x000fe40000f2d400 */
[----:B------:R-:W-:Y:S01]  /*7490*/  IMAD R27, R2, 0x4, R27 ;  /* 0x00000004021b7824 */ /* 0x000fe200078e021b */
[----:B------:R-:W-:-:S03]  /*74a0*/  DSETP.NEU.OR P0, PT, R18, RZ, P0 ;  /* 0x000000ff1200722a */ /* 0x000fc6000070d400 */
[----:B------:R-:W-:Y:S01]  /*74b0*/  DSETP.NEU.OR P5, PT, R22, RZ, P5 ;  /* 0x000000ff1600722a */ /* 0x000fe20002fad400 */
[----:B------:R-:W-:Y:S01]  /*74c0*/  IMAD R5, R2, 0x3, R27 ;  /* 0x0000000302057824 */ /* 0x000fe200078e021b */
[----:B------:R-:W-:-:S12]  /*74d0*/  DSETP.NEU.OR P6, PT, R16, RZ, P6 ;  /* 0x000000ff1000722a */ /* 0x000fd800037cd400 */
[----:B------:R-:W-:Y:S02]  /*74e0*/  @P5 LOP3.LUT R3, R3, 0x1, RZ, 0xfc, !PT ;  /* 0x0000000103035812 */ /* 0x000fe400078efcff */
[----:B------:R-:W-:Y:S02]  /*74f0*/  ISETP.NE.AND P5, PT, R0, RZ, PT ;  /* 0x000000ff0000720c */ /* 0x000fe40003fa5270 */
[----:B------:R-:W-:Y:S02]  /*7500*/  LOP3.LUT R3, R3, 0xfffffffd, RZ, 0xc0, !PT ;  /* 0xfffffffd03037812 */ /* 0x000fe400078ec0ff */
[----:B-1----:R-:W-:Y:S02]  /*7510*/  MOV R0, UR5 ;  /* 0x0000000500007c02 */ /* 0x002fe40008000f00 */
[----:B------:R-:W-:Y:S02]  /*7520*/  @P6 LOP3.LUT R3, R3, 0x2, RZ, 0xfc, !PT ;  /* 0x0000000203036812 */ /* 0x000fe400078efcff */
[----:B------:R-:W-:-:S05]  /*7530*/  ISETP.GE.U32.AND P6, PT, R5, R0, PT ;  /* 0x000000000500720c */ /* 0x000fca0003fc6070 */
[----:B------:R-:W-:-:S08]  /*7540*/  DSETP.NEU.OR P5, PT, R12, RZ, P5 ;  /* 0x000000ff0c00722a */ /* 0x000fd00002fad400 */
[----:B------:R-:W-:Y:S06]  /*7550*/  @!P6 BRA `(.L_x_2076) ;  /* 0xffffffc00014e947 */ /* 0x000fec000383ffff */
[----:B------:R-:W-:Y:S05]  /*7560*/  BSYNC.RECONVERGENT B1 ;  /* 0x0000000000017941 */ /* 0x000fea0003800200 */
.L_x_2069:
        /* <DEDUP_REMOVED lines=10> */
.L_x_2068:
[----:B------:R-:W-:Y:S05]  /*7610*/  BSYNC.RECONVERGENT B0 ;  /* 0x0000000000007941 */ /* 0x000fea0003800200 */
.L_x_2067:
        /* <DEDUP_REMOVED lines=284> */
.L_x_2080:
[----:B------:R-:W-:Y:S02]  /*87e0*/  SHF.R.U32.HI R12, RZ, 0x4, R29 ;  /* 0x00000004ff0c7819 */ /* 0x000fe4000001161d */
[----:B------:R-:W-:-:S07]  /*87f0*/  MOV R13, RZ ;  /* 0x000000ff000d7202 */ /* 0x000fce0000000f00 */
.L_x_2079:
        /* <DEDUP_REMOVED lines=284> */
.L_x_2082:
[----:B------:R-:W-:Y:S01]  /*99c0*/  SHF.R.U32.HI R34, RZ, 0x4, R34 ;  /* 0x00000004ff227819 */ /* 0x000fe20000011622 */
[----:B------:R-:W-:-:S07]  /*99d0*/  IMAD.MOV.U32 R35, RZ, RZ, RZ ;  /* 0x000000ffff237224 */ /* 0x000fce00078e00ff */
.L_x_2081:
        /* <DEDUP_REMOVED lines=281> */
.L_x_2084:
[----:B------:R-:W-:Y:S01]  /*ab70*/  SHF.R.U32.HI R34, RZ, 0x4, R34 ;  /* 0x00000004ff227819 */ /* 0x000fe20000011622 */
[----:B------:R-:W-:-:S07]  /*ab80*/  IMAD.MOV.U32 R35, RZ, RZ, RZ ;  /* 0x000000ffff237224 */ /* 0x000fce00078e00ff */
.L_x_2083:
        /* <DEDUP_REMOVED lines=281> */
.L_x_2086:
[----:B------:R-:W-:Y:S01]  /*bd20*/  SHF.R.U32.HI R16, RZ, 0x4, R28 ;  /* 0x00000004ff107819 */ /* 0x000fe2000001161c */
[----:B------:R-:W-:-:S07]  /*bd30*/  IMAD.MOV.U32 R17, RZ, RZ, RZ ;  /* 0x000000ffff117224 */ /* 0x000fce00078e00ff */
.L_x_2085:
[----:B------:R-:W-:-:S04]  /*bd40*/  LEA R18, P0, R16, R33, 0x4 ;  /* 0x0000002110127211 */ /* 0x000fc800078020ff */
[----:B------:R-:W-:-:S06]  /*bd50*/  LEA.HI.X R19, R16, R32, R17, 0x4, P0 ;  /* 0x0000002010137211 */ /* 0x000fcc00000f2411 */
[----:B------:R-:W5:Y:S03]  /*bd60*/  LDG.E.128 R16, desc[UR36][R18.64] ;  /* 0x0000002412107981 */ /* 0x000f66000c1e1d00 */
.L_x_2078:
[----:B------:R-:W-:Y:S05]  /*bd70*/  BSYNC.RECONVERGENT B0 ;  /* 0x0000000000007941 */ /* 0x000fea0003800200 */
.L_x_2077:
[----:B------:R-:W-:Y:S01]  /*bd80*/  ISETP.GE.U32.AND P0, PT, R27, R0, PT ;  /* 0x000000001b00720c */ /* 0x000fe20003f06070 */
[----:B------:R-:W-:-:S12]  /*bd90*/  BSSY.RECONVERGENT B0, `(.L_x_2087) ;  /* 0x0000024000007945 */ /* 0x000fd80003800200 */
[----:B------:R-:W-:Y:S05]  /*bda0*/  @P0 BRA `(.L_x_2088) ;  /* 0x0000000000880947 */ /* 0x000fea0003800000 */
[----:B------:R-:W-:Y:S02]  /*bdb0*/  LOP3.LUT P0, RZ, R6, 0xff, RZ, 0xc0, !PT ;  /* 0x000000ff06ff7812 */ /* 0x000fe4000780c0ff */
[----:B------:R-:W-:Y:S02]  /*bdc0*/  LOP3.LUT P1, RZ, R4, 0xff, RZ, 0xc0, !PT ;  /* 0x000000ff04ff7812 */ /* 0x000fe4000782c0ff */
[----:B------:R-:W-:-:S04]  /*bdd0*/  IADD3 R27, PT, PT, R27, R2, RZ ;  /* 0x000000021b1b7210 */ /* 0x000fc80007ffe0ff */
[----:B------:R-:W-:-:S05]  /*bde0*/  ISETP.GE.U32.AND P2, PT, R27, R0, PT ;  /* 0x000000001b00720c */ /* 0x000fca0003f46070 */
[----:B-----5:R-:W-:Y:S02]  /*bdf0*/  DSETP.NEU.OR P0, PT, R12, RZ, P0 ;  /* 0x000000ff0c00722a */ /* 0x020fe4000070d400 */
[----:B------:R-:W-:-:S04]  /*be00*/  DSETP.NEU.OR P1, PT, R14, RZ, P1 ;  /* 0x000000ff0e00722a */ /* 0x000fc80000f2d400 */
[----:B------:R-:W-:Y:S02]  /*be10*/  SEL R6, RZ, 0x1, !P0 ;  /* 0x00000001ff067807 */ /* 0x000fe40004000000 */
[----:B------:R-:W-:Y:S01]  /*be20*/  SEL R4, RZ, 0x1, !P1 ;  /* 0x00000001ff047807 */ /* 0x000fe20004800000 */
[----:B------:R-:W-:Y:S07]  /*be30*/  @P2 BRA `(.L_x_2088) ;  /* 0x0000000000642947 */ /* 0x000fee0003800000 */
[----:B------:R-:W-:Y:S02]  /*be40*/  LOP3.LUT P0, RZ, R3, 0xff, RZ, 0xc0, !PT ;  /* 0x000000ff03ff7812 */ /* 0x000fe4000780c0ff */
[----:B------:R-:W-:-:S11]  /*be50*/  LOP3.LUT P1, RZ, R5, 0xff, RZ, 0xc0, !PT ;  /* 0x000000ff05ff7812 */ /* 0x000fd6000782c0ff */
[----:B------:R-:W-:Y:S01]  /*be60*/  DSETP.NEU.OR P0, PT, R8, RZ, P0 ;  /* 0x000000ff0800722a */ /* 0x000fe2000070d400 */
[----:B------:R-:W-:Y:S01]  /*be70*/  IMAD.IADD R9, R27, 0x1, R2 ;  /* 0x000000011b097824 */ /* 0x000fe200078e0202 */
[----:B------:R-:W-:-:S04]  /*be80*/  DSETP.NEU.OR P1, PT, R10, RZ, P1 ;  /* 0x000000ff0a00722a */ /* 0x000fc80000f2d400 */
[----:B------:R-:W-:Y:S02]  /*be90*/  SEL R3, RZ, 0x1, !P0 ;  /* 0x00000001ff037807 */ /* 0x000fe40004000000 */
[----:B------:R-:W-:Y:S02]  /*bea0*/  ISETP.GE.U32.AND P2, PT, R9, R0, PT ;  /* 0x000000000900720c */ /* 0x000fe40003f46070 */
[----:B------:R-:W-:-:S11]  /*beb0*/  SEL R5, RZ, 0x1, !P1 ;  /* 0x00000001ff057807 */ /* 0x000fd60004800000 */
[----:B------:R-:W-:Y:S05]  /*bec0*/  @P2 BRA `(.L_x_2088) ;  /* 0x0000000000402947 */ /* 0x000fea0003800000 */
[----:B------:R-:W-:Y:S02]  /*bed0*/  IADD3 R9, PT, PT, R9, R2, RZ ;  /* 0x0000000209097210 */ /* 0x000fe40007ffe0ff */
[----:B------:R-:W-:Y:S02]  /*bee0*/  LOP3.LUT P0, RZ, R7, 0xff, RZ, 0xc0, !PT ;  /* 0x000000ff07ff7812 */ /* 0x000fe4000780c0ff */
[----:B------:R-:W-:Y:S02]  /*bef0*/  ISETP.GE.U32.AND P3, PT, R9, R0, PT ;  /* 0x000000000900720c */ /* 0x000fe40003f66070 */
[----:B------:R-:W-:-:S09]  /*bf00*/  LOP3.LUT P1, RZ, R24, 0xff, RZ, 0xc0, !PT ;  /* 0x000000ff18ff7812 */ /* 0x000fd2000782c0ff */
[----:B------:R-:W-:Y:S02]  /*bf10*/  DSETP.NEU.OR P0, PT, R20, RZ, P0 ;  /* 0x000000ff1400722a */ /* 0x000fe4000070d400 */
[----:B------:R-:W-:Y:S02]  /*bf20*/  @!P3 LOP3.LUT P2, RZ, R25, 0xff, RZ, 0xc0, !PT ;  /* 0x000000ff19ffb812 */ /* 0x000fe4000784c0ff */
[----:B------:R-:W-:Y:S01]  /*bf30*/  @!P3 LOP3.LUT P4, RZ, R26, 0xff, RZ, 0xc0, !PT ;  /* 0x000000ff1affb812 */ /* 0x000fe2000788c0ff */
[----:B------:R-:W-:Y:S01]  /*bf40*/  DSETP.NEU.OR P1, PT, R22, RZ, P1 ;  /* 0x000000ff1600722a */ /* 0x000fe20000f2d400 */
[----:B------:R-:W-:-:S05]  /*bf50*/  SEL R7, RZ, 0x1, !P0 ;  /* 0x00000001ff077807 */ /* 0x000fca0004000000 */
[----:B------:R-:W-:-:S04]  /*bf60*/  SEL R24, RZ, 0x1, !P1 ;  /* 0x00000001ff187807 */ /* 0x000fc80004800000 */
[----:B------:R-:W-:Y:S02]  /*bf70*/  @!P3 DSETP.NEU.OR P2, PT, R16, RZ, P2 ;  /* 0x000000ff1000b22a */ /* 0x000fe4000174d400 */
[----:B------:R-:W-:-:S04]  /*bf80*/  @!P3 DSETP.NEU.OR P4, PT, R18, RZ, P4 ;  /* 0x000000ff1200b22a */ /* 0x000fc8000278d400 */
[----:B------:R-:W-:Y:S02]  /*bf90*/  @!P3 SEL R0, RZ, 0x1, !P2 ;  /* 0x00000001ff00b807 */ /* 0x000fe40005000000 */
[----:B------:R-:W-:Y:S02]  /*bfa0*/  @!P3 SEL R2, RZ, 0x1, !P4 ;  /* 0x00000001ff02b807 */ /* 0x000fe40006000000 */
[----:B------:R-:W-:Y:S02]  /*bfb0*/  @!P3 PRMT R25, R0, 0x7610, R25 ;  /* 0x000076100019b816 */ /* 0x000fe40000000019 */
[----:B------:R-:W-:-:S07]  /*bfc0*/  @!P3 PRMT R26, R2, 0x7610, R26 ;  /* 0x00007610021ab816 */ /* 0x000fce000000001a */
.L_x_2088:
[----:B------:R-:W-:Y:S05]  /*bfd0*/  BSYNC.RECONVERGENT B0 ;  /* 0x0000000000007941 */ /* 0x000fea0003800200 */
.L_x_2087:
[----:B------:R-:W-:Y:S02]  /*bfe0*/  LOP3.LUT R6, R7, R6, R3, 0xfe, !PT ;  /* 0x0000000607067212 */ /* 0x000fe400078efe03 */
[----:B------:R-:W-:Y:S02]  /*bff0*/  LOP3.LUT R5, R24, R4, R5, 0xfe, !PT ;  /* 0x0000000418057212 */ /* 0x000fe400078efe05 */
[----:B------:R-:W-:Y:S02]  /*c000*/  LOP3.LUT P0, RZ, R6, 0xff, R25, 0xc8, !PT ;  /* 0x000000ff06ff7812 */ /* 0x000fe4000780c819 */
[----:B------:R-:W-:-:S13]  /*c010*/  LOP3.LUT P1, RZ, R5, 0xff, R26, 0xc8, !PT ;  /* 0x000000ff05ff7812 */ /* 0x000fda000782c81a */
.L_x_2048:
[----:B-----5:R-:W-:Y:S02]  /*c020*/  SEL R16, RZ, 0x1, !P1 ;  /* 0x00000001ff107807 */ /* 0x020fe40004800000 */
[----:B------:R-:W-:-:S07]  /*c030*/  SEL R19, RZ, 0x1, !P0 ;  /* 0x00000001ff137807 */ /* 0x000fce0004000000 */
.L_x_2035:
[----:B------:R-:W-:Y:S05]  /*c040*/  BSYNC.RECONVERGENT B6 ;  /* 0x0000000000067941 */ /* 0x000fea0003800200 */
.L_x_2034:
        /* <DEDUP_REMOVED lines=18> */
.L_x_2092:
        /* <DEDUP_REMOVED lines=11> */
[----:B------:R-:W1:Y:S02]  /*c220*/  LDS.U16 R4, [R4] ;  /* 0x0000000004047984 */ /* 0x000e640000000400 */
[C---:B-1----:R-:W-:Y:S02]  /*c230*/  PRMT R6, R4.reuse, 0x7770, RZ ;  /* 0x0000777004067816 */ /* 0x042fe400000000ff */
[----:B0-----:R-:W-:Y:S02]  /*c240*/  PRMT R7, R4, 0x7771, RZ ;  /* 0x0000777104077816 */ /* 0x001fe400000000ff */
[----:B------:R-:W-:Y:S02]  /*c250*/  LOP3.LUT P0, RZ, R19, 0xff, R6, 0xc8, !PT ;  /* 0x000000ff13ff7812 */ /* 0x000fe4000780c806 */
[----:B------:R-:W-:Y:S02]  /*c260*/  LOP3.LUT P1, RZ, R16, 0xff, R7, 0xc8, !PT ;  /* 0x000000ff10ff7812 */ /* 0x000fe4000782c807 */
[----:B------:R-:W-:-:S02]  /*c270*/  SEL R19, RZ, 0x1, !P0 ;  /* 0x00000001ff137807 */ /* 0x000fc40004000000 */
[----:B------:R-:W-:-:S04]  /*c280*/  SEL R16, RZ, 0x1, !P1 ;  /* 0x00000001ff107807 */ /* 0x000fc80004800000 */
[----:B------:R-:W-:-:S05]  /*c290*/  PRMT R7, R16, 0x7604, R19 ;  /* 0x0000760410077816 */ /* 0x000fca0000000013 */
[----:B------:R1:W-:Y:S02]  /*c2a0*/  STS.U16 [R2], R7 ;  /* 0x0000000702007388 */ /* 0x0003e40000000400 */
.L_x_2091:
[----:B------:R-:W-:Y:S05]  /*c2b0*/  BSYNC.RECONVERGENT B0 ;  /* 0x0000000000007941 */ /* 0x000fea0003800200 */
.L_x_2090:
[----:B------:R-:W-:Y:S01]  /*c2c0*/  MOV R4, R11 ;  /* 0x0000000b00047202 */ /* 0x000fe20000000f00 */
[----:B------:R-:W-:Y:S06]  /*c2d0*/  @P2 BRA `(.L_x_2092) ;  /* 0xfffffffc00a42947 */ /* 0x000fec000383ffff */
.L_x_2089:
        /* <DEDUP_REMOVED lines=19> */
.L_x_2097:
[----:B------:R-:W-:Y:S01]  /*c410*/  SHF.R.U32.HI R8, RZ, 0x1, R4 ;  /* 0x00000001ff087819 */ /* 0x000fe20000011604 */
[----:B------:R-:W-:Y:S05]  /*c420*/  WARPSYNC.ALL ;  /* 0x0000000000007948 */ /* 0x000fea0003800000 */
[----:B0-----:R-:W-:Y:S01]  /*c430*/  IADD3 R6, PT, PT, R8, R5, RZ ;  /* 0x0000000508067210 */ /* 0x001fe20007ffe0ff */
[----:B------:R-:W-:Y:S01]  /*c440*/  BAR.SYNC.DEFER_BLOCKING 0x0 ;  /* 0x0000000000007b1d */ /* 0x000fe20000010000 */
[----:B------:R-:W-:Y:S02]  /*c450*/  ISETP.GT.U32.AND P2, PT, R4, 0x7f, PT ;  /* 0x0000007f0400780c */ /* 0x000fe40003f44070 */
[----:B------:R-:W-:-:S03]  /*c460*/  ISETP.GE.U32.AND P0, PT, R6, R9, PT ;  /* 0x000000090600720c */ /* 0x000fc60003f06070 */
[----:B------:R-:W-:Y:S01]  /*c470*/  BSSY.RECONVERGENT B0, `(.L_x_2095) ;  /* 0x000000e000007945 */ /* 0x000fe20003800200 */
[----:B------:R-:W-:-:S13]  /*c480*/  ISETP.GE.U32.OR P0, PT, R5, R8, P0 ;  /* 0x000000080500720c */ /* 0x000fda0000706470 */
[----:B------:R-:W-:Y:S05]  /*c490*/  @P0 BRA `(.L_x_2096) ;  /* 0x00000000002c0947 */ /* 0x000fea0003800000 */
        /* <DEDUP_REMOVED lines=11> */
.L_x_2096:
[----:B------:R-:W-:Y:S05]  /*c550*/  BSYNC.RECONVERGENT B0 ;  /* 0x0000000000007941 */ /* 0x000fea0003800200 */
.L_x_2095:
[----:B------:R-:W-:Y:S01]  /*c560*/  MOV R4, R8 ;  /* 0x0000000800047202 */ /* 0x000fe20000000f00 */
[----:B------:R-:W-:Y:S06]  /*c570*/  @P2 BRA `(.L_x_2097) ;  /* 0xfffffffc00a42947 */ /* 0x000fec000383ffff */
.L_x_2094:
[----:B------:R-:W-:Y:S01]  /*c580*/  ISETP.GE.U32.AND P0, PT, R2, 0x2, PT ;  /* 0x000000020200780c */ /* 0x000fe20003f06070 */
[----:B------:R-:W-:Y:S05]  /*c590*/  WARPSYNC.ALL ;  /* 0x0000000000007948 */ /* 0x000fea0003800000 */
[----:B------:R-:W-:Y:S07]  /*c5a0*/  BAR.SYNC.DEFER_BLOCKING 0x0 ;  /* 0x0000000000007b1d */ /* 0x000fee0000010000 */
[----:B------:R-:W-:Y:S05]  /*c5b0*/  @!P0 BRA `(.L_x_2093) ;  /* 0x0000000000408947 */ /* 0x000fea0003800000 */
[----:B0-----:R-:W-:-:S07]  /*c5c0*/  IMAD.MOV.U32 R3, RZ, RZ, 0x1 ;  /* 0x00000001ff037424 */ /* 0x001fce00078e00ff */
.L_x_2098:
[C---:B------:R-:W-:Y:S02]  /*c5d0*/  LOP3.LUT R4, R19.reuse, 0xffff, RZ, 0xc0, !PT ;  /* 0x0000ffff13047812 */ /* 0x040fe400078ec0ff */
[----:B------:R-:W-:Y:S02]  /*c5e0*/  LOP3.LUT R6, R16, 0xffff, RZ, 0xc0, !PT ;  /* 0x0000ffff10067812 */ /* 0x000fe400078ec0ff */
        /* <DEDUP_REMOVED lines=13> */
.L_x_2093:
        /* <DEDUP_REMOVED lines=288> */
.L_x_2099:
        /* <DEDUP_REMOVED lines=276> */
.L_x_2100:
        /* <DEDUP_REMOVED lines=286> */
.L_x_2102:
        /* <DEDUP_REMOVED lines=276> */
.L_x_2103:
        /* <DEDUP_REMOVED lines=25> */
.L_x_2105:
[----:B------:R-:W-:Y:S05]  /*10eb0*/  BSYNC.RECONVERGENT B0 ;  /* 0x0000000000007941 */ /* 0x000fea0003800200 */
.L_x_2104:
        /* <DEDUP_REMOVED lines=35> */
.L_x_2107:
[----:B------:R-:W-:Y:S05]  /*110f0*/  BSYNC.RECONVERGENT B0 ;  /* 0x0000000000007941 */ /* 0x000fea0003800200 */
.L_x_2106:
        /* <DEDUP_REMOVED lines=38> */
.L_x_2112:
        /* <DEDUP_REMOVED lines=10> */
.L_x_2111:
[----:B------:R-:W-:Y:S02]  /*11400*/  SEL R19, RZ, 0x1, !P1 ;  /* 0x00000001ff137807 */ /* 0x000fe40004800000 */
[----:B------:R-:W-:Y:S01]  /*11410*/  SEL R16, RZ, 0x1, !P2 ;  /* 0x00000001ff107807 */ /* 0x000fe20005000000 */
[----:B------:R-:W-:Y:S06]  /*11420*/  BRA `(.L_x_2110) ;  /* 0x00000000006c7947 */ /* 0x000fec0003800000 */
.L_x_2109:
        /* <DEDUP_REMOVED lines=14> */
.L_x_2114:
        /* <DEDUP_REMOVED lines=11> */
.L_x_2113:
[----:B------:R-:W-:Y:S02]  /*115c0*/  SEL R19, RZ, 0x1, !P1 ;  /* 0x00000001ff137807 */ /* 0x000fe40004800000 */
[----:B------:R-:W-:-:S07]  /*115d0*/  SEL R16, RZ, 0x1, !P2 ;  /* 0x00000001ff107807 */ /* 0x000fce0005000000 */
.L_x_2110:
[----:B------:R-:W-:Y:S05]  /*115e0*/  BSYNC.RECONVERGENT B0 ;  /* 0x0000000000007941 */ /* 0x000fea0003800200 */
.L_x_2108:
        /* <DEDUP_REMOVED lines=11> */
.L_x_2118:
        /* <DEDUP_REMOVED lines=18> */
.L_x_2117:
[----:B------:R-:W-:Y:S05]  /*117c0*/  BSYNC.RECONVERGENT B0 ;  /* 0x0000000000007941 */ /* 0x000fea0003800200 */
.L_x_2116:
[----:B------:R-:W-:-:S03]  /*117d0*/  UISETP.GT.U32.AND UP0, UPT, UR4, 0x3, UPT ;  /* 0x000000030400788c */ /* 0x000fc6000bf04070 */
[----:B------:R-:W-:-:S06]  /*117e0*/  UMOV UR4, UR7 ;  /* 0x0000000700047c82 */ /* 0x000fcc0008000000 */
[----:B------:R-:W-:Y:S05]  /*117f0*/  BRA.U UP0, `(.L_x_2118) ;  /* 0xfffffffd00a87547 */ /* 0x000fea000b83ffff */
.L_x_2115:
        /* <DEDUP_REMOVED lines=12> */
.L_x_2123:
        /* <DEDUP_REMOVED lines=8> */
[----:B-1----:R-:W0:Y:S02]  /*11940*/  LDS.U16 R7, [R4+UR8] ;  /* 0x0000000804077984 */ /* 0x002e240008000400 */
        /* <DEDUP_REMOVED lines=8> */
.L_x_2122:
[----:B------:R-:W-:Y:S05]  /*119d0*/  BSYNC.RECONVERGENT B0 ;  /* 0x0000000000007941 */ /* 0x000fea0003800200 */
.L_x_2121:
[----:B------:R-:W-:-:S03]  /*119e0*/  UISETP.GT.U32.AND UP0, UPT, UR5, 0x7f, UPT ;  /* 0x0000007f0500788c */ /* 0x000fc6000bf04070 */
[----:B------:R-:W-:-:S06]  /*119f0*/  UMOV UR5, UR7 ;  /* 0x0000000700057c82 */ /* 0x000fcc0008000000 */
[----:B------:R-:W-:Y:S05]  /*11a00*/  BRA.U UP0, `(.L_x_2123) ;  /* 0xfffffffd00ac7547 */ /* 0x000fea000b83ffff */
.L_x_2120:
[----:B------:R-:W-:Y:S01]  /*11a10*/  BAR.SYNC.DEFER_BLOCKING 0x0 ;  /* 0x0000000000007b1d */ /* 0x000fe20000010000 */
[----:B------:R-:W-:-:S09]  /*11a20*/  UISETP.GE.U32.AND UP0, UPT, UR4, 0x2, UPT ;  /* 0x000000020400788c */ /* 0x000fd2000bf06070 */
[----:B------:R-:W-:Y:S05]  /*11a30*/  BRA.U !UP0, `(.L_x_2119) ;  /* 0x0000000108447547 */ /* 0x000fea000b800000 */
[----:B------:R-:W-:-:S07]  /*11a40*/  HFMA2 R0, -RZ, RZ, 0, 5.9604644775390625e-08 ;  /* 0x00000001ff007431 */ /* 0x000fce00000001ff */
.L_x_2124:
[----:B01----:R-:W-:Y:S02]  /*11a50*/  LOP3.LUT R4, R19, 0xffff, RZ, 0xc0, !PT ;  /* 0x0000ffff13047812 */ /* 0x003fe400078ec0ff */
        /* <DEDUP_REMOVED lines=15> */
.L_x_2119:
[----:B------:R-:W-:Y:S05]  /*11b50*/  @!P0 EXIT ;  /* 0x000000000000894d */ /* 0x000fea0003800000 */
[----:B------:R-:W2:Y:S02]  /*11b60*/  LDCU.64 UR4, c[0x0][0x768] ;  /* 0x0000ed00ff0477ac */ /* 0x000ea40008000a00 */
[----:B--2---:R-:W-:-:S04]  /*11b70*/  UISETP.NE.U32.AND UP0, UPT, UR4, URZ, UPT ;  /* 0x000000ff0400728c */ /* 0x004fc8000bf05070 */
[----:B------:R-:W-:-:S09]  /*11b80*/  UISETP.NE.AND.EX UP0, UPT, UR5, URZ, UPT, UP0 ;  /* 0x000000ff0500728c */ /* 0x000fd2000bf05300 */
[----:B------:R-:W-:Y:S05]  /*11b90*/  BRA.U UP0, `(.L_x_2125) ;  /* 0x0000000500307547 */ /* 0x000fea000b800000 */
[----:B------:R-:W2:Y:S01]  /*11ba0*/  LDCU.U8 UR6, c[0x0][0x788] ;  /* 0x0000f100ff0677ac */ /* 0x000ea20008000000 */
[----:B------:R-:W0:Y:S01]  /*11bb0*/  LDCU.64 UR4, c[0x0][0x758] ;  /* 0x0000eb00ff0477ac */ /* 0x000e220008000a00 */
[----:B--2---:R-:W-:Y:S02]  /*11bc0*/  ISETP.NE.AND P2, PT, RZ, UR6, PT ;  /* 0x00000006ff007c0c */ /* 0x004fe4000bf45270 */
[----:B01----:R-:W-:Y:S02]  /*11bd0*/  IADD3 R4, P1, PT, R18, UR4, RZ ;  /* 0x0000000412047c10 */ /* 0x003fe4000ff3e0ff */
        /* <DEDUP_REMOVED lines=21> */
.L_x_2126:
[----:B------:R-:W0:Y:S02]  /*11d30*/  LDCU UR4, c[0x0][0x78c] ;  /* 0x0000f180ff0477ac */ /* 0x000e240008000800 */
[----:B0-----:R-:W-:-:S09]  /*11d40*/  UISETP.NE.AND UP0, UPT, UR4, 0x1, UPT ;  /* 0x000000010400788c */ /* 0x001fd2000bf05270 */
[----:B------:R-:W-:Y:S05]  /*11d50*/  BRA.U !UP0, `(.L_x_2127) ;  /* 0x0000000108407547 */ /* 0x000fea000b800000 */
        /* <DEDUP_REMOVED lines=10> */
[----:B---3--:R-:W-:Y:S01]  /*11e00*/  IMAD.U32 R6, RZ, RZ, UR8 ;  /* 0x00000008ff067e24 */ /* 0x008fe2000f8e00ff */
[----:B------:R-:W-:Y:S01]  /*11e10*/  MOV R7, UR9 ;  /* 0x0000000900077c02 */ /* 0x000fe20008000f00 */
[----:B----4-:R-:W-:Y:S01]  /*11e20*/  IMAD.U32 R10, RZ, RZ, UR6 ;  /* 0x00000006ff0a7e24 */ /* 0x010fe2000f8e00ff */
[----:B-1----:R-:W-:-:S07]  /*11e30*/  MOV R11, UR7 ;  /* 0x00000007000b7c02 */ /* 0x002fce0008000f00 */
[----:B------:R-:W-:-:S07]  /*11e40*/  LEPC R20, `(.L_x_2127) ;  /* 0x000000001014794e */ /* 0x000fce0000000000 */
[----:B--2---:R-:W-:Y:S05]  /*11e50*/  CALL.ABS.NOINC R2 ;  /* 0x0000000002007343 */ /* 0x004fea0003c00000 */
.L_x_2127:
        /* <DEDUP_REMOVED lines=25> */
.L_x_2128:
[----:B------:R-:W0:Y:S01]  /*11ff0*/  LDCU.64 UR4, c[0x0][0x758] ;  /* 0x0000eb00ff0477ac */ /* 0x000e220008000a00 */
[----:B------:R-:W-:-:S04]  /*12000*/  LOP3.LUT P1, RZ, R16, 0xff, RZ, 0xc0, !PT ;  /* 0x000000ff10ff7812 */ /* 0x000fc8000782c0ff */
[----:B------:R-:W-:Y:S02]  /*12010*/  SEL R5, RZ, 0x1, !P1 ;  /* 0x00000001ff057807 */ /* 0x000fe40004800000 */
[----:B0-----:R-:W-:-:S04]  /*12020*/  IADD3 R2, P0, PT, R17, UR4, RZ ;  /* 0x0000000411027c10 */ /* 0x001fc8000ff1e0ff */
[----:B------:R-:W-:-:S05]  /*12030*/  IADD3.X R3, PT, PT, RZ, UR5, RZ, P0, !PT ;  /* 0x00000005ff037c10 */ /* 0x000fca00087fe4ff */
[----:B------:R-:W-:Y:S01]  /*12040*/  STG.E.U8 desc[UR36][R2.64], R5 ;  /* 0x0000000502007986 */ /* 0x000fe2000c101124 */
[----:B------:R-:W-:Y:S05]  /*12050*/  EXIT ;  /* 0x000000000000794d */ /* 0x000fea0003800000 */
.L_x_2125:
        /* <DEDUP_REMOVED lines=11> */
.L_x_2129:
[----:B------:R-:W-:Y:S05]  /*12110*/  BRA.U !UP0, `(.L_x_2130) ;  /* 0x0000000108cc7547 */ /* 0x000fea000b800000 */
[----:B------:R-:W2:Y:S02]  /*12120*/  LDCU UR4, c[0x0][0x78c] ;  /* 0x0000f180ff0477ac */ /* 0x000ea40008000800 */
[----:B--2---:R-:W-:-:S09]  /*12130*/  UISETP.NE.AND UP0, UPT, UR4, 0x1, UPT ;  /* 0x000000010400788c */ /* 0x004fd2000bf05270 */
[----:B------:R-:W-:Y:S05]  /*12140*/  BRA.U !UP0, `(.L_x_2131) ;  /* 0x0000000108407547 */ /* 0x000fea000b800000 */
        /* <DEDUP_REMOVED lines=10> */
[----:B----4-:R-:W-:Y:S01]  /*121f0*/  IMAD.U32 R6, RZ, RZ, UR6 ;  /* 0x00000006ff067e24 */ /* 0x010fe2000f8e00ff */
[----:B------:R-:W-:Y:S01]  /*12200*/  MOV R7, UR7 ;  /* 0x0000000700077c02 */ /* 0x000fe20008000f00 */
[----:B-----5:R-:W-:Y:S01]  /*12210*/  IMAD.U32 R10, RZ, RZ, UR8 ;  /* 0x00000008ff0a7e24 */ /* 0x020fe2000f8e00ff */
[----:B--2---:R-:W-:-:S07]  /*12220*/  MOV R11, UR9 ;  /* 0x00000009000b7c02 */ /* 0x004fce0008000f00 */
[----:B------:R-:W-:-:S07]  /*12230*/  LEPC R20, `(.L_x_2131) ;  /* 0x000000001014794e */ /* 0x000fce0000000000 */
[----:B---3--:R-:W-:Y:S05]  /*12240*/  CALL.ABS.NOINC R2 ;  /* 0x0000000002007343 */ /* 0x008fea0003c00000 */
.L_x_2131:
        /* <DEDUP_REMOVED lines=25> */
.L_x_2132:
[----:B------:R-:W2:Y:S01]  /*123e0*/  LDCU.64 UR4, c[0x0][0x758] ;  /* 0x0000eb00ff0477ac */ /* 0x000ea20008000a00 */
[----:B------:R-:W-:-:S04]  /*123f0*/  LOP3.LUT P0, RZ, R16, 0xff, RZ, 0xc0, !PT ;  /* 0x000000ff10ff7812 */ /* 0x000fc8000780c0ff */
[----:B------:R-:W-:Y:S02]  /*12400*/  SEL R5, RZ, 0x1, !P0 ;  /* 0x00000001ff057807 */ /* 0x000fe40004000000 */
[----:B--2---:R-:W-:-:S04]  /*12410*/  IADD3 R2, P1, PT, R17, UR4, RZ ;  /* 0x0000000411027c10 */ /* 0x004fc8000ff3e0ff */
[----:B------:R-:W-:-:S05]  /*12420*/  IADD3.X R3, PT, PT, RZ, UR5, RZ, P1, !PT ;  /* 0x00000005ff037c10 */ /* 0x000fca0008ffe4ff */
[----:B------:R-:W-:Y:S01]  /*12430*/  STG.E.U8 desc[UR36][R2.64], R5 ;  /* 0x0000000502007986 */ /* 0x000fe2000c101124 */
[----:B------:R-:W-:Y:S05]  /*12440*/  EXIT ;  /* 0x000000000000794d */ /* 0x000fea0003800000 */
.L_x_2130:
[----:B------:R-:W-:Y:S04]  /*12450*/  STG.E.U8 desc[UR36][R2.64], R19 ;  /* 0x0000001302007986 */ /* 0x000fe8000c101124 */
[----:B------:R-:W-:Y:S01]  /*12460*/  STG.E.U8 desc[UR36][R2.64+0x1], R16 ;  /* 0x0000011002007986 */ /* 0x000fe2000c101124 */
[----:B------:R-:W-:Y:S05]  /*12470*/  EXIT ;  /* 0x000000000000794d */ /* 0x000fea0003800000 */
.L_x_2101:
        /* <DEDUP_REMOVED lines=39> */
.L_x_2134:
        /* <DEDUP_REMOVED lines=19> */
.L_x_2135:
        /* <DEDUP_REMOVED lines=25> */
.L_x_2136:
[----:B------:R-:W0:Y:S01]  /*129b0*/  LDCU.64 UR4, c[0x0][0x758] ;  /* 0x0000eb00ff0477ac */ /* 0x000e220008000a00 */
[----:B------:R-:W-:-:S04]  /*129c0*/  LOP3.LUT P1, RZ, R16, 0xff, RZ, 0xc0, !PT ;  /* 0x000000ff10ff7812 */ /* 0x000fc8000782c0ff */
[----:B------:R-:W-:Y:S02]  /*129d0*/  SEL R5, RZ, 0x1, !P1 ;  /* 0x00000001ff057807 */ /* 0x000fe40004800000 */
[----:B0-----:R-:W-:-:S04]  /*129e0*/  IADD3 R2, P0, PT, R17, UR4, RZ ;  /* 0x0000000411027c10 */ /* 0x001fc8000ff1e0ff */
[----:B------:R-:W-:-:S05]  /*129f0*/  IADD3.X R3, PT, PT, RZ, UR5, RZ, P0, !PT ;  /* 0x00000005ff037c10 */ /* 0x000fca00087fe4ff */
[----:B------:R-:W-:Y:S01]  /*12a00*/  STG.E.U8 desc[UR36][R2.64], R5 ;  /* 0x0000000502007986 */ /* 0x000fe2000c101124 */
[----:B------:R-:W-:Y:S05]  /*12a10*/  EXIT ;  /* 0x000000000000794d */ /* 0x000fea0003800000 */
.L_x_2133:
        /* <DEDUP_REMOVED lines=11> */
.L_x_2137:
        /* <DEDUP_REMOVED lines=20> */
.L_x_2139:
        /* <DEDUP_REMOVED lines=25> */
.L_x_2140:
[----:B------:R-:W0:Y:S01]  /*12da0*/  LDCU.64 UR4, c[0x0][0x758] ;  /* 0x0000eb00ff0477ac */ /* 0x000e220008000a00 */
[----:B------:R-:W-:-:S04]  /*12db0*/  LOP3.LUT P0, RZ, R16, 0xff, RZ, 0xc0, !PT ;  /* 0x000000ff10ff7812 */ /* 0x000fc8000780c0ff */
[----:B------:R-:W-:Y:S02]  /*12dc0*/  SEL R5, RZ, 0x1, !P0 ;  /* 0x00000001ff057807 */ /* 0x000fe40004000000 */
[----:B0-----:R-:W-:-:S04]  /*12dd0*/  IADD3 R2, P1, PT, R17, UR4, RZ ;  /* 0x0000000411027c10 */ /* 0x001fc8000ff3e0ff */
[----:B------:R-:W-:-:S05]  /*12de0*/  IADD3.X R3, PT, PT, RZ, UR5, RZ, P1, !PT ;  /* 0x00000005ff037c10 */ /* 0x000fca0008ffe4ff */
[----:B------:R-:W-:Y:S01]  /*12df0*/  STG.E.U8 desc[UR36][R2.64], R5 ;  /* 0x0000000502007986 */ /* 0x000fe2000c101124 */
[----:B------:R-:W-:Y:S05]  /*12e00*/  EXIT ;  /* 0x000000000000794d */ /* 0x000fea0003800000 */
.L_x_2138:
[----:B------:R-:W-:Y:S04]  /*12e10*/  STG.E.U8 desc[UR36][R2.64], R19 ;  /* 0x0000001302007986 */ /* 0x000fe8000c101124 */
[----:B------:R-:W-:Y:S01]  /*12e20*/  STG.E.U8 desc[UR36][R2.64+0x1], R16 ;  /* 0x0000011002007986 */ /* 0x000fe2000c101124 */
[----:B------:R-:W-:Y:S05]  /*12e30*/  EXIT ;  /* 0x000000000000794d */ /* 0x000fea0003800000 */
.L_x_2141:
        /* <DEDUP_REMOVED lines=12> */
.L_x_7765:


//--------------------- .text._ZN2at6native13reduce_kernelILi128ELi4ENS0_8ReduceOpIdNS0_14func_wrapper_tIbZZZNS0_14or_kernel_cudaERNS_14TensorIteratorEENKUlvE_clEvENKUlvE4_clEvEUlbdE_EEjbLi4ELi4EEEEEvT1_ --------------------------
	.section	.text._ZN2at6native13reduce_kernelILi128ELi4ENS0_8ReduceOpIdNS0_14func_wrapper_tIbZZZNS0_14or_kernel_cudaERNS_14TensorIteratorEENKUlvE_clEvENKUlvE4_clEvEUlbdE_EEjbLi4ELi4EEEEEvT1_,"ax",@progbits
	.align	128
        .global         _ZN2at6native13reduce_kernelILi128ELi4ENS0_8ReduceOpIdNS0_14func_wrapper_tIbZZZNS0_14or_kernel_cudaERNS_14TensorIteratorEENKUlvE_clEvENKUlvE4_clEvEUlbdE_EEjbLi4ELi4EEEEEvT1_
        .type           _ZN2at6native13reduce_kernelILi128ELi4ENS0_8ReduceOpIdNS0_14func_wrapper_tIbZZZNS0_14or_kernel_cudaERNS_14TensorIteratorEENKUlvE_clEvENKUlvE4_clEvEUlbdE_EEjbLi4ELi4EEEEEvT1_,@function
        .size           _ZN2at6native13reduce_kernelILi128ELi4ENS0_8ReduceOpIdNS0_14func_wrapper_tIbZZZNS0_14or_kernel_cudaERNS_14TensorIteratorEENKUlvE_clEvENKUlvE4_clEvEUlbdE_EEjbLi4ELi4EEEEEvT1_,(.L_x_7766 - _ZN2at6native13reduce_kernelILi128ELi4ENS0_8ReduceOpIdNS0_14func_wrapper_tIbZZZNS0_14or_kernel_cudaERNS_14TensorIteratorEENKUlvE_clEvENKUlvE4_clEvEUlbdE_EEjbLi4ELi4EEEEEvT1_)
        .other          _ZN2at6native13reduce_kernelILi128ELi4ENS0_8ReduceOpIdNS0_14func_wrapper_tIbZZZNS0_14or_kernel_cudaERNS_14TensorIteratorEENKUlvE_clEvENKUlvE4_clEvEUlbdE_EEjbLi4ELi4EEEEEvT1_,@"STO_CUDA_ENTRY STV_DEFAULT"
_ZN2at6native13reduce_kernelILi128ELi4ENS0_8ReduceOpIdNS0_14func_wrapper_tIbZZZNS0_14or_kernel_cudaERNS_14TensorIteratorEENKUlvE_clEvENKUlvE4_clEvEUlbdE_EEjbLi4ELi4EEEEEvT1_:
.text._ZN2at6native13reduce_kernelILi128ELi4ENS0_8ReduceOpIdNS0_14func_wrapper_tIbZZZNS0_14or_kernel_cudaERNS_14TensorIteratorEENKUlvE_clEvENKUlvE4_clEvEUlbdE_EEjbLi4ELi4EEEEEvT1_:
        /* <DEDUP_REMOVED lines=296> */
.L_x_2142:
        /* <DEDUP_REMOVED lines=10> */
[----:B-1----:R-:W-:-:S05]  /*1320*/  IADD3 R54, P0, PT, R52, UR4, RZ ;  /* 0x0000000434367c10 */ /* 0x002fca000ff1e0ff */
[----:B------:R-:W-:Y:S02]  /*1330*/  IMAD.X R55, RZ, RZ, UR5, P0 ;  /* 0x00000005ff377e24 */ /* 0x000fe400080e06ff */
[----:B------:R-:W-:-:S03]  /*1340*/  IMAD.MOV.U32 R16, RZ, RZ, R54 ;  /* 0x000000ffff107224 */ /* 0x000fc600078e0036 */
[----:B------:R-:W-:Y:S01]  /*1350*/  MOV R17, R55 ;  /* 0x0000003700117202 */ /* 0x000fe20000000f00 */
        /* <DEDUP_REMOVED lines=17> */
.L_x_2146:
        /* <DEDUP_REMOVED lines=32> */
.L_x_2150:
[----:B------:R-:W-:Y:S05]  /*1670*/  BSYNC.RECONVERGENT B1 ;  /* 0x0000000000017941 */ /* 0x000fea0003800200 */
.L_x_2149:
[----:B------:R-:W0:Y:S01]  /*1680*/  LDC R0, c[0x0][0x388] ;  /* 0x0000e200ff007b82 */ /* 0x000e220000000800 */
[----:B------:R-:W-:-:S05]  /*1690*/  IADD3 R16, P0, PT, R16, 0x20, RZ ;  /* 0x0000002010107810 */ /* 0x000fca0007f1e0ff */
[----:B------:R-:W-:Y:S01]  /*16a0*/  IMAD.X R17, RZ, RZ, R17, P0 ;  /* 0x000000ffff117224 */ /* 0x000fe200000e0611 */
[----:B0-----:R-:W-:-:S07]  /*16b0*/  IADD3 R0, PT, PT, R7, -0x4, R0 ;  /* 0xfffffffc07007810 */ /* 0x001fce0007ffe000 */
.L_x_2148:
[----:B------:R-:W-:Y:S05]  /*16c0*/  BSYNC.RECONVERGENT B0 ;  /* 0x0000000000007941 */ /* 0x000fea0003800200 */
.L_x_2147:
        /* <DEDUP_REMOVED lines=17> */
.L_x_2154:
[C---:B------:R-:W-:Y:S01]  /*17e0*/  IMAD.WIDE.U32 R2, R13.reuse, 0x20, R16 ;  /* 0x000000200d027825 */ /* 0x040fe200078e0010 */
[----:B------:R-:W0:Y:S04]  /*17f0*/  LDCU UR4, c[0x0][0x390] ;  /* 0x00007200ff0477ac */ /* 0x000e280008000800 */
        /* <DEDUP_REMOVED lines=10> */
.L_x_2153:
[----:B------:R-:W-:Y:S02]  /*18a0*/  SEL R5, RZ, 0x1, !P3 ;  /* 0x00000001ff057807 */ /* 0x000fe40005800000 */
[----:B------:R-:W-:Y:S02]  /*18b0*/  SEL R3, RZ, 0x1, !P2 ;  /* 0x00000001ff037807 */ /* 0x000fe40005000000 */
[----:B------:R-:W-:Y:S02]  /*18c0*/  SEL R2, RZ, 0x1, !P1 ;  /* 0x00000001ff027807 */ /* 0x000fe40004800000 */
[----:B------:R-:W-:-:S07]  /*18d0*/  SEL R4, RZ, 0x1, !P0 ;  /* 0x00000001ff047807 */ /* 0x000fce0004000000 */
.L_x_2152:
[----:B------:R-:W-:Y:S05]  /*18e0*/  BSYNC.RECONVERGENT B0 ;  /* 0x0000000000007941 */ /* 0x000fea0003800200 */
.L_x_2151:
        /* <DEDUP_REMOVED lines=16> */
.L_x_2156:
[----:B------:R-:W-:Y:S05]  /*19f0*/  BSYNC.RECONVERGENT B0 ;  /* 0x0000000000007941 */ /* 0x000fea0003800200 */
.L_x_2155:
[----:B------:R-:W-:Y:S02]  /*1a00*/  LOP3.LUT R3, R2, R5, R3, 0xfe, !PT ;  /* 0x0000000502037212 */ /* 0x000fe400078efe03 */
[----:B------:R-:W-:Y:S02]  /*1a10*/  PLOP3.LUT P1, PT, PT, PT, PT, 0x8, 0x80 ;  /* 0x000000000080781c */ /* 0x000fe40003f2e170 */
[----:B------:R-:W-:Y:S02]  /*1a20*/  PLOP3.LUT P2, PT, PT, PT, PT, 0x8, 0x80 ;  /* 0x000000000080781c */ /* 0x000fe40003f4e170 */
[----:B------:R-:W-:Y:S02]  /*1a30*/  LOP3.LUT P0, RZ, R3, 0xff, R4, 0xc8, !PT ;  /* 0x000000ff03ff7812 */ /* 0x000fe4000780c804 */
[----:B------:R-:W-:Y:S01]  /*1a40*/  PLOP3.LUT P3, PT, PT, PT, PT, 0x8, 0x80 ;  /* 0x000000000080781c */ /* 0x000fe20003f6e170 */
[----:B------:R-:W-:-:S12]  /*1a50*/  BRA `(.L_x_2157) ;  /* 0x000000c800307947 */ /* 0x000fd80003800000 */
.L_x_2145:
        /* <DEDUP_REMOVED lines=56> */
.L_x_2162:
[--C-:B------:R-:W-:Y:S01]  /*1de0*/  IMAD.IADD R5, R3, 0x1, R0.reuse ;  /* 0x0000000103057824 */ /* 0x100fe200078e0200 */
[----:B------:R-:W-:Y:S02]  /*1df0*/  SHF.R.U32.HI R9, RZ, 0x2, R3 ;  /* 0x00000002ff097819 */ /* 0x000fe40000011603 */
[----:B------:R-:W-:Y:S01]  /*1e00*/  P2R R7, PR, RZ, 0x1 ;  /* 0x00000001ff077803 */ /* 0x000fe20000000000 */
[----:B------:R-:W-:Y:S01]  /*1e10*/  IMAD.IADD R3, R5, 0x1, R0 ;  /* 0x0000000105037824 */ /* 0x000fe200078e0200 */
[----:B------:R-:W-:Y:S01]  /*1e20*/  SHF.R.U32.HI R21, RZ, 0x2, R5 ;  /* 0x00000002ff157819 */ /* 0x000fe20000011605 */
[----:B------:R-:W-:Y:S01]  /*1e30*/  IMAD.WIDE.U32 R8, R9, 0x20, R16 ;  /* 0x0000002009087825 */ /* 0x000fe200078e0010 */
[C---:B------:R-:W-:Y:S02]  /*1e40*/  LOP3.LUT P0, RZ, R4.reuse, 0x100, RZ, 0xc0, !PT ;  /* 0x0000010004ff7812 */ /* 0x040fe4000780c0ff */
[----:B------:R-:W-:Y:S01]  /*1e50*/  SHF.R.U32.HI R29, RZ, 0x2, R3 ;  /* 0x00000002ff1d7819 */ /* 0x000fe20000011603 */
[----:B------:R-:W-:Y:S01]  /*1e60*/  IMAD.WIDE.U32 R20, R21, 0x20, R16 ;  /* 0x0000002015147825 */ /* 0x000fe200078e0010 */
[----:B------:R-:W-:Y:S01]  /*1e70*/  P2R R48, PR, RZ, 0x1 ;  /* 0x00000001ff307803 */ /* 0x000fe20000000000 */
[----:B------:R-:W2:Y:S01]  /*1e80*/  LDG.E.ENL2.256 R8, R12, desc[UR36][R8.64] ;  /* 0xfe000024080c797e */ /* 0x000ea20008121908 */
[C---:B------:R-:W-:Y:S01]  /*1e90*/  LOP3.LUT P0, RZ, R4.reuse, 0x80, RZ, 0xc0, !PT ;  /* 0x0000008004ff7812 */ /* 0x040fe2000780c0ff */
[----:B------:R-:W-:Y:S01]  /*1ea0*/  IMAD.IADD R3, R3, 0x1, R0 ;  /* 0x0000000103037824 */ /* 0x000fe200078e0200 */
[----:B------:R-:W-:Y:S01]  /*1eb0*/  LOP3.LUT P6, RZ, R4, 0x200, RZ, 0xc0, !PT ;  /* 0x0000020004ff7812 */ /* 0x000fe200078cc0ff */
[----:B------:R-:W3:Y:S01]  /*1ec0*/  LDG.E.ENL2.256 R20, R24, desc[UR36][R20.64] ;  /* 0xfe0000241418797e */ /* 0x000ee20008121914 */
[----:B------:R-:W-:Y:S01]  /*1ed0*/  IMAD.WIDE.U32 R28, R29, 0x20, R16 ;  /* 0x000000201d1c7825 */ /* 0x000fe200078e0010 */
[----:B------:R-:W-:-:S02]  /*1ee0*/  P2R R2, PR, RZ, 0x1 ;  /* 0x00000001ff027803 */ /* 0x000fc40000000000 */
[----:B------:R-:W-:Y:S02]  /*1ef0*/  SHF.R.U32.HI R37, RZ, 0x2, R3 ;  /* 0x00000002ff257819 */ /* 0x000fe40000011603 */
[C---:B------:R-:W-:Y:S01]  /*1f00*/  LOP3.LUT P0, RZ, R4.reuse, 0x40, RZ, 0xc0, !PT ;  /* 0x0000004004ff7812 */ /* 0x040fe2000780c0ff */
[----:B------:R-:W4:Y:S02]  /*1f10*/  LDG.E.ENL2.256 R32, R28, desc[UR36][R28.64] ;  /* 0xfe0000241c1c797e */ /* 0x000f240008121920 */
[----:B------:R-:W-:Y:S01]  /*1f20*/  IMAD.WIDE.U32 R36, R37, 0x20, R16 ;  /* 0x0000002025247825 */ /* 0x000fe200078e0010 */
[----:B------:R-:W-:Y:S02]  /*1f30*/  P2R R45, PR, RZ, 0x1 ;  /* 0x00000001ff2d7803 */ /* 0x000fe40000000000 */
[----:B------:R-:W-:-:S03]  /*1f40*/  LOP3.LUT P0, RZ, R4, 0x20, RZ, 0xc0, !PT ;  /* 0x0000002004ff7812 */ /* 0x000fc6000780c0ff */
[----:B------:R-:W5:Y:S01]  /*1f50*/  LDG.E.ENL2.256 R40, R36, desc[UR36][R36.64] ;  /* 0xfe0000242424797e */ /* 0x000f620008121928 */
[----:B------:R-:W-:Y:S02]  /*1f60*/  P2R R46, PR, RZ, 0x1 ;  /* 0x00000001ff2e7803 */ /* 0x000fe40000000000 */
[----:B------:R-:W-:-:S04]  /*1f70*/  LOP3.LUT P0, RZ, R4, 0x10, RZ, 0xc0, !PT ;  /* 0x0000001004ff7812 */ /* 0x000fc8000780c0ff */
[----:B------:R-:W-:Y:S02]  /*1f80*/  P2R R47, PR, RZ, 0x1 ;  /* 0x00000001ff2f7803 */ /* 0x000fe40000000000 */
[----:B------:R-:W-:-:S04]  /*1f90*/  LOP3.LUT P0, RZ, R4, 0x8, RZ, 0xc0, !PT ;  /* 0x0000000804ff7812 */ /* 0x000fc8000780c0ff */
[----:B------:R-:W-:Y:S02]  /*1fa0*/  P2R R18, PR, RZ, 0x1 ;  /* 0x00000001ff127803 */ /* 0x000fe40000000000 */
[----:B------:R-:W-:-:S04]  /*1fb0*/  LOP3.LUT P0, RZ, R4, 0x4, RZ, 0xc0, !PT ;  /* 0x0000000404ff7812 */ /* 0x000fc8000780c0ff */
[----:B------:R-:W-:Y:S02]  /*1fc0*/  P2R R19, PR, RZ, 0x1 ;  /* 0x00000001ff137803 */ /* 0x000fe40000000000 */
[----:B------:R-:W-:-:S04]  /*1fd0*/  LOP3.LUT P0, RZ, R4, 0x2, RZ, 0xc0, !PT ;  /* 0x0000000204ff7812 */ /* 0x000fc8000780c0ff */
[----:B------:R-:W-:Y:S02]  /*1fe0*/  P2R R44, PR, RZ, 0x1 ;  /* 0x00000001ff2c7803 */ /* 0x000fe40000000000 */
[C---:B------:R-:W-:Y:S02]  /*1ff0*/  LOP3.LUT P0, RZ, R4.reuse, 0x1, RZ, 0xc0, !PT ;  /* 0x0000000104ff7812 */ /* 0x040fe4000780c0ff */
[----:B------:R-:W-:-:S11]  /*2000*/  LOP3.LUT R4, R4, 0xfffffffe, RZ, 0xc0, !PT ;  /* 0xfffffffe04047812 */ /* 0x000fd600078ec0ff */
[----:B---3--:R-:W-:-:S14]  /*2010*/  DSETP.NEU.OR P0, PT, R26, RZ, P0 ;  /* 0x000000ff1a00722a */ /* 0x008fdc000070d400 */
[----:B------:R-:W-:Y:S02]  /*2020*/  @P0 LOP3.LUT R4, R4, 0x1, RZ, 0xfc, !PT ;  /* 0x0000000104040812 */ /* 0x000fe400078efcff */
[----:B------:R-:W-:Y:S02]  /*2030*/  ISETP.NE.AND P0, PT, R44, RZ, PT ;  /* 0x000000ff2c00720c */ /* 0x000fe40003f05270 */
[----:B------:R-:W-:-:S11]  /*2040*/  LOP3.LUT R4, R4, 0xfffffffd, RZ, 0xc0, !PT ;  /* 0xfffffffd04047812 */ /* 0x000fd600078ec0ff */
[----:B------:R-:W-:-:S14]  /*2050*/  DSETP.NEU.OR P0, PT, R20, RZ, P0 ;  /* 0x000000ff1400722a */ /* 0x000fdc000070d400 */
[----:B------:R-:W-:Y:S02]  /*2060*/  @P0 LOP3.LUT R4, R4, 0x2, RZ, 0xfc, !PT ;  /* 0x0000000204040812 */ /* 0x000fe400078efcff */
[----:B------:R-:W-:Y:S02]  /*2070*/  ISETP.NE.AND P0, PT, R19, RZ, PT ;  /* 0x000000ff1300720c */ /* 0x000fe40003f05270 */
[----:B------:R-:W-:-:S11]  /*2080*/  LOP3.LUT R4, R4, 0xfffffffb, RZ, 0xc0, !PT ;  /* 0xfffffffb04047812 */ /* 0x000fd600078ec0ff */
[----:B------:R-:W-:-:S14]  /*2090*/  DSETP.NEU.OR P0, PT, R22, RZ, P0 ;  /* 0x000000ff1600722a */ /* 0x000fdc000070d400 */
[----:B------:R-:W-:Y:S02]  /*20a0*/  @P0 LOP3.LUT R4, R4, 0x4, RZ, 0xfc, !PT ;  /* 0x0000000404040812 */ /* 0x000fe400078efcff */
[----:B------:R-:W-:Y:S02]  /*20b0*/  ISETP.NE.AND P0, PT, R18, RZ, PT ;  /* 0x000000ff1200720c */ /* 0x000fe40003f05270 */
[----:B------:R-:W-:-:S11]  /*20c0*/  LOP3.LUT R4, R4, 0xfffffff7, RZ, 0xc0, !PT ;  /* 0xfffffff704047812 */ /* 0x000fd600078ec0ff */
[----:B----4-:R-:W-:-:S14]  /*20d0*/  DSETP.NEU.OR P0, PT, R28, RZ, P0 ;  /* 0x000000ff1c00722a */ /* 0x010fdc000070d400 */
        /* <DEDUP_REMOVED lines=15> */
[----:B-----5:R-:W-:-:S14]  /*21d0*/  DSETP.NEU.OR P0, PT, R36, RZ, P0 ;  /* 0x000000ff2400722a */ /* 0x020fdc000070d400 */
[----:B------:R-:W-:Y:S02]  /*21e0*/  @P0 LOP3.LUT R4, R4, 0x80, RZ, 0xfc, !PT ;  /* 0x0000008004040812 */ /* 0x000fe400078efcff */
[----:B------:R-:W-:Y:S01]  /*21f0*/  ISETP.NE.AND P0, PT, R48, RZ, PT ;  /* 0x000000ff3000720c */ /* 0x000fe20003f05270 */
[----:B------:R-:W-:Y:S01]  /*2200*/  DSETP.NEU.OR P6, PT, R40, RZ, P6 ;  /* 0x000000ff2800722a */ /* 0x000fe200037cd400 */
[----:B------:R-:W-:-:S11]  /*2210*/  LOP3.LUT R4, R4, 0xfffffeff, RZ, 0xc0, !PT ;  /* 0xfffffeff04047812 */ /* 0x000fd600078ec0ff */
[----:B------:R-:W-:-:S14]  /*2220*/  DSETP.NEU.OR P0, PT, R38, RZ, P0 ;  /* 0x000000ff2600722a */ /* 0x000fdc000070d400 */
[----:B------:R-:W-:-:S04]  /*2230*/  @P0 LOP3.LUT R4, R4, 0x100, RZ, 0xfc, !PT ;  /* 0x0000010004040812 */ /* 0x000fc800078efcff */
[----:B------:R-:W-:-:S04]  /*2240*/  LOP3.LUT R4, R4, 0xfffffdff, RZ, 0xc0, !PT ;  /* 0xfffffdff04047812 */ /* 0x000fc800078ec0ff */
        /* <DEDUP_REMOVED lines=45> */
[----:B------:R-:W-:-:S09]  /*2520*/  IADD3 R3, PT, PT, R3, R0, RZ ;  /* 0x0000000003037210 */ /* 0x000fd20007ffe0ff */
[----:B------:R-:W-:Y:S01]  /*2530*/  @P6 LOP3.LUT R4, R4, 0x800, RZ, 0xfc, !PT ;  /* 0x0000080004046812 */ /* 0x000fe200078efcff */
[----:B------:R-:W-:Y:S01]  /*2540*/  DSETP.NEU.AND P6, PT, R42, RZ, PT ;  /* 0x000000ff2a00722a */ /* 0x000fe20003fcd000 */
[----:B------:R-:W-:Y:S02]  /*2550*/  IMAD R5, R0, 0x3, R3 ;  /* 0x0000000300057824 */ /* 0x000fe400078e0203 */
        /* <DEDUP_REMOVED lines=12> */
.L_x_2161:
[----:B------:R-:W-:Y:S02]  /*2620*/  P2R R8, PR, RZ, 0x1 ;  /* 0x00000001ff087803 */ /* 0x000fe40000000000 */
[C---:B------:R-:W-:Y:S02]  /*2630*/  LOP3.LUT P0, RZ, R4.reuse, 0x8, RZ, 0xc0, !PT ;  /* 0x0000000804ff7812 */ /* 0x040fe4000780c0ff */
[----:B------:R-:W-:Y:S02]  /*2640*/  SEL R25, RZ, 0x1, !P1 ;  /* 0x00000001ff197807 */ /* 0x000fe40004800000 */
[----:B------:R-:W-:Y:S02]  /*2650*/  P2R R7, PR, RZ, 0x1 ;  /* 0x00000001ff077803 */ /* 0x000fe40000000000 */
[C---:B------:R-:W-:Y:S02]  /*2660*/  LOP3.LUT P0, RZ, R4.reuse, 0x4, RZ, 0xc0, !PT ;  /* 0x0000000404ff7812 */ /* 0x040fe4000780c0ff */
[----:B------:R-:W-:-:S02]  /*2670*/  LOP3.LUT P1, RZ, R4, 0x10, RZ, 0xc0, !PT ;  /* 0x0000001004ff7812 */ /* 0x000fc4000782c0ff */
[----:B------:R-:W-:Y:S02]  /*2680*/  P2R R5, PR, RZ, 0x1 ;  /* 0x00000001ff057803 */ /* 0x000fe40000000000 */
[C---:B------:R-:W-:Y:S02]  /*2690*/  LOP3.LUT P0, RZ, R4.reuse, 0x2, RZ, 0xc0, !PT ;  /* 0x0000000204ff7812 */ /* 0x040fe4000780c0ff */
[----:B------:R-:W-:Y:S02]  /*26a0*/  SEL R21, RZ, 0x1, !P1 ;  /* 0x00000001ff157807 */ /* 0x000fe40004800000 */
[----:B------:R-:W-:Y:S02]  /*26b0*/  P2R R2, PR, RZ, 0x1 ;  /* 0x00000001ff027803 */ /* 0x000fe40000000000 */
[C---:B------:R-:W-:Y:S02]  /*26c0*/  LOP3.LUT P0, RZ, R4.reuse, 0x1, RZ, 0xc0, !PT ;  /* 0x0000000104ff7812 */ /* 0x040fe4000780c0ff */
        /* <DEDUP_REMOVED lines=14> */
[----:B------:R-:W-:Y:S02]  /*27b0*/  SEL R27, RZ, 0x1, !P2 ;  /* 0x00000001ff1b7807 */ /* 0x000fe40005000000 */
[----:B------:R-:W-:Y:S02]  /*27c0*/  SEL R7, RZ, 0x1, !P5 ;  /* 0x00000001ff077807 */ /* 0x000fe40006800000 */
[----:B------:R-:W-:Y:S02]  /*27d0*/  SEL R5, RZ, 0x1, !P6 ;  /* 0x00000001ff057807 */ /* 0x000fe40007000000 */
[----:B------:R-:W-:Y:S02]  /*27e0*/  SEL R2, RZ, 0x1, !P0 ;  /* 0x00000001ff027807 */ /* 0x000fe40004000000 */
[----:B------:R-:W-:-:S02]  /*27f0*/  LOP3.LUT P4, RZ, R4, 0x80, RZ, 0xc0, !PT ;  /* 0x0000008004ff7812 */ /* 0x000fc4000788c0ff */
[C---:B------:R-:W-:Y:S02]  /*2800*/  LOP3.LUT P3, RZ, R4.reuse, 0x40, RZ, 0xc0, !PT ;  /* 0x0000004004ff7812 */ /* 0x040fe4000786c0ff */
[C---:B------:R-:W-:Y:S02]  /*2810*/  LOP3.LUT P2, RZ, R4.reuse, 0x20, RZ, 0xc0, !PT ;  /* 0x0000002004ff7812 */ /* 0x040fe4000784c0ff */
[C---:B------:R-:W-:Y:S02]  /*2820*/  LOP3.LUT P5, RZ, R4.reuse, 0x1000000, RZ, 0xc0, !PT ;  /* 0x0100000004ff7812 */ /* 0x040fe400078ac0ff */
[C---:B------:R-:W-:Y:S02]  /*2830*/  LOP3.LUT P6, RZ, R4.reuse, 0x800000, RZ, 0xc0, !PT ;  /* 0x0080000004ff7812 */ /* 0x040fe400078cc0ff */
[C---:B------:R-:W-:Y:S02]  /*2840*/  LOP3.LUT P0, RZ, R4.reuse, 0x200000, RZ, 0xc0, !PT ;  /* 0x0020000004ff7812 */ /* 0x040fe4000780c0ff */
[----:B------:R-:W-:-:S02]  /*2850*/  LOP3.LUT R4, R4, 0xfffffff7, RZ, 0xc0, !PT ;  /* 0xfffffff704047812 */ /* 0x000fc400078ec0ff */
[----:B------:R-:W-:Y:S02]  /*2860*/  SEL R20, RZ, 0x1, !P2 ;  /* 0x00000001ff147807 */ /* 0x000fe40005000000 */
[----:B------:R-:W-:Y:S02]  /*2870*/  @P1 LOP3.LUT R4, R4, 0x8, RZ, 0xfc, !PT ;  /* 0x0000000804041812 */ /* 0x000fe400078efcff */
[----:B------:R-:W-:Y:S02]  /*2880*/  SEL R19, RZ, 0x1, !P3 ;  /* 0x00000001ff137807 */ /* 0x000fe40005800000 */
[C---:B------:R-:W-:Y:S02]  /*2890*/  LOP3.LUT P1, RZ, R4.reuse, 0x100000, RZ, 0xc0, !PT ;  /* 0x0010000004ff7812 */ /* 0x040fe4000782c0ff */
[----:B------:R-:W-:Y:S02]  /*28a0*/  LOP3.LUT R4, R4, 0xfffffdff, RZ, 0xc0, !PT ;  /* 0xfffffdff04047812 */ /* 0x000fe400078ec0ff */
[----:B------:R-:W-:-:S02]  /*28b0*/  SEL R18, RZ, 0x1, !P4 ;  /* 0x00000001ff127807 */ /* 0x000fc40006000000 */
[----:B------:R-:W-:-:S04]  /*28c0*/  @P0 LOP3.LUT R4, R4, 0x200, RZ, 0xfc, !PT ;  /* 0x0000020004040812 */ /* 0x000fc800078efcff */
[C---:B------:R-:W-:Y:S02]  /*28d0*/  LOP3.LUT P0, RZ, R4.reuse, 0x80000, RZ, 0xc0, !PT ;  /* 0x0008000004ff7812 */ /* 0x040fe4000780c0ff */
[----:B------:R-:W-:-:S04]  /*28e0*/  LOP3.LUT R4, R4, 0xffffffef, RZ, 0xc0, !PT ;  /* 0xffffffef04047812 */ /* 0x000fc800078ec0ff */
        /* <DEDUP_REMOVED lines=26> */
[----:B------:R-:W-:-:S13]  /*2a90*/  LOP3.LUT P2, RZ, R4, 0x2000000, RZ, 0xc0, !PT ;  /* 0x0200000004ff7812 */ /* 0x000fda000784c0ff */
.L_x_2160:
[----:B------:R-:W-:Y:S05]  /*2aa0*/  BSYNC.RECONVERGENT B0 ;  /* 0x0000000000007941 */ /* 0x000fea0003800200 */
.L_x_2159:
[----:B------:R-:W-:Y:S01]  /*2ab0*/  ISETP.GE.U32.AND P3, PT, R3, R6, PT ;  /* 0x000000060300720c */ /* 0x000fe20003f66070 */
[----:B------:R-:W-:-:S12]  /*2ac0*/  BSSY.RECONVERGENT B0, `(.L_x_2163) ;  /* 0x0000042000007945 */ /* 0x000fd80003800200 */
[----:B------:R-:W-:Y:S05]  /*2ad0*/  @P3 BRA `(.L_x_2164) ;  /* 0x0000000400003947 */ /* 0x000fea0003800000 */
[----:B------:R-:W-:-:S05]  /*2ae0*/  SHF.R.U32.HI R9, RZ, 0x2, R3 ;  /* 0x00000002ff097819 */ /* 0x000fca0000011603 */
[----:B------:R-:W-:-:S06]  /*2af0*/  IMAD.WIDE.U32 R8, R9, 0x20, R16 ;  /* 0x0000002009087825 */ /* 0x000fcc00078e0010 */
[----:B------:R-:W2:Y:S01]  /*2b00*/  LDG.E.ENL2.256 R12, R8, desc[UR36][R8.64] ;  /* 0xfe0000240808797e */ /* 0x000ea2000812190c */
[----:B------:R-:W-:Y:S01]  /*2b10*/  IMAD.IADD R31, R3, 0x1, R0 ;  /* 0x00000001031f7824 */ /* 0x000fe200078e0200 */
[----:B------:R-:W-:Y:S01]  /*2b20*/  LOP3.LUT R4, R4, 0xfffffff7, RZ, 0xc0, !PT ;  /* 0xfffffff704047812 */ /* 0x000fe200078ec0ff */
[----:B--2---:R-:W-:Y:S02]  /*2b30*/  DSETP.NEU.AND P4, PT, R14, RZ, PT ;  /* 0x000000ff0e00722a */ /* 0x004fe40003f8d000 */
[----:B------:R-:W-:Y:S02]  /*2b40*/  DSETP.NEU.AND P2, PT, R8, RZ, PT ;  /* 0x000000ff0800722a */ /* 0x000fe40003f4d000 */
[----:B------:R-:W-:Y:S02]  /*2b50*/  DSETP.NEU.AND P5, PT, R10, RZ, PT ;  /* 0x000000ff0a00722a */ /* 0x000fe40003fad000 */
[----:B------:R-:W-:-:S08]  /*2b60*/  DSETP.NEU.AND P6, PT, R12, RZ, PT ;  /* 0x000000ff0c00722a */ /* 0x000fd00003fcd000 */
[----:B------:R-:W-:Y:S02]  /*2b70*/  @P4 LOP3.LUT R4, R4, 0x8, RZ, 0xfc, !PT ;  /* 0x0000000804044812 */ /* 0x000fe400078efcff */
[----:B------:R-:W-:-:S13]  /*2b80*/  ISETP.GE.U32.AND P4, PT, R31, R6, PT ;  /* 0x000000061f00720c */ /* 0x000fda0003f86070 */
[----:B------:R-:W-:Y:S05]  /*2b90*/  @P4 BRA `(.L_x_2164) ;  /* 0x0000000000d04947 */ /* 0x000fea0003800000 */
[----:B------:R-:W-:-:S05]  /*2ba0*/  SHF.R.U32.HI R9, RZ, 0x2, R31 ;  /* 0x00000002ff097819 */ /* 0x000fca000001161f */
[----:B------:R-:W-:-:S06]  /*2bb0*/  IMAD.WIDE.U32 R8, R9, 0x20, R16 ;  /* 0x0000002009087825 */ /* 0x000fcc00078e0010 */
[----:B------:R-:W2:Y:S01]  /*2bc0*/  LDG.E.ENL2.256 R12, R8, desc[UR36][R8.64] ;  /* 0xfe0000240808797e */ /* 0x000ea2000812190c */
[----:B------:R-:W-:Y:S01]  /*2bd0*/  LOP3.LUT R4, R4, 0xfffffdff, RZ, 0xc0, !PT ;  /* 0xfffffdff04047812 */ /* 0x000fe200078ec0ff */
[----:B------:R-:W-:Y:S01]  /*2be0*/  IMAD.IADD R31, R31, 0x1, R0 ;  /* 0x000000011f1f7824 */ /* 0x000fe200078e0200 */
[----:B--2---:R-:W-:-:S14]  /*2bf0*/  DSETP.NEU.AND P4, PT, R8, RZ, PT ;  /* 0x000000ff0800722a */ /* 0x004fdc0003f8d000 */
        /* <DEDUP_REMOVED lines=11> */
[----:B------:R-:W-:Y:S05]  /*2cb0*/  @P4 BRA `(.L_x_2164) ;  /* 0x0000000000884947 */ /* 0x000fea0003800000 */
[----:B------:R-:W-:Y:S01]  /*2cc0*/  IMAD.IADD R33, R31, 0x1, R0 ;  /* 0x000000011f217824 */ /* 0x000fe200078e0200 */
[----:B------:R-:W-:Y:S02]  /*2cd0*/  P2R R34, PR, RZ, 0x8 ;  /* 0x00000008ff227803 */ /* 0x000fe40000000000 */
[C---:B------:R-:W-:Y:S02]  /*2ce0*/  LOP3.LUT P3, RZ, R4.reuse, 0x2, RZ, 0xc0, !PT ;  /* 0x0000000204ff7812 */ /* 0x040fe4000786c0ff */
[----:B------:R-:W-:Y:S02]  /*2cf0*/  ISETP.GE.U32.AND P4, PT, R33, R6, PT ;  /* 0x000000062100720c */ /* 0x000fe40003f86070 */
[----:B------:R-:W-:Y:S02]  /*2d00*/  P2R R35, PR, RZ, 0x4 ;  /* 0x00000004ff237803 */ /* 0x000fe40000000000 */
[----:B------:R-:W-:-:S09]  /*2d10*/  LOP3.LUT P2, RZ, R4, 0x1, RZ, 0xc0, !PT ;  /* 0x0000000104ff7812 */ /* 0x000fd2000784c0ff */
[----:B------:R-:W-:-:S05]  /*2d20*/  @!P4 SHF.R.U32.HI R33, RZ, 0x2, R33 ;  /* 0x00000002ff21c819 */ /* 0x000fca0000011621 */
[----:B------:R-:W-:-:S05]  /*2d30*/  @!P4 IMAD.WIDE.U32 R32, R33, 0x20, R16 ;  /* 0x000000202120c825 */ /* 0x000fca00078e0010 */
[----:B------:R-:W2:Y:S01]  /*2d40*/  @!P4 LDG.E.ENL2.256 R12, R8, desc[UR36][R32.64] ;  /* 0xfe0000242008c97e */ /* 0x000ea2000812190c */
[----:B------:R-:W-:Y:S01]  /*2d50*/  LOP3.LUT R4, R4, 0xfffffffd, RZ, 0xc0, !PT ;  /* 0xfffffffd04047812 */ /* 0x000fe200078ec0ff */
[----:B--2---:R-:W-:Y:S01]  /*2d60*/  @!P4 DSETP.NEU.AND P3, PT, R8, RZ, PT ;  /* 0x000000ff0800c22a */ /* 0x004fe20003f6d000 */
[----:B------:R-:W-:Y:S01]  /*2d70*/  SHF.R.U32.HI R9, RZ, 0x2, R31 ;  /* 0x00000002ff097819 */ /* 0x000fe2000001161f */
[----:B------:R-:W-:Y:S02]  /*2d80*/  @!P4 DSETP.NEU.AND P2, PT, R10, RZ, PT ;  /* 0x000000ff0a00c22a */ /* 0x000fe40003f4d000 */
[----:B------:R-:W-:Y:S02]  /*2d90*/  @!P4 DSETP.NEU.AND P0, PT, R12, RZ, PT ;  /* 0x000000ff0c00c22a */ /* 0x000fe40003f0d000 */
[----:B------:R-:W-:Y:S01]  /*2da0*/  IMAD.WIDE.U32 R8, R9, 0x20, R16 ;  /* 0x0000002009087825 */ /* 0x000fe200078e0010 */
[----:B------:R-:W-:-:S05]  /*2db0*/  @!P4 DSETP.NEU.AND P1, PT, R14, RZ, PT ;  /* 0x000000ff0e00c22a */ /* 0x000fca0003f2d000 */
[----:B------:R-:W2:Y:S02]  /*2dc0*/  LDG.E.ENL2.256 R12, R8, desc[UR36][R8.64] ;  /* 0xfe0000240808797e */ /* 0x000ea4000812190c */
[----:B------:R-:W-:Y:S02]  /*2dd0*/  @P3 LOP3.LUT R4, R4, 0x2, RZ, 0xfc, !PT ;  /* 0x0000000204043812 */ /* 0x000fe400078efcff */
[----:B------:R-:W-:Y:S02]  /*2de0*/  ISETP.NE.AND P3, PT, R34, RZ, PT ;  /* 0x000000ff2200720c */ /* 0x000fe40003f65270 */
[----:B------:R-:W-:-:S04]  /*2df0*/  LOP3.LUT R4, R4, 0xfffffffe, RZ, 0xc0, !PT ;  /* 0xfffffffe04047812 */ /* 0x000fc800078ec0ff */
[----:B------:R-:W-:Y:S02]  /*2e00*/  @P2 LOP3.LUT R4, R4, 0x1, RZ, 0xfc, !PT ;  /* 0x0000000104042812 */ /* 0x000fe400078efcff */
[----:B------:R-:W-:Y:S02]  /*2e10*/  ISETP.NE.AND P2, PT, R35, RZ, PT ;  /* 0x000000ff2300720c */ /* 0x000fe40003f45270 */
[----:B------:R-:W-:Y:S01]  /*2e20*/  LOP3.LUT R4, R4, 0xfffdffff, RZ, 0xc0, !PT ;  /* 0xfffdffff04047812 */ /* 0x000fe200078ec0ff */
        /* <DEDUP_REMOVED lines=10> */
[----:B------:R-:W-:-:S07]  /*2ed0*/  @P4 LOP3.LUT R4, R4, 0x4, RZ, 0xfc, !PT ;  /* 0x0000000404044812 */ /* 0x000fce00078efcff */
.L_x_2164:
[----:B------:R-:W-:Y:S05]  /*2ee0*/  BSYNC.RECONVERGENT B0 ;  /* 0x0000000000007941 */ /* 0x000fea0003800200 */
.L_x_2163:
[----:B------:R-:W-:Y:S04]  /*2ef0*/  BSSY.RECONVERGENT B0, `(.L_x_2165) ;  /* 0x0000046000007945 */ /* 0x000fe80003800200 */
[----:B------:R-:W-:Y:S05]  /*2f00*/  @P3 BRA `(.L_x_2166) ;  /* 0x0000000400103947 */ /* 0x000fea0003800000 */
[----:B------:R-:W-:Y:S02]  /*2f10*/  LOP3.LUT P3, RZ, R29, 0xff, RZ, 0xc0, !PT ;  /* 0x000000ff1dff7812 */ /* 0x000fe4000786c0ff */
[----:B------:R-:W-:Y:S02]  /*2f20*/  LOP3.LUT P4, RZ, R28, 0xff, RZ, 0xc0, !PT ;  /* 0x000000ff1cff7812 */ /* 0x000fe4000788c0ff */
[----:B------:R-:W-:Y:S02]  /*2f30*/  PLOP3.LUT P3, PT, P3, P5, PT, 0xf8, 0x8f ;  /* 0x00000000008f781c */ /* 0x000fe40001f6bf70 */
[----:B------:R-:W-:Y:S02]  /*2f40*/  PLOP3.LUT P4, PT, P4, P6, PT, 0xf8, 0x8f ;  /* 0x00000000008f781c */ /* 0x000fe4000278df70 */
[----:B------:R-:W-:Y:S02]  /*2f50*/  LOP3.LUT P6, RZ, R4, 0x8, RZ, 0xc0, !PT ;  /* 0x0000000804ff7812 */ /* 0x000fe400078cc0ff */
[----:B------:R-:W-:-:S02]  /*2f60*/  LOP3.LUT P5, RZ, R27, 0xff, RZ, 0xc0, !PT ;  /* 0x000000ff1bff7812 */ /* 0x000fc400078ac0ff */
[----:B------:R-:W-:Y:S02]  /*2f70*/  IADD3 R3, PT, PT, R3, R0, RZ ;  /* 0x0000000003037210 */ /* 0x000fe40007ffe0ff */
[----:B------:R-:W-:Y:S02]  /*2f80*/  PLOP3.LUT P5, PT, P5, P6, PT, 0xf8, 0x8f ;  /* 0x00000000008f781c */ /* 0x000fe40002fadf70 */
[----:B------:R-:W-:Y:S02]  /*2f90*/  LOP3.LUT P6, RZ, R30, 0xff, RZ, 0xc0, !PT ;  /* 0x000000ff1eff7812 */ /* 0x000fe400078cc0ff */
[----:B------:R-:W-:Y:S02]  /*2fa0*/  SEL R29, RZ, 0x1, !P3 ;  /* 0x00000001ff1d7807 */ /* 0x000fe40005800000 */
[----:B------:R-:W-:Y:S02]  /*2fb0*/  PLOP3.LUT P2, PT, P6, P2, PT, 0xf8, 0x8f ;  /* 0x00000000008f781c */ /* 0x000fe40003745f70 */
[----:B------:R-:W-:-:S02]  /*2fc0*/  SEL R28, RZ, 0x1, !P4 ;  /* 0x00000001ff1c7807 */ /* 0x000fc40006000000 */
[----:B------:R-:W-:Y:S02]  /*2fd0*/  SEL R30, RZ, 0x1, !P2 ;  /* 0x00000001ff1e7807 */ /* 0x000fe40005000000 */
[----:B------:R-:W-:Y:S02]  /*2fe0*/  ISETP.GE.U32.AND P2, PT, R3, R6, PT ;  /* 0x000000060300720c */ /* 0x000fe40003f46070 */
[----:B------:R-:W-:-:S11]  /*2ff0*/  SEL R27, RZ, 0x1, !P5 ;  /* 0x00000001ff1b7807 */ /* 0x000fd60006800000 */
[----:B------:R-:W-:Y:S05]  /*3000*/  @P2 BRA `(.L_x_2166) ;  /* 0x0000000000d02947 */ /* 0x000fea0003800000 */
[----:B------:R-:W-:Y:S01]  /*3010*/  LOP3.LUT P3, RZ, R4, 0x10, RZ, 0xc0, !PT ;  /* 0x0000001004ff7812 */ /* 0x000fe2000786c0ff */
[----:B------:R-:W-:Y:S01]  /*3020*/  IMAD.IADD R3, R3, 0x1, R0 ;  /* 0x0000000103037824 */ /* 0x000fe200078e0200 */
[----:B------:R-:W-:Y:S02]  /*3030*/  LOP3.LUT P4, RZ, R26, 0xff, RZ, 0xc0, !PT ;  /* 0x000000ff1aff7812 */ /* 0x000fe4000788c0ff */
[C---:B------:R-:W-:Y:S02]  /*3040*/  LOP3.LUT P2, RZ, R4.reuse, 0x20, RZ, 0xc0, !PT ;  /* 0x0000002004ff7812 */ /* 0x040fe4000784c0ff */
[----:B------:R-:W-:Y:S02]  /*3050*/  PLOP3.LUT P4, PT, P4, P3, PT, 0xf8, 0x8f ;  /* 0x00000000008f781c */ /* 0x000fe40002787f70 */
[----:B------:R-:W-:Y:S02]  /*3060*/  LOP3.LUT P3, RZ, R23, 0xff, RZ, 0xc0, !PT ;  /* 0x000000ff17ff7812 */ /* 0x000fe4000786c0ff */
[----:B------:R-:W-:-:S02]  /*3070*/  LOP3.LUT P5, RZ, R4, 0x80, RZ, 0xc0, !PT ;  /* 0x0000008004ff7812 */ /* 0x000fc400078ac0ff */
[----:B------:R-:W-:Y:S02]  /*3080*/  PLOP3.LUT P3, PT, P3, P2, PT, 0xf8, 0x8f ;  /* 0x00000000008f781c */ /* 0x000fe40001f65f70 */
[----:B------:R-:W-:Y:S02]  /*3090*/  LOP3.LUT P2, RZ, R24, 0xff, RZ, 0xc0, !PT ;  /* 0x000000ff18ff7812 */ /* 0x000fe4000784c0ff */
[----:B------:R-:W-:Y:S02]  /*30a0*/  LOP3.LUT P6, RZ, R4, 0x200, RZ, 0xc0, !PT ;  /* 0x0000020004ff7812 */ /* 0x000fe400078cc0ff */
[----:B------:R-:W-:Y:S02]  /*30b0*/  PLOP3.LUT P2, PT, P2, P5, PT, 0xf8, 0x8f ;  /* 0x00000000008f781c */ /* 0x000fe4000174bf70 */
[----:B------:R-:W-:Y:S02]  /*30c0*/  LOP3.LUT P5, RZ, R25, 0xff, RZ, 0xc0, !PT ;  /* 0x000000ff19ff7812 */ /* 0x000fe400078ac0ff */
[----:B------:R-:W-:-:S02]  /*30d0*/  SEL R24, RZ, 0x1, !P2 ;  /* 0x00000001ff187807 */ /* 0x000fc40005000000 */
[----:B------:R-:W-:Y:S02]  /*30e0*/  ISETP.GE.U32.AND P2, PT, R3, R6, PT ;  /* 0x000000060300720c */ /* 0x000fe40003f46070 */
[----:B------:R-:W-:Y:S02]  /*30f0*/  PLOP3.LUT P5, PT, P5, P6, PT, 0xf8, 0x8f ;  /* 0x00000000008f781c */ /* 0x000fe40002fadf70 */
[----:B------:R-:W-:Y:S02]  /*3100*/  SEL R26, RZ, 0x1, !P4 ;  /* 0x00000001ff1a7807 */ /* 0x000fe40006000000 */
[----:B------:R-:W-:Y:S02]  /*3110*/  SEL R23, RZ, 0x1, !P3 ;  /* 0x00000001ff177807 */ /* 0x000fe40005800000 */
[----:B------:R-:W-:-:S05]  /*3120*/  SEL R25, RZ, 0x1, !P5 ;  /* 0x00000001ff197807 */ /* 0x000fca0006800000 */
[----:B------:R-:W-:Y:S05]  /*3130*/  @P2 BRA `(.L_x_2166) ;  /* 0x0000000000842947 */ /* 0x000fea0003800000 */
[C---:B------:R-:W-:Y:S01]  /*3140*/  LOP3.LUT P3, RZ, R4.reuse, 0x40, RZ, 0xc0, !PT ;  /* 0x0000004004ff7812 */ /* 0x040fe2000786c0ff */
[----:B------:R-:W-:Y:S01]  /*3150*/  IMAD.IADD R3, R3, 0x1, R0 ;  /* 0x0000000103037824 */ /* 0x000fe200078e0200 */
[----:B------:R-:W-:Y:S02]  /*3160*/  LOP3.LUT P2, RZ, R21, 0xff, RZ, 0xc0, !PT ;  /* 0x000000ff15ff7812 */ /* 0x000fe4000784c0ff */
[C---:B------:R-:W-:Y:S02]  /*3170*/  LOP3.LUT P4, RZ, R4.reuse, 0x4, RZ, 0xc0, !PT ;  /* 0x0000000404ff7812 */ /* 0x040fe4000788c0ff */
[----:B------:R-:W-:Y:S02]  /*3180*/  PLOP3.LUT P2, PT, P2, P3, PT, 0xf8, 0x8f ;  /* 0x00000000008f781c */ /* 0x000fe40001747f70 */
[----:B------:R-:W-:Y:S02]  /*3190*/  LOP3.LUT P5, RZ, R4, 0x100, RZ, 0xc0, !PT ;  /* 0x0000010004ff7812 */ /* 0x000fe400078ac0ff */
[----:B------:R-:W-:-:S02]  /*31a0*/  SEL R21, RZ, 0x1, !P2 ;  /* 0x00000001ff157807 */ /* 0x000fc40005000000 */
[----:B------:R-:W-:Y:S02]  /*31b0*/  LOP3.LUT P2, RZ, R19, 0xff, RZ, 0xc0, !PT ;  /* 0x000000ff13ff7812 */ /* 0x000fe4000784c0ff */
[----:B------:R-:W-:Y:S02]  /*31c0*/  LOP3.LUT P3, RZ, R20, 0xff, RZ, 0xc0, !PT ;  /* 0x000000ff14ff7812 */ /* 0x000fe4000786c0ff */
[----:B------:R-:W-:Y:S02]  /*31d0*/  PLOP3.LUT P2, PT, P2, P4, PT, 0xf8, 0x8f ;  /* 0x00000000008f781c */ /* 0x000fe40001749f70 */
[----:B------:R-:W-:Y:S02]  /*31e0*/  PLOP3.LUT P3, PT, P3, P5, PT, 0xf8, 0x8f ;  /* 0x00000000008f781c */ /* 0x000fe40001f6bf70 */
[----:B------:R-:W-:Y:S02]  /*31f0*/  SEL R19, RZ, 0x1, !P2 ;  /* 0x00000001ff137807 */ /* 0x000fe40005000000 */
[----:B------:R-:W-:-:S02]  /*3200*/  ISETP.GE.U32.AND P2, PT, R3, R6, PT ;  /* 0x000000060300720c */ /* 0x000fc40003f46070 */
[----:B------:R-:W-:Y:S02]  /*3210*/  SEL R20, RZ, 0x1, !P3 ;  /* 0x00000001ff147807 */ /* 0x000fe40005800000 */
[----:B------:R-:W-:Y:S02]  /*3220*/  LOP3.LUT P6, RZ, R4, 0x20000, RZ, 0xc0, !PT ;  /* 0x0002000004ff7812 */ /* 0x000fe400078cc0ff */
[----:B------:R-:W-:-:S04]  /*3230*/  LOP3.LUT P3, RZ, R22, 0xff, RZ, 0xc0, !PT ;  /* 0x000000ff16ff7812 */ /* 0x000fc8000786c0ff */
[----:B------:R-:W-:-:S04]  /*3240*/  PLOP3.LUT P3, PT, P3, P6, PT, 0xf8, 0x8f ;  /* 0x00000000008f781c */ /* 0x000fc80001f6df70 */
[----:B------:R-:W-:Y:S01]  /*3250*/  SEL R22, RZ, 0x1, !P3 ;  /* 0x00000001ff167807 */ /* 0x000fe20005800000 */
[----:B------:R-:W-:Y:S08]  /*3260*/  @P2 BRA `(.L_x_2166) ;  /* 0x0000000000382947 */ /* 0x000ff00003800000 */
[C---:B------:R-:W-:Y:S02]  /*3270*/  LOP3.LUT P5, RZ, R4.reuse, 0x1, RZ, 0xc0, !PT ;  /* 0x0000000104ff7812 */ /* 0x040fe400078ac0ff */
[----:B------:R-:W-:Y:S02]  /*3280*/  LOP3.LUT P4, RZ, R7, 0xff, RZ, 0xc0, !PT ;  /* 0x000000ff07ff7812 */ /* 0x000fe4000788c0ff */
[----:B------:R-:W-:Y:S02]  /*3290*/  LOP3.LUT P6, RZ, R4, 0x2, RZ, 0xc0, !PT ;  /* 0x0000000204ff7812 */ /* 0x000fe400078cc0ff */
[----:B------:R-:W-:Y:S02]  /*32a0*/  PLOP3.LUT P4, PT, P4, P5, PT, 0xf8, 0x8f ;  /* 0x00000000008f781c */ /* 0x000fe4000278bf70 */
[----:B------:R-:W-:Y:S02]  /*32b0*/  LOP3.LUT P3, RZ, R5, 0xff, RZ, 0xc0, !PT ;  /* 0x000000ff05ff7812 */ /* 0x000fe4000786c0ff */
[----:B------:R-:W-:-:S02]  /*32c0*/  LOP3.LUT P2, RZ, R2, 0xff, RZ, 0xc0, !PT ;  /* 0x000000ff02ff7812 */ /* 0x000fc4000784c0ff */
[----:B------:R-:W-:Y:S02]  /*32d0*/  LOP3.LUT P5, RZ, R18, 0xff, RZ, 0xc0, !PT ;  /* 0x000000ff12ff7812 */ /* 0x000fe400078ac0ff */
[----:B------:R-:W-:Y:S02]  /*32e0*/  PLOP3.LUT P0, PT, P3, P0, PT, 0xf8, 0x8f ;  /* 0x00000000008f781c */ /* 0x000fe40001f01f70 */
[----:B------:R-:W-:Y:S02]  /*32f0*/  PLOP3.LUT P1, PT, P2, P1, PT, 0xf8, 0x8f ;  /* 0x00000000008f781c */ /* 0x000fe40001723f70 */
[----:B------:R-:W-:Y:S02]  /*3300*/  PLOP3.LUT P5, PT, P5, P6, PT, 0xf8, 0x8f ;  /* 0x00000000008f781c */ /* 0x000fe40002fadf70 */
[----:B------:R-:W-:Y:S02]  /*3310*/  SEL R7, RZ, 0x1, !P4 ;  /* 0x00000001ff077807 */ /* 0x000fe40006000000 */
[----:B------:R-:W-:-:S02]  /*3320*/  SEL R5, RZ, 0x1, !P0 ;  /* 0x00000001ff057807 */ /* 0x000fc40004000000 */
[----:B------:R-:W-:Y:S02]  /*3330*/  SEL R2, RZ, 0x1, !P1 ;  /* 0x00000001ff027807 */ /* 0x000fe40004800000 */
[----:B------:R-:W-:-:S07]  /*3340*/  SEL R18, RZ, 0x1, !P5 ;  /* 0x00000001ff127807 */ /* 0x000fce0006800000 */
.L_x_2166:
[----:B------:R-:W-:Y:S05]  /*3350*/  BSYNC.RECONVERGENT B0 ;  /* 0x0000000000007941 */ /* 0x000fea0003800200 */
.L_x_2165:
        /* <DEDUP_REMOVED lines=9> */
.L_x_2158:
[----:B------:R-:W-:-:S13]  /*33f0*/  ISETP.NE.AND P0, PT, R53, 0x1, PT ;  /* 0x000000013500780c */ /* 0x000fda0003f05270 */
        /* <DEDUP_REMOVED lines=51> */
.L_x_2171:
[--C-:B------:R-:W-:Y:S01]  /*3730*/  IMAD.IADD R5, R3, 0x1, R0.reuse ;  /* 0x0000000103057824 */ /* 0x100fe200078e0200 */
[----:B------:R-:W-:Y:S01]  /*3740*/  P2R R7, PR, RZ, 0x1 ;  /* 0x00000001ff077803 */ /* 0x000fe20000000000 */
[----:B------:R-:W-:Y:S01]  /*3750*/  IMAD R3, R2, R3, RZ ;  /* 0x0000000302037224 */ /* 0x000fe200078e02ff */
[----:B------:R-:W-:Y:S02]  /*3760*/  LOP3.LUT P0, RZ, R4, 0x100, RZ, 0xc0, !PT ;  /* 0x0000010004ff7812 */ /* 0x000fe4000780c0ff */
[----:B------:R-:W-:Y:S01]  /*3770*/  IADD3 R11, PT, PT, R5, R0, RZ ;  /* 0x00000000050b7210 */ /* 0x000fe20007ffe0ff */
[C---:B------:R-:W-:Y:S01]  /*3780*/  IMAD R5, R2.reuse, R5, RZ ;  /* 0x0000000502057224 */ /* 0x040fe200078e02ff */
[----:B------:R-:W-:Y:S02]  /*3790*/  SHF.R.U32.HI R9, RZ, 0x2, R3 ;  /* 0x00000002ff097819 */ /* 0x000fe40000011603 */
[----:B------:R-:W-:Y:S01]  /*37a0*/  P2R R49, PR, RZ, 0x1 ;  /* 0x00000001ff317803 */ /* 0x000fe20000000000 */
[----:B------:R-:W-:Y:S01]  /*37b0*/  IMAD.IADD R3, R11, 0x1, R0 ;  /* 0x000000010b037824 */ /* 0x000fe200078e0200 */
[----:B------:R-:W-:Y:S01]  /*37c0*/  SHF.R.U32.HI R5, RZ, 0x2, R5 ;  /* 0x00000002ff057819 */ /* 0x000fe20000011605 */
[----:B------:R-:W-:Y:S01]  /*37d0*/  IMAD R11, R2, R11, RZ ;  /* 0x0000000b020b7224 */ /* 0x000fe200078e02ff */
[----:B------:R-:W-:Y:S01]  /*37e0*/  LOP3.LUT P0, RZ, R4, 0x80, RZ, 0xc0, !PT ;  /* 0x0000008004ff7812 */ /* 0x000fe2000780c0ff */
[----:B------:R-:W-:Y:S01]  /*37f0*/  IMAD R22, R2, R3, RZ ;  /* 0x0000000302167224 */ /* 0x000fe200078e02ff */
[----:B------:R-:W-:Y:S01]  /*3800*/  LOP3.LUT P6, RZ, R4, 0x200, RZ, 0xc0, !PT ;  /* 0x0000020004ff7812 */ /* 0x000fe200078cc0ff */
[----:B------:R-:W-:Y:S01]  /*3810*/  IMAD.WIDE.U32 R20, R5, 0x20, R16 ;  /* 0x0000002005147825 */ /* 0x000fe200078e0010 */
[----:B------:R-:W-:-:S02]  /*3820*/  SHF.R.U32.HI R29, RZ, 0x2, R11 ;  /* 0x00000002ff1d7819 */ /* 0x000fc4000001160b */
[----:B------:R-:W-:Y:S01]  /*3830*/  SHF.R.U32.HI R37, RZ, 0x2, R22 ;  /* 0x00000002ff257819 */ /* 0x000fe20000011616 */
[--C-:B------:R-:W-:Y:S01]  /*3840*/  IMAD.WIDE.U32 R8, R9, 0x20, R16.reuse ;  /* 0x0000002009087825 */ /* 0x100fe200078e0010 */
[----:B------:R-:W-:Y:S01]  /*3850*/  P2R R18, PR, RZ, 0x1 ;  /* 0x00000001ff127803 */ /* 0x000fe20000000000 */
[----:B------:R-:W2:Y:S01]  /*3860*/  LDG.E.ENL2.256 R24, R20, desc[UR36][R20.64] ;  /* 0xfe0000241414797e */ /* 0x000ea20008121918 */
[C---:B------:R-:W-:Y:S01]  /*3870*/  LOP3.LUT P0, RZ, R4.reuse, 0x40, RZ, 0xc0, !PT ;  /* 0x0000004004ff7812 */ /* 0x040fe2000780c0ff */
[--C-:B------:R-:W-:Y:S02]  /*3880*/  IMAD.WIDE.U32 R28, R29, 0x20, R16.reuse ;  /* 0x000000201d1c7825 */ /* 0x100fe400078e0010 */
[----:B------:R-:W3:Y:S01]  /*3890*/  LDG.E.ENL2.256 R12, R8, desc[UR36][R8.64] ;  /* 0xfe0000240808797e */ /* 0x000ee2000812190c */
[----:B------:R-:W-:Y:S01]  /*38a0*/  P2R R46, PR, RZ, 0x1 ;  /* 0x00000001ff2e7803 */ /* 0x000fe20000000000 */
[----:B------:R-:W-:Y:S01]  /*38b0*/  IMAD.WIDE.U32 R36, R37, 0x20, R16 ;  /* 0x0000002025247825 */ /* 0x000fe200078e0010 */
[C---:B------:R-:W-:Y:S01]  /*38c0*/  LOP3.LUT P0, RZ, R4.reuse, 0x20, RZ, 0xc0, !PT ;  /* 0x0000002004ff7812 */ /* 0x040fe2000780c0ff */
[----:B------:R-:W4:Y:S03]  /*38d0*/  LDG.E.ENL2.256 R32, R28, desc[UR36][R28.64] ;  /* 0xfe0000241c1c797e */ /* 0x000f260008121920 */
[----:B------:R-:W-:Y:S01]  /*38e0*/  P2R R47, PR, RZ, 0x1 ;  /* 0x00000001ff2f7803 */ /* 0x000fe20000000000 */
[----:B------:R-:W5:Y:S01]  /*38f0*/  LDG.E.ENL2.256 R40, R36, desc[UR36][R36.64] ;  /* 0xfe0000242424797e */ /* 0x000f620008121928 */
        /* <DEDUP_REMOVED lines=10> */
[----:B--2---:R-:W-:-:S14]  /*39a0*/  DSETP.NEU.OR P0, PT, R22, RZ, P0 ;  /* 0x000000ff1600722a */ /* 0x004fdc000070d400 */
        /* <DEDUP_REMOVED lines=36> */
[----:B---3--:R-:W-:-:S03]  /*3bf0*/  DSETP.NEU.AND P6, PT, R8, RZ, PT ;  /* 0x000000ff0800722a */ /* 0x008fc60003fcd000 */
        /* <DEDUP_REMOVED lines=42> */
[----:B------:R-:W-:Y:S01]  /*3ea0*/  LOP3.LUT R4, R4, 0xfffff7ff, RZ, 0xc0, !PT ;  /* 0xfffff7ff04047812 */ /* 0x000fe200078ec0ff */
[----:B------:R-:W-:-:S10]  /*3eb0*/  IMAD.IADD R3, R3, 0x1, R0 ;  /* 0x0000000103037824 */ /* 0x000fd400078e0200 */
        /* <DEDUP_REMOVED lines=15> */
.L_x_2170:
        /* <DEDUP_REMOVED lines=72> */
.L_x_2169:
[----:B------:R-:W-:Y:S05]  /*4430*/  BSYNC.RECONVERGENT B0 ;  /* 0x0000000000007941 */ /* 0x000fea0003800200 */
.L_x_2168:
[----:B------:R-:W-:Y:S01]  /*4440*/  ISETP.GE.U32.AND P3, PT, R3, R6, PT ;  /* 0x000000060300720c */ /* 0x000fe20003f66070 */
[----:B------:R-:W-:-:S12]  /*4450*/  BSSY.RECONVERGENT B0, `(.L_x_2172) ;  /* 0x0000046000007945 */ /* 0x000fd80003800200 */
[----:B------:R-:W-:Y:S05]  /*4460*/  @P3 BRA `(.L_x_2173) ;  /* 0x0000000400103947 */ /* 0x000fea0003800000 */
[----:B------:R-:W-:-:S05]  /*4470*/  IMAD R8, R2, R3, RZ ;  /* 0x0000000302087224 */ /* 0x000fca00078e02ff */
        /* <DEDUP_REMOVED lines=12> */
[----:B------:R-:W-:-:S05]  /*4540*/  IMAD R8, R2, R33, RZ ;  /* 0x0000002102087224 */ /* 0x000fca00078e02ff */
[----:B------:R-:W-:-:S05]  /*4550*/  SHF.R.U32.HI R9, RZ, 0x2, R8 ;  /* 0x00000002ff097819 */ /* 0x000fca0000011608 */
[----:B------:R-:W-:-:S06]  /*4560*/  IMAD.WIDE.U32 R8, R9, 0x20, R16 ;  /* 0x0000002009087825 */ /* 0x000fcc00078e0010 */
[----:B------:R-:W2:Y:S01]  /*4570*/  LDG.E.ENL2.256 R12, R8, desc[UR36][R8.64] ;  /* 0xfe0000240808797e */ /* 0x000ea2000812190c */
[----:B------:R-:W-:Y:S02]  /*4580*/  LOP3.LUT R4, R4, 0xfffffdff, RZ, 0xc0, !PT ;  /* 0xfffffdff04047812 */ /* 0x000fe400078ec0ff */
[----:B------:R-:W-:Y:S01]  /*4590*/  IADD3 R35, PT, PT, R33, R0, RZ ;  /* 0x0000000021237210 */ /* 0x000fe20007ffe0ff */
        /* <DEDUP_REMOVED lines=19> */
[----:B------:R-:W-:-:S05]  /*46d0*/  @!P4 IMAD R8, R2, R9, RZ ;  /* 0x000000090208c224 */ /* 0x000fca00078e02ff */
[----:B------:R-:W-:-:S05]  /*46e0*/  @!P4 SHF.R.U32.HI R33, RZ, 0x2, R8 ;  /* 0x00000002ff21c819 */ /* 0x000fca0000011608 */
[----:B------:R-:W-:-:S05]  /*46f0*/  @!P4 IMAD.WIDE.U32 R32, R33, 0x20, R16 ;  /* 0x000000202120c825 */ /* 0x000fca00078e0010 */
[----:B------:R-:W2:Y:S01]  /*4700*/  @!P4 LDG.E.ENL2.256 R12, R8, desc[UR36][R32.64] ;  /* 0xfe0000242008c97e */ /* 0x000ea2000812190c */
[----:B------:R-:W-:Y:S01]  /*4710*/  IMAD R2, R2, R35, RZ ;  /* 0x0000002302027224 */ /* 0x000fe200078e02ff */
[----:B------:R-:W-:Y:S01]  /*4720*/  LOP3.LUT R4, R4, 0xfffffffd, RZ, 0xc0, !PT ;  /* 0xfffffffd04047812 */ /* 0x000fe200078ec0ff */
[----:B--2---:R-:W-:-:S03]  /*4730*/  @!P4 DSETP.NEU.AND P3, PT, R8, RZ, PT ;  /* 0x000000ff0800c22a */ /* 0x004fc60003f6d000 */
[----:B------:R-:W-:Y:S01]  /*4740*/  SHF.R.U32.HI R9, RZ, 0x2, R2 ;  /* 0x00000002ff097819 */ /* 0x000fe20000011602 */
[----:B------:R-:W-:Y:S02]  /*4750*/  @!P4 DSETP.NEU.AND P2, PT, R10, RZ, PT ;  /* 0x000000ff0a00c22a */ /* 0x000fe40003f4d000 */
[----:B------:R-:W-:Y:S02]  /*4760*/  @!P4 DSETP.NEU.AND P0, PT, R12, RZ, PT ;  /* 0x000000ff0c00c22a */ /* 0x000fe40003f0d000 */
[----:B------:R-:W-:Y:S01]  /*4770*/  IMAD.WIDE.U32 R8, R9, 0x20, R16 ;  /* 0x0000002009087825 */ /* 0x000fe200078e0010 */
[----:B------:R-:W-:-:S05]  /*4780*/  @!P4 DSETP.NEU.AND P1, PT, R14, RZ, PT ;  /* 0x000000ff0e00c22a */ /* 0x000fca0003f2d000 */
[----:B------:R-:W2:Y:S01]  /*4790*/  LDG.E.ENL2.256 R12, R8, desc[UR36][R8.64] ;  /* 0xfe0000240808797e */ /* 0x000ea2000812190c */
        /* <DEDUP_REMOVED lines=17> */
.L_x_2173:
[----:B------:R-:W-:Y:S05]  /*48b0*/  BSYNC.RECONVERGENT B0 ;  /* 0x0000000000007941 */ /* 0x000fea0003800200 */
.L_x_2172:
[----:B------:R-:W-:Y:S04]  /*48c0*/  BSSY.RECONVERGENT B0, `(.L_x_2174) ;  /* 0x0000046000007945 */ /* 0x000fe80003800200 */
[----:B------:R-:W-:Y:S05]  /*48d0*/  @P3 BRA `(.L_x_2175) ;  /* 0x0000000400103947 */ /* 0x000fea0003800000 */
[----:B------:R-:W-:Y:S01]  /*48e0*/  LOP3.LUT P3, RZ, R31, 0xff, RZ, 0xc0, !PT ;  /* 0x000000ff1fff7812 */ /* 0x000fe2000786c0ff */
[----:B------:R-:W-:Y:S01]  /*48f0*/  IMAD.IADD R3, R3, 0x1, R0 ;  /* 0x0000000103037824 */ /* 0x000fe200078e0200 */
[----:B------:R-:W-:Y:S02]  /*4900*/  LOP3.LUT P4, RZ, R30, 0xff, RZ, 0xc0, !PT ;  /* 0x000000ff1eff7812 */ /* 0x000fe4000788c0ff */
[----:B------:R-:W-:Y:S02]  /*4910*/  PLOP3.LUT P3, PT, P3, P5, PT, 0xf8, 0x8f ;  /* 0x00000000008f781c */ /* 0x000fe40001f6bf70 */
[----:B------:R-:W-:Y:S02]  /*4920*/  PLOP3.LUT P4, PT, P4, P6, PT, 0xf8, 0x8f ;  /* 0x00000000008f781c */ /* 0x000fe4000278df70 */
[----:B------:R-:W-:Y:S02]  /*4930*/  LOP3.LUT P6, RZ, R4, 0x8, RZ, 0xc0, !PT ;  /* 0x0000000804ff7812 */ /* 0x000fe400078cc0ff */
[----:B------:R-:W-:-:S02]  /*4940*/  LOP3.LUT P5, RZ, R29, 0xff, RZ, 0xc0, !PT ;  /* 0x000000ff1dff7812 */ /* 0x000fc400078ac0ff */
[----:B------:R-:W-:Y:S02]  /*4950*/  SEL R31, RZ, 0x1, !P3 ;  /* 0x00000001ff1f7807 */ /* 0x000fe40005800000 */
[----:B------:R-:W-:Y:S02]  /*4960*/  PLOP3.LUT P5, PT, P5, P6, PT, 0xf8, 0x8f ;  /* 0x00000000008f781c */ /* 0x000fe40002fadf70 */
[----:B------:R-:W-:Y:S02]  /*4970*/  LOP3.LUT P6, RZ, R5, 0xff, RZ, 0xc0, !PT ;  /* 0x000000ff05ff7812 */ /* 0x000fe400078cc0ff */
[----:B------:R-:W-:Y:S02]  /*4980*/  SEL R30, RZ, 0x1, !P4 ;  /* 0x00000001ff1e7807 */ /* 0x000fe40006000000 */
[----:B------:R-:W-:Y:S02]  /*4990*/  PLOP3.LUT P2, PT, P6, P2, PT, 0xf8, 0x8f ;  /* 0x00000000008f781c */ /* 0x000fe40003745f70 */
[----:B------:R-:W-:-:S02]  /*49a0*/  SEL R29, RZ, 0x1, !P5 ;  /* 0x00000001ff1d7807 */ /* 0x000fc40006800000 */
[----:B------:R-:W-:Y:S02]  /*49b0*/  SEL R5, RZ, 0x1, !P2 ;  /* 0x00000001ff057807 */ /* 0x000fe40005000000 */
[----:B------:R-:W-:-:S13]  /*49c0*/  ISETP.GE.U32.AND P2, PT, R3, R6, PT ;  /* 0x000000060300720c */ /* 0x000fda0003f46070 */
        /* <DEDUP_REMOVED lines=20> */
[C---:B------:R-:W-:Y:S02]  /*4b10*/  LOP3.LUT P3, RZ, R4.reuse, 0x40, RZ, 0xc0, !PT ;  /* 0x0000004004ff7812 */ /* 0x040fe4000786c0ff */
[----:B------:R-:W-:Y:S02]  /*4b20*/  LOP3.LUT P2, RZ, R23, 0xff, RZ, 0xc0, !PT ;  /* 0x000000ff17ff7812 */ /* 0x000fe4000784c0ff */
[----:B------:R-:W-:Y:S02]  /*4b30*/  LOP3.LUT P4, RZ, R4, 0x4, RZ, 0xc0, !PT ;  /* 0x0000000404ff7812 */ /* 0x000fe4000788c0ff */
[----:B------:R-:W-:Y:S02]  /*4b40*/  PLOP3.LUT P2, PT, P2, P3, PT, 0xf8, 0x8f ;  /* 0x00000000008f781c */ /* 0x000fe40001747f70 */
[----:B------:R-:W-:Y:S02]  /*4b50*/  IADD3 R3, PT, PT, R3, R0, RZ ;  /* 0x0000000003037210 */ /* 0x000fe40007ffe0ff */
[----:B------:R-:W-:-:S02]  /*4b60*/  SEL R23, RZ, 0x1, !P2 ;  /* 0x00000001ff177807 */ /* 0x000fc40005000000 */
[----:B------:R-:W-:Y:S02]  /*4b70*/  LOP3.LUT P2, RZ, R21, 0xff, RZ, 0xc0, !PT ;  /* 0x000000ff15ff7812 */ /* 0x000fe4000784c0ff */
[----:B------:R-:W-:Y:S02]  /*4b80*/  LOP3.LUT P5, RZ, R4, 0x100, RZ, 0xc0, !PT ;  /* 0x0000010004ff7812 */ /* 0x000fe400078ac0ff */
[----:B------:R-:W-:Y:S02]  /*4b90*/  PLOP3.LUT P2, PT, P2, P4, PT, 0xf8, 0x8f ;  /* 0x00000000008f781c */ /* 0x000fe40001749f70 */
[----:B------:R-:W-:Y:S02]  /*4ba0*/  LOP3.LUT P3, RZ, R22, 0xff, RZ, 0xc0, !PT ;  /* 0x000000ff16ff7812 */ /* 0x000fe4000786c0ff */
[----:B------:R-:W-:Y:S02]  /*4bb0*/  SEL R21, RZ, 0x1, !P2 ;  /* 0x00000001ff157807 */ /* 0x000fe40005000000 */
[----:B------:R-:W-:-:S02]  /*4bc0*/  ISETP.GE.U32.AND P2, PT, R3, R6, PT ;  /* 0x000000060300720c */ /* 0x000fc40003f46070 */
[----:B------:R-:W-:Y:S02]  /*4bd0*/  PLOP3.LUT P3, PT, P3, P5, PT, 0xf8, 0x8f ;  /* 0x00000000008f781c */ /* 0x000fe40001f6bf70 */
[----:B------:R-:W-:Y:S02]  /*4be0*/  LOP3.LUT P6, RZ, R4, 0x20000, RZ, 0xc0, !PT ;  /* 0x0002000004ff7812 */ /* 0x000fe400078cc0ff */
[----:B------:R-:W-:Y:S02]  /*4bf0*/  SEL R22, RZ, 0x1, !P3 ;  /* 0x00000001ff167807 */ /* 0x000fe40005800000 */
        /* <DEDUP_REMOVED lines=18> */
.L_x_2175:
[----:B------:R-:W-:Y:S05]  /*4d20*/  BSYNC.RECONVERGENT B0 ;  /* 0x0000000000007941 */ /* 0x000fea0003800200 */
.L_x_2174:
        /* <DEDUP_REMOVED lines=9> */
.L_x_2167:
[----:B------:R-:W0:Y:S01]  /*4dc0*/  LDCU UR4, c[0x0][0x390] ;  /* 0x00007200ff0477ac */ /* 0x000e220008000800 */
[----:B------:R-:W1:Y:S01]  /*4dd0*/  LDC.U8 R8, c[0x0][0x381] ;  /* 0x0000e040ff087b82 */ /* 0x000e620000000000 */
[----:B------:R-:W-:Y:S01]  /*4de0*/  BSSY.RECONVERGENT B0, `(.L_x_2176) ;  /* 0x0000498000007945 */ /* 0x000fe20003800200 */
[----:B------:R-:W-:Y:S02]  /*4df0*/  IMAD.MOV.U32 R51, RZ, RZ, R3 ;  /* 0x000000ffff337224 */ /* 0x000fe400078e0003 */
        /* <DEDUP_REMOVED lines=27> */
[----:B------:R-:W-:-:S02]  /*4fb0*/  IADD3 R0, PT, PT, R0, 0x1, RZ ;  /* 0x0000000100007810 */ /* 0x000fc40007ffe0ff */
[----:B------:R-:W-:Y:S02]  /*4fc0*/  PLOP3.LUT P3, PT, P0, PT, PT, 0x80, 0x8 ;  /* 0x000000000008781c */ /* 0x000fe4000076f070 */
[----:B------:R-:W-:Y:S02]  /*4fd0*/  @P0 LOP3.LUT R4, R4, 0x400, RZ, 0xfc, !PT ;  /* 0x0000040004040812 */ /* 0x000fe400078efcff */
[----:B------:R-:W-:Y:S02]  /*4fe0*/  PLOP3.LUT P4, PT, P0, PT, PT, 0x80, 0x8 ;  /* 0x000000000008781c */ /* 0x000fe4000078f070 */
        /* <DEDUP_REMOVED lines=20> */
.L_x_2185:
[----:B------:R-:W-:Y:S01]  /*5130*/  ISETP.NE.AND P5, PT, R53, RZ, PT ;  /* 0x000000ff3500720c */ /* 0x000fe20003fa5270 */
[----:B------:R-:W0:-:S12]  /*5140*/  LDCU UR4, c[0x0][0x390] ;  /* 0x00007200ff0477ac */ /* 0x000e180008000800 */
[----:B------:R-:W-:Y:S05]  /*5150*/  @P5 BRA `(.L_x_2179) ;  /* 0x0000000000685947 */ /* 0x000fea0003800000 */
        /* <DEDUP_REMOVED lines=24> */
[----:B------:R-:W-:Y:S01]  /*52e0*/  IMAD.MOV.U32 R20, RZ, RZ, R24 ;  /* 0x000000ffff147224 */ /* 0x000fe200078e0018 */
[----:B------:R-:W-:Y:S06]  /*52f0*/  BRA `(.L_x_2180) ;  /* 0x0000003c00487947 */ /* 0x000fec0003800000 */
.L_x_2179:
        /* <DEDUP_REMOVED lines=284> */
.L_x_2181:
[----:B------:R-:W-:-:S04]  /*64c0*/  LOP3.LUT R17, R2, 0xffffffe0, RZ, 0xc0, !PT ;  /* 0xffffffe002117812 */ /* 0x000fc800078ec0ff */
[----:B------:R-:W-:-:S05]  /*64d0*/  IADD3 R16, P6, PT, R17, R54, RZ ;  /* 0x0000003611107210 */ /* 0x000fca0007fde0ff */
[----:B------:R-:W-:-:S06]  /*64e0*/  IMAD.X R17, RZ, RZ, R55, P6 ;  /* 0x000000ffff117224 */ /* 0x000fcc00030e0637 */
[----:B------:R-:W5:Y:S01]  /*64f0*/  LDG.E.ENL2.256 R16, R20, desc[UR36][R16.64] ;  /* 0xfe0000241014797e */ /* 0x000f620008121910 */
[----:B0-----:R-:W-:Y:S01]  /*6500*/  IADD3 R3, PT, PT, R51, UR4, RZ ;  /* 0x0000000433037c10 */ /* 0x001fe2000fffe0ff */
[----:B------:R-:W-:-:S04]  /*6510*/  IMAD.MOV.U32 R2, RZ, RZ, RZ ;  /* 0x000000ffff027224 */ /* 0x000fc800078e00ff */
[----:B------:R-:W-:-:S05]  /*6520*/  IMAD.HI.U32 R5, R3, UR31, R2 ;  /* 0x0000001f03057c27 */ /* 0x000fca000f8e0002 */
[----:B------:R-:W-:-:S05]  /*6530*/  SHF.R.U32.HI R7, RZ, UR76, R5 ;  /* 0x0000004cff077c19 */ /* 0x000fca0008011605 */
[----:B------:R-:W-:-:S04]  /*6540*/  IMAD.MOV R5, RZ, RZ, -R7 ;  /* 0x000000ffff057224 */ /* 0x000fc800078e0a07 */
[----:B------:R-:W-:-:S04]  /*6550*/  IMAD R5, R5, UR30, R3 ;  /* 0x0000001e05057c24 */ /* 0x000fc8000f8e0203 */
[----:B------:R-:W-:Y:S01]  /*6560*/  IMAD R5, R5, UR5, RZ ;  /* 0x0000000505057c24 */ /* 0x000fe2000f8e02ff */
        /* <DEDUP_REMOVED lines=219> */
.L_x_2182:
        /* <DEDUP_REMOVED lines=230> */
.L_x_2183:
        /* <DEDUP_REMOVED lines=230> */
.L_x_2184:
[----:B------:R-:W-:-:S04]  /*8fe0*/  LOP3.LUT R25, R2, 0xffffffe0, RZ, 0xc0, !PT ;  /* 0xffffffe002197812 */ /* 0x000fc800078ec0ff */
[----:B------:R-:W-:-:S05]  /*8ff0*/  IADD3 R24, P5, PT, R25, R54, RZ ;  /* 0x0000003619187210 */ /* 0x000fca0007fbe0ff */
[----:B------:R-:W-:-:S06]  /*9000*/  IMAD.X R25, RZ, RZ, R55, P5 ;  /* 0x000000ffff197224 */ /* 0x000fcc00028e0637 */
[----:B------:R-:W5:Y:S02]  /*9010*/  LDG.E.ENL2.256 R28, R24, desc[UR36][R24.64] ;  /* 0xfe0000241818797e */ /* 0x000f64000812191c */
.L_x_2180:
[----:B------:R-:W-:Y:S01]  /*9020*/  P2R R43, PR, RZ, 0x1 ;  /* 0x00000001ff2b7803 */ /* 0x000fe20000000000 */
[----:B------:R-:W1:Y:S01]  /*9030*/  LDCU UR5, c[0x0][0x388] ;  /* 0x00007100ff0577ac */ /* 0x000e620008000800 */
[C---:B------:R-:W-:Y:S01]  /*9040*/  LOP3.LUT P0, RZ, R4.reuse, 0x80, RZ, 0xc0, !PT ;  /* 0x0000008004ff7812 */ /* 0x040fe2000780c0ff */
[----:B-----5:R-:W-:Y:S01]  /*9050*/  DSETP.NEU.OR P3, PT, R22, RZ, P3 ;  /* 0x000000ff1600722a */ /* 0x020fe20001f6d400 */
[----:B------:R-:W-:Y:S01]  /*9060*/  P2R R44, PR, RZ, 0x10 ;  /* 0x00000010ff2c7803 */ /* 0x000fe20000000000 */
[----:B------:R-:W-:Y:S01]  /*9070*/  DSETP.NEU.OR P2, PT, R16, RZ, P2 ;  /* 0x000000ff1000722a */ /* 0x000fe2000174d400 */
[----:B------:R-:W-:Y:S01]  /*9080*/  P2R R42, PR, RZ, 0x1 ;  /* 0x00000001ff2a7803 */ /* 0x000fe20000000000 */
[----:B------:R-:W-:Y:S01]  /*9090*/  DSETP.NEU.OR P1, PT, R18, RZ, P1 ;  /* 0x000000ff1200722a */ /* 0x000fe20000f2d400 */
[C---:B------:R-:W-:Y:S02]  /*90a0*/  LOP3.LUT P0, RZ, R4.reuse, 0x40, RZ, 0xc0, !PT ;  /* 0x0000004004ff7812 */ /* 0x040fe4000780c0ff */
[----:B------:R-:W-:-:S02]  /*90b0*/  LOP3.LUT P4, RZ, R4, 0x100, RZ, 0xc0, !PT ;  /* 0x0000010004ff7812 */ /* 0x000fc4000788c0ff */
[----:B------:R-:W-:Y:S02]  /*90c0*/  P2R R41, PR, RZ, 0x1 ;  /* 0x00000001ff297803 */ /* 0x000fe40000000000 */
[C---:B------:R-:W-:Y:S02]  /*90d0*/  LOP3.LUT P0, RZ, R4.reuse, 0x20, RZ, 0xc0, !PT ;  /* 0x0000002004ff7812 */ /* 0x040fe4000780c0ff */
[C---:B------:R-:W-:Y:S02]  /*90e0*/  LOP3.LUT P5, RZ, R4.reuse, 0x200, RZ, 0xc0, !PT ;  /* 0x0000020004ff7812 */ /* 0x040fe400078ac0ff */
[----:B------:R-:W-:Y:S02]  /*90f0*/  P2R R7, PR, RZ, 0x1 ;  /* 0x00000001ff077803 */ /* 0x000fe40000000000 */
[C---:B------:R-:W-:Y:S02]  /*9100*/  LOP3.LUT P0, RZ, R4.reuse, 0x10, RZ, 0xc0, !PT ;  /* 0x0000001004ff7812 */ /* 0x040fe4000780c0ff */
[----:B------:R-:W-:Y:S01]  /*9110*/  LOP3.LUT P6, RZ, R4, 0x400, RZ, 0xc0, !PT ;  /* 0x0000040004ff7812 */ /* 0x000fe200078cc0ff */
[----:B------:R-:W-:Y:S01]  /*9120*/  DSETP.NEU.OR P4, PT, R24, RZ, P4 ;  /* 0x000000ff1800722a */ /* 0x000fe2000278d400 */
[----:B------:R-:W-:-:S02]  /*9130*/  P2R R6, PR, RZ, 0x1 ;  /* 0x00000001ff067803 */ /* 0x000fc40000000000 */
[----:B------:R-:W-:-:S03]  /*9140*/  LOP3.LUT P0, RZ, R4, 0x8, RZ, 0xc0, !PT ;  /* 0x0000000804ff7812 */ /* 0x000fc6000780c0ff */
[----:B------:R-:W-:Y:S01]  /*9150*/  DSETP.NEU.OR P5, PT, R26, RZ, P5 ;  /* 0x000000ff1a00722a */ /* 0x000fe20002fad400 */
[----:B------:R-:W-:Y:S02]  /*9160*/  P2R R5, PR, RZ, 0x1 ;  /* 0x00000001ff057803 */ /* 0x000fe40000000000 */
[----:B------:R-:W-:-:S03]  /*9170*/  LOP3.LUT P0, RZ, R4, 0x4, RZ, 0xc0, !PT ;  /* 0x0000000404ff7812 */ /* 0x000fc6000780c0ff */
[----:B------:R-:W-:Y:S01]  /*9180*/  DSETP.NEU.OR P6, PT, R28, RZ, P6 ;  /* 0x000000ff1c00722a */ /* 0x000fe200037cd400 */
[----:B------:R-:W-:Y:S02]  /*9190*/  P2R R3, PR, RZ, 0x1 ;  /* 0x00000001ff037803 */ /* 0x000fe40000000000 */
[----:B------:R-:W-:-:S04]  /*91a0*/  LOP3.LUT P0, RZ, R4, 0x2, RZ, 0xc0, !PT ;  /* 0x0000000204ff7812 */ /* 0x000fc8000780c0ff */
[----:B------:R-:W-:Y:S02]  /*91b0*/  P2R R2, PR, RZ, 0x1 ;  /* 0x00000001ff027803 */ /* 0x000fe40000000000 */
[C---:B------:R-:W-:Y:S02]  /*91c0*/  LOP3.LUT P0, RZ, R4.reuse, 0x1, RZ, 0xc0, !PT ;  /* 0x0000000104ff7812 */ /* 0x040fe4000780c0ff */
        /* <DEDUP_REMOVED lines=12> */
[----:B------:R-:W-:Y:S02]  /*9290*/  LOP3.LUT R4, R4, 0xfffffff7, RZ, 0xc0, !PT ;  /* 0xfffffff704047812 */ /* 0x000fe400078ec0ff */
[----:B0-----:R-:W-:-:S05]  /*92a0*/  MOV R5, UR4 ;  /* 0x0000000400057c02 */ /* 0x001fca0008000f00 */
[----:B------:R-:W-:-:S04]  /*92b0*/  IMAD R51, R5, 0x4, R51 ;  /* 0x0000000405337824 */ /* 0x000fc800078e0233 */
[----:B------:R-:W-:Y:S01]  /*92c0*/  DSETP.NEU.OR P0, PT, R10, RZ, P0 ;  /* 0x000000ff0a00722a */ /* 0x000fe2000070d400 */
[----:B------:R-:W-:-:S13]  /*92d0*/  IMAD R3, R5, 0x3, R51 ;  /* 0x0000000305037824 */ /* 0x000fda00078e0233 */
[----:B------:R-:W-:Y:S02]  /*92e0*/  @P0 LOP3.LUT R4, R4, 0x8, RZ, 0xfc, !PT ;  /* 0x0000000804040812 */ /* 0x000fe400078efcff */
[----:B------:R-:W-:Y:S01]  /*92f0*/  ISETP.NE.AND P0, PT, R6, RZ, PT ;  /* 0x000000ff0600720c */ /* 0x000fe20003f05270 */
[----:B-1----:R-:W-:Y:S01]  /*9300*/  IMAD.U32 R6, RZ, RZ, UR5 ;  /* 0x00000005ff067e24 */ /* 0x002fe2000f8e00ff */
        /* <DEDUP_REMOVED lines=16> */
[----:B------:R-:W-:-:S04]  /*9410*/  LOP3.LUT R4, R4, 0xfffffeff, RZ, 0xc0, !PT ;  /* 0xfffffeff04047812 */ /* 0x000fc800078ec0ff */
[----:B------:R-:W-:Y:S02]  /*9420*/  @P4 LOP3.LUT R4, R4, 0x100, RZ, 0xfc, !PT ;  /* 0x0000010004044812 */ /* 0x000fe400078efcff */
[----:B------:R-:W-:Y:S02]  /*9430*/  ISETP.NE.AND P4, PT, R44, RZ, PT ;  /* 0x000000ff2c00720c */ /* 0x000fe40003f85270 */
[----:B------:R-:W-:-:S03]  /*9440*/  LOP3.LUT R4, R4, 0xfffffdff, RZ, 0xc0, !PT ;  /* 0xfffffdff04047812 */ /* 0x000fc600078ec0ff */
[----:B------:R-:W-:Y:S01]  /*9450*/  DSETP.NEU.OR P0, PT, R30, RZ, P0 ;  /* 0x000000ff1e00722a */ /* 0x000fe2000070d400 */
[----:B------:R-:W-:Y:S02]  /*9460*/  @P5 LOP3.LUT R4, R4, 0x200, RZ, 0xfc, !PT ;  /* 0x0000020004045812 */ /* 0x000fe400078efcff */
[----:B------:R-:W-:Y:S02]  /*9470*/  ISETP.GE.U32.AND P5, PT, R3, R6, PT ;  /* 0x000000060300720c */ /* 0x000fe40003fa6070 */
[----:B------:R-:W-:-:S03]  /*9480*/  LOP3.LUT R4, R4, 0xfffffbff, RZ, 0xc0, !PT ;  /* 0xfffffbff04047812 */ /* 0x000fc600078ec0ff */
[----:B------:R-:W-:Y:S01]  /*9490*/  DSETP.NEU.OR P4, PT, R20, RZ, P4 ;  /* 0x000000ff1400722a */ /* 0x000fe2000278d400 */
[----:B------:R-:W-:-:S07]  /*94a0*/  @P6 LOP3.LUT R4, R4, 0x400, RZ, 0xfc, !PT ;  /* 0x0000040004046812 */ /* 0x000fce00078efcff */
[----:B------:R-:W-:Y:S06]  /*94b0*/  @!P5 BRA `(.L_x_2185) ;  /* 0xffffffbc001cd947 */ /* 0x000fec000383ffff */
[----:B------:R-:W-:Y:S05]  /*94c0*/  BSYNC.RECONVERGENT B1 ;  /* 0x0000000000017941 */ /* 0x000fea0003800200 */
.L_x_2178:
        /* <DEDUP_REMOVED lines=26> */
[----:B------:R-:W-:Y:S02]  /*9670*/  LOP3.LUT P2, RZ, R4, 0x40, RZ, 0xc0, !PT ;  /* 0x0000004004ff7812 */ /* 0x000fe4000784c0ff */
[----:B------:R-:W-:Y:S02]  /*9680*/  SEL R44, RZ, 0x1, !P0 ;  /* 0x00000001ff2c7807 */ /* 0x000fe40004000000 */
[----:B------:R-:W-:Y:S02]  /*9690*/  ISETP.NE.AND P0, PT, R45, RZ, PT ;  /* 0x000000ff2d00720c */ /* 0x000fe40003f05270 */
[----:B------:R-:W-:-:S02]  /*96a0*/  SEL R53, RZ, 0x1, !P1 ;  /* 0x00000001ff357807 */ /* 0x000fc40004800000 */
[----:B------:R-:W-:Y:S02]  /*96b0*/  PRMT R4, R7, 0x7610, R4 ;  /* 0x0000761007047816 */ /* 0x000fe40000000004 */
[----:B------:R-:W-:Y:S02]  /*96c0*/  PRMT R7, R40, 0x7610, R7 ;  /* 0x0000761028077816 */ /* 0x000fe40000000007 */
[----:B------:R-:W-:Y:S02]  /*96d0*/  PRMT R40, R42, 0x7610, R40 ;  /* 0x000076102a287816 */ /* 0x000fe40000000028 */
[----:B------:R-:W-:Y:S02]  /*96e0*/  PRMT R42, R44, 0x7610, R42 ;  /* 0x000076102c2a7816 */ /* 0x000fe4000000002a */
[----:B------:R-:W-:Y:S02]  /*96f0*/  SEL R45, RZ, 0x1, !P2 ;  /* 0x00000001ff2d7807 */ /* 0x000fe40005000000 */
[----:B------:R-:W-:-:S02]  /*9700*/  SEL R46, RZ, 0x1, !P3 ;  /* 0x00000001ff2e7807 */ /* 0x000fc40005800000 */
[----:B------:R-:W-:Y:S02]  /*9710*/  SEL R47, RZ, 0x1, !P4 ;  /* 0x00000001ff2f7807 */ /* 0x000fe40006000000 */
[----:B------:R-:W-:Y:S02]  /*9720*/  SEL R48, RZ, 0x1, !P5 ;  /* 0x00000001ff307807 */ /* 0x000fe40006800000 */
[----:B------:R-:W-:Y:S02]  /*9730*/  SEL R49, RZ, 0x1, !P6 ;  /* 0x00000001ff317807 */ /* 0x000fe40007000000 */
[----:B------:R-:W-:Y:S02]  /*9740*/  SEL R50, RZ, 0x1, !P0 ;  /* 0x00000001ff327807 */ /* 0x000fe40004000000 */
[----:B------:R-:W-:-:S07]  /*9750*/  PRMT R44, R53, 0x7610, R44 ;  /* 0x00007610352c7816 */ /* 0x000fce000000002c */
.L_x_2177:
[----:B------:R-:W-:Y:S05]  /*9760*/  BSYNC.RECONVERGENT B0 ;  /* 0x0000000000007941 */ /* 0x000fea0003800200 */
.L_x_2176:
[----:B------:R-:W-:Y:S01]  /*9770*/  ISETP.GE.U32.AND P0, PT, R51, R6, PT ;  /* 0x000000063300720c */ /* 0x000fe20003f06070 */
[----:B------:R-:W-:-:S12]  /*9780*/  BSSY.RECONVERGENT B0, `(.L_x_2186) ;  /* 0x0000474000007945 */ /* 0x000fd80003800200 */
        /* <DEDUP_REMOVED lines=282> */
.L_x_2189:
[----:B------:R-:W-:Y:S02]  /*a930*/  SHF.R.U32.HI R20, RZ, 0x5, R20 ;  /* 0x00000005ff147819 */ /* 0x000fe40000011614 */
[----:B------:R-:W-:-:S07]  /*a940*/  MOV R21, RZ ;  /* 0x000000ff00157202 */ /* 0x000fce0000000f00 */
.L_x_2188:
[----:B------:R-:W0:Y:S02]  /*a950*/  LDCU.64 UR4, c[0x0][0x750] ;  /* 0x0000ea00ff0477ac */ /* 0x000e240008000a00 */
[----:B0-----:R-:W-:-:S05]  /*a960*/  IADD3 R57, P1, PT, R52, UR4, RZ ;  /* 0x0000000434397c10 */ /* 0x001fca000ff3e0ff */
[----:B------:R-:W-:Y:S01]  /*a970*/  IMAD.X R56, RZ, RZ, UR5, P1 ;  /* 0x00000005ff387e24 */ /* 0x000fe200088e06ff */
        /* <DEDUP_REMOVED lines=281> */
.L_x_2191:
[----:B------:R-:W-:Y:S02]  /*bb10*/  SHF.R.U32.HI R12, RZ, 0x5, R12 ;  /* 0x00000005ff0c7819 */ /* 0x000fe4000001160c */
[----:B------:R-:W-:-:S07]  /*bb20*/  MOV R13, RZ ;  /* 0x000000ff000d7202 */ /* 0x000fce0000000f00 */
.L_x_2190:
        /* <DEDUP_REMOVED lines=281> */
.L_x_2193:
[----:B------:R-:W-:Y:S01]  /*ccc0*/  SHF.R.U32.HI R36, RZ, 0x5, R36 ;  /* 0x00000005ff247819 */ /* 0x000fe20000011624 */
[----:B------:R-:W-:-:S07]  /*ccd0*/  IMAD.MOV.U32 R37, RZ, RZ, RZ ;  /* 0x000000ffff257224 */ /* 0x000fce00078e00ff */
.L_x_2192:
        /* <DEDUP_REMOVED lines=281> */
.L_x_2195:
[----:B------:R-:W-:Y:S01]  /*de70*/  SHF.R.U32.HI R28, RZ, 0x5, R28 ;  /* 0x00000005ff1c7819 */ /* 0x000fe2000001161c */
[----:B------:R-:W-:-:S07]  /*de80*/  IMAD.MOV.U32 R29, RZ, RZ, RZ ;  /* 0x000000ffff1d7224 */ /* 0x000fce00078e00ff */
.L_x_2194:
[----:B------:R-:W-:-:S04]  /*de90*/  LEA R24, P0, R28, R57, 0x5 ;  /* 0x000000391c187211 */ /* 0x000fc800078028ff */
[----:B------:R-:W-:-:S06]  /*dea0*/  LEA.HI.X R25, R28, R56, R29, 0x5, P0 ;  /* 0x000000381c197211 */ /* 0x000fcc00000f2c1d */
[----:B------:R-:W5:Y:S03]  /*deb0*/  LDG.E.ENL2.256 R28, R24, desc[UR36][R24.64] ;  /* 0xfe0000241818797e */ /* 0x000f66000812191c */
.L_x_2187:
[----:B------:R-:W-:Y:S05]  /*dec0*/  BSYNC.RECONVERGENT B0 ;  /* 0x0000000000007941 */ /* 0x000fea0003800200 */
.L_x_2186:
        /* <DEDUP_REMOVED lines=9> */
[----:B-----5:R-:W-:Y:S02]  /*df60*/  DSETP.NEU.OR P0, PT, R20, RZ, P0 ;  /* 0x000000ff1400722a */ /* 0x020fe4000070d400 */
[----:B------:R-:W-:Y:S02]  /*df70*/  DSETP.NEU.OR P1, PT, R22, RZ, P1 ;  /* 0x000000ff1600722a */ /* 0x000fe40000f2d400 */
[----:B------:R-:W-:Y:S02]  /*df80*/  DSETP.NEU.OR P2, PT, R16, RZ, P2 ;  /* 0x000000ff1000722a */ /* 0x000fe4000174d400 */
[----:B------:R-:W-:Y:S01]  /*df90*/  DSETP.NEU.OR P3, PT, R18, RZ, P3 ;  /* 0x000000ff1200722a */ /* 0x000fe20001f6d400 */
[----:B------:R-:W-:Y:S02]  /*dfa0*/  SEL R0, RZ, 0x1, !P0 ;  /* 0x00000001ff007807 */ /* 0x000fe40004000000 */
[----:B------:R-:W-:-:S02]  /*dfb0*/  SEL R2, RZ, 0x1, !P1 ;  /* 0x00000001ff027807 */ /* 0x000fc40004800000 */
[----:B------:R-:W-:Y:S02]  /*dfc0*/  SEL R3, RZ, 0x1, !P2 ;  /* 0x00000001ff037807 */ /* 0x000fe40005000000 */
[----:B------:R-:W-:Y:S01]  /*dfd0*/  SEL R4, RZ, 0x1, !P3 ;  /* 0x00000001ff047807 */ /* 0x000fe20005800000 */
[----:B------:R-:W-:Y:S06]  /*dfe0*/  @P4 BRA `(.L_x_2197) ;  /* 0x0000000000a84947 */ /* 0x000fec0003800000 */
[----:B------:R-:W-:Y:S02]  /*dff0*/  LOP3.LUT P2, RZ, R40, 0xff, RZ, 0xc0, !PT ;  /* 0x000000ff28ff7812 */ /* 0x000fe4000784c0ff */
[----:B------:R-:W-:Y:S02]  /*e000*/  LOP3.LUT P0, RZ, R7, 0xff, RZ, 0xc0, !PT ;  /* 0x000000ff07ff7812 */ /* 0x000fe4000780c0ff */
[----:B------:R-:W-:Y:S02]  /*e010*/  LOP3.LUT P1, RZ, R41, 0xff, RZ, 0xc0, !PT ;  /* 0x000000ff29ff7812 */ /* 0x000fe4000782c0ff */
[----:B------:R-:W-:-:S07]  /*e020*/  LOP3.LUT P3, RZ, R43, 0xff, RZ, 0xc0, !PT ;  /* 0x000000ff2bff7812 */ /* 0x000fce000786c0ff */
[----:B------:R-:W-:Y:S01]  /*e030*/  DSETP.NEU.OR P2, PT, R8, RZ, P2 ;  /* 0x000000ff0800722a */ /* 0x000fe2000174d400 */
[----:B------:R-:W-:Y:S01]  /*e040*/  IMAD.IADD R8, R51, 0x1, R5 ;  /* 0x0000000133087824 */ /* 0x000fe200078e0205 */
[----:B------:R-:W-:Y:S02]  /*e050*/  DSETP.NEU.OR P0, PT, R12, RZ, P0 ;  /* 0x000000ff0c00722a */ /* 0x000fe4000070d400 */
[----:B------:R-:W-:Y:S02]  /*e060*/  DSETP.NEU.OR P1, PT, R14, RZ, P1 ;  /* 0x000000ff0e00722a */ /* 0x000fe40000f2d400 */
[----:B------:R-:W-:Y:S01]  /*e070*/  SEL R40, RZ, 0x1, !P2 ;  /* 0x00000001ff287807 */ /* 0x000fe20005000000 */
[----:B------:R-:W-:Y:S01]  /*e080*/  DSETP.NEU.OR P3, PT, R10, RZ, P3 ;  /* 0x000000ff0a00722a */ /* 0x000fe20001f6d400 */
[----:B------:R-:W-:Y:S02]  /*e090*/  ISETP.GE.U32.AND P4, PT, R8, R6, PT ;  /* 0x000000060800720c */ /* 0x000fe40003f86070 */
[----:B------:R-:W-:-:S02]  /*e0a0*/  SEL R7, RZ, 0x1, !P0 ;  /* 0x00000001ff077807 */ /* 0x000fc40004000000 */
[----:B------:R-:W-:Y:S02]  /*e0b0*/  SEL R41, RZ, 0x1, !P1 ;  /* 0x00000001ff297807 */ /* 0x000fe40004800000 */
[----:B------:R-:W-:-:S07]  /*e0c0*/  SEL R43, RZ, 0x1, !P3 ;  /* 0x00000001ff2b7807 */ /* 0x000fce0005800000 */
[----:B------:R-:W-:Y:S05]  /*e0d0*/  @P4 BRA `(.L_x_2197) ;  /* 0x00000000006c4947 */ /* 0x000fea0003800000 */
[----:B------:R-:W-:Y:S01]  /*e0e0*/  IMAD.IADD R5, R8, 0x1, R5 ;  /* 0x0000000108057824 */ /* 0x000fe200078e0205 */
[----:B------:R-:W-:Y:S02]  /*e0f0*/  LOP3.LUT P0, RZ, R42, 0xff, RZ, 0xc0, !PT ;  /* 0x000000ff2aff7812 */ /* 0x000fe4000780c0ff */
[----:B------:R-:W-:Y:S02]  /*e100*/  LOP3.LUT P1, RZ, R44, 0xff, RZ, 0xc0, !PT ;  /* 0x000000ff2cff7812 */ /* 0x000fe4000782c0ff */
[----:B------:R-:W-:Y:S02]  /*e110*/  LOP3.LUT P2, RZ, R45, 0xff, RZ, 0xc0, !PT ;  /* 0x000000ff2dff7812 */ /* 0x000fe4000784c0ff */
[----:B------:R-:W-:Y:S02]  /*e120*/  LOP3.LUT P3, RZ, R46, 0xff, RZ, 0xc0, !PT ;  /* 0x000000ff2eff7812 */ /* 0x000fe4000786c0ff */
[----:B------:R-:W-:-:S05]  /*e130*/  ISETP.GE.U32.AND P4, PT, R5, R6, PT ;  /* 0x000000060500720c */ /* 0x000fca0003f86070 */
[----:B------:R-:W-:Y:S02]  /*e140*/  DSETP.NEU.OR P0, PT, R36, RZ, P0 ;  /* 0x000000ff2400722a */ /* 0x000fe4000070d400 */
[----:B------:R-:W-:Y:S02]  /*e150*/  DSETP.NEU.OR P1, PT, R38, RZ, P1 ;  /* 0x000000ff2600722a */ /* 0x000fe40000f2d400 */
[----:B------:R-:W-:Y:S02]  /*e160*/  DSETP.NEU.OR P2, PT, R32, RZ, P2 ;  /* 0x000000ff2000722a */ /* 0x000fe4000174d400 */
[----:B------:R-:W-:Y:S01]  /*e170*/  DSETP.NEU.OR P3, PT, R34, RZ, P3 ;  /* 0x000000ff2200722a */ /* 0x000fe20001f6d400 */
[----:B------:R-:W-:Y:S02]  /*e180*/  SEL R42, RZ, 0x1, !P0 ;  /* 0x00000001ff2a7807 */ /* 0x000fe40004000000 */
[----:B------:R-:W-:Y:S02]  /*e190*/  SEL R44, RZ, 0x1, !P1 ;  /* 0x00000001ff2c7807 */ /* 0x000fe40004800000 */
[----:B------:R-:W-:-:S02]  /*e1a0*/  SEL R45, RZ, 0x1, !P2 ;  /* 0x00000001ff2d7807 */ /* 0x000fc40005000000 */
[----:B------:R-:W-:Y:S01]  /*e1b0*/  SEL R46, RZ, 0x1, !P3 ;  /* 0x00000001ff2e7807 */ /* 0x000fe20005800000 */
[----:B------:R-:W-:Y:S06]  /*e1c0*/  @P4 BRA `(.L_x_2197) ;  /* 0x0000000000304947 */ /* 0x000fec0003800000 */
[----:B------:R-:W-:Y:S02]  /*e1d0*/  LOP3.LUT P0, RZ, R47, 0xff, RZ, 0xc0, !PT ;  /* 0x000000ff2fff7812 */ /* 0x000fe4000780c0ff */
[----:B------:R-:W-:Y:S02]  /*e1e0*/  LOP3.LUT P1, RZ, R48, 0xff, RZ, 0xc0, !PT ;  /* 0x000000ff30ff7812 */ /* 0x000fe4000782c0ff */
[----:B------:R-:W-:Y:S02]  /*e1f0*/  LOP3.LUT P2, RZ, R49, 0xff, RZ, 0xc0, !PT ;  /* 0x000000ff31ff7812 */ /* 0x000fe4000784c0ff */
[----:B------:R-:W-:-:S07]  /*e200*/  LOP3.LUT P3, RZ, R50, 0xff, RZ, 0xc0, !PT ;  /* 0x000000ff32ff7812 */ /* 0x000fce000786c0ff */
[----:B------:R-:W-:Y:S02]  /*e210*/  DSETP.NEU.OR P0, PT, R24, RZ, P0 ;  /* 0x000000ff1800722a */ /* 0x000fe4000070d400 */
[----:B------:R-:W-:Y:S02]  /*e220*/  DSETP.NEU.OR P1, PT, R26, RZ, P1 ;  /* 0x000000ff1a00722a */ /* 0x000fe40000f2d400 */
[----:B------:R-:W-:Y:S02]  /*e230*/  DSETP.NEU.OR P2, PT, R28, RZ, P2 ;  /* 0x000000ff1c00722a */ /* 0x000fe4000174d400 */
[----:B------:R-:W-:Y:S01]  /*e240*/  DSETP.NEU.OR P3, PT, R30, RZ, P3 ;  /* 0x000000ff1e00722a */ /* 0x000fe20001f6d400 */
[----:B------:R-:W-:Y:S02]  /*e250*/  SEL R47, RZ, 0x1, !P0 ;  /* 0x00000001ff2f7807 */ /* 0x000fe40004000000 */
[----:B------:R-:W-:Y:S02]  /*e260*/  SEL R48, RZ, 0x1, !P1 ;  /* 0x00000001ff307807 */ /* 0x000fe40004800000 */
[----:B------:R-:W-:-:S02]  /*e270*/  SEL R49, RZ, 0x1, !P2 ;  /* 0x00000001ff317807 */ /* 0x000fc40005000000 */
[----:B------:R-:W-:-:S07]  /*e280*/  SEL R50, RZ, 0x1, !P3 ;  /* 0x00000001ff327807 */ /* 0x000fce0005800000 */
.L_x_2197:
[----:B------:R-:W-:Y:S05]  /*e290*/  BSYNC.RECONVERGENT B0 ;  /* 0x0000000000007941 */ /* 0x000fea0003800200 */
.L_x_2196:
        /* <DEDUP_REMOVED lines=8> */
.L_x_2157:
[----:B-----5:R-:W-:Y:S02]  /*e320*/  SEL R17, RZ, 0x1, !P3 ;  /* 0x00000001ff117807 */ /* 0x020fe40005800000 */
[----:B------:R-:W-:Y:S02]  /*e330*/  SEL R23, RZ, 0x1, !P2 ;  /* 0x00000001ff177807 */ /* 0x000fe40005000000 */
[----:B------:R-:W-:Y:S02]  /*e340*/  SEL R24, RZ, 0x1, !P1 ;  /* 0x00000001ff187807 */ /* 0x000fe40004800000 */
[----:B------:R-:W-:-:S07]  /*e350*/  SEL R25, RZ, 0x1, !P0 ;  /* 0x00000001ff197807 */ /* 0x000fce0004000000 */
.L_x_2144:
[----:B------:R-:W-:Y:S05]  /*e360*/  BSYNC.RECONVERGENT B6 ;  /* 0x0000000000067941 */ /* 0x000fea0003800200 */
.L_x_2143:
        /* <DEDUP_REMOVED lines=24> */
.L_x_2201:
        /* <DEDUP_REMOVED lines=14> */
[C---:B------:R-:W-:Y:S02]  /*e5d0*/  PRMT R10, R4.reuse, 0x7773, RZ ;  /* 0x00007773040a7816 */ /* 0x040fe400000000ff */
[----:B0-----:R-:W-:Y:S02]  /*e5e0*/  PRMT R7, R4, 0x7771, RZ ;  /* 0x0000777104077816 */ /* 0x001fe400000000ff */
        /* <DEDUP_REMOVED lines=13> */
.L_x_2200:
[----:B------:R-:W-:Y:S05]  /*e6c0*/  BSYNC.RECONVERGENT B0 ;  /* 0x0000000000007941 */ /* 0x000fea0003800200 */
.L_x_2199:
[----:B------:R-:W-:Y:S01]  /*e6d0*/  IMAD.MOV.U32 R4, RZ, RZ, R9 ;  /* 0x000000ffff047224 */ /* 0x000fe200078e0009 */
[----:B------:R-:W-:Y:S06]  /*e6e0*/  @P4 BRA `(.L_x_2201) ;  /* 0xfffffffc00804947 */ /* 0x000fec000383ffff */
.L_x_2198:
        /* <DEDUP_REMOVED lines=25> */
.L_x_2206:
        /* <DEDUP_REMOVED lines=28> */
.L_x_2205:
[----:B------:R-:W-:Y:S05]  /*ea40*/  BSYNC.RECONVERGENT B0 ;  /* 0x0000000000007941 */ /* 0x000fea0003800200 */
.L_x_2204:
[----:B0-----:R-:W-:Y:S01]  /*ea50*/  IMAD.MOV.U32 R5, RZ, RZ, R12 ;  /* 0x000000ffff057224 */ /* 0x001fe200078e000c */
[----:B------:R-:W-:Y:S06]  /*ea60*/  @P4 BRA `(.L_x_2206) ;  /* 0xfffffffc00844947 */ /* 0x000fec000383ffff */
.L_x_2203:
[----:B------:R-:W-:Y:S01]  /*ea70*/  ISETP.GE.U32.AND P0, PT, R2, 0x2, PT ;  /* 0x000000020200780c */ /* 0x000fe20003f06070 */
[----:B------:R-:W-:Y:S05]  /*ea80*/  WARPSYNC.ALL ;  /* 0x0000000000007948 */ /* 0x000fea0003800000 */
[----:B------:R-:W-:Y:S07]  /*ea90*/  BAR.SYNC.DEFER_BLOCKING 0x0 ;  /* 0x0000000000007b1d */ /* 0x000fee0000010000 */
[----:B------:R-:W-:Y:S05]  /*eaa0*/  @!P0 BRA `(.L_x_2202) ;  /* 0x0000000000748947 */ /* 0x000fea0003800000 */
[----:B0-----:R-:W-:-:S07]  /*eab0*/  HFMA2 R5, -RZ, RZ, 0, 5.9604644775390625e-08 ;  /* 0x00000001ff057431 */ /* 0x001fce00000001ff */
.L_x_2207:
        /* <DEDUP_REMOVED lines=28> */
.L_x_2202:
[----:B------:R-:W3:Y:S01]  /*ec80*/  LDCU UR9, c[0x0][0x558] ;  /* 0x0000ab00ff0977ac */ /* 0x000ee20008000800 */
[----:B01----:R-:W0:Y:S01]  /*ec90*/  S2R R2, SR_CTAID.X ;  /* 0x0000000000027919 */ /* 0x003e220000002500 */
        /* <DEDUP_REMOVED lines=286> */
.L_x_2208:
        /* <DEDUP_REMOVED lines=276> */
.L_x_2209:
        /* <DEDUP_REMOVED lines=276> */
.L_x_2210:
        /* <DEDUP_REMOVED lines=276> */
.L_x_2211:
        /* <DEDUP_REMOVED lines=286> */
.L_x_2213:
        /* <DEDUP_REMOVED lines=276> */
.L_x_2214:
        /* <DEDUP_REMOVED lines=276> */
.L_x_2215:
        /* <DEDUP_REMOVED lines=276> */
.L_x_2216:
        /* <DEDUP_REMOVED lines=27> */
.L_x_2218:
[----:B------:R-:W-:Y:S05]  /*17990*/  BSYNC.RECONVERGENT B0 ;  /* 0x0000000000007941 */ /* 0x000fea0003800200 */
.L_x_2217:
        /* <DEDUP_REMOVED lines=35> */
.L_x_2220:
[----:B------:R-:W-:Y:S05]  /*17bd0*/  BSYNC.RECONVERGENT B0 ;  /* 0x0000000000007941 */ /* 0x000fea0003800200 */
.L_x_2219:
        /* <DEDUP_REMOVED lines=41> */
.L_x_2225:
        /* <DEDUP_REMOVED lines=15> */
.L_x_2224:
[----:B------:R-:W-:Y:S02]  /*17f60*/  SEL R27, RZ, 0x1, !P1 ;  /* 0x00000001ff1b7807 */ /* 0x000fe40004800000 */
[----:B------:R-:W-:Y:S02]  /*17f70*/  SEL R25, RZ, 0x1, !P2 ;  /* 0x00000001ff197807 */ /* 0x000fe40005000000 */
[----:B------:R-:W-:Y:S02]  /*17f80*/  SEL R23, RZ, 0x1, !P3 ;  /* 0x00000001ff177807 */ /* 0x000fe40005800000 */
[----:B------:R-:W-:Y:S01]  /*17f90*/  SEL R17, RZ, 0x1, !P4 ;  /* 0x00000001ff117807 */ /* 0x000fe20006000000 */
[----:B------:R-:W-:Y:S06]  /*17fa0*/  BRA `(.L_x_2223) ;  /* 0x0000000000947947 */ /* 0x000fec0003800000 */
.L_x_2222:
        /* <DEDUP_REMOVED lines=18> */
.L_x_2227:
        /* <DEDUP_REMOVED lines=15> */
.L_x_2226:
[----:B------:R-:W-:Y:S02]  /*181c0*/  SEL R27, RZ, 0x1, !P1 ;  /* 0x00000001ff1b7807 */ /* 0x000fe40004800000 */
[----:B------:R-:W-:Y:S02]  /*181d0*/  SEL R25, RZ, 0x1, !P2 ;  /* 0x00000001ff197807 */ /* 0x000fe40005000000 */
[----:B------:R-:W-:Y:S02]  /*181e0*/  SEL R23, RZ, 0x1, !P3 ;  /* 0x00000001ff177807 */ /* 0x000fe40005800000 */
[----:B------:R-:W-:-:S07]  /*181f0*/  SEL R17, RZ, 0x1, !P4 ;  /* 0x00000001ff117807 */ /* 0x000fce0006000000 */
.L_x_2223:
[----:B------:R-:W-:Y:S05]  /*18200*/  BSYNC.RECONVERGENT B0 ;  /* 0x0000000000007941 */ /* 0x000fea0003800200 */
.L_x_2221:
        /* <DEDUP_REMOVED lines=17> */
.L_x_2231:
        /* <DEDUP_REMOVED lines=28> */
.L_x_2230:
[----:B------:R-:W-:Y:S05]  /*184e0*/  BSYNC.RECONVERGENT B0 ;  /* 0x0000000000007941 */ /* 0x000fea0003800200 */
.L_x_2229:
[----:B------:R-:W-:-:S03]  /*184f0*/  UISETP.GT.U32.AND UP0, UPT, UR4, 0x3, UPT ;  /* 0x000000030400788c */ /* 0x000fc6000bf04070 */
[----:B------:R-:W-:-:S06]  /*18500*/  UMOV UR4, UR7 ;  /* 0x0000000700047c82 */ /* 0x000fcc0008000000 */
[----:B------:R-:W-:Y:S05]  /*18510*/  BRA.U UP0, `(.L_x_2231) ;  /* 0xfffffffd00807547 */ /* 0x000fea000b83ffff */
.L_x_2228:
        /* <DEDUP_REMOVED lines=18> */
.L_x_2236:
        /* <DEDUP_REMOVED lines=28> */
.L_x_2235:
[----:B------:R-:W-:Y:S05]  /*18800*/  BSYNC.RECONVERGENT B0 ;  /* 0x0000000000007941 */ /* 0x000fea0003800200 */
.L_x_2234:
[----:B------:R-:W-:Y:S01]  /*18810*/  MOV R0, R14 ;  /* 0x0000000e00007202 */ /* 0x000fe20000000f00 */
[----:B------:R-:W-:Y:S06]  /*18820*/  @P5 BRA `(.L_x_2236) ;  /* 0xfffffffc00845947 */ /* 0x000fec000383ffff */
.L_x_2233:
[----:B------:R-:W-:Y:S01]  /*18830*/  BAR.SYNC.DEFER_BLOCKING 0x0 ;  /* 0x0000000000007b1d */ /* 0x000fe20000010000 */
[----:B------:R-:W-:-:S09]  /*18840*/  UISETP.GE.U32.AND UP0, UPT, UR4, 0x2, UPT ;  /* 0x000000020400788c */ /* 0x000fd2000bf06070 */
[----:B------:R-:W-:Y:S05]  /*18850*/  BRA.U !UP0, `(.L_x_2232) ;  /* 0x0000000108787547 */ /* 0x000fea000b800000 */
[----:B------:R-:W-:-:S07]  /*18860*/  IMAD.MOV.U32 R0, RZ, RZ, 0x1 ;  /* 0x00000001ff007424 */ /* 0x000fce00078e00ff */
.L_x_2237:
        /* <DEDUP_REMOVED lines=29> */
.L_x_2232:
        /* <DEDUP_REMOVED lines=48> */
.L_x_2239:
        /* <DEDUP_REMOVED lines=19> */
.L_x_2240:
        /* <DEDUP_REMOVED lines=25> */
.L_x_2241:
        /* <DEDUP_REMOVED lines=25> */
.L_x_2242:
        /* <DEDUP_REMOVED lines=25> */
.L_x_2243:
[----:B------:R-:W0:Y:S01]  /*19320*/  LDCU.64 UR4, c[0x0][0x758] ;  /* 0x0000eb00ff0477ac */ /* 0x000e220008000a00 */
[----:B------:R-:W-:-:S04]  /*19330*/  LOP3.LUT P1, RZ, R17, 0xff, RZ, 0xc0, !PT ;  /* 0x000000ff11ff7812 */ /* 0x000fc8000782c0ff */
[----:B------:R-:W-:Y:S02]  /*19340*/  SEL R3, RZ, 0x1, !P1 ;  /* 0x00000001ff037807 */ /* 0x000fe40004800000 */
[----:B0-----:R-:W-:-:S04]  /*19350*/  IADD3 R16, P0, PT, R16, UR4, RZ ;  /* 0x0000000410107c10 */ /* 0x001fc8000ff1e0ff */
[----:B------:R-:W-:-:S05]  /*19360*/  IADD3.X R17, PT, PT, RZ, UR5, RZ, P0, !PT ;  /* 0x00000005ff117c10 */ /* 0x000fca00087fe4ff */
[----:B------:R-:W-:Y:S01]  /*19370*/  STG.E.U8 desc[UR36][R16.64], R3 ;  /* 0x0000000310007986 */ /* 0x000fe2000c101124 */
[----:B------:R-:W-:Y:S05]  /*19380*/  EXIT ;  /* 0x000000000000794d */ /* 0x000fea0003800000 */
.L_x_2238:
[----:B------:R-:W2:Y:S01]  /*19390*/  LDCU.U8 UR4, c[0x0][0x788] ;  /* 0x0000f100ff0477ac */ /* 0x000ea20008000000 */
[----:B------:R-:W3:Y:S01]  /*193a0*/  LDCU.U8 UR5, c[0x0][0x789] ;  /* 0x0000f120ff0577ac */ /* 0x000ee20008000000 */
[----:B--2---:R-:W-:Y:S02]  /*193b0*/  UISETP.NE.AND UP1, UPT, UR4, URZ, UPT ;  /* 0x000000ff0400728c */ /* 0x004fe4000bf25270 */
[----:B---3--:R-:W-:-:S07]  /*193c0*/  UISETP.NE.AND UP0, UPT, UR5, URZ, UPT ;  /* 0x000000ff0500728c */ /* 0x008fce000bf05270 */
[----:B------:R-:W-:Y:S05]  /*193d0*/  BRA.U !UP1, `(.L_x_2244) ;  /* 0x0000000109307547 */ /* 0x000fea000b800000 */
[----:B------:R-:W2:Y:S04]  /*193e0*/  LDG.E.U8 R0, desc[UR36][R6.64] ;  /* 0x0000002406007981 */ /* 0x000ea8000c1e1100 */
[----:B01----:R-:W3:Y:S04]  /*193f0*/  LDG.E.U8 R2, desc[UR36][R6.64+0x1] ;  /* 0x0000012406027981 */ /* 0x003ee8000c1e1100 */
        /* <DEDUP_REMOVED lines=10> */
.L_x_2244:
[----:B------:R-:W-:Y:S05]  /*194a0*/  BRA.U !UP0, `(.L_x_2245) ;  /* 0x0000000508947547 */ /* 0x000fea000b800000 */
[----:B------:R-:W2:Y:S02]  /*194b0*/  LDCU UR4, c[0x0][0x78c] ;  /* 0x0000f180ff0477ac */ /* 0x000ea40008000800 */
[----:B--2---:R-:W-:-:S09]  /*194c0*/  UISETP.NE.AND UP0, UPT, UR4, 0x1, UPT ;  /* 0x000000010400788c */ /* 0x004fd2000bf05270 */
[----:B------:R-:W-:Y:S05]  /*194d0*/  BRA.U !UP0, `(.L_x_2246) ;  /* 0x0000000108407547 */ /* 0x000fea000b800000 */
[----:B------:R-:W-:Y:S01]  /*194e0*/  MOV R0, 0x0 ;  /* 0x0000000000007802 */ /* 0x000fe20000000f00 */
[----:B------:R-:W2:Y:S01]  /*194f0*/  LDCU.64 UR4, c[0x4][0x640] ;  /* 0x0100c800ff0477ac */ /* 0x000ea20008000a00 */
[----:B------:R-:W-:Y:S02]  /*19500*/  HFMA2 R13, -RZ, RZ, 0, 0 ;  /* 0x00000000ff0d7431 */ /* 0x000fe400000001ff */
[----:B------:R-:W-:Y:S01]  /*19510*/  IMAD.MOV.U32 R8, RZ, RZ, 0x2ef ;  /* 0x000002efff087424 */ /* 0x000fe200078e00ff */
[----:B01----:R0:W1:Y:S01]  /*19520*/  LDC.64 R2, c[0x4][R0] ;  /* 0x0100000000027b82 */ /* 0x0030620000000a00 */
[----:B------:R-:W3:Y:S01]  /*19530*/  LDCU.64 UR6, c[0x4][0x630] ;  /* 0x0100c600ff0677ac */ /* 0x000ee20008000a00 */
[----:B------:R-:W-:Y:S01]  /*19540*/  IMAD.MOV.U32 R12, RZ, RZ, 0x1 ;  /* 0x00000001ff0c7424 */ /* 0x000fe200078e00ff */
[----:B------:R-:W4:Y:S01]  /*19550*/  LDCU.64 UR8, c[0x4][0x3d0] ;  /* 0x01007a00ff0877ac */ /* 0x000f220008000a00 */
[----:B--2---:R-:W-:Y:S02]  /*19560*/  IMAD.U32 R4, RZ, RZ, UR4 ;  /* 0x00000004ff047e24 */ /* 0x004fe4000f8e00ff */
[----:B------:R-:W-:Y:S01]  /*19570*/  IMAD.U32 R5, RZ, RZ, UR5 ;  /* 0x00000005ff057e24 */ /* 0x000fe2000f8e00ff */
[----:B---3--:R-:W-:Y:S01]  /*19580*/  MOV R6, UR6 ;  /* 0x0000000600067c02 */ /* 0x008fe20008000f00 */
[----:B------:R-:W-:-:S02]  /*19590*/  IMAD.U32 R7, RZ, RZ, UR7 ;  /* 0x00000007ff077e24 */ /* 0x000fc4000f8e00ff */
[----:B----4-:R-:W-:Y:S01]  /*195a0*/  IMAD.U32 R10, RZ, RZ, UR8 ;  /* 0x00000008ff0a7e24 */ /* 0x010fe2000f8e00ff */
[----:B0-----:R-:W-:-:S07]  /*195b0*/  MOV R11, UR9 ;  /* 0x00000009000b7c02 */ /* 0x001fce0008000f00 */
[----:B------:R-:W-:-:S07]  /*195c0*/  LEPC R20, `(.L_x_2246) ;  /* 0x000000001014794e */ /* 0x000fce0000000000 */
[----:B-1----:R-:W-:Y:S05]  /*195d0*/  CALL.ABS.NOINC R2 ;  /* 0x0000000002007343 */ /* 0x002fea0003c00000 */
.L_x_2246:
[----:B------:R-:W1:Y:S01]  /*195e0*/  LDCU.64 UR4, c[0x0][0x758] ;  /* 0x0000eb00ff0477ac */ /* 0x000e620008000a00 */
[----:B------:R-:W-:-:S04]  /*195f0*/  LOP3.LUT P0, RZ, R27, 0xff, RZ, 0xc0, !PT ;  /* 0x000000ff1bff7812 */ /* 0x000fc8000780c0ff */
[----:B0-----:R-:W-:Y:S02]  /*19600*/  SEL R5, RZ, 0x1, !P0 ;  /* 0x00000001ff057807 */ /* 0x001fe40004000000 */
[----:B-1----:R-:W-:Y:S01]  /*19610*/  IADD3 R2, P1, PT, R22, UR4, RZ ;  /* 0x0000000416027c10 */ /* 0x002fe2000ff3e0ff */
        /* <DEDUP_REMOVED lines=21> */
.L_x_2247:
        /* <DEDUP_REMOVED lines=25> */
.L_x_2248:
        /* <DEDUP_REMOVED lines=25> */
.L_x_2249:
[----:B------:R-:W0:Y:S01]  /*19a90*/  LDCU.64 UR4, c[0x0][0x758] ;  /* 0x0000eb00ff0477ac */ /* 0x000e220008000a00 */
[----:B------:R-:W-:-:S04]  /*19aa0*/  LOP3.LUT P0, RZ, R17, 0xff, RZ, 0xc0, !PT ;  /* 0x000000ff11ff7812 */ /* 0x000fc8000780c0ff */
[----:B------:R-:W-:Y:S02]  /*19ab0*/  SEL R3, RZ, 0x1, !P0 ;  /* 0x00000001ff037807 */ /* 0x000fe40004000000 */
[----:B0-----:R-:W-:-:S05]  /*19ac0*/  IADD3 R16, P1, PT, R16, UR4, RZ ;  /* 0x0000000410107c10 */ /* 0x001fca000ff3e0ff */
[----:B------:R-:W-:-:S05]  /*19ad0*/  IMAD.X R17, RZ, RZ, UR5, P1 ;  /* 0x00000005ff117e24 */ /* 0x000fca00088e06ff */
[----:B------:R-:W-:Y:S01]  /*19ae0*/  STG.E.U8 desc[UR36][R16.64], R3 ;  /* 0x0000000310007986 */ /* 0x000fe2000c101124 */
[----:B------:R-:W-:Y:S05]  /*19af0*/  EXIT ;  /* 0x000000000000794d */ /* 0x000fea0003800000 */
.L_x_2245:
[----:B------:R-:W-:Y:S04]  /*19b00*/  STG.E.U8 desc[UR36][R6.64], R27 ;  /* 0x0000001b06007986 */ /* 0x000fe8000c101124 */
[----:B------:R-:W-:Y:S04]  /*19b10*/  STG.E.U8 desc[UR36][R6.64+0x1], R25 ;  /* 0x0000011906007986 */ /* 0x000fe8000c101124 */
[----:B------:R-:W-:Y:S04]  /*19b20*/  STG.E.U8 desc[UR36][R6.64+0x2], R23 ;  /* 0x0000021706007986 */ /* 0x000fe8000c101124 */
[----:B------:R-:W-:Y:S01]  /*19b30*/  STG.E.U8 desc[UR36][R6.64+0x3], R17 ;  /* 0x0000031106007986 */ /* 0x000fe2000c101124 */
[----:B------:R-:W-:Y:S05]  /*19b40*/  EXIT ;  /* 0x000000000000794d */ /* 0x000fea0003800000 */
.L_x_2212:
        /* <DEDUP_REMOVED lines=57> */
.L_x_2251:
        /* <DEDUP_REMOVED lines=19> */
.L_x_2252:
        /* <DEDUP_REMOVED lines=25> */
.L_x_2253:
        /* <DEDUP_REMOVED lines=25> */
.L_x_2254:
        /* <DEDUP_REMOVED lines=25> */
.L_x_2255:
[----:B------:R-:W0:Y:S01]  /*1a4c0*/  LDCU.64 UR4, c[0x0][0x758] ;  /* 0x0000eb00ff0477ac */ /* 0x000e220008000a00 */
[----:B------:R-:W-:-:S04]  /*1a4d0*/  LOP3.LUT P1, RZ, R17, 0xff, RZ, 0xc0, !PT ;  /* 0x000000ff11ff7812 */ /* 0x000fc8000782c0ff */
[----:B------:R-:W-:Y:S02]  /*1a4e0*/  SEL R3, RZ, 0x1, !P1 ;  /* 0x00000001ff037807 */ /* 0x000fe40004800000 */
[----:B0-----:R-:W-:-:S04]  /*1a4f0*/  IADD3 R16, P0, PT, R16, UR4, RZ ;  /* 0x0000000410107c10 */ /* 0x001fc8000ff1e0ff */
[----:B------:R-:W-:-:S05]  /*1a500*/  IADD3.X R17, PT, PT, RZ, UR5, RZ, P0, !PT ;  /* 0x00000005ff117c10 */ /* 0x000fca00087fe4ff */
[----:B------:R-:W-:Y:S01]  /*1a510*/  STG.E.U8 desc[UR36][R16.64], R3 ;  /* 0x0000000310007986 */ /* 0x000fe2000c101124 */
[----:B------:R-:W-:Y:S05]  /*1a520*/  EXIT ;  /* 0x000000000000794d */ /* 0x000fea0003800000 */
.L_x_2250:
        /* <DEDUP_REMOVED lines=17> */
.L_x_2256:
        /* <DEDUP_REMOVED lines=20> */
.L_x_2258:
        /* <DEDUP_REMOVED lines=25> */
.L_x_2259:
        /* <DEDUP_REMOVED lines=25> */
.L_x_2260:
        /* <DEDUP_REMOVED lines=25> */
.L_x_2261:
[----:B------:R-:W0:Y:S01]  /*1ac30*/  LDCU.64 UR4, c[0x0][0x758] ;  /* 0x0000eb00ff0477ac */ /* 0x000e220008000a00 */
[----:B------:R-:W-:-:S04]  /*1ac40*/  LOP3.LUT P0, RZ, R17, 0xff, RZ, 0xc0, !PT ;  /* 0x000000ff11ff7812 */ /* 0x000fc8000780c0ff */
[----:B------:R-:W-:Y:S02]  /*1ac50*/  SEL R3, RZ, 0x1, !P0 ;  /* 0x00000001ff037807 */ /* 0x000fe40004000000 */
[----:B0-----:R-:W-:-:S05]  /*1ac60*/  IADD3 R16, P1, PT, R16, UR4, RZ ;  /* 0x0000000410107c10 */ /* 0x001fca000ff3e0ff */
[----:B------:R-:W-:-:S05]  /*1ac70*/  IMAD.X R17, RZ, RZ, UR5, P1 ;  /* 0x00000005ff117e24 */ /* 0x000fca00088e06ff */
[----:B------:R-:W-:Y:S01]  /*1ac80*/  STG.E.U8 desc[UR36][R16.64], R3 ;  /* 0x0000000310007986 */ /* 0x000fe2000c101124 */
[----:B------:R-:W-:Y:S05]  /*1ac90*/  EXIT ;  /* 0x000000000000794d */ /* 0x000fea0003800000 */
.L_x_2257:
[----:B------:R-:W-:Y:S04]  /*1aca0*/  STG.E.U8 desc[UR36][R6.64], R25 ;  /* 0x0000001906007986 */ /* 0x000fe8000c101124 */
[----:B------:R-:W-:Y:S04]  /*1acb0*/  STG.E.U8 desc[UR36][R6.64+0x1], R24 ;  /* 0x0000011806007986 */ /* 0x000fe8000c101124 */
[----:B------:R-:W-:Y:S04]  /*1acc0*/  STG.E.U8 desc[UR36][R6.64+0x2], R23 ;  /* 0x0000021706007986 */ /* 0x000fe8000c101124 */
[----:B------:R-:W-:Y:S01]  /*1acd0*/  STG.E.U8 desc[UR36][R6.64+0x3], R17 ;  /* 0x0000031106007986 */ /* 0x000fe2000c101124 */
[----:B------:R-:W-:Y:S05]  /*1ace0*/  EXIT ;  /* 0x000000000000794d */ /* 0x000fea0003800000 */
.L_x_2262:
        /* <DEDUP_REMOVED lines=9> */
.L_x_7766:


//--------------------- .text._ZN2at6native13reduce_kernelILi512ELi1ENS0_8ReduceOpIsNS0_14func_wrapper_tIbZZZNS0_14or_kernel_cudaERNS_14TensorIteratorEENKUlvE_clEvENKUlvE3_clEvEUlbsE_EEjbLi4ELi4EEEEEvT1_ --------------------------
	.section	.text._ZN2at6native13reduce_kernelILi512ELi1ENS0_8ReduceOpIsNS0_14func_wrapper_tIbZZZNS0_14or_kernel_cudaERNS_14TensorIteratorEENKUlvE_clEvENKUlvE3_clEvEUlbsE_EEjbLi4ELi4EEEEEvT1_,"ax",@progbits
	.align	128
        .global         _ZN2at6native13reduce_kernelILi512ELi1ENS0_8ReduceOpIsNS0_14func_wrapper_tIbZZZNS0_14or_kernel_cudaERNS_14TensorIteratorEENKUlvE_clEvENKUlvE3_clEvEUlbsE_EEjbLi4ELi4EEEEEvT1_
        .type           _ZN2at6native13reduce_kernelILi512ELi1ENS0_8ReduceOpIsNS0_14func_wrapper_tIbZZZNS0_14or_kernel_cudaERNS_14TensorIteratorEENKUlvE_clEvENKUlvE3_clEvEUlbsE_EEjbLi4ELi4EEEEEvT1_,@function
        .size           _ZN2at6native13reduce_kernelILi512ELi1ENS0_8ReduceOpIsNS0_14func_wrapper_tIbZZZNS0_14or_kernel_cudaERNS_14TensorIteratorEENKUlvE_clEvENKUlvE3_clEvEUlbsE_EEjbLi4ELi4EEEEEvT1_,(.L_x_7767 - _ZN2at6native13reduce_kernelILi512ELi1ENS0_8ReduceOpIsNS0_14func_wrapper_tIbZZZNS0_14or_kernel_cudaERNS_14TensorIteratorEENKUlvE_clEvENKUlvE3_clEvEUlbsE_EEjbLi4ELi4EEEEEvT1_)
        .other          _ZN2at6native13reduce_kernelILi512ELi1ENS0_8ReduceOpIsNS0_14func_wrapper_tIbZZZNS0_14or_kernel_cudaERNS_14TensorIteratorEENKUlvE_clEvENKUlvE3_clEvEUlbsE_EEjbLi4ELi4EEEEEvT1_,@"STO_CUDA_ENTRY STV_DEFAULT"
_ZN2at6native13reduce_kernelILi512ELi1ENS0_8ReduceOpIsNS0_14func_wrapper_tIbZZZNS0_14or_kernel_cudaERNS_14TensorIteratorEENKUlvE_clEvENKUlvE3_clEvEUlbsE_EEjbLi4ELi4EEEEEvT1_:
.text._ZN2at6native13reduce_kernelILi512ELi1ENS0_8ReduceOpIsNS0_14func_wrapper_tIbZZZNS0_14or_kernel_cudaERNS_14TensorIteratorEENKUlvE_clEvENKUlvE3_clEvEUlbsE_EEjbLi4ELi4EEEEEvT1_:
        /* <DEDUP_REMOVED lines=295> */
.L_x_2263:
        /* <DEDUP_REMOVED lines=40> */
[----:B------:R-:W2:Y:S02]  /*14f0*/  LDG.E.U16 R10, desc[UR36][R10.64] ;  /* 0x000000240a0a7981 */ /* 0x000ea4000c1e1500 */
[----:B--2---:R-:W-:-:S04]  /*1500*/  LOP3.LUT R4, R5, R10, RZ, 0xfc, !PT ;  /* 0x0000000a05047212 */ /* 0x004fc800078efcff */
[----:B------:R-:W-:-:S04]  /*1510*/  PRMT R4, R4, 0x9910, RZ ;  /* 0x0000991004047816 */ /* 0x000fc800000000ff */
[----:B------:R-:W-:-:S04]  /*1520*/  ISETP.NE.AND P0, PT, R4, RZ, PT ;  /* 0x000000ff0400720c */ /* 0x000fc80003f05270 */
[----:B------:R-:W-:-:S09]  /*1530*/  SEL R6, RZ, 0x1, !P0 ;  /* 0x00000001ff067807 */ /* 0x000fd20004000000 */
.L_x_2270:
[----:B------:R-:W-:Y:S05]  /*1540*/  BSYNC.RECONVERGENT B2 ;  /* 0x0000000000027941 */ /* 0x000fea0003800200 */
.L_x_2269:
[----:B------:R-:W-:Y:S02]  /*1550*/  IADD3 R2, P0, PT, R2, 0x8, RZ ;  /* 0x0000000802027810 */ /* 0x000fe40007f1e0ff */
[----:B------:R-:W-:-:S03]  /*1560*/  IADD3 R4, PT, PT, R13, -0x4, R8 ;  /* 0xfffffffc0d047810 */ /* 0x000fc60007ffe008 */
[----:B------:R-:W-:-:S08]  /*1570*/  IMAD.X R3, RZ, RZ, R3, P0 ;  /* 0x000000ffff037224 */ /* 0x000fd000000e0603 */
.L_x_2268:
[----:B------:R-:W-:Y:S05]  /*1580*/  BSYNC.RECONVERGENT B1 ;  /* 0x0000000000017941 */ /* 0x000fea0003800200 */
.L_x_2267:
        /* <DEDUP_REMOVED lines=13> */
.L_x_2274:
[C---:B------:R-:W-:Y:S01]  /*1660*/  IMAD.WIDE.U32 R6, R5.reuse, 0x8, R2 ;  /* 0x0000000805067825 */ /* 0x040fe200078e0002 */
[----:B------:R-:W0:Y:S05]  /*1670*/  LDCU UR4, c[0x0][0x390] ;  /* 0x00007200ff0477ac */ /* 0x000e2a0008000800 */
[----:B------:R-:W2:Y:S01]  /*1680*/  LDG.E.64 R6, desc[UR36][R6.64] ;  /* 0x0000002406067981 */ /* 0x000ea2000c1e1b00 */
[----:B0-----:R-:W-:-:S05]  /*1690*/  VIADD R5, R5, UR4 ;  /* 0x0000000405057c36 */ /* 0x001fca0008000000 */
[----:B------:R-:W-:-:S04]  /*16a0*/  LEA R11, R5, 0x3, 0x2 ;  /* 0x00000003050b7811 */ /* 0x000fc800078e10ff */
[----:B------:R-:W-:Y:S02]  /*16b0*/  ISETP.GE.U32.AND P4, PT, R11, R4, PT ;  /* 0x000000040b00720c */ /* 0x000fe40003f86070 */
[C---:B--2---:R-:W-:Y:S02]  /*16c0*/  PRMT R8, R6.reuse, 0x9910, RZ ;  /* 0x0000991006087816 */ /* 0x044fe400000000ff */
[----:B------:R-:W-:Y:S02]  /*16d0*/  PRMT R10, R6, 0xbb32, RZ ;  /* 0x0000bb32060a7816 */ /* 0x000fe400000000ff */
        /* <DEDUP_REMOVED lines=8> */
.L_x_2273:
[----:B------:R-:W-:Y:S02]  /*1760*/  SEL R6, RZ, 0x1, !P3 ;  /* 0x00000001ff067807 */ /* 0x000fe40005800000 */
[----:B------:R-:W-:Y:S02]  /*1770*/  SEL R8, RZ, 0x1, !P2 ;  /* 0x00000001ff087807 */ /* 0x000fe40005000000 */
[----:B------:R-:W-:Y:S02]  /*1780*/  SEL R11, RZ, 0x1, !P1 ;  /* 0x00000001ff0b7807 */ /* 0x000fe40004800000 */
[----:B------:R-:W-:-:S07]  /*1790*/  SEL R5, RZ, 0x1, !P0 ;  /* 0x00000001ff057807 */ /* 0x000fce0004000000 */
.L_x_2272:
[----:B------:R-:W-:Y:S05]  /*17a0*/  BSYNC.RECONVERGENT B1 ;  /* 0x0000000000017941 */ /* 0x000fea0003800200 */
.L_x_2271:
        /* <DEDUP_REMOVED lines=12> */
[----:B------:R-:W2:Y:S02]  /*1870*/  LDG.E.U16 R3, desc[UR36][R2.64] ;  /* 0x0000002402037981 */ /* 0x000ea4000c1e1500 */
[----:B--2---:R-:W-:-:S04]  /*1880*/  LOP3.LUT R6, R3, 0xff, R6, 0xf8, !PT ;  /* 0x000000ff03067812 */ /* 0x004fc800078ef806 */
[----:B------:R-:W-:-:S04]  /*1890*/  PRMT R0, R6, 0x9910, RZ ;  /* 0x0000991006007816 */ /* 0x000fc800000000ff */
[----:B------:R-:W-:-:S04]  /*18a0*/  ISETP.NE.AND P0, PT, R0, RZ, PT ;  /* 0x000000ff0000720c */ /* 0x000fc80003f05270 */
[----:B------:R-:W-:-:S09]  /*18b0*/  SEL R6, RZ, 0x1, !P0 ;  /* 0x00000001ff067807 */ /* 0x000fd20004000000 */
.L_x_2276:
[----:B------:R-:W-:Y:S05]  /*18c0*/  BSYNC.RECONVERGENT B1 ;  /* 0x0000000000017941 */ /* 0x000fea0003800200 */
.L_x_2275:
[----:B------:R-:W-:-:S04]  /*18d0*/  LOP3.LUT R8, R11, R6, R8, 0xfe, !PT ;  /* 0x000000060b087212 */ /* 0x000fc800078efe08 */
[----:B------:R-:W-:-:S04]  /*18e0*/  LOP3.LUT P0, RZ, R8, 0xff, R5, 0xc8, !PT ;  /* 0x000000ff08ff7812 */ /* 0x000fc8000780c805 */
[----:B------:R-:W-:Y:S01]  /*18f0*/  SEL R17, RZ, 0x1, !P0 ;  /* 0x00000001ff117807 */ /* 0x000fe20004000000 */
[----:B------:R-:W-:Y:S08]  /*1900*/  BRA `(.L_x_2265) ;  /* 0x0000009400887947 */ /* 0x000ff00003800000 */
.L_x_2266:
        /* <DEDUP_REMOVED lines=22> */
.L_x_2281:
[C---:B------:R-:W-:Y:S02]  /*1a70*/  IMAD.IADD R11, R7.reuse, 0x1, R0 ;  /* 0x00000001070b7824 */ /* 0x040fe400078e0200 */
        /* <DEDUP_REMOVED lines=9> */
[----:B------:R-:W5:Y:S01]  /*1b10*/  LDG.E.U16 R14, desc[UR36][R14.64] ;  /* 0x000000240e0e7981 */ /* 0x000f62000c1e1500 */
        /* <DEDUP_REMOVED lines=9> */
.L_x_2280:
[----:B------:R-:W-:Y:S02]  /*1bb0*/  PRMT R19, R4, 0x7610, R19 ;  /* 0x0000761004137816 */ /* 0x000fe40000000013 */
[----:B------:R-:W-:Y:S02]  /*1bc0*/  PRMT R12, R10, 0x7610, R12 ;  /* 0x000076100a0c7816 */ /* 0x000fe4000000000c */
[----:B------:R-:W-:Y:S02]  /*1bd0*/  PRMT R4, R13, 0x7610, R4 ;  /* 0x000076100d047816 */ /* 0x000fe40000000004 */
[----:B------:R-:W-:Y:S02]  /*1be0*/  PRMT R6, R14, 0x7610, R6 ;  /* 0x000076100e067816 */ /* 0x000fe40000000006 */
[----:B------:R-:W-:Y:S02]  /*1bf0*/  SEL R10, RZ, 0x1, !P3 ;  /* 0x00000001ff0a7807 */ /* 0x000fe40005800000 */
[----:B------:R-:W-:-:S02]  /*1c00*/  SEL R13, RZ, 0x1, !P2 ;  /* 0x00000001ff0d7807 */ /* 0x000fc40005000000 */
[----:B------:R-:W-:Y:S02]  /*1c10*/  SEL R15, RZ, 0x1, !P1 ;  /* 0x00000001ff0f7807 */ /* 0x000fe40004800000 */
[----:B------:R-:W-:-:S07]  /*1c20*/  SEL R11, RZ, 0x1, !P0 ;  /* 0x00000001ff0b7807 */ /* 0x000fce0004000000 */
.L_x_2279:
[----:B------:R-:W-:Y:S05]  /*1c30*/  BSYNC.RECONVERGENT B1 ;  /* 0x0000000000017941 */ /* 0x000fea0003800200 */
.L_x_2278:
[----:B------:R-:W-:Y:S01]  /*1c40*/  ISETP.GE.U32.AND P0, PT, R7, R8, PT ;  /* 0x000000080700720c */ /* 0x000fe20003f06070 */
[----:B------:R-:W-:-:S12]  /*1c50*/  BSSY.RECONVERGENT B1, `(.L_x_2282) ;  /* 0x0000012000017945 */ /* 0x000fd80003800200 */
[----:B------:R-:W-:Y:S05]  /*1c60*/  @P0 BRA `(.L_x_2283) ;  /* 0x0000000000400947 */ /* 0x000fea0003800000 */
[----:B------:R-:W-:-:S05]  /*1c70*/  IMAD.WIDE.U32 R16, R7, 0x2, R2 ;  /* 0x0000000207107825 */ /* 0x000fca00078e0002 */
[----:B------:R0:W5:Y:S01]  /*1c80*/  LDG.E.U16 R19, desc[UR36][R16.64] ;  /* 0x0000002410137981 */ /* 0x000162000c1e1500 */
[----:B------:R-:W-:-:S05]  /*1c90*/  IMAD.IADD R5, R7, 0x1, R0 ;  /* 0x0000000107057824 */ /* 0x000fca00078e0200 */
[----:B------:R-:W-:-:S13]  /*1ca0*/  ISETP.GE.U32.AND P1, PT, R5, R8, PT ;  /* 0x000000080500720c */ /* 0x000fda0003f26070 */
[----:B0-----:R-:W-:Y:S05]  /*1cb0*/  @P1 BRA `(.L_x_2283) ;  /* 0x00000000002c1947 */ /* 0x001fea0003800000 */
[----:B------:R-:W-:-:S05]  /*1cc0*/  IMAD.WIDE.U32 R16, R5, 0x2, R2 ;  /* 0x0000000205107825 */ /* 0x000fca00078e0002 */
        /* <DEDUP_REMOVED lines=10> */
.L_x_2283:
[----:B------:R-:W-:Y:S05]  /*1d70*/  BSYNC.RECONVERGENT B1 ;  /* 0x0000000000017941 */ /* 0x000fea0003800200 */
.L_x_2282:
[----:B------:R-:W-:Y:S04]  /*1d80*/  BSSY.RECONVERGENT B1, `(.L_x_2284) ;  /* 0x000001b000017945 */ /* 0x000fe80003800200 */
[----:B------:R-:W-:Y:S05]  /*1d90*/  @P0 BRA `(.L_x_2285) ;  /* 0x0000000000640947 */ /* 0x000fea0003800000 */
[----:B0-----:R-:W-:Y:S02]  /*1da0*/  IADD3 R3, PT, PT, R7, R0, RZ ;  /* 0x0000000007037210 */ /* 0x001fe40007ffe0ff */
[----:B-----5:R-:W-:Y:S02]  /*1db0*/  LOP3.LUT R19, R19, 0xff, R10, 0xf8, !PT ;  /* 0x000000ff13137812 */ /* 0x020fe400078ef80a */
[----:B------:R-:W-:Y:S02]  /*1dc0*/  ISETP.GE.U32.AND P1, PT, R3, R8, PT ;  /* 0x000000080300720c */ /* 0x000fe40003f26070 */
[----:B------:R-:W-:-:S04]  /*1dd0*/  PRMT R2, R19, 0x9910, RZ ;  /* 0x0000991013027816 */ /* 0x000fc800000000ff */
[----:B------:R-:W-:-:S04]  /*1de0*/  ISETP.NE.AND P0, PT, R2, RZ, PT ;  /* 0x000000ff0200720c */ /* 0x000fc80003f05270 */
[----:B------:R-:W-:-:S03]  /*1df0*/  SEL R10, RZ, 0x1, !P0 ;  /* 0x00000001ff0a7807 */ /* 0x000fc60004000000 */
[----:B------:R-:W-:Y:S06]  /*1e00*/  @P1 BRA `(.L_x_2285) ;  /* 0x0000000000481947 */ /* 0x000fec0003800000 */
[----:B------:R-:W-:Y:S01]  /*1e10*/  IMAD.IADD R3, R3, 0x1, R0 ;  /* 0x0000000103037824 */ /* 0x000fe200078e0200 */
[----:B------:R-:W-:-:S04]  /*1e20*/  LOP3.LUT R12, R12, 0xff, R13, 0xf8, !PT ;  /* 0x000000ff0c0c7812 */ /* 0x000fc800078ef80d */
[----:B------:R-:W-:Y:S02]  /*1e30*/  ISETP.GE.U32.AND P1, PT, R3, R8, PT ;  /* 0x000000080300720c */ /* 0x000fe40003f26070 */
[----:B------:R-:W-:-:S04]  /*1e40*/  PRMT R2, R12, 0x9910, RZ ;  /* 0x000099100c027816 */ /* 0x000fc800000000ff */
[----:B------:R-:W-:-:S04]  /*1e50*/  ISETP.NE.AND P0, PT, R2, RZ, PT ;  /* 0x000000ff0200720c */ /* 0x000fc80003f05270 */
[----:B------:R-:W-:-:S03]  /*1e60*/  SEL R13, RZ, 0x1, !P0 ;  /* 0x00000001ff0d7807 */ /* 0x000fc60004000000 */
[----:B------:R-:W-:Y:S06]  /*1e70*/  @P1 BRA `(.L_x_2285) ;  /* 0x00000000002c1947 */ /* 0x000fec0003800000 */
[----:B------:R-:W-:Y:S02]  /*1e80*/  IADD3 R3, PT, PT, R3, R0, RZ ;  /* 0x0000000003037210 */ /* 0x000fe40007ffe0ff */
[----:B------:R-:W-:Y:S02]  /*1e90*/  LOP3.LUT R4, R4, 0xff, R15, 0xf8, !PT ;  /* 0x000000ff04047812 */ /* 0x000fe400078ef80f */
[----:B------:R-:W-:Y:S02]  /*1ea0*/  ISETP.GE.U32.AND P2, PT, R3, R8, PT ;  /* 0x000000080300720c */ /* 0x000fe40003f46070 */
[----:B------:R-:W-:-:S04]  /*1eb0*/  PRMT R0, R4, 0x9910, RZ ;  /* 0x0000991004007816 */ /* 0x000fc800000000ff */
[----:B------:R-:W-:-:S04]  /*1ec0*/  ISETP.NE.AND P0, PT, R0, RZ, PT ;  /* 0x000000ff0000720c */ /* 0x000fc80003f05270 */
[----:B------:R-:W-:-:S03]  /*1ed0*/  SEL R15, RZ, 0x1, !P0 ;  /* 0x00000001ff0f7807 */ /* 0x000fc60004000000 */
[----:B------:R-:W-:-:S04]  /*1ee0*/  @!P2 LOP3.LUT R6, R6, 0xff, R11, 0xf8, !PT ;  /* 0x000000ff0606a812 */ /* 0x000fc800078ef80b */
[----:B------:R-:W-:-:S04]  /*1ef0*/  @!P2 PRMT R2, R6, 0x9910, RZ ;  /* 0x000099100602a816 */ /* 0x000fc800000000ff */
[----:B------:R-:W-:-:S04]  /*1f00*/  @!P2 ISETP.NE.AND P1, PT, R2, RZ, PT ;  /* 0x000000ff0200a20c */ /* 0x000fc80003f25270 */
[----:B------:R-:W-:-:S04]  /*1f10*/  @!P2 SEL R0, RZ, 0x1, !P1 ;  /* 0x00000001ff00a807 */ /* 0x000fc80004800000 */
[----:B------:R-:W-:-:S07]  /*1f20*/  @!P2 PRMT R11, R0, 0x7610, R11 ;  /* 0x00007610000ba816 */ /* 0x000fce000000000b */
.L_x_2285:
[----:B------:R-:W-:Y:S05]  /*1f30*/  BSYNC.RECONVERGENT B1 ;  /* 0x0000000000017941 */ /* 0x000fea0003800200 */
.L_x_2284:
[----:B------:R-:W-:-:S04]  /*1f40*/  LOP3.LUT R10, R15, R10, R13, 0xfe, !PT ;  /* 0x0000000a0f0a7212 */ /* 0x000fc800078efe0d */
[----:B------:R-:W-:-:S04]  /*1f50*/  LOP3.LUT P0, RZ, R10, 0xff, R11, 0xc8, !PT ;  /* 0x000000ff0aff7812 */ /* 0x000fc8000780c80b */
[----:B------:R-:W-:Y:S01]  /*1f60*/  SEL R17, RZ, 0x1, !P0 ;  /* 0x00000001ff117807 */ /* 0x000fe20004000000 */
[----:B------:R-:W-:Y:S08]  /*1f70*/  BRA `(.L_x_2265) ;  /* 0x0000008c00ec7947 */ /* 0x000ff00003800000 */
.L_x_2277:
        /* <DEDUP_REMOVED lines=18> */
.L_x_2290:
[----:B------:R-:W-:Y:S02]  /*20a0*/  IMAD.IADD R11, R7, 0x1, R6 ;  /* 0x00000001070b7824 */ /* 0x000fe400078e0206 */
        /* <DEDUP_REMOVED lines=10> */
[----:B------:R-:W3:Y:S02]  /*2150*/  LDG.E.U16 R10, desc[UR36][R10.64] ;  /* 0x000000240a0a7981 */ /* 0x000ee4000c1e1500 */
[----:B------:R-:W-:Y:S02]  /*2160*/  IMAD.WIDE.U32 R14, R15, 0x2, R2 ;  /* 0x000000020f0e7825 */ /* 0x000fe400078e0002 */
        /* <DEDUP_REMOVED lines=11> */
.L_x_2289:
[----:B------:R-:W-:Y:S02]  /*2220*/  PRMT R11, R14, 0x7610, R11 ;  /* 0x000076100e0b7816 */ /* 0x000fe4000000000b */
[----:B------:R-:W-:Y:S02]  /*2230*/  PRMT R18, R4, 0x7610, R18 ;  /* 0x0000761004127816 */ /* 0x000fe40000000012 */
[----:B------:R-:W-:Y:S02]  /*2240*/  SEL R13, RZ, 0x1, !P3 ;  /* 0x00000001ff0d7807 */ /* 0x000fe40005800000 */
[----:B------:R-:W-:Y:S02]  /*2250*/  SEL R15, RZ, 0x1, !P2 ;  /* 0x00000001ff0f7807 */ /* 0x000fe40005000000 */
[----:B------:R-:W-:Y:S02]  /*2260*/  SEL R16, RZ, 0x1, !P1 ;  /* 0x00000001ff107807 */ /* 0x000fe40004800000 */
[----:B------:R-:W-:-:S07]  /*2270*/  SEL R14, RZ, 0x1, !P0 ;  /* 0x00000001ff0e7807 */ /* 0x000fce0004000000 */
.L_x_2288:
[----:B------:R-:W-:Y:S05]  /*2280*/  BSYNC.RECONVERGENT B1 ;  /* 0x0000000000017941 */ /* 0x000fea0003800200 */
.L_x_2287:
[----:B------:R-:W-:Y:S01]  /*2290*/  ISETP.GE.U32.AND P0, PT, R7, R8, PT ;  /* 0x000000080700720c */ /* 0x000fe20003f06070 */
[----:B------:R-:W-:-:S12]  /*22a0*/  BSSY.RECONVERGENT B1, `(.L_x_2291) ;  /* 0x0000016000017945 */ /* 0x000fd80003800200 */
[----:B------:R-:W-:Y:S05]  /*22b0*/  @P0 BRA `(.L_x_2292) ;  /* 0x0000000000500947 */ /* 0x000fea0003800000 */
[----:B------:R-:W-:-:S04]  /*22c0*/  IMAD R5, R0, R7, RZ ;  /* 0x0000000700057224 */ /* 0x000fc800078e02ff */
[----:B------:R-:W-:-:S05]  /*22d0*/  IMAD.WIDE.U32 R4, R5, 0x2, R2 ;  /* 0x0000000205047825 */ /* 0x000fca00078e0002 */
        /* <DEDUP_REMOVED lines=18> */
.L_x_2292:
[----:B------:R-:W-:Y:S05]  /*2400*/  BSYNC.RECONVERGENT B1 ;  /* 0x0000000000017941 */ /* 0x000fea0003800200 */
.L_x_2291:
        /* <DEDUP_REMOVED lines=27> */
.L_x_2294:
[----:B------:R-:W-:Y:S05]  /*25c0*/  BSYNC.RECONVERGENT B1 ;  /* 0x0000000000017941 */ /* 0x000fea0003800200 */
.L_x_2293:
[----:B------:R-:W-:-:S04]  /*25d0*/  LOP3.LUT R13, R16, R13, R15, 0xfe, !PT ;  /* 0x0000000d100d7212 */ /* 0x000fc800078efe0f */
[----:B------:R-:W-:-:S04]  /*25e0*/  LOP3.LUT P0, RZ, R13, 0xff, R14, 0xc8, !PT ;  /* 0x000000ff0dff7812 */ /* 0x000fc8000780c80e */
[----:B------:R-:W-:Y:S01]  /*25f0*/  SEL R17, RZ, 0x1, !P0 ;  /* 0x00000001ff117807 */ /* 0x000fe20004000000 */
[----:B------:R-:W-:Y:S08]  /*2600*/  BRA `(.L_x_2265) ;  /* 0x0000008800487947 */ /* 0x000ff00003800000 */
.L_x_2286:
        /* <DEDUP_REMOVED lines=19> */
.L_x_2304:
[----:B------:R-:W-:Y:S01]  /*2740*/  ISETP.NE.AND P4, PT, R13, RZ, PT ;  /* 0x000000ff0d00720c */ /* 0x000fe20003f85270 */
[----:B------:R-:W0:-:S12]  /*2750*/  LDCU UR4, c[0x0][0x390] ;  /* 0x00007200ff0477ac */ /* 0x000e180008000800 */
[----:B-1----:R-:W-:Y:S05]  /*2760*/  @P4 BRA `(.L_x_2298) ;  /* 0x0000000000144947 */ /* 0x002fea0003800000 */
[----:B------:R-:W2:Y:S02]  /*2770*/  LDG.E.U16 R14, desc[UR36][R10.64] ;  /* 0x000000240a0e7981 */ /* 0x000ea4000c1e1500 */
[C---:B--2---:R-:W-:Y:S02]  /*2780*/  PRMT R19, R14.reuse, 0x7610, R19 ;  /* 0x000076100e137816 */ /* 0x044fe40000000013 */
[C---:B------:R-:W-:Y:S02]  /*2790*/  PRMT R26, R14.reuse, 0x7610, R26 ;  /* 0x000076100e1a7816 */ /* 0x040fe4000000001a */
[----:B------:R-:W-:Y:S01]  /*27a0*/  PRMT R27, R14, 0x7610, R27 ;  /* 0x000076100e1b7816 */ /* 0x000fe2000000001b */
[----:B------:R-:W-:Y:S06]  /*27b0*/  BRA `(.L_x_2299) ;  /* 0x0000003c00587947 */ /* 0x000fec0003800000 */
.L_x_2298:
        /* <DEDUP_REMOVED lines=285> */
.L_x_2300:
        /* <DEDUP_REMOVED lines=231> */
.L_x_2301:
        /* <DEDUP_REMOVED lines=231> */
.L_x_2302:
[----:B------:R-:W0:Y:S01]  /*5670*/  LDCU UR52, c[0x0][0x3d0] ;  /* 0x00007a00ff3477ac */ /* 0x000e220008000800 */
[----:B------:R-:W-:Y:S01]  /*5680*/  LOP3.LUT R5, R4, 0xfffffffe, RZ, 0xc0, !PT ;  /* 0xfffffffe04057812 */ /* 0x000fe200078ec0ff */
[----:B------:R-:W-:Y:S01]  /*5690*/  VIADD R3, R3, UR4 ;  /* 0x0000000403037c36 */ /* 0x000fe20008000000 */
[----:B------:R-:W-:Y:S02]  /*56a0*/  MOV R2, RZ ;  /* 0x000000ff00027202 */ /* 0x000fe40000000f00 */
[----:B------:R-:W-:-:S03]  /*56b0*/  IADD3 R4, P4, PT, R5, R10, RZ ;  /* 0x0000000a05047210 */ /* 0x000fc60007f9e0ff */
[----:B------:R-:W-:Y:S01]  /*56c0*/  IMAD.HI.U32 R2, R3, UR31, R2 ;  /* 0x0000001f03027c27 */ /* 0x000fe2000f8e0002 */
[----:B------:R-:W-:-:S05]  /*56d0*/  IADD3.X R5, PT, PT, RZ, R11, RZ, P4, !PT ;  /* 0x0000000bff057210 */ /* 0x000fca00027fe4ff */
[----:B------:R0:W5:Y:S02]  /*56e0*/  LDG.E.U16 R19, desc[UR36][R4.64] ;  /* 0x0000002404137981 */ /* 0x000164000c1e1500 */
        /* <DEDUP_REMOVED lines=223> */
.L_x_2303:
[----:B------:R-:W-:-:S04]  /*64e0*/  LOP3.LUT R15, R2, 0xfffffffe, RZ, 0xc0, !PT ;  /* 0xfffffffe020f7812 */ /* 0x000fc800078ec0ff */
[----:B------:R-:W-:-:S04]  /*64f0*/  IADD3 R14, P4, PT, R15, R10, RZ ;  /* 0x0000000a0f0e7210 */ /* 0x000fc80007f9e0ff */
[----:B------:R-:W-:-:S05]  /*6500*/  IADD3.X R15, PT, PT, RZ, R11, RZ, P4, !PT ;  /* 0x0000000bff0f7210 */ /* 0x000fca00027fe4ff */
[----:B------:R1:W5:Y:S04]  /*6510*/  LDG.E.U16 R14, desc[UR36][R14.64] ;  /* 0x000000240e0e7981 */ /* 0x000368000c1e1500 */
.L_x_2299:
[----:B------:R-:W2:Y:S01]  /*6520*/  LDCU UR5, c[0x0][0x388] ;  /* 0x00007100ff0577ac */ /* 0x000ea20008000800 */
[----:B0-----:R-:W-:Y:S01]  /*6530*/  IMAD.U32 R6, RZ, RZ, UR4 ;  /* 0x00000004ff067e24 */ /* 0x001fe2000f8e00ff */
[----:B-----5:R-:W-:Y:S02]  /*6540*/  PRMT R2, R27, 0x9910, RZ ;  /* 0x000099101b027816 */ /* 0x020fe400000000ff */
[----:B------:R-:W-:Y:S02]  /*6550*/  PRMT R3, R26, 0x9910, RZ ;  /* 0x000099101a037816 */ /* 0x000fe400000000ff */
[----:B------:R-:W-:Y:S02]  /*6560*/  LEA R7, R6, R7, 0x2 ;  /* 0x0000000706077211 */ /* 0x000fe400078e10ff */
[----:B------:R-:W-:Y:S01]  /*6570*/  ISETP.NE.OR P3, PT, R2, RZ, P3 ;  /* 0x000000ff0200720c */ /* 0x000fe20001f65670 */
[----:B------:R-:W-:Y:S01]  /*6580*/  IMAD.MOV.U32 R2, RZ, RZ, R3 ;  /* 0x000000ffff027224 */ /* 0x000fe200078e0003 */
[----:B------:R-:W-:Y:S01]  /*6590*/  PRMT R4, R19, 0x9910, RZ ;  /* 0x0000991013047816 */ /* 0x000fe200000000ff */
[----:B------:R-:W-:Y:S01]  /*65a0*/  IMAD R3, R6, 0x3, R7 ;  /* 0x0000000306037824 */ /* 0x000fe200078e0207 */
[----:B------:R-:W-:-:S02]  /*65b0*/  PRMT R5, R14, 0x9910, RZ ;  /* 0x000099100e057816 */ /* 0x000fc400000000ff */
[----:B------:R-:W-:Y:S02]  /*65c0*/  ISETP.NE.OR P2, PT, R2, RZ, P2 ;  /* 0x000000ff0200720c */ /* 0x000fe40001745670 */
[----:B------:R-:W-:Y:S02]  /*65d0*/  ISETP.NE.OR P1, PT, R4, RZ, P1 ;  /* 0x000000ff0400720c */ /* 0x000fe40000f25670 */
[----:B--2---:R-:W-:Y:S02]  /*65e0*/  MOV R8, UR5 ;  /* 0x0000000500087c02 */ /* 0x004fe40008000f00 */
[----:B------:R-:W-:Y:S02]  /*65f0*/  ISETP.NE.OR P0, PT, R5, RZ, P0 ;  /* 0x000000ff0500720c */ /* 0x000fe40000705670 */
[----:B------:R-:W-:-:S13]  /*6600*/  ISETP.GE.U32.AND P4, PT, R3, R8, PT ;  /* 0x000000080300720c */ /* 0x000fda0003f86070 */
[----:B------:R-:W-:Y:S05]  /*6610*/  @!P4 BRA `(.L_x_2304) ;  /* 0xffffffc00048c947 */ /* 0x000fea000383ffff */
[----:B------:R-:W-:Y:S05]  /*6620*/  BSYNC.RECONVERGENT B2 ;  /* 0x0000000000027941 */ /* 0x000fea0003800200 */
.L_x_2297:
[----:B------:R-:W-:Y:S02]  /*6630*/  SEL R2, RZ, 0x1, !P3 ;  /* 0x00000001ff027807 */ /* 0x000fe40005800000 */
[----:B------:R-:W-:Y:S02]  /*6640*/  SEL R3, RZ, 0x1, !P2 ;  /* 0x00000001ff037807 */ /* 0x000fe40005000000 */
[----:B------:R-:W-:Y:S02]  /*6650*/  SEL R4, RZ, 0x1, !P1 ;  /* 0x00000001ff047807 */ /* 0x000fe40004800000 */
[----:B------:R-:W-:-:S07]  /*6660*/  SEL R5, RZ, 0x1, !P0 ;  /* 0x00000001ff057807 */ /* 0x000fce0004000000 */
.L_x_2296:
[----:B------:R-:W-:Y:S05]  /*6670*/  BSYNC.RECONVERGENT B1 ;  /* 0x0000000000017941 */ /* 0x000fea0003800200 */
.L_x_2295:
        /* <DEDUP_REMOVED lines=24> */
.L_x_2307:
[----:B------:R-:W0:Y:S01]  /*6800*/  LDC.64 R12, c[0x0][0x3c8] ;  /* 0x0000f200ff0c7b82 */ /* 0x000e220000000a00 */
[----:B-1----:R-:W-:Y:S01]  /*6810*/  MOV R15, R7 ;  /* 0x00000007000f7202 */ /* 0x002fe20000000f00 */
        /* <DEDUP_REMOVED lines=274> */
.L_x_2308:
        /* <DEDUP_REMOVED lines=257> */
[----:B------:R-:W-:Y:S02]  /*8950*/  ISETP.NE.AND P1, PT, R25, 0x18, PT ;  /* 0x000000181900780c */ /* 0x000fe40003f25270 */
[----:B------:R-:W-:Y:S01]  /*8960*/  MOV R28, RZ ;  /* 0x000000ff001c7202 */ /* 0x000fe20000000f00 */
[----:B------:R-:W1:Y:S10]  /*8970*/  LDCU UR6, c[0x0][0x4dc] ;  /* 0x00009b80ff0677ac */ /* 0x000e740008000800 */
[----:B------:R-:W2:Y:S01]  /*8980*/  @P1 LDC.64 R14, c[0x0][0x4e8] ;  /* 0x00013a00ff0e1b82 */ /* 0x000ea20000000a00 */
[----:B0-----:R-:W-:Y:S01]  /*8990*/  IMAD.HI.U32 R20, R29, UR4, R28 ;  /* 0x000000041d147c27 */ /* 0x001fe2000f8e001c */
[----:B------:R-:W0:Y:S04]  /*89a0*/  LDCU UR4, c[0x0][0x550] ;  /* 0x0000aa00ff0477ac */ /* 0x000e280008000800 */
[----:B------:R-:W-:-:S02]  /*89b0*/  SHF.R.U32.HI R21, RZ, UR5, R20 ;  /* 0x00000005ff157c19 */ /* 0x000fc40008011614 */
[----:B------:R-:W-:-:S03]  /*89c0*/  @P1 MOV R20, RZ ;  /* 0x000000ff00141202 */ /* 0x000fc60000000f00 */
[----:B------:R-:W-:-:S04]  /*89d0*/  IMAD.MOV R28, RZ, RZ, -R21 ;  /* 0x000000ffff1c7224 */ /* 0x000fc800078e0a15 */
[----:B-1----:R-:W-:-:S04]  /*89e0*/  IMAD R29, R28, UR6, R29 ;  /* 0x000000061c1d7c24 */ /* 0x002fc8000f8e021d */
[----:B0-----:R-:W-:Y:S02]  /*89f0*/  IMAD R18, R29, UR4, R18 ;  /* 0x000000041d127c24 */ /* 0x001fe4000f8e0212 */
[----:B------:R-:W0:Y:S01]  /*8a00*/  @P1 LDC R29, c[0x0][0x4f0] ;  /* 0x00013c00ff1d1b82 */ /* 0x000e220000000800 */
[----:B--2---:R-:W-:-:S07]  /*8a10*/  @P1 IMAD.HI.U32 R20, R21, R15, R20 ;  /* 0x0000000f15141227 */ /* 0x004fce00078e0014 */
[----:B------:R-:W1:Y:S01]  /*8a20*/  @P1 LDC R15, c[0x0][0x554] ;  /* 0x00015500ff0f1b82 */ /* 0x000e620000000800 */
[----:B0-----:R-:W-:-:S05]  /*8a30*/  @P1 SHF.R.U32.HI R20, RZ, R29, R20 ;  /* 0x0000001dff141219 */ /* 0x001fca0000011614 */
[----:B------:R-:W-:-:S04]  /*8a40*/  @P1 IMAD.MOV R29, RZ, RZ, -R20 ;  /* 0x000000ffff1d1224 */ /* 0x000fc800078e0a14 */
[----:B------:R-:W-:-:S04]  /*8a50*/  @P1 IMAD R14, R14, R29, R21 ;  /* 0x0000001d0e0e1224 */ /* 0x000fc800078e0215 */
[----:B-1----:R-:W-:-:S07]  /*8a60*/  @P1 IMAD R18, R14, R15, R18 ;  /* 0x0000000f0e121224 */ /* 0x002fce00078e0212 */
.L_x_2309:
        /* <DEDUP_REMOVED lines=259> */
[----:B------:R-:W1:-:S12]  /*9aa0*/  LDCU UR6, c[0x0][0x4dc] ;  /* 0x00009b80ff0677ac */ /* 0x000e580008000800 */
[----:B------:R-:W2:Y:S01]  /*9ab0*/  @P1 LDC.64 R18, c[0x0][0x4e8] ;  /* 0x00013a00ff121b82 */ /* 0x000ea20000000a00 */
[----:B0-----:R-:W-:Y:S01]  /*9ac0*/  IMAD.HI.U32 R20, R17, UR4, R16 ;  /* 0x0000000411147c27 */ /* 0x001fe2000f8e0010 */
[----:B------:R-:W0:Y:S04]  /*9ad0*/  LDCU UR4, c[0x0][0x550] ;  /* 0x0000aa00ff0477ac */ /* 0x000e280008000800 */
[----:B------:R-:W-:Y:S02]  /*9ae0*/  SHF.R.U32.HI R21, RZ, UR5, R20 ;  /* 0x00000005ff157c19 */ /* 0x000fe40008011614 */
[----:B------:R-:W-:Y:S02]  /*9af0*/  @P1 MOV R20, RZ ;  /* 0x000000ff00141202 */ /* 0x000fe40000000f00 */
[----:B------:R-:W-:-:S05]  /*9b00*/  IADD3 R16, PT, PT, -R21, RZ, RZ ;  /* 0x000000ff15107210 */ /* 0x000fca0007ffe1ff */
        /* <DEDUP_REMOVED lines=9> */
.L_x_2310:
        /* <DEDUP_REMOVED lines=275> */
.L_x_2311:
[----:B------:R-:W-:-:S04]  /*acd0*/  LOP3.LUT R13, R24, 0xfffffffe, RZ, 0xc0, !PT ;  /* 0xfffffffe180d7812 */ /* 0x000fc800078ec0ff */
[----:B------:R-:W-:-:S04]  /*ace0*/  IADD3 R10, P0, PT, R13, R10, RZ ;  /* 0x0000000a0d0a7210 */ /* 0x000fc80007f1e0ff */
[----:B------:R-:W-:-:S05]  /*acf0*/  IADD3.X R11, PT, PT, RZ, R11, RZ, P0, !PT ;  /* 0x0000000bff0b7210 */ /* 0x000fca00007fe4ff */
[----:B------:R0:W5:Y:S04]  /*ad00*/  LDG.E.U16 R0, desc[UR36][R10.64] ;  /* 0x000000240a007981 */ /* 0x000168000c1e1500 */
.L_x_2306:
[----:B------:R-:W-:Y:S05]  /*ad10*/  BSYNC.RECONVERGENT B1 ;  /* 0x0000000000017941 */ /* 0x000fea0003800200 */
.L_x_2305:
[----:B------:R-:W-:Y:S01]  /*ad20*/  ISETP.GE.U32.AND P0, PT, R7, R8, PT ;  /* 0x000000080700720c */ /* 0x000fe20003f06070 */
[----:B------:R-:W-:-:S12]  /*ad30*/  BSSY.RECONVERGENT B1, `(.L_x_2312) ;  /* 0x000001c000017945 */ /* 0x000fd80003800200 */
[----:B------:R-:W-:Y:S05]  /*ad40*/  @P0 BRA `(.L_x_2313) ;  /* 0x0000000000680947 */ /* 0x000fea0003800000 */
[----:B------:R-:W-:Y:S01]  /*ad50*/  IMAD.IADD R7, R7, 0x1, R6 ;  /* 0x0000000107077824 */ /* 0x000fe200078e0206 */
[----:B-----5:R-:W-:-:S04]  /*ad60*/  LOP3.LUT R2, R27, 0xff, R2, 0xf8, !PT ;  /* 0x000000ff1b027812 */ /* 0x020fc800078ef802 */
        /* <DEDUP_REMOVED lines=15> */
[----:B------:R-:W-:-:S11]  /*ae60*/  PRMT R19, R19, 0x9910, RZ ;  /* 0x0000991013137816 */ /* 0x000fd600000000ff */
[----:B------:R-:W-:-:S04]  /*ae70*/  @!P2 LOP3.LUT R0, R0, 0xff, R5, 0xf8, !PT ;  /* 0x000000ff0000a812 */ /* 0x000fc800078ef805 */
[----:B------:R-:W-:Y:S01]  /*ae80*/  @!P2 PRMT R4, R0, 0x9910, RZ ;  /* 0x000099100004a816 */ /* 0x000fe200000000ff */
[----:B------:R-:W-:-:S03]  /*ae90*/  IMAD.MOV.U32 R0, RZ, RZ, R19 ;  /* 0x000000ffff007224 */ /* 0x000fc600078e0013 */
[----:B------:R-:W-:Y:S02]  /*aea0*/  @!P2 ISETP.NE.AND P1, PT, R4, RZ, PT ;  /* 0x000000ff0400a20c */ /* 0x000fe40003f25270 */
[----:B------:R-:W-:Y:S02]  /*aeb0*/  ISETP.NE.AND P0, PT, R0, RZ, PT ;  /* 0x000000ff0000720c */ /* 0x000fe40003f05270 */
[----:B------:R-:W-:Y:S02]  /*aec0*/  @!P2 SEL R0, RZ, 0x1, !P1 ;  /* 0x00000001ff00a807 */ /* 0x000fe40004800000 */
[----:B------:R-:W-:Y:S02]  /*aed0*/  SEL R4, RZ, 0x1, !P0 ;  /* 0x00000001ff047807 */ /* 0x000fe40004000000 */
[----:B------:R-:W-:-:S07]  /*aee0*/  @!P2 PRMT R5, R0, 0x7610, R5 ;  /* 0x000076100005a816 */ /* 0x000fce0000000005 */
.L_x_2313:
[----:B------:R-:W-:Y:S05]  /*aef0*/  BSYNC.RECONVERGENT B1 ;  /* 0x0000000000017941 */ /* 0x000fea0003800200 */
.L_x_2312:
[----:B------:R-:W-:-:S04]  /*af00*/  LOP3.LUT R2, R4, R2, R3, 0xfe, !PT ;  /* 0x0000000204027212 */ /* 0x000fc800078efe03 */
[----:B------:R-:W-:-:S04]  /*af10*/  LOP3.LUT P0, RZ, R2, 0xff, R5, 0xc8, !PT ;  /* 0x000000ff02ff7812 */ /* 0x000fc8000780c805 */
[----:B------:R-:W-:-:S09]  /*af20*/  SEL R17, RZ, 0x1, !P0 ;  /* 0x00000001ff117807 */ /* 0x000fd20004000000 */
.L_x_2265:
[----:B------:R-:W-:Y:S05]  /*af30*/  BSYNC.RECONVERGENT B0 ;  /* 0x0000000000007941 */ /* 0x000fea0003800200 */
.L_x_2264:
        /* <DEDUP_REMOVED lines=8> */
[----:B---3-5:R-:W-:-:S03]  /*afc0*/  IMAD R0, R9, UR8, R22 ;  /* 0x0000000809007c24 */ /* 0x028fc6000f8e0216 */
[----:B--2---:R-:W-:Y:S02]  /*afd0*/  ULEA UR4, UR5, UR4, 0x18 ;  /* 0x0000000405047291 */ /* 0x004fe4000f8ec0ff */
[----:B----4-:R-:W-:-:S07]  /*afe0*/  UISETP.GE.U32.AND UP0, UPT, UR6, 0x2, UPT ;  /* 0x000000020600788c */ /* 0x010fce000bf06070 */
[----:B------:R2:W-:Y:S02]  /*aff0*/  STS.U8 [R0+UR4], R17 ;  /* 0x0000001100007988 */ /* 0x0005e40008000004 */
[----:B------:R-:W-:Y:S05]  /*b000*/  BRA.U !UP0, `(.L_x_2314) ;  /* 0x00000001083c7547 */ /* 0x000fea000b800000 */
[----:B------:R-:W-:-:S05]  /*b010*/  UMOV UR5, UR6 ;  /* 0x0000000600057c82 */ /* 0x000fca0008000000 */
.L_x_2315:
[----:B------:R-:W-:Y:S01]  /*b020*/  USHF.R.U32.HI UR7, URZ, 0x1, UR5 ;  /* 0x00000001ff077899 */ /* 0x000fe20008011605 */
[----:B------:R-:W-:Y:S01]  /*b030*/  BAR.SYNC.DEFER_BLOCKING 0x0 ;  /* 0x0000000000007b1d */ /* 0x000fe20000010000 */
[----:B------:R-:W-:-:S04]  /*b040*/  UISETP.GT.U32.AND UP0, UPT, UR5, 0x3, UPT ;  /* 0x000000030500788c */ /* 0x000fc8000bf04070 */
[----:B0--3--:R-:W-:Y:S01]  /*b050*/  IADD3 R3, PT, PT, R9, UR7, RZ ;  /* 0x0000000709037c10 */ /* 0x009fe2000fffe0ff */
[----:B------:R-:W-:-:S03]  /*b060*/  UMOV UR5, UR7 ;  /* 0x0000000700057c82 */ /* 0x000fc60008000000 */
[----:B------:R-:W-:-:S04]  /*b070*/  ISETP.GE.U32.AND P0, PT, R3, UR6, PT ;  /* 0x0000000603007c0c */ /* 0x000fc8000bf06070 */
[----:B------:R-:W-:-:S13]  /*b080*/  ISETP.GE.U32.OR P0, PT, R9, UR7, P0 ;  /* 0x0000000709007c0c */ /* 0x000fda0008706470 */
[----:B------:R-:W-:-:S06]  /*b090*/  @!P0 IMAD R2, R3, UR8, R22 ;  /* 0x0000000803028c24 */ /* 0x000fcc000f8e0216 */
[----:B------:R-:W0:Y:S02]  /*b0a0*/  @!P0 LDS.U8 R2, [R2+UR4] ;  /* 0x0000000402028984 */ /* 0x000e240008000000 */
[----:B0-----:R-:W-:-:S04]  /*b0b0*/  @!P0 LOP3.LUT P1, RZ, R17, 0xff, R2, 0xc8, !PT ;  /* 0x000000ff11ff8812 */ /* 0x001fc8000782c802 */
[----:B------:R-:W-:-:S04]  /*b0c0*/  @!P0 SEL R3, RZ, 0x1, !P1 ;  /* 0x00000001ff038807 */ /* 0x000fc80004800000 */
[----:B--2---:R-:W-:Y:S01]  /*b0d0*/  @!P0 PRMT R17, R3, 0x7610, R17 ;  /* 0x0000761003118816 */ /* 0x004fe20000000011 */
[----:B------:R3:W-:Y:S01]  /*b0e0*/  @!P0 STS.U8 [R0+UR4], R3 ;  /* 0x0000000300008988 */ /* 0x0007e20008000004 */
[----:B------:R-:W-:Y:S05]  /*b0f0*/  BRA.U UP0, `(.L_x_2315) ;  /* 0xfffffffd00c87547 */ /* 0x000fea000b83ffff */
.L_x_2314:
        /* <DEDUP_REMOVED lines=9> */
[----:B--23-5:R-:W-:Y:S01]  /*b190*/  IMAD R0, R9, UR6, R22 ;  /* 0x0000000609007c24 */ /* 0x02cfe2000f8e0216 */
[----:B------:R-:W-:Y:S02]  /*b1a0*/  UIADD3 UR4, UPT, UPT, UR4, 0x10, URZ ;  /* 0x0000001004047890 */ /* 0x000fe4000fffe0ff */
[----:B------:R-:W-:Y:S02]  /*b1b0*/  UISETP.GE.U32.AND UP0, UPT, UR6, 0x40, UPT ;  /* 0x000000400600788c */ /* 0x000fe4000bf06070 */
[----:B----4-:R-:W-:-:S03]  /*b1c0*/  ULEA UR8, UR5, UR4, 0x18 ;  /* 0x0000000405087291 */ /* 0x010fc6000f8ec0ff */
[----:B------:R-:W-:-:S03]  /*b1d0*/  UMOV UR4, 0x20 ;  /* 0x0000002000047882 */ /* 0x000fc60000000000 */
[----:B0-----:R-:W-:-:S03]  /*b1e0*/  IADD3 R2, PT, PT, R0, UR8, RZ ;  /* 0x0000000800027c10 */ /* 0x001fc6000fffe0ff */
[----:B------:R4:W-:Y:S01]  /*b1f0*/  STS.U8 [R0+UR8], R17 ;  /* 0x0000001100007988 */ /* 0x0009e20008000008 */
[----:B------:R-:W-:Y:S05]  /*b200*/  BRA.U !UP0, `(.L_x_2317) ;  /* 0x0000000108387547 */ /* 0x000fea000b800000 */
[----:B------:R-:W-:-:S05]  /*b210*/  UMOV UR5, UR6 ;  /* 0x0000000600057c82 */ /* 0x000fca0008000000 */
.L_x_2318:
[----:B------:R-:W-:Y:S01]  /*b220*/  USHF.R.U32.HI UR7, URZ, 0x1, UR5 ;  /* 0x00000001ff077899 */ /* 0x000fe20008011605 */
[----:B------:R-:W-:Y:S01]  /*b230*/  BAR.SYNC.DEFER_BLOCKING 0x0 ;  /* 0x0000000000007b1d */ /* 0x000fe20000010000 */
[----:B------:R-:W-:-:S04]  /*b240*/  UISETP.GT.U32.AND UP0, UPT, UR5, 0x7f, UPT ;  /* 0x0000007f0500788c */ /* 0x000fc8000bf04070 */
[----:B0-----:R-:W-:Y:S01]  /*b250*/  VIADD R3, R22, UR7 ;  /* 0x0000000716037c36 */ /* 0x001fe20008000000 */
[----:B------:R-:W-:-:S04]  /*b260*/  UMOV UR5, UR7 ;  /* 0x0000000700057c82 */ /* 0x000fc80008000000 */
        /* <DEDUP_REMOVED lines=8> */
.L_x_2317:
[----:B------:R-:W-:Y:S01]  /*b2f0*/  BAR.SYNC.DEFER_BLOCKING 0x0 ;  /* 0x0000000000007b1d */ /* 0x000fe20000010000 */
[----:B------:R-:W-:-:S09]  /*b300*/  UISETP.GE.U32.AND UP0, UPT, UR4, 0x2, UPT ;  /* 0x000000020400788c */ /* 0x000fd2000bf06070 */
[----:B------:R-:W-:Y:S05]  /*b310*/  BRA.U !UP0, `(.L_x_2316) ;  /* 0x0000000108287547 */ /* 0x000fea000b800000 */
[----:B0-2345:R-:W-:-:S07]  /*b320*/  HFMA2 R0, -RZ, RZ, 0, 5.9604644775390625e-08 ;  /* 0x00000001ff007431 */ /* 0x03dfce00000001ff */
.L_x_2319:
        /* <DEDUP_REMOVED lines=9> */
.L_x_2316:
[----:B0-2345:R-:W0:Y:S01]  /*b3c0*/  S2R R0, SR_CTAID.X ;  /* 0x0000000000007919 */ /* 0x03de220000002500 */
[----:B------:R-:W2:Y:S01]  /*b3d0*/  LDCU UR4, c[0x0][0x558] ;  /* 0x0000ab00ff0477ac */ /* 0x000ea20008000800 */
[----:B------:R-:W-:Y:S01]  /*b3e0*/  IMAD.MOV.U32 R16, RZ, RZ, RZ ;  /* 0x000000ffff107224 */ /* 0x000fe200078e00ff */
        /* <DEDUP_REMOVED lines=284> */
.L_x_2320:
        /* <DEDUP_REMOVED lines=290> */
.L_x_2322:
        /* <DEDUP_REMOVED lines=26> */
.L_x_2324:
[----:B------:R-:W-:Y:S05]  /*d970*/  BSYNC.RECONVERGENT B0 ;  /* 0x0000000000007941 */ /* 0x000fea0003800200 */
.L_x_2323:
        /* <DEDUP_REMOVED lines=35> */
.L_x_2326:
[----:B------:R-:W-:Y:S05]  /*dbb0*/  BSYNC.RECONVERGENT B0 ;  /* 0x0000000000007941 */ /* 0x000fea0003800200 */
.L_x_2325:
[----:B------:R-:W-:Y:S01]  /*dbc0*/  BAR.SYNC.DEFER_BLOCKING 0x0 ;  /* 0x0000000000007b1d */ /* 0x000fe20000010000 */
[----:B------:R-:W-:-:S09]  /*dbd0*/  ULEA UR4, UR8, UR7, 0x18 ;  /* 0x0000000708047291 */ /* 0x000fd2000f8ec0ff */
        /* <DEDUP_REMOVED lines=27> */
[----:B------:R-:W-:Y:S01]  /*dd90*/  BSSY.RECONVERGENT B1, `(.L_x_2330) ;  /* 0x000000d000017945 */ /* 0x000fe20003800200 */
[----:B------:R-:W-:Y:S02]  /*dda0*/  MOV R6, R2 ;  /* 0x0000000200067202 */ /* 0x000fe40000000f00 */
[----:B------:R-:W-:Y:S01]  /*ddb0*/  ISETP.NE.AND P1, PT, R3, RZ, PT ;  /* 0x000000ff0300720c */ /* 0x000fe20003f25270 */
[----:B0-----:R-:W-:Y:S02]  /*ddc0*/  IMAD R7, R0, UR5, RZ ;  /* 0x0000000500077c24 */ /* 0x001fe4000f8e02ff */
[----:B--2---:R-:W-:-:S10]  /*ddd0*/  IMAD R11, R11, UR4, RZ ;  /* 0x000000040b0b7c24 */ /* 0x004fd4000f8e02ff */
.L_x_2331:
        /* <DEDUP_REMOVED lines=9> */
.L_x_2330:
[----:B------:R-:W-:Y:S01]  /*de70*/  SEL R17, RZ, 0x1, !P1 ;  /* 0x00000001ff117807 */ /* 0x000fe20004800000 */
[----:B------:R-:W-:Y:S06]  /*de80*/  BRA `(.L_x_2329) ;  /* 0x00000000005c7947 */ /* 0x000fec0003800000 */
.L_x_2328:
        /* <DEDUP_REMOVED lines=12> */
.L_x_2333:
        /* <DEDUP_REMOVED lines=10> */
.L_x_2332:
[----:B------:R-:W-:-:S07]  /*dff0*/  SEL R17, RZ, 0x1, !P1 ;  /* 0x00000001ff117807 */ /* 0x000fce0004800000 */
.L_x_2329:
[----:B------:R-:W-:Y:S05]  /*e000*/  BSYNC.RECONVERGENT B0 ;  /* 0x0000000000007941 */ /* 0x000fea0003800200 */
.L_x_2327:
        /* <DEDUP_REMOVED lines=11> */
.L_x_2335:
        /* <DEDUP_REMOVED lines=14> */
.L_x_2334:
        /* <DEDUP_REMOVED lines=10> */
.L_x_2338:
        /* <DEDUP_REMOVED lines=13> */
.L_x_2337:
[----:B------:R-:W-:Y:S01]  /*e310*/  BAR.SYNC.DEFER_BLOCKING 0x0 ;  /* 0x0000000000007b1d */ /* 0x000fe20000010000 */
[----:B------:R-:W-:-:S09]  /*e320*/  UISETP.GE.U32.AND UP0, UPT, UR4, 0x2, UPT ;  /* 0x000000020400788c */ /* 0x000fd2000bf06070 */
[----:B------:R-:W-:Y:S05]  /*e330*/  BRA.U !UP0, `(.L_x_2336) ;  /* 0x0000000108287547 */ /* 0x000fea000b800000 */
[----:B0-2---:R-:W-:-:S07]  /*e340*/  HFMA2 R0, -RZ, RZ, 0, 5.9604644775390625e-08 ;  /* 0x00000001ff007431 */ /* 0x005fce00000001ff */
.L_x_2339:
        /* <DEDUP_REMOVED lines=9> */
.L_x_2336:
        /* <DEDUP_REMOVED lines=16> */
.L_x_2341:
        /* <DEDUP_REMOVED lines=20> */
.L_x_2343:
[----:B------:R-:W0:Y:S01]  /*e620*/  LDCU.64 UR4, c[0x0][0x758] ;  /* 0x0000eb00ff0477ac */ /* 0x000e220008000a00 */
[----:B------:R-:W-:-:S04]  /*e630*/  LOP3.LUT P0, RZ, R17, 0xff, RZ, 0xc0, !PT ;  /* 0x000000ff11ff7812 */ /* 0x000fc8000780c0ff */
[----:B------:R-:W-:Y:S02]  /*e640*/  SEL R3, RZ, 0x1, !P0 ;  /* 0x00000001ff037807 */ /* 0x000fe40004000000 */
[----:B0-----:R-:W-:-:S04]  /*e650*/  IADD3 R16, P1, PT, R16, UR4, RZ ;  /* 0x0000000410107c10 */ /* 0x001fc8000ff3e0ff */
[----:B------:R-:W-:-:S05]  /*e660*/  IADD3.X R17, PT, PT, RZ, UR5, RZ, P1, !PT ;  /* 0x00000005ff117c10 */ /* 0x000fca0008ffe4ff */
[----:B------:R-:W-:Y:S01]  /*e670*/  STG.E.U8 desc[UR36][R16.64], R3 ;  /* 0x0000000310007986 */ /* 0x000fe2000c101124 */
[----:B------:R-:W-:Y:S05]  /*e680*/  EXIT ;  /* 0x000000000000794d */ /* 0x000fea0003800000 */
.L_x_2342:
[----:B------:R-:W-:-:S04]  /*e690*/  LOP3.LUT P0, RZ, R17, 0xff, RZ, 0xc0, !PT ;  /* 0x000000ff11ff7812 */ /* 0x000fc8000780c0ff */
[----:B------:R-:W-:-:S05]  /*e6a0*/  SEL R5, RZ, 0x1, !P0 ;  /* 0x00000001ff057807 */ /* 0x000fca0004000000 */
[----:B------:R-:W-:Y:S01]  /*e6b0*/  STG.E.U8 desc[UR36][R2.64], R5 ;  /* 0x0000000502007986 */ /* 0x000fe2000c101124 */
[----:B------:R-:W-:Y:S05]  /*e6c0*/  EXIT ;  /* 0x000000000000794d */ /* 0x000fea0003800000 */
.L_x_2340:
        /* <DEDUP_REMOVED lines=8> */
.L_x_2344:
        /* <DEDUP_REMOVED lines=10> */
[----:B0-2---:R-:W0:Y:S01]  /*e7f0*/  LDC.64 R2, c[0x4][R2] ;  /* 0x0100000002027b82 */ /* 0x005e220000000a00 */
[----:B------:R-:W2:Y:S01]  /*e800*/  LDCU.64 UR8, c[0x4][0x398] ;  /* 0x01007300ff0877ac */ /* 0x000ea20008000a00 */
[----:B---3--:R-:W-:Y:S01]  /*e810*/  MOV R4, UR4 ;  /* 0x0000000400047c02 */ /* 0x008fe20008000f00 */
[----:B------:R-:W-:Y:S01]  /*e820*/  IMAD.U32 R5, RZ, RZ, UR5 ;  /* 0x00000005ff057e24 */ /* 0x000fe2000f8e00ff */
[----:B----4-:R-:W-:-:S02]  /*e830*/  MOV R6, UR6 ;  /* 0x0000000600067c02 */ /* 0x010fc40008000f00 */
[----:B------:R-:W-:Y:S01]  /*e840*/  MOV R7, UR7 ;  /* 0x0000000700077c02 */ /* 0x000fe20008000f00 */
[----:B--2---:R-:W-:Y:S01]  /*e850*/  IMAD.U32 R10, RZ, RZ, UR8 ;  /* 0x00000008ff0a7e24 */ /* 0x004fe2000f8e00ff */
[----:B------:R-:W-:-:S07]  /*e860*/  MOV R11, UR9 ;  /* 0x00000009000b7c02 */ /* 0x000fce0008000f00 */
[----:B------:R-:W-:-:S07]  /*e870*/  LEPC R20, `(.L_x_2346) ;  /* 0x000000001014794e */ /* 0x000fce0000000000 */
[----:B01----:R-:W-:Y:S05]  /*e880*/  CALL.ABS.NOINC R2 ;  /* 0x0000000002007343 */ /* 0x003fea0003c00000 */
.L_x_2346:
[----:B------:R-:W3:Y:S01]  /*e890*/  LDCU.64 UR4, c[0x0][0x758] ;  /* 0x0000eb00ff0477ac */ /* 0x000ee20008000a00 */
[----:B------:R-:W-:-:S04]  /*e8a0*/  LOP3.LUT P0, RZ, R17, 0xff, RZ, 0xc0, !PT ;  /* 0x000000ff11ff7812 */ /* 0x000fc8000780c0ff */
[----:B0-2---:R-:W-:Y:S02]  /*e8b0*/  SEL R3, RZ, 0x1, !P0 ;  /* 0x00000001ff037807 */ /* 0x005fe40004000000 */
[----:B---3--:R-:W-:-:S04]  /*e8c0*/  IADD3 R16, P1, PT, R16, UR4, RZ ;  /* 0x0000000410107c10 */ /* 0x008fc8000ff3e0ff */
[----:B------:R-:W-:-:S05]  /*e8d0*/  IADD3.X R17, PT, PT, RZ, UR5, RZ, P1, !PT ;  /* 0x00000005ff117c10 */ /* 0x000fca0008ffe4ff */
[----:B------:R-:W-:Y:S01]  /*e8e0*/  STG.E.U8 desc[UR36][R16.64], R3 ;  /* 0x0000000310007986 */ /* 0x000fe2000c101124 */
[----:B------:R-:W-:Y:S05]  /*e8f0*/  EXIT ;  /* 0x000000000000794d */ /* 0x000fea0003800000 */
.L_x_2345:
[----:B------:R-:W-:Y:S01]  /*e900*/  STG.E.U8 desc[UR36][R4.64], R17 ;  /* 0x0000001104007986 */ /* 0x000fe2000c101124 */
[----:B------:R-:W-:Y:S05]  /*e910*/  EXIT ;  /* 0x000000000000794d */ /* 0x000fea0003800000 */
.L_x_2321:
        /* <DEDUP_REMOVED lines=25> */
.L_x_2348:
        /* <DEDUP_REMOVED lines=20> */
.L_x_2350:
[----:B------:R-:W0:Y:S01]  /*ebf0*/  LDCU.64 UR4, c[0x0][0x758] ;  /* 0x0000eb00ff0477ac */ /* 0x000e220008000a00 */
[----:B------:R-:W-:-:S04]  /*ec00*/  LOP3.LUT P0, RZ, R17, 0xff, RZ, 0xc0, !PT ;  /* 0x000000ff11ff7812 */ /* 0x000fc8000780c0ff */
[----:B------:R-:W-:Y:S02]  /*ec10*/  SEL R3, RZ, 0x1, !P0 ;  /* 0x00000001ff037807 */ /* 0x000fe40004000000 */
[----:B0-----:R-:W-:-:S04]  /*ec20*/  IADD3 R16, P1, PT, R16, UR4, RZ ;  /* 0x0000000410107c10 */ /* 0x001fc8000ff3e0ff */
[----:B------:R-:W-:-:S05]  /*ec30*/  IADD3.X R17, PT, PT, RZ, UR5, RZ, P1, !PT ;  /* 0x00000005ff117c10 */ /* 0x000fca0008ffe4ff */
[----:B------:R-:W-:Y:S01]  /*ec40*/  STG.E.U8 desc[UR36][R16.64], R3 ;  /* 0x0000000310007986 */ /* 0x000fe2000c101124 */
[----:B------:R-:W-:Y:S05]  /*ec50*/  EXIT ;  /* 0x000000000000794d */ /* 0x000fea0003800000 */
.L_x_2349:
[----:B------:R-:W-:-:S04]  /*ec60*/  LOP3.LUT P0, RZ, R17, 0xff, RZ, 0xc0, !PT ;  /* 0x000000ff11ff7812 */ /* 0x000fc8000780c0ff */
[----:B------:R-:W-:-:S05]  /*ec70*/  SEL R5, RZ, 0x1, !P0 ;  /* 0x00000001ff057807 */ /* 0x000fca0004000000 */
[----:B------:R-:W-:Y:S01]  /*ec80*/  STG.E.U8 desc[UR36][R2.64], R5 ;  /* 0x0000000502007986 */ /* 0x000fe2000c101124 */
[----:B------:R-:W-:Y:S05]  /*ec90*/  EXIT ;  /* 0x000000000000794d */ /* 0x000fea0003800000 */
.L_x_2347:
        /* <DEDUP_REMOVED lines=8> */
.L_x_2351:
        /* <DEDUP_REMOVED lines=20> */
.L_x_2353:
[----:B------:R-:W0:Y:S01]  /*ee60*/  LDCU.64 UR4, c[0x0][0x758] ;  /* 0x0000eb00ff0477ac */ /* 0x000e220008000a00 */
[----:B------:R-:W-:-:S04]  /*ee70*/  LOP3.LUT P0, RZ, R17, 0xff, RZ, 0xc0, !PT ;  /* 0x000000ff11ff7812 */ /* 0x000fc8000780c0ff */
[----:B------:R-:W-:Y:S02]  /*ee80*/  SEL R3, RZ, 0x1, !P0 ;  /* 0x00000001ff037807 */ /* 0x000fe40004000000 */
[----:B0-----:R-:W-:-:S04]  /*ee90*/  IADD3 R16, P1, PT, R16, UR4, RZ ;  /* 0x0000000410107c10 */ /* 0x001fc8000ff3e0ff */
[----:B------:R-:W-:-:S05]  /*eea0*/  IADD3.X R17, PT, PT, RZ, UR5, RZ, P1, !PT ;  /* 0x00000005ff117c10 */ /* 0x000fca0008ffe4ff */
[----:B------:R-:W-:Y:S01]  /*eeb0*/  STG.E.U8 desc[UR36][R16.64], R3 ;  /* 0x0000000310007986 */ /* 0x000fe2000c101124 */
[----:B------:R-:W-:Y:S05]  /*eec0*/  EXIT ;  /* 0x000000000000794d */ /* 0x000fea0003800000 */
.L_x_2352:
[----:B------:R-:W-:Y:S01]  /*eed0*/  STG.E.U8 desc[UR36][R4.64], R17 ;  /* 0x0000001104007986 */ /* 0x000fe2000c101124 */
[----:B------:R-:W-:Y:S05]  /*eee0*/  EXIT ;  /* 0x000000000000794d */ /* 0x000fea0003800000 */
.L_x_2354:
        /* <DEDUP_REMOVED lines=9> */
.L_x_7767:


//--------------------- .text._ZN2at6native13reduce_kernelILi256ELi2ENS0_8ReduceOpIsNS0_14func_wrapper_tIbZZZNS0_14or_kernel_cudaERNS_14TensorIteratorEENKUlvE_clEvENKUlvE3_clEvEUlbsE_EEjbLi4ELi4EEEEEvT1_ --------------------------
	.section	.text._ZN2at6native13reduce_kernelILi256ELi2ENS0_8ReduceOpIsNS0_14func_wrapper_tIbZZZNS0_14or_kernel_cudaERNS_14TensorIteratorEENKUlvE_clEvENKUlvE3_clEvEUlbsE_EEjbLi4ELi4EEEEEvT1_,"ax",@progbits
	.align	128
        .global         _ZN2at6native13reduce_kernelILi256ELi2ENS0_8ReduceOpIsNS0_14func_wrapper_tIbZZZNS0_14or_kernel_cudaERNS_14TensorIteratorEENKUlvE_clEvENKUlvE3_clEvEUlbsE_EEjbLi4ELi4EEEEEvT1_
        .type           _ZN2at6native13reduce_kernelILi256ELi2ENS0_8ReduceOpIsNS0_14func_wrapper_tIbZZZNS0_14or_kernel_cudaERNS_14TensorIteratorEENKUlvE_clEvENKUlvE3_clEvEUlbsE_EEjbLi4ELi4EEEEEvT1_,@function
        .size           _ZN2at6native13reduce_kernelILi256ELi2ENS0_8ReduceOpIsNS0_14func_wrapper_tIbZZZNS0_14or_kernel_cudaERNS_14TensorIteratorEENKUlvE_clEvENKUlvE3_clEvEUlbsE_EEjbLi4ELi4EEEEEvT1_,(.L_x_7768 - _ZN2at6native13reduce_kernelILi256ELi2ENS0_8ReduceOpIsNS0_14func_wrapper_tIbZZZNS0_14or_kernel_cudaERNS_14TensorIteratorEENKUlvE_clEvENKUlvE3_clEvEUlbsE_EEjbLi4ELi4EEEEEvT1_)
        .other          _ZN2at6native13reduce_kernelILi256ELi2ENS0_8ReduceOpIsNS0_14func_wrapper_tIbZZZNS0_14or_kernel_cudaERNS_14TensorIteratorEENKUlvE_clEvENKUlvE3_clEvEUlbsE_EEjbLi4ELi4EEEEEvT1_,@"STO_CUDA_ENTRY STV_DEFAULT"
_ZN2at6native13reduce_kernelILi256ELi2ENS0_8ReduceOpIsNS0_14func_wrapper_tIbZZZNS0_14or_kernel_cudaERNS_14TensorIteratorEENKUlvE_clEvENKUlvE3_clEvEUlbsE_EEjbLi4ELi4EEEEEvT1_:
.text._ZN2at6native13reduce_kernelILi256ELi2ENS0_8ReduceOpIsNS0_14func_wrapper_tIbZZZNS0_14or_kernel_cudaERNS_14TensorIteratorEENKUlvE_clEvENKUlvE3_clEvEUlbsE_EEjbLi4ELi4EEEEEvT1_:
        /* <DEDUP_REMOVED lines=296> */
.L_x_2355:
        /* <DEDUP_REMOVED lines=29> */
.L_x_2359:
        /* <DEDUP_REMOVED lines=27> */
[----:B------:R-:W2:Y:S02]  /*1600*/  LDG.E.U16 R3, desc[UR36][R2.64] ;  /* 0x0000002402037981 */ /* 0x000ea4000c1e1500 */
[----:B--2---:R-:W-:-:S04]  /*1610*/  LOP3.LUT R4, R0, R3, RZ, 0xfc, !PT ;  /* 0x0000000300047212 */ /* 0x004fc800078efcff */
[----:B------:R-:W-:-:S04]  /*1620*/  PRMT R4, R4, 0x9910, RZ ;  /* 0x0000991004047816 */ /* 0x000fc800000000ff */
[----:B------:R-:W-:-:S04]  /*1630*/  ISETP.NE.AND P0, PT, R4, RZ, PT ;  /* 0x000000ff0400720c */ /* 0x000fc80003f05270 */
[----:B------:R-:W-:-:S09]  /*1640*/  SEL R5, RZ, 0x1, !P0 ;  /* 0x00000001ff057807 */ /* 0x000fd20004000000 */
.L_x_2363:
[----:B------:R-:W-:Y:S05]  /*1650*/  BSYNC.RECONVERGENT B1 ;  /* 0x0000000000017941 */ /* 0x000fea0003800200 */
.L_x_2362:
[----:B------:R-:W0:Y:S01]  /*1660*/  LDC R4, c[0x0][0x388] ;  /* 0x0000e200ff047b82 */ /* 0x000e220000000800 */
[----:B------:R-:W-:-:S05]  /*1670*/  IADD3 R16, P0, PT, R16, 0x8, RZ ;  /* 0x0000000810107810 */ /* 0x000fca0007f1e0ff */
[----:B------:R-:W-:Y:S01]  /*1680*/  IMAD.X R17, RZ, RZ, R17, P0 ;  /* 0x000000ffff117224 */ /* 0x000fe200000e0611 */
[----:B0-----:R-:W-:-:S07]  /*1690*/  IADD3 R4, PT, PT, R7, -0x4, R4 ;  /* 0xfffffffc07047810 */ /* 0x001fce0007ffe004 */
.L_x_2361:
[----:B------:R-:W-:Y:S05]  /*16a0*/  BSYNC.RECONVERGENT B0 ;  /* 0x0000000000007941 */ /* 0x000fea0003800200 */
.L_x_2360:
        /* <DEDUP_REMOVED lines=18> */
.L_x_2367:
        /* <DEDUP_REMOVED lines=16> */
.L_x_2366:
[----:B------:R-:W-:Y:S02]  /*18d0*/  SEL R5, RZ, 0x1, !P3 ;  /* 0x00000001ff057807 */ /* 0x000fe40005800000 */
[----:B------:R-:W-:Y:S02]  /*18e0*/  SEL R7, RZ, 0x1, !P2 ;  /* 0x00000001ff077807 */ /* 0x000fe40005000000 */
[----:B------:R-:W-:Y:S02]  /*18f0*/  SEL R6, RZ, 0x1, !P1 ;  /* 0x00000001ff067807 */ /* 0x000fe40004800000 */
[----:B------:R-:W-:-:S07]  /*1900*/  SEL R0, RZ, 0x1, !P0 ;  /* 0x00000001ff007807 */ /* 0x000fce0004000000 */
.L_x_2365:
[----:B------:R-:W-:Y:S05]  /*1910*/  BSYNC.RECONVERGENT B0 ;  /* 0x0000000000007941 */ /* 0x000fea0003800200 */
.L_x_2364:
        /* <DEDUP_REMOVED lines=17> */
.L_x_2369:
[----:B------:R-:W-:Y:S05]  /*1a30*/  BSYNC.RECONVERGENT B0 ;  /* 0x0000000000007941 */ /* 0x000fea0003800200 */
.L_x_2368:
[----:B------:R-:W-:Y:S02]  /*1a40*/  LOP3.LUT R7, R6, R5, R7, 0xfe, !PT ;  /* 0x0000000506077212 */ /* 0x000fe400078efe07 */
[----:B------:R-:W-:Y:S02]  /*1a50*/  PLOP3.LUT P1, PT, PT, PT, PT, 0x8, 0x80 ;  /* 0x000000000080781c */ /* 0x000fe40003f2e170 */
[----:B------:R-:W-:Y:S01]  /*1a60*/  LOP3.LUT P0, RZ, R7, 0xff, R0, 0xc8, !PT ;  /* 0x000000ff07ff7812 */ /* 0x000fe2000780c800 */
[----:B------:R-:W-:-:S12]  /*1a70*/  BRA `(.L_x_2370) ;  /* 0x000000a400947947 */ /* 0x000fd80003800000 */
.L_x_2358:
        /* <DEDUP_REMOVED lines=18> */
[----:B------:R-:W-:-:S12]  /*1ba0*/  IMAD.U32 R13, RZ, RZ, UR4 ;  /* 0x00000004ff0d7e24 */ /* 0x000fd8000f8e00ff */
        /* <DEDUP_REMOVED lines=13> */
.L_x_2375:
[----:B------:R-:W-:Y:S01]  /*1c80*/  SHF.R.U32.HI R13, RZ, 0x1, R7 ;  /* 0x00000001ff0d7819 */ /* 0x000fe20000011607 */
[--C-:B------:R-:W-:Y:S01]  /*1c90*/  IMAD.IADD R7, R7, 0x1, R0.reuse ;  /* 0x0000000107077824 */ /* 0x100fe200078e0200 */
[----:B------:R-:W-:Y:S02]  /*1ca0*/  P2R R18, PR, RZ, 0x1 ;  /* 0x00000001ff127803 */ /* 0x000fe40000000000 */
[----:B------:R-:W-:Y:S01]  /*1cb0*/  LOP3.LUT P0, RZ, R8, 0x1, RZ, 0xc0, !PT ;  /* 0x0000000108ff7812 */ /* 0x000fe2000780c0ff */
[C---:B------:R-:W-:Y:S02]  /*1cc0*/  IMAD.IADD R2, R13.reuse, 0x1, R0 ;  /* 0x000000010d027824 */ /* 0x040fe400078e0200 */
[----:B------:R-:W-:-:S03]  /*1cd0*/  IMAD.WIDE.U32 R12, R13, 0x4, R16 ;  /* 0x000000040d0c7825 */ /* 0x000fc600078e0010 */
[----:B------:R-:W-:Y:S02]  /*1ce0*/  SHF.L.U32 R3, R2, 0x2, RZ ;  /* 0x0000000202037819 */ /* 0x000fe400000006ff */
[----:B------:R-:W-:Y:S01]  /*1cf0*/  SHF.R.U32.HI R2, RZ, 0x1e, R2 ;  /* 0x0000001eff027819 */ /* 0x000fe20000011602 */
[----:B------:R-:W2:Y:S01]  /*1d00*/  LDG.E R6, desc[UR36][R12.64] ;  /* 0x000000240c067981 */ /* 0x000ea2000c1e1900 */
[----:B------:R-:W-:Y:S02]  /*1d10*/  LOP3.LUT R3, R3, 0xfffffffc, RZ, 0xc0, !PT ;  /* 0xfffffffc03037812 */ /* 0x000fe400078ec0ff */
[----:B------:R-:W-:Y:S02]  /*1d20*/  LOP3.LUT R9, R2, 0x1, RZ, 0xc0, !PT ;  /* 0x0000000102097812 */ /* 0x000fe400078ec0ff */
[----:B------:R-:W-:-:S05]  /*1d30*/  IADD3 R14, P6, PT, R16, R3, RZ ;  /* 0x00000003100e7210 */ /* 0x000fca0007fde0ff */
[----:B------:R-:W-:Y:S01]  /*1d40*/  IMAD.X R15, R17, 0x1, R9, P6 ;  /* 0x00000001110f7824 */ /* 0x000fe200030e0609 */
[----:B------:R-:W-:Y:S02]  /*1d50*/  LEA R9, R0, R7, 0x1 ;  /* 0x0000000700097211 */ /* 0x000fe400078e08ff */
[----:B------:R-:W-:Y:S02]  /*1d60*/  SHF.R.U32.HI R11, RZ, 0x1, R7 ;  /* 0x00000001ff0b7819 */ /* 0x000fe40000011607 */
[----:B------:R-:W-:Y:S01]  /*1d70*/  SHF.R.U32.HI R3, RZ, 0x1, R9 ;  /* 0x00000001ff037819 */ /* 0x000fe20000011609 */
[----:B------:R-:W3:Y:S01]  /*1d80*/  LDG.E R14, desc[UR36][R14.64] ;  /* 0x000000240e0e7981 */ /* 0x000ee2000c1e1900 */
[----:B------:R-:W-:-:S03]  /*1d90*/  LOP3.LUT P6, RZ, R8, 0x2, RZ, 0xc0, !PT ;  /* 0x0000000208ff7812 */ /* 0x000fc600078cc0ff */
[----:B------:R-:W-:-:S06]  /*1da0*/  IMAD.WIDE.U32 R2, R3, 0x4, R16 ;  /* 0x0000000403027825 */ /* 0x000fcc00078e0010 */
[----:B------:R-:W4:Y:S01]  /*1db0*/  LDG.E R2, desc[UR36][R2.64] ;  /* 0x0000002402027981 */ /* 0x000f22000c1e1900 */
[----:B------:R-:W-:-:S06]  /*1dc0*/  IMAD.WIDE.U32 R10, R11, 0x4, R16 ;  /* 0x000000040b0a7825 */ /* 0x000fcc00078e0010 */
[----:B------:R4:W5:Y:S01]  /*1dd0*/  LDG.E R10, desc[UR36][R10.64] ;  /* 0x000000240a0a7981 */ /* 0x000962000c1e1900 */
[----:B------:R-:W-:Y:S01]  /*1de0*/  LOP3.LUT R8, R8, 0xfffffffe, RZ, 0xc0, !PT ;  /* 0xfffffffe08087812 */ /* 0x000fe200078ec0ff */
[----:B------:R-:W-:Y:S01]  /*1df0*/  IMAD.IADD R7, R9, 0x1, R0 ;  /* 0x0000000109077824 */ /* 0x000fe200078e0200 */
[----:B--2---:R-:W-:Y:S02]  /*1e00*/  PRMT R4, R6, 0x9910, RZ ;  /* 0x0000991006047816 */ /* 0x004fe400000000ff */
[----:B---3--:R-:W-:-:S04]  /*1e10*/  PRMT R13, R14, 0xbb32, RZ ;  /* 0x0000bb320e0d7816 */ /* 0x008fc800000000ff */
[----:B------:R-:W-:Y:S02]  /*1e20*/  ISETP.NE.OR P0, PT, R13, RZ, P0 ;  /* 0x000000ff0d00720c */ /* 0x000fe40000705670 */
[----:B----4-:R-:W-:-:S04]  /*1e30*/  PRMT R11, R2, 0x9910, RZ ;  /* 0x00009910020b7816 */ /* 0x010fc800000000ff */
[----:B------:R-:W-:-:S07]  /*1e40*/  ISETP.NE.OR P6, PT, R11, RZ, P6 ;  /* 0x000000ff0b00720c */ /* 0x000fce00037c5670 */
[----:B------:R-:W-:Y:S02]  /*1e50*/  @P0 LOP3.LUT R8, R8, 0x1, RZ, 0xfc, !PT ;  /* 0x0000000108080812 */ /* 0x000fe400078efcff */
[----:B------:R-:W-:Y:S01]  /*1e60*/  ISETP.NE.OR P5, PT, R4, RZ, P5 ;  /* 0x000000ff0400720c */ /* 0x000fe20002fa5670 */
[----:B------:R-:W-:Y:S01]  /*1e70*/  IMAD R4, R0, 0x3, R7 ;  /* 0x0000000300047824 */ /* 0x000fe200078e0207 */
[----:B------:R-:W-:-:S04]  /*1e80*/  LOP3.LUT R8, R8, 0xfffffffd, RZ, 0xc0, !PT ;  /* 0xfffffffd08087812 */ /* 0x000fc800078ec0ff */
[----:B------:R-:W-:Y:S02]  /*1e90*/  @P6 LOP3.LUT R8, R8, 0x2, RZ, 0xfc, !PT ;  /* 0x0000000208086812 */ /* 0x000fe400078efcff */
[----:B------:R-:W-:Y:S02]  /*1ea0*/  ISETP.GE.U32.AND P6, PT, R4, R5, PT ;  /* 0x000000050400720c */ /* 0x000fe40003fc6070 */
[----:B------:R-:W-:Y:S02]  /*1eb0*/  PRMT R9, R6, 0xbb32, RZ ;  /* 0x0000bb3206097816 */ /* 0x000fe400000000ff */
[----:B------:R-:W-:Y:S02]  /*1ec0*/  PRMT R12, R14, 0x9910, RZ ;  /* 0x000099100e0c7816 */ /* 0x000fe400000000ff */
[----:B------:R-:W-:Y:S02]  /*1ed0*/  ISETP.NE.OR P4, PT, R9, RZ, P4 ;  /* 0x000000ff0900720c */ /* 0x000fe40002785670 */
[----:B------:R-:W-:-:S02]  /*1ee0*/  ISETP.NE.OR P1, PT, R12, RZ, P1 ;  /* 0x000000ff0c00720c */ /* 0x000fc40000f25670 */
[----:B------:R-:W-:Y:S02]  /*1ef0*/  ISETP.NE.AND P0, PT, R18, RZ, PT ;  /* 0x000000ff1200720c */ /* 0x000fe40003f05270 */
[C---:B-----5:R-:W-:Y:S02]  /*1f00*/  PRMT R3, R10.reuse, 0x9910, RZ ;  /* 0x000099100a037816 */ /* 0x060fe400000000ff */
[----:B------:R-:W-:Y:S02]  /*1f10*/  PRMT R9, R10, 0xbb32, RZ ;  /* 0x0000bb320a097816 */ /* 0x000fe400000000ff */
[----:B------:R-:W-:Y:S02]  /*1f20*/  PRMT R12, R2, 0xbb32, RZ ;  /* 0x0000bb32020c7816 */ /* 0x000fe400000000ff */
[----:B------:R-:W-:Y:S02]  /*1f30*/  ISETP.NE.OR P3, PT, R3, RZ, P3 ;  /* 0x000000ff0300720c */ /* 0x000fe40001f65670 */
[----:B------:R-:W-:-:S02]  /*1f40*/  ISETP.NE.OR P2, PT, R9, RZ, P2 ;  /* 0x000000ff0900720c */ /* 0x000fc40001745670 */
[----:B------:R-:W-:Y:S01]  /*1f50*/  ISETP.NE.OR P0, PT, R12, RZ, P0 ;  /* 0x000000ff0c00720c */ /* 0x000fe20000705670 */
[----:B------:R-:W-:-:S12]  /*1f60*/  @!P6 BRA `(.L_x_2375) ;  /* 0xfffffffc0044e947 */ /* 0x000fd8000383ffff */
[----:B------:R-:W-:Y:S05]  /*1f70*/  BSYNC.RECONVERGENT B1 ;  /* 0x0000000000017941 */ /* 0x000fea0003800200 */
.L_x_2374:
[----:B------:R-:W-:Y:S02]  /*1f80*/  SEL R13, RZ, 0x1, !P5 ;  /* 0x00000001ff0d7807 */ /* 0x000fe40006800000 */
[C---:B------:R-:W-:Y:S02]  /*1f90*/  LOP3.LUT P6, RZ, R8.reuse, 0x2, RZ, 0xc0, !PT ;  /* 0x0000000208ff7812 */ /* 0x040fe400078cc0ff */
[----:B------:R-:W-:Y:S02]  /*1fa0*/  LOP3.LUT P5, RZ, R8, 0x1, RZ, 0xc0, !PT ;  /* 0x0000000108ff7812 */ /* 0x000fe400078ac0ff */
[----:B------:R-:W-:Y:S02]  /*1fb0*/  PRMT R4, R6, 0x7610, R4 ;  /* 0x0000761006047816 */ /* 0x000fe40000000004 */
[----:B------:R-:W-:Y:S02]  /*1fc0*/  PRMT R11, R10, 0x7610, R11 ;  /* 0x000076100a0b7816 */ /* 0x000fe4000000000b */
[----:B------:R-:W-:-:S02]  /*1fd0*/  PRMT R18, R14, 0x7610, R18 ;  /* 0x000076100e127816 */ /* 0x000fc40000000012 */
[----:B------:R-:W-:Y:S02]  /*1fe0*/  PRMT R6, R6, 0x7632, R6 ;  /* 0x0000763206067816 */ /* 0x000fe40000000006 */
[----:B------:R-:W-:Y:S02]  /*1ff0*/  PRMT R10, R10, 0x7632, R10 ;  /* 0x000076320a0a7816 */ /* 0x000fe4000000000a */
[----:B------:R-:W-:Y:S02]  /*2000*/  PRMT R14, R14, 0x7632, R14 ;  /* 0x000076320e0e7816 */ /* 0x000fe4000000000e */
[C---:B------:R-:W-:Y:S02]  /*2010*/  PRMT R9, R2.reuse, 0x7610, R9 ;  /* 0x0000761002097816 */ /* 0x040fe40000000009 */
[----:B------:R-:W-:Y:S02]  /*2020*/  PRMT R8, R2, 0x7632, R8 ;  /* 0x0000763202087816 */ /* 0x000fe40000000008 */
[----:B------:R-:W-:-:S02]  /*2030*/  SEL R15, RZ, 0x1, !P4 ;  /* 0x00000001ff0f7807 */ /* 0x000fc40006000000 */
[----:B------:R-:W-:Y:S02]  /*2040*/  SEL R12, RZ, 0x1, !P3 ;  /* 0x00000001ff0c7807 */ /* 0x000fe40005800000 */
[----:B------:R-:W-:Y:S02]  /*2050*/  SEL R19, RZ, 0x1, !P2 ;  /* 0x00000001ff137807 */ /* 0x000fe40005000000 */
[----:B------:R-:W-:Y:S02]  /*2060*/  SEL R21, RZ, 0x1, !P1 ;  /* 0x00000001ff157807 */ /* 0x000fe40004800000 */
[----:B------:R-:W-:Y:S02]  /*2070*/  SEL R20, RZ, 0x1, !P5 ;  /* 0x00000001ff147807 */ /* 0x000fe40006800000 */
[----:B------:R-:W-:Y:S02]  /*2080*/  SEL R22, RZ, 0x1, !P6 ;  /* 0x00000001ff167807 */ /* 0x000fe40007000000 */
[----:B------:R-:W-:-:S07]  /*2090*/  SEL R23, RZ, 0x1, !P0 ;  /* 0x00000001ff177807 */ /* 0x000fce0004000000 */
.L_x_2373:
[----:B------:R-:W-:Y:S05]  /*20a0*/  BSYNC.RECONVERGENT B0 ;  /* 0x0000000000007941 */ /* 0x000fea0003800200 */
.L_x_2372:
        /* <DEDUP_REMOVED lines=21> */
[----:B------:R-:W-:-:S13]  /*2200*/  ISETP.GE.U32.AND P1, PT, R2, R5, PT ;  /* 0x000000050200720c */ /* 0x000fda0003f26070 */
        /* <DEDUP_REMOVED lines=9> */
.L_x_2377:
[----:B------:R-:W-:Y:S05]  /*22a0*/  BSYNC.RECONVERGENT B0 ;  /* 0x0000000000007941 */ /* 0x000fea0003800200 */
.L_x_2376:
[----:B------:R-:W-:Y:S04]  /*22b0*/  BSSY.RECONVERGENT B0, `(.L_x_2378) ;  /* 0x000002c000007945 */ /* 0x000fe80003800200 */
[----:B------:R-:W-:Y:S05]  /*22c0*/  @P0 BRA `(.L_x_2379) ;  /* 0x0000000000a80947 */ /* 0x000fea0003800000 */
[----:B------:R-:W-:Y:S02]  /*22d0*/  LOP3.LUT R4, R4, 0xff, R13, 0xf8, !PT ;  /* 0x000000ff04047812 */ /* 0x000fe400078ef80d */
[----:B------:R-:W-:Y:S02]  /*22e0*/  LOP3.LUT R6, R6, 0xff, R15, 0xf8, !PT ;  /* 0x000000ff06067812 */ /* 0x000fe400078ef80f */
[----:B------:R-:W-:Y:S01]  /*22f0*/  PRMT R2, R4, 0x9910, RZ ;  /* 0x0000991004027816 */ /* 0x000fe200000000ff */
[----:B------:R-:W-:Y:S01]  /*2300*/  IMAD.IADD R4, R7, 0x1, R0 ;  /* 0x0000000107047824 */ /* 0x000fe200078e0200 */
[----:B------:R-:W-:Y:S02]  /*2310*/  PRMT R3, R6, 0x9910, RZ ;  /* 0x0000991006037816 */ /* 0x000fe400000000ff */
[----:B------:R-:W-:Y:S02]  /*2320*/  ISETP.NE.AND P0, PT, R2, RZ, PT ;  /* 0x000000ff0200720c */ /* 0x000fe40003f05270 */
[----:B------:R-:W-:-:S02]  /*2330*/  ISETP.GE.U32.AND P2, PT, R4, R5, PT ;  /* 0x000000050400720c */ /* 0x000fc40003f46070 */
[----:B------:R-:W-:Y:S02]  /*2340*/  ISETP.NE.AND P1, PT, R3, RZ, PT ;  /* 0x000000ff0300720c */ /* 0x000fe40003f25270 */
[----:B------:R-:W-:Y:S02]  /*2350*/  SEL R13, RZ, 0x1, !P0 ;  /* 0x00000001ff0d7807 */ /* 0x000fe40004000000 */
[----:B------:R-:W-:-:S07]  /*2360*/  SEL R15, RZ, 0x1, !P1 ;  /* 0x00000001ff0f7807 */ /* 0x000fce0004800000 */
[----:B------:R-:W-:Y:S05]  /*2370*/  @P2 BRA `(.L_x_2379) ;  /* 0x00000000007c2947 */ /* 0x000fea0003800000 */
[----:B------:R-:W-:Y:S02]  /*2380*/  IADD3 R4, PT, PT, R4, R0, RZ ;  /* 0x0000000004047210 */ /* 0x000fe40007ffe0ff */
[----:B------:R-:W-:Y:S02]  /*2390*/  LOP3.LUT R11, R11, 0xff, R12, 0xf8, !PT ;  /* 0x000000ff0b0b7812 */ /* 0x000fe400078ef80c */
[----:B------:R-:W-:Y:S02]  /*23a0*/  ISETP.GE.U32.AND P2, PT, R4, R5, PT ;  /* 0x000000050400720c */ /* 0x000fe40003f46070 */
[----:B------:R-:W-:Y:S02]  /*23b0*/  LOP3.LUT R10, R10, 0xff, R19, 0xf8, !PT ;  /* 0x000000ff0a0a7812 */ /* 0x000fe400078ef813 */
[----:B------:R-:W-:Y:S02]  /*23c0*/  PRMT R2, R11, 0x9910, RZ ;  /* 0x000099100b027816 */ /* 0x000fe400000000ff */
[----:B------:R-:W-:-:S02]  /*23d0*/  PRMT R3, R10, 0x9910, RZ ;  /* 0x000099100a037816 */ /* 0x000fc400000000ff */
[----:B------:R-:W-:Y:S02]  /*23e0*/  ISETP.NE.AND P0, PT, R2, RZ, PT ;  /* 0x000000ff0200720c */ /* 0x000fe40003f05270 */
[----:B------:R-:W-:Y:S02]  /*23f0*/  ISETP.NE.AND P1, PT, R3, RZ, PT ;  /* 0x000000ff0300720c */ /* 0x000fe40003f25270 */
[----:B------:R-:W-:Y:S02]  /*2400*/  SEL R12, RZ, 0x1, !P0 ;  /* 0x00000001ff0c7807 */ /* 0x000fe40004000000 */
[----:B------:R-:W-:Y:S01]  /*2410*/  SEL R19, RZ, 0x1, !P1 ;  /* 0x00000001ff137807 */ /* 0x000fe20004800000 */
[----:B------:R-:W-:Y:S08]  /*2420*/  @P2 BRA `(.L_x_2379) ;  /* 0x0000000000502947 */ /* 0x000ff00003800000 */
[----:B------:R-:W-:Y:S01]  /*2430*/  IMAD.IADD R0, R4, 0x1, R0 ;  /* 0x0000000104007824 */ /* 0x000fe200078e0200 */
[----:B------:R-:W-:Y:S02]  /*2440*/  LOP3.LUT R18, R18, 0xff, R21, 0xf8, !PT ;  /* 0x000000ff12127812 */ /* 0x000fe400078ef815 */
[----:B------:R-:W-:Y:S02]  /*2450*/  LOP3.LUT R14, R14, 0xff, R20, 0xf8, !PT ;  /* 0x000000ff0e0e7812 */ /* 0x000fe400078ef814 */
[----:B------:R-:W-:Y:S02]  /*2460*/  ISETP.GE.U32.AND P4, PT, R0, R5, PT ;  /* 0x000000050000720c */ /* 0x000fe40003f86070 */
[----:B------:R-:W-:Y:S02]  /*2470*/  PRMT R0, R18, 0x9910, RZ ;  /* 0x0000991012007816 */ /* 0x000fe400000000ff */
[----:B------:R-:W-:Y:S02]  /*2480*/  PRMT R2, R14, 0x9910, RZ ;  /* 0x000099100e027816 */ /* 0x000fe400000000ff */
[----:B------:R-:W-:-:S02]  /*2490*/  ISETP.NE.AND P0, PT, R0, RZ, PT ;  /* 0x000000ff0000720c */ /* 0x000fc40003f05270 */
[----:B------:R-:W-:Y:S02]  /*24a0*/  ISETP.NE.AND P1, PT, R2, RZ, PT ;  /* 0x000000ff0200720c */ /* 0x000fe40003f25270 */
[----:B------:R-:W-:Y:S02]  /*24b0*/  SEL R21, RZ, 0x1, !P0 ;  /* 0x00000001ff157807 */ /* 0x000fe40004000000 */
[----:B------:R-:W-:Y:S02]  /*24c0*/  SEL R20, RZ, 0x1, !P1 ;  /* 0x00000001ff147807 */ /* 0x000fe40004800000 */
[----:B------:R-:W-:Y:S02]  /*24d0*/  @!P4 LOP3.LUT R9, R9, 0xff, R22, 0xf8, !PT ;  /* 0x000000ff0909c812 */ /* 0x000fe400078ef816 */
[----:B------:R-:W-:Y:S02]  /*24e0*/  @!P4 LOP3.LUT R8, R8, 0xff, R23, 0xf8, !PT ;  /* 0x000000ff0808c812 */ /* 0x000fe400078ef817 */
[----:B------:R-:W-:-:S02]  /*24f0*/  @!P4 PRMT R3, R9, 0x9910, RZ ;  /* 0x000099100903c816 */ /* 0x000fc400000000ff */
[----:B------:R-:W-:Y:S02]  /*2500*/  @!P4 PRMT R4, R8, 0x9910, RZ ;  /* 0x000099100804c816 */ /* 0x000fe400000000ff */
[----:B------:R-:W-:Y:S02]  /*2510*/  @!P4 ISETP.NE.AND P2, PT, R3, RZ, PT ;  /* 0x000000ff0300c20c */ /* 0x000fe40003f45270 */
[----:B------:R-:W-:Y:S02]  /*2520*/  @!P4 ISETP.NE.AND P3, PT, R4, RZ, PT ;  /* 0x000000ff0400c20c */ /* 0x000fe40003f65270 */
[----:B------:R-:W-:Y:S02]  /*2530*/  @!P4 SEL R0, RZ, 0x1, !P2 ;  /* 0x00000001ff00c807 */ /* 0x000fe40005000000 */
[----:B------:R-:W-:Y:S02]  /*2540*/  @!P4 SEL R2, RZ, 0x1, !P3 ;  /* 0x00000001ff02c807 */ /* 0x000fe40005800000 */
[----:B------:R-:W-:-:S02]  /*2550*/  @!P4 PRMT R22, R0, 0x7610, R22 ;  /* 0x000076100016c816 */ /* 0x000fc40000000016 */
[----:B------:R-:W-:-:S07]  /*2560*/  @!P4 PRMT R23, R2, 0x7610, R23 ;  /* 0x000076100217c816 */ /* 0x000fce0000000017 */
.L_x_2379:
[----:B------:R-:W-:Y:S05]  /*2570*/  BSYNC.RECONVERGENT B0 ;  /* 0x0000000000007941 */ /* 0x000fea0003800200 */
.L_x_2378:
[----:B------:R-:W-:Y:S02]  /*2580*/  LOP3.LUT R13, R21, R13, R12, 0xfe, !PT ;  /* 0x0000000d150d7212 */ /* 0x000fe400078efe0c */
[----:B------:R-:W-:Y:S02]  /*2590*/  LOP3.LUT R20, R20, R15, R19, 0xfe, !PT ;  /* 0x0000000f14147212 */ /* 0x000fe400078efe13 */
[----:B------:R-:W-:Y:S02]  /*25a0*/  LOP3.LUT P0, RZ, R13, 0xff, R22, 0xc8, !PT ;  /* 0x000000ff0dff7812 */ /* 0x000fe4000780c816 */
[----:B------:R-:W-:Y:S01]  /*25b0*/  LOP3.LUT P1, RZ, R20, 0xff, R23, 0xc8, !PT ;  /* 0x000000ff14ff7812 */ /* 0x000fe2000782c817 */
[----:B------:R-:W-:-:S12]  /*25c0*/  BRA `(.L_x_2370) ;  /* 0x0000009800c07947 */ /* 0x000fd80003800000 */
.L_x_2371:
        /* <DEDUP_REMOVED lines=28> */
.L_x_2384:
[--C-:B------:R-:W-:Y:S01]  /*2790*/  IMAD.IADD R3, R7, 0x1, R4.reuse ;  /* 0x0000000107037824 */ /* 0x100fe200078e0204 */
[----:B------:R-:W-:Y:S01]  /*27a0*/  P2R R6, PR, RZ, 0x1 ;  /* 0x00000001ff067803 */ /* 0x000fe20000000000 */
[----:B------:R-:W-:Y:S01]  /*27b0*/  IMAD R7, R0, R7, RZ ;  /* 0x0000000700077224 */ /* 0x000fe200078e02ff */
[C---:B------:R-:W-:Y:S01]  /*27c0*/  LOP3.LUT P0, RZ, R8.reuse, 0x1, RZ, 0xc0, !PT ;  /* 0x0000000108ff7812 */ /* 0x040fe2000780c0ff */
[----:B------:R-:W-:Y:S01]  /*27d0*/  IMAD.IADD R9, R3, 0x1, R4 ;  /* 0x0000000103097824 */ /* 0x000fe200078e0204 */
[----:B------:R-:W-:Y:S01]  /*27e0*/  LOP3.LUT P6, RZ, R8, 0x2, RZ, 0xc0, !PT ;  /* 0x0000000208ff7812 */ /* 0x000fe200078cc0ff */
[----:B------:R-:W-:Y:S01]  /*27f0*/  IMAD R2, R0, R3, RZ ;  /* 0x0000000300027224 */ /* 0x000fe200078e02ff */
[----:B------:R-:W-:-:S04]  /*2800*/  SHF.R.U32.HI R7, RZ, 0x1, R7 ;  /* 0x00000001ff077819 */ /* 0x000fc80000011607 */
[----:B------:R-:W-:Y:S01]  /*2810*/  SHF.R.U32.HI R3, RZ, 0x1, R2 ;  /* 0x00000001ff037819 */ /* 0x000fe20000011602 */
[----:B------:R-:W-:Y:S01]  /*2820*/  IMAD.WIDE.U32 R20, R7, 0x4, R16 ;  /* 0x0000000407147825 */ /* 0x000fe200078e0010 */
[----:B------:R-:W-:-:S03]  /*2830*/  IADD3 R7, PT, PT, R9, R4, RZ ;  /* 0x0000000409077210 */ /* 0x000fc60007ffe0ff */
[C---:B------:R-:W-:Y:S02]  /*2840*/  IMAD R9, R0.reuse, R9, RZ ;  /* 0x0000000900097224 */ /* 0x040fe400078e02ff */
[----:B------:R-:W-:Y:S01]  /*2850*/  IMAD R10, R0, R7, RZ ;  /* 0x00000007000a7224 */ /* 0x000fe200078e02ff */
[----:B------:R-:W2:Y:S01]  /*2860*/  LDG.E R20, desc[UR36][R20.64] ;  /* 0x0000002414147981 */ /* 0x000ea2000c1e1900 */
[----:B------:R-:W-:Y:S01]  /*2870*/  IMAD.WIDE.U32 R2, R3, 0x4, R16 ;  /* 0x0000000403027825 */ /* 0x000fe200078e0010 */
[----:B------:R-:W-:Y:S02]  /*2880*/  SHF.R.U32.HI R9, RZ, 0x1, R9 ;  /* 0x00000001ff097819 */ /* 0x000fe40000011609 */
[----:B------:R-:W-:Y:S02]  /*2890*/  SHF.R.U32.HI R13, RZ, 0x1, R10 ;  /* 0x00000001ff0d7819 */ /* 0x000fe4000001160a */
[----:B------:R-:W3:Y:S01]  /*28a0*/  LDG.E R23, desc[UR36][R2.64] ;  /* 0x0000002402177981 */ /* 0x000ee2000c1e1900 */
[----:B------:R-:W-:-:S05]  /*28b0*/  IMAD.WIDE.U32 R10, R9, 0x4, R16 ;  /* 0x00000004090a7825 */ /* 0x000fca00078e0010 */
[----:B------:R-:W4:Y:S01]  /*28c0*/  LDG.E R22, desc[UR36][R10.64] ;  /* 0x000000240a167981 */ /* 0x000f22000c1e1900 */
[----:B------:R-:W-:-:S05]  /*28d0*/  IMAD.WIDE.U32 R12, R13, 0x4, R16 ;  /* 0x000000040d0c7825 */ /* 0x000fca00078e0010 */
[----:B------:R-:W5:Y:S01]  /*28e0*/  LDG.E R19, desc[UR36][R12.64] ;  /* 0x000000240c137981 */ /* 0x000f62000c1e1900 */
[----:B------:R-:W-:Y:S01]  /*28f0*/  LOP3.LUT R8, R8, 0xfffffffe, RZ, 0xc0, !PT ;  /* 0xfffffffe08087812 */ /* 0x000fe200078ec0ff */
[----:B------:R-:W-:Y:S01]  /*2900*/  IMAD.IADD R7, R7, 0x1, R4 ;  /* 0x0000000107077824 */ /* 0x000fe200078e0204 */
[----:B---3--:R-:W-:-:S04]  /*2910*/  PRMT R9, R23, 0x9910, RZ ;  /* 0x0000991017097816 */ /* 0x008fc800000000ff */
[----:B------:R-:W-:Y:S02]  /*2920*/  ISETP.NE.OR P3, PT, R9, RZ, P3 ;  /* 0x000000ff0900720c */ /* 0x000fe40001f65670 */
[----:B----4-:R-:W-:-:S04]  /*2930*/  PRMT R9, R22, 0xbb32, RZ ;  /* 0x0000bb3216097816 */ /* 0x010fc800000000ff */
[----:B------:R-:W-:Y:S02]  /*2940*/  ISETP.NE.OR P0, PT, R9, RZ, P0 ;  /* 0x000000ff0900720c */ /* 0x000fe40000705670 */
[----:B-----5:R-:W-:-:S04]  /*2950*/  PRMT R10, R19, 0x9910, RZ ;  /* 0x00009910130a7816 */ /* 0x020fc800000000ff */
[----:B------:R-:W-:Y:S02]  /*2960*/  ISETP.NE.OR P6, PT, R10, RZ, P6 ;  /* 0x000000ff0a00720c */ /* 0x000fe400037c5670 */
[----:B--2---:R-:W-:-:S05]  /*2970*/  PRMT R2, R20, 0x9910, RZ ;  /* 0x0000991014027816 */ /* 0x004fca00000000ff */
        /* <DEDUP_REMOVED lines=9> */
[----:B------:R-:W-:-:S02]  /*2a10*/  PRMT R3, R22, 0x9910, RZ ;  /* 0x0000991016037816 */ /* 0x000fc400000000ff */
[----:B------:R-:W-:Y:S02]  /*2a20*/  PRMT R11, R19, 0xbb32, RZ ;  /* 0x0000bb32130b7816 */ /* 0x000fe400000000ff */
[----:B------:R-:W-:Y:S02]  /*2a30*/  ISETP.NE.AND P0, PT, R6, RZ, PT ;  /* 0x000000ff0600720c */ /* 0x000fe40003f05270 */
[----:B------:R-:W-:Y:S02]  /*2a40*/  ISETP.NE.OR P2, PT, R14, RZ, P2 ;  /* 0x000000ff0e00720c */ /* 0x000fe40001745670 */
[----:B------:R-:W-:Y:S02]  /*2a50*/  ISETP.NE.OR P1, PT, R3, RZ, P1 ;  /* 0x000000ff0300720c */ /* 0x000fe40000f25670 */
[----:B------:R-:W-:Y:S01]  /*2a60*/  ISETP.NE.OR P0, PT, R11, RZ, P0 ;  /* 0x000000ff0b00720c */ /* 0x000fe20000705670 */
[----:B------:R-:W-:-:S12]  /*2a70*/  @!P6 BRA `(.L_x_2384) ;  /* 0xfffffffc0044e947 */ /* 0x000fd8000383ffff */
[----:B------:R-:W-:Y:S05]  /*2a80*/  BSYNC.RECONVERGENT B1 ;  /* 0x0000000000017941 */ /* 0x000fea0003800200 */
.L_x_2383:
        /* <DEDUP_REMOVED lines=9> */
[----:B------:R-:W-:Y:S02]  /*2b20*/  PRMT R22, R22, 0x7632, R22 ;  /* 0x0000763216167816 */ /* 0x000fe40000000016 */
        /* <DEDUP_REMOVED lines=8> */
.L_x_2382:
[----:B------:R-:W-:Y:S05]  /*2bb0*/  BSYNC.RECONVERGENT B0 ;  /* 0x0000000000007941 */ /* 0x000fea0003800200 */
.L_x_2381:
        /* <DEDUP_REMOVED lines=35> */
.L_x_2386:
[----:B------:R-:W-:Y:S05]  /*2df0*/  BSYNC.RECONVERGENT B0 ;  /* 0x0000000000007941 */ /* 0x000fea0003800200 */
.L_x_2385:
[----:B------:R-:W-:Y:S04]  /*2e00*/  BSSY.RECONVERGENT B0, `(.L_x_2387) ;  /* 0x000002c000007945 */ /* 0x000fe80003800200 */
[----:B------:R-:W-:Y:S05]  /*2e10*/  @P0 BRA `(.L_x_2388) ;  /* 0x0000000000a80947 */ /* 0x000fea0003800000 */
        /* <DEDUP_REMOVED lines=9> */
[----:B------:R-:W-:Y:S01]  /*2eb0*/  SEL R9, RZ, 0x1, !P1 ;  /* 0x00000001ff097807 */ /* 0x000fe20004800000 */
[----:B------:R-:W-:Y:S08]  /*2ec0*/  @P2 BRA `(.L_x_2388) ;  /* 0x00000000007c2947 */ /* 0x000ff00003800000 */
        /* <DEDUP_REMOVED lines=31> */
.L_x_2388:
[----:B------:R-:W-:Y:S05]  /*30c0*/  BSYNC.RECONVERGENT B0 ;  /* 0x0000000000007941 */ /* 0x000fea0003800200 */
.L_x_2387:
[----:B------:R-:W-:Y:S02]  /*30d0*/  LOP3.LUT R11, R14, R11, R8, 0xfe, !PT ;  /* 0x0000000b0e0b7212 */ /* 0x000fe400078efe08 */
[----:B------:R-:W-:Y:S02]  /*30e0*/  LOP3.LUT R9, R13, R9, R6, 0xfe, !PT ;  /* 0x000000090d097212 */ /* 0x000fe400078efe06 */
[----:B------:R-:W-:Y:S02]  /*30f0*/  LOP3.LUT P0, RZ, R11, 0xff, R12, 0xc8, !PT ;  /* 0x000000ff0bff7812 */ /* 0x000fe4000780c80c */
[----:B------:R-:W-:Y:S01]  /*3100*/  LOP3.LUT P1, RZ, R9, 0xff, R10, 0xc8, !PT ;  /* 0x000000ff09ff7812 */ /* 0x000fe2000782c80a */
[----:B------:R-:W-:-:S12]  /*3110*/  BRA `(.L_x_2370) ;  /* 0x0000008c00ec7947 */ /* 0x000fd80003800000 */
.L_x_2380:
        /* <DEDUP_REMOVED lines=29> */
.L_x_2398:
[----:B------:R-:W-:Y:S01]  /*32f0*/  ISETP.NE.AND P6, PT, R14, RZ, PT ;  /* 0x000000ff0e00720c */ /* 0x000fe20003fc5270 */
[----:B------:R-:W0:-:S12]  /*3300*/  LDCU UR4, c[0x0][0x390] ;  /* 0x00007200ff0477ac */ /* 0x000e180008000800 */
[----:B------:R-:W-:Y:S05]  /*3310*/  @P6 BRA `(.L_x_2392) ;  /* 0x0000000000246947 */ /* 0x000fea0003800000 */
[----:B------:R-:W2:Y:S02]  /*3320*/  LDG.E R23, desc[UR36][R16.64] ;  /* 0x0000002410177981 */ /* 0x000ea4000c1e1900 */
[C---:B--2---:R-:W-:Y:S02]  /*3330*/  PRMT R28, R23.reuse, 0x7610, R28 ;  /* 0x00007610171c7816 */ /* 0x044fe4000000001c */
[C---:B------:R-:W-:Y:S02]  /*3340*/  PRMT R27, R23.reuse, 0x7632, R27 ;  /* 0x00007632171b7816 */ /* 0x040fe4000000001b */
[C---:B------:R-:W-:Y:S02]  /*3350*/  PRMT R13, R23.reuse, 0x7632, R13 ;  /* 0x00007632170d7816 */ /* 0x040fe4000000000d */
[C---:B------:R-:W-:Y:S02]  /*3360*/  PRMT R12, R23.reuse, 0x7610, R12 ;  /* 0x00007610170c7816 */ /* 0x040fe4000000000c */
[----:B------:R-:W-:-:S02]  /*3370*/  PRMT R26, R23, 0x7632, R26 ;  /* 0x00007632171a7816 */ /* 0x000fc4000000001a */
[C---:B------:R-:W-:Y:S02]  /*3380*/  PRMT R25, R23.reuse, 0x7610, R25 ;  /* 0x0000761017197816 */ /* 0x040fe40000000019 */
[----:B------:R-:W-:Y:S01]  /*3390*/  PRMT R24, R23, 0x7632, R24 ;  /* 0x0000763217187816 */ /* 0x000fe20000000018 */
[----:B------:R-:W-:Y:S06]  /*33a0*/  BRA `(.L_x_2393) ;  /* 0x0000003c00c47947 */ /* 0x000fec0003800000 */
.L_x_2392:
        /* <DEDUP_REMOVED lines=285> */
.L_x_2394:
[----:B------:R-:W-:-:S04]  /*4580*/  LOP3.LUT R11, R2, 0xfffffffc, RZ, 0xc0, !PT ;  /* 0xfffffffc020b7812 */ /* 0x000fc800078ec0ff */
[----:B------:R-:W-:-:S05]  /*4590*/  IADD3 R10, P6, PT, R11, R16, RZ ;  /* 0x000000100b0a7210 */ /* 0x000fca0007fde0ff */
[----:B------:R-:W-:-:S05]  /*45a0*/  IMAD.X R11, RZ, RZ, R17, P6 ;  /* 0x000000ffff0b7224 */ /* 0x000fca00030e0611 */
[----:B------:R-:W2:Y:S01]  /*45b0*/  LDG.E R10, desc[UR36][R10.64] ;  /* 0x000000240a0a7981 */ /* 0x000ea2000c1e1900 */
[----:B------:R-:W-:Y:S01]  /*45c0*/  MOV R2, RZ ;  /* 0x000000ff00027202 */ /* 0x000fe20000000f00 */
[----:B0-----:R-:W-:-:S04]  /*45d0*/  VIADD R3, R7, UR4 ;  /* 0x0000000407037c36 */ /* 0x001fc80008000000 */
[----:B------:R-:W-:-:S05]  /*45e0*/  IMAD.HI.U32 R4, R3, UR31, R2 ;  /* 0x0000001f03047c27 */ /* 0x000fca000f8e0002 */
[----:B------:R-:W-:-:S05]  /*45f0*/  SHF.R.U32.HI R6, RZ, UR76, R4 ;  /* 0x0000004cff067c19 */ /* 0x000fca0008011604 */
[----:B------:R-:W-:-:S04]  /*4600*/  IMAD.MOV R5, RZ, RZ, -R6 ;  /* 0x000000ffff057224 */ /* 0x000fc800078e0a06 */
        /* <DEDUP_REMOVED lines=223> */
.L_x_2395:
        /* <DEDUP_REMOVED lines=243> */
.L_x_2396:
        /* <DEDUP_REMOVED lines=243> */
.L_x_2397:
[----:B------:R-:W-:-:S04]  /*7260*/  LOP3.LUT R3, R6, 0xfffffffc, RZ, 0xc0, !PT ;  /* 0xfffffffc06037812 */ /* 0x000fc800078ec0ff */
[----:B------:R-:W-:-:S05]  /*7270*/  IADD3 R2, P6, PT, R3, R16, RZ ;  /* 0x0000001003027210 */ /* 0x000fca0007fde0ff */
[----:B------:R-:W-:-:S05]  /*7280*/  IMAD.X R3, RZ, RZ, R17, P6 ;  /* 0x000000ffff037224 */ /* 0x000fca00030e0611 */
[----:B------:R-:W2:Y:S02]  /*7290*/  LDG.E R2, desc[UR36][R2.64] ;  /* 0x0000002402027981 */ /* 0x000ea4000c1e1900 */
[C---:B--2---:R-:W-:Y:S02]  /*72a0*/  PRMT R28, R2.reuse, 0x7610, R28 ;  /* 0x00007610021c7816 */ /* 0x044fe4000000001c */
[----:B------:R-:W-:-:S07]  /*72b0*/  PRMT R27, R2, 0x7632, R27 ;  /* 0x00007632021b7816 */ /* 0x000fce000000001b */
.L_x_2393:
[----:B------:R-:W-:Y:S01]  /*72c0*/  PRMT R2, R23, 0x9910, RZ ;  /* 0x0000991017027816 */ /* 0x000fe200000000ff */
[----:B------:R-:W1:Y:S01]  /*72d0*/  LDCU UR5, c[0x0][0x388] ;  /* 0x00007100ff0577ac */ /* 0x000e620008000800 */
[----:B------:R-:W-:Y:S01]  /*72e0*/  PRMT R3, R24, 0x9910, RZ ;  /* 0x0000991018037816 */ /* 0x000fe200000000ff */
[----:B0-----:R-:W-:Y:S01]  /*72f0*/  IMAD.U32 R6, RZ, RZ, UR4 ;  /* 0x00000004ff067e24 */ /* 0x001fe2000f8e00ff */
[----:B------:R-:W-:Y:S02]  /*7300*/  PRMT R5, R26, 0x9910, RZ ;  /* 0x000099101a057816 */ /* 0x000fe400000000ff */
[----:B------:R-:W-:Y:S01]  /*7310*/  PRMT R4, R25, 0x9910, RZ ;  /* 0x0000991019047816 */ /* 0x000fe200000000ff */
[----:B------:R-:W-:Y:S01]  /*7320*/  IMAD R7, R6, 0x4, R7 ;  /* 0x0000000406077824 */ /* 0x000fe200078e0207 */
[----:B------:R-:W-:Y:S02]  /*7330*/  ISETP.NE.OR P5, PT, R2, RZ, P5 ;  /* 0x000000ff0200720c */ /* 0x000fe40002fa5670 */
[----:B------:R-:W-:-:S02]  /*7340*/  MOV R2, R5 ;  /* 0x0000000500027202 */ /* 0x000fc40000000f00 */
[----:B------:R-:W-:Y:S02]  /*7350*/  ISETP.NE.OR P4, PT, R3, RZ, P4 ;  /* 0x000000ff0300720c */ /* 0x000fe40002785670 */
[----:B------:R-:W-:Y:S02]  /*7360*/  ISETP.NE.OR P3, PT, R4, RZ, P3 ;  /* 0x000000ff0400720c */ /* 0x000fe40001f65670 */
[----:B------:R-:W-:Y:S02]  /*7370*/  PRMT R3, R12, 0x9910, RZ ;  /* 0x000099100c037816 */ /* 0x000fe400000000ff */
[----:B------:R-:W-:Y:S02]  /*7380*/  PRMT R4, R13, 0x9910, RZ ;  /* 0x000099100d047816 */ /* 0x000fe400000000ff */
[----:B------:R-:W-:Y:S02]  /*7390*/  ISETP.NE.OR P2, PT, R2, RZ, P2 ;  /* 0x000000ff0200720c */ /* 0x000fe40001745670 */
[----:B------:R-:W-:-:S02]  /*73a0*/  P2R R10, PR, RZ, 0x1 ;  /* 0x00000001ff0a7803 */ /* 0x000fc40000000000 */
[----:B------:R-:W-:Y:S02]  /*73b0*/  MOV R2, R3 ;  /* 0x0000000300027202 */ /* 0x000fe40000000f00 */
[----:B------:R-:W-:Y:S02]  /*73c0*/  LOP3.LUT P0, RZ, R8, 0x1, RZ, 0xc0, !PT ;  /* 0x0000000108ff7812 */ /* 0x000fe4000780c0ff */
[----:B------:R-:W-:Y:S02]  /*73d0*/  MOV R3, R4 ;  /* 0x0000000400037202 */ /* 0x000fe40000000f00 */
[----:B------:R-:W-:Y:S02]  /*73e0*/  PRMT R5, R28, 0x9910, RZ ;  /* 0x000099101c057816 */ /* 0x000fe400000000ff */
[----:B------:R-:W-:Y:S02]  /*73f0*/  ISETP.NE.OR P0, PT, R3, RZ, P0 ;  /* 0x000000ff0300720c */ /* 0x000fe40000705670 */
[C---:B------:R-:W-:Y:S01]  /*7400*/  LOP3.LUT P6, RZ, R8.reuse, 0x2, RZ, 0xc0, !PT ;  /* 0x0000000208ff7812 */ /* 0x040fe200078cc0ff */
[----:B------:R-:W-:Y:S01]  /*7410*/  IMAD.MOV.U32 R4, RZ, RZ, R5 ;  /* 0x000000ffff047224 */ /* 0x000fe200078e0005 */
[----:B------:R-:W-:-:S02]  /*7420*/  LOP3.LUT R8, R8, 0xfffffffe, RZ, 0xc0, !PT ;  /* 0xfffffffe08087812 */ /* 0x000fc400078ec0ff */
[----:B------:R-:W-:Y:S01]  /*7430*/  ISETP.NE.OR P1, PT, R2, RZ, P1 ;  /* 0x000000ff0200720c */ /* 0x000fe20000f25670 */
[----:B------:R-:W-:Y:S01]  /*7440*/  IMAD R2, R6, 0x3, R7 ;  /* 0x0000000306027824 */ /* 0x000fe200078e0207 */
[----:B------:R-:W-:Y:S02]  /*7450*/  ISETP.NE.OR P6, PT, R4, RZ, P6 ;  /* 0x000000ff0400720c */ /* 0x000fe400037c5670 */
[----:B-1----:R-:W-:Y:S02]  /*7460*/  MOV R5, UR5 ;  /* 0x0000000500057c02 */ /* 0x002fe40008000f00 */
[----:B------:R-:W-:Y:S02]  /*7470*/  PRMT R9, R27, 0x9910, RZ ;  /* 0x000099101b097816 */ /* 0x000fe400000000ff */
[----:B------:R-:W-:Y:S02]  /*7480*/  @P0 LOP3.LUT R8, R8, 0x1, RZ, 0xfc, !PT ;  /* 0x0000000108080812 */ /* 0x000fe400078efcff */
[----:B------:R-:W-:-:S02]  /*7490*/  ISETP.NE.AND P0, PT, R10, RZ, PT ;  /* 0x000000ff0a00720c */ /* 0x000fc40003f05270 */
[----:B------:R-:W-:Y:S02]  /*74a0*/  LOP3.LUT R8, R8, 0xfffffffd, RZ, 0xc0, !PT ;  /* 0xfffffffd08087812 */ /* 0x000fe400078ec0ff */
[----:B------:R-:W-:Y:S02]  /*74b0*/  ISETP.NE.OR P0, PT, R9, RZ, P0 ;  /* 0x000000ff0900720c */ /* 0x000fe40000705670 */
[----:B------:R-:W-:Y:S02]  /*74c0*/  @P6 LOP3.LUT R8, R8, 0x2, RZ, 0xfc, !PT ;  /* 0x0000000208086812 */ /* 0x000fe400078efcff */
[----:B------:R-:W-:-:S13]  /*74d0*/  ISETP.GE.U32.AND P6, PT, R2, R5, PT ;  /* 0x000000050200720c */ /* 0x000fda0003fc6070 */
[----:B------:R-:W-:Y:S05]  /*74e0*/  @!P6 BRA `(.L_x_2398) ;  /* 0xffffffbc0080e947 */ /* 0x000fea000383ffff */
[----:B------:R-:W-:Y:S05]  /*74f0*/  BSYNC.RECONVERGENT B1 ;  /* 0x0000000000017941 */ /* 0x000fea0003800200 */
.L_x_2391:
        /* <DEDUP_REMOVED lines=10> */
.L_x_2390:
[----:B------:R-:W-:Y:S05]  /*75a0*/  BSYNC.RECONVERGENT B0 ;  /* 0x0000000000007941 */ /* 0x000fea0003800200 */
.L_x_2389:
[----:B------:R-:W-:Y:S01]  /*75b0*/  ISETP.GE.U32.AND P0, PT, R7, R5, PT ;  /* 0x000000050700720c */ /* 0x000fe20003f06070 */
[----:B------:R-:W-:Y:S01]  /*75c0*/  BSSY.RECONVERGENT B0, `(.L_x_2399) ;  /* 0x000047e000007945 */ /* 0x000fe20003800200 */
[----:B------:R-:W-:Y:S02]  /*75d0*/  PRMT R17, R13, 0x7610, R17 ;  /* 0x000076100d117816 */ /* 0x000fe40000000011 */
[----:B------:R-:W-:-:S09]  /*75e0*/  PRMT R16, R12, 0x7610, R16 ;  /* 0x000076100c107816 */ /* 0x000fd20000000010 */
        /* <DEDUP_REMOVED lines=282> */
.L_x_2402:
[----:B------:R-:W-:Y:S02]  /*8790*/  SHF.R.U32.HI R12, RZ, 0x2, R18 ;  /* 0x00000002ff0c7819 */ /* 0x000fe40000011612 */
[----:B------:R-:W-:-:S07]  /*87a0*/  MOV R13, RZ ;  /* 0x000000ff000d7202 */ /* 0x000fce0000000f00 */
.L_x_2401:
[----:B------:R-:W0:Y:S02]  /*87b0*/  LDCU.64 UR4, c[0x0][0x750] ;  /* 0x0000ea00ff0477ac */ /* 0x000e240008000a00 */
[----:B0-----:R-:W-:-:S05]  /*87c0*/  IADD3 R20, P1, PT, R20, UR4, RZ ;  /* 0x0000000414147c10 */ /* 0x001fca000ff3e0ff */
[----:B------:R-:W-:Y:S01]  /*87d0*/  IMAD.X R19, RZ, RZ, UR5, P1 ;  /* 0x00000005ff137e24 */ /* 0x000fe200088e06ff */
[----:B------:R-:W-:-:S04]  /*87e0*/  LEA R14, P1, R12, R20, 0x2 ;  /* 0x000000140c0e7211 */ /* 0x000fc800078210ff */
[----:B------:R-:W-:-:S05]  /*87f0*/  LEA.HI.X R15, R12, R19, R13, 0x2, P1 ;  /* 0x000000130c0f7211 */ /* 0x000fca00008f140d */
[----:B------:R-:W2:Y:S01]  /*8800*/  LDG.E R14, desc[UR36][R14.64] ;  /* 0x000000240e0e7981 */ /* 0x000ea2000c1e1900 */
[----:B------:R-:W-:-:S04]  /*8810*/  IADD3 R13, PT, PT, R7, R6, RZ ;  /* 0x00000006070d7210 */ /* 0x000fc80007ffe0ff */
[----:B------:R-:W-:Y:S02]  /*8820*/  ISETP.GE.U32.AND P1, PT, R13, R5, PT ;  /* 0x000000050d00720c */ /* 0x000fe40003f26070 */
[C---:B--2---:R-:W-:Y:S02]  /*8830*/  PRMT R23, R14.reuse, 0x7610, R23 ;  /* 0x000076100e177816 */ /* 0x044fe40000000017 */
[----:B------:R-:W-:-:S09]  /*8840*/  PRMT R24, R14, 0x7632, R24 ;  /* 0x000076320e187816 */ /* 0x000fd20000000018 */
        /* <DEDUP_REMOVED lines=276> */
.L_x_2404:
[----:B------:R-:W-:Y:S01]  /*9990*/  SHF.R.U32.HI R30, RZ, 0x2, R18 ;  /* 0x00000002ff1e7819 */ /* 0x000fe20000011612 */
[----:B------:R-:W-:-:S07]  /*99a0*/  IMAD.MOV.U32 R31, RZ, RZ, RZ ;  /* 0x000000ffff1f7224 */ /* 0x000fce00078e00ff */
.L_x_2403:
        /* <DEDUP_REMOVED lines=283> */
.L_x_2406:
[----:B------:R-:W-:Y:S01]  /*ab60*/  SHF.R.U32.HI R16, RZ, 0x2, R18 ;  /* 0x00000002ff107819 */ /* 0x000fe20000011612 */
[----:B------:R-:W-:-:S07]  /*ab70*/  IMAD.MOV.U32 R17, RZ, RZ, RZ ;  /* 0x000000ffff117224 */ /* 0x000fce00078e00ff */
.L_x_2405:
        /* <DEDUP_REMOVED lines=283> */
.L_x_2408:
[----:B------:R-:W-:Y:S01]  /*bd30*/  SHF.R.U32.HI R14, RZ, 0x2, R18 ;  /* 0x00000002ff0e7819 */ /* 0x000fe20000011612 */
[----:B------:R-:W-:-:S07]  /*bd40*/  IMAD.MOV.U32 R15, RZ, RZ, RZ ;  /* 0x000000ffff0f7224 */ /* 0x000fce00078e00ff */
.L_x_2407:
[----:B------:R-:W-:-:S04]  /*bd50*/  LEA R20, P0, R14, R20, 0x2 ;  /* 0x000000140e147211 */ /* 0x000fc800078010ff */
[----:B------:R-:W-:-:S05]  /*bd60*/  LEA.HI.X R21, R14, R19, R15, 0x2, P0 ;  /* 0x000000130e157211 */ /* 0x000fca00000f140f */
[----:B------:R-:W2:Y:S02]  /*bd70*/  LDG.E R20, desc[UR36][R20.64] ;  /* 0x0000002414147981 */ /* 0x000ea4000c1e1900 */
[C---:B--2---:R-:W-:Y:S02]  /*bd80*/  PRMT R28, R20.reuse, 0x7610, R28 ;  /* 0x00007610141c7816 */ /* 0x044fe4000000001c */
[----:B------:R-:W-:-:S07]  /*bd90*/  PRMT R27, R20, 0x7632, R27 ;  /* 0x00007632141b7816 */ /* 0x000fce000000001b */
.L_x_2400:
[----:B------:R-:W-:Y:S05]  /*bda0*/  BSYNC.RECONVERGENT B0 ;  /* 0x0000000000007941 */ /* 0x000fea0003800200 */
.L_x_2399:
[----:B------:R-:W-:Y:S01]  /*bdb0*/  ISETP.GE.U32.AND P0, PT, R7, R5, PT ;  /* 0x000000050700720c */ /* 0x000fe20003f06070 */
[----:B------:R-:W-:-:S12]  /*bdc0*/  BSSY.RECONVERGENT B0, `(.L_x_2409) ;  /* 0x000002c000007945 */ /* 0x000fd80003800200 */
        /* <DEDUP_REMOVED lines=40> */
[----:B------:R-:W-:-:S02]  /*c050*/  SEL R10, RZ, 0x1, !P1 ;  /* 0x00000001ff0a7807 */ /* 0x000fc40004800000 */
[----:B------:R-:W-:Y:S02]  /*c060*/  @!P4 PRMT R9, R5, 0x7610, R9 ;  /* 0x000076100509c816 */ /* 0x000fe40000000009 */
[----:B------:R-:W-:-:S07]  /*c070*/  @!P4 PRMT R8, R6, 0x7610, R8 ;  /* 0x000076100608c816 */ /* 0x000fce0000000008 */
.L_x_2410:
[----:B------:R-:W-:Y:S05]  /*c080*/  BSYNC.RECONVERGENT B0 ;  /* 0x0000000000007941 */ /* 0x000fea0003800200 */
.L_x_2409:
[----:B------:R-:W-:Y:S02]  /*c090*/  LOP3.LUT R2, R11, R4, R2, 0xfe, !PT ;  /* 0x000000040b027212 */ /* 0x000fe400078efe02 */
[----:B------:R-:W-:Y:S02]  /*c0a0*/  LOP3.LUT R3, R10, R3, R0, 0xfe, !PT ;  /* 0x000000030a037212 */ /* 0x000fe400078efe00 */
[----:B------:R-:W-:Y:S02]  /*c0b0*/  LOP3.LUT P0, RZ, R2, 0xff, R9, 0xc8, !PT ;  /* 0x000000ff02ff7812 */ /* 0x000fe4000780c809 */
[----:B------:R-:W-:-:S13]  /*c0c0*/  LOP3.LUT P1, RZ, R3, 0xff, R8, 0xc8, !PT ;  /* 0x000000ff03ff7812 */ /* 0x000fda000782c808 */
.L_x_2370:
[----:B------:R-:W-:Y:S02]  /*c0d0*/  SEL R17, RZ, 0x1, !P1 ;  /* 0x00000001ff117807 */ /* 0x000fe40004800000 */
[----:B------:R-:W-:-:S07]  /*c0e0*/  SEL R18, RZ, 0x1, !P0 ;  /* 0x00000001ff127807 */ /* 0x000fce0004000000 */
.L_x_2357:
[----:B------:R-:W-:Y:S05]  /*c0f0*/  BSYNC.RECONVERGENT B6 ;  /* 0x0000000000067941 */ /* 0x000fea0003800200 */
.L_x_2356:
        /* <DEDUP_REMOVED lines=18> */
.L_x_2414:
        /* <DEDUP_REMOVED lines=20> */
.L_x_2413:
[----:B------:R-:W-:Y:S05]  /*c360*/  BSYNC.RECONVERGENT B0 ;  /* 0x0000000000007941 */ /* 0x000fea0003800200 */
.L_x_2412:
[----:B------:R-:W-:Y:S01]  /*c370*/  MOV R2, R11 ;  /* 0x0000000b00027202 */ /* 0x000fe20000000f00 */
[----:B------:R-:W-:Y:S06]  /*c380*/  @P2 BRA `(.L_x_2414) ;  /* 0xfffffffc00a42947 */ /* 0x000fec000383ffff */
.L_x_2411:
        /* <DEDUP_REMOVED lines=19> */
.L_x_2419:
        /* <DEDUP_REMOVED lines=20> */
.L_x_2418:
[----:B------:R-:W-:Y:S05]  /*c600*/  BSYNC.RECONVERGENT B0 ;  /* 0x0000000000007941 */ /* 0x000fea0003800200 */
.L_x_2417:
[----:B------:R-:W-:Y:S01]  /*c610*/  MOV R3, R8 ;  /* 0x0000000800037202 */ /* 0x000fe20000000f00 */
[----:B------:R-:W-:Y:S06]  /*c620*/  @P2 BRA `(.L_x_2419) ;  /* 0xfffffffc00a42947 */ /* 0x000fec000383ffff */
.L_x_2416:
[----:B------:R-:W-:Y:S01]  /*c630*/  ISETP.GE.U32.AND P0, PT, R0, 0x2, PT ;  /* 0x000000020000780c */ /* 0x000fe20003f06070 */
[----:B------:R-:W-:Y:S05]  /*c640*/  WARPSYNC.ALL ;  /* 0x0000000000007948 */ /* 0x000fea0003800000 */
[----:B------:R-:W-:Y:S07]  /*c650*/  BAR.SYNC.DEFER_BLOCKING 0x0 ;  /* 0x0000000000007b1d */ /* 0x000fee0000010000 */
[----:B------:R-:W-:Y:S05]  /*c660*/  @!P0 BRA `(.L_x_2415) ;  /* 0x0000000000408947 */ /* 0x000fea0003800000 */
[----:B0-----:R-:W-:-:S07]  /*c670*/  IMAD.MOV.U32 R3, RZ, RZ, 0x1 ;  /* 0x00000001ff037424 */ /* 0x001fce00078e00ff */
.L_x_2420:
        /* <DEDUP_REMOVED lines=15> */
.L_x_2415:
        /* <DEDUP_REMOVED lines=288> */
.L_x_2421:
        /* <DEDUP_REMOVED lines=276> */
.L_x_2422:
        /* <DEDUP_REMOVED lines=286> */
.L_x_2424:
        /* <DEDUP_REMOVED lines=276> */
.L_x_2425:
        /* <DEDUP_REMOVED lines=25> */
.L_x_2427:
[----:B------:R-:W-:Y:S05]  /*10f60*/  BSYNC.RECONVERGENT B0 ;  /* 0x0000000000007941 */ /* 0x000fea0003800200 */
.L_x_2426:
        /* <DEDUP_REMOVED lines=35> */
.L_x_2429:
[----:B------:R-:W-:Y:S05]  /*111a0*/  BSYNC.RECONVERGENT B0 ;  /* 0x0000000000007941 */ /* 0x000fea0003800200 */
.L_x_2428:
        /* <DEDUP_REMOVED lines=38> */
.L_x_2434:
        /* <DEDUP_REMOVED lines=10> */
.L_x_2433:
[----:B------:R-:W-:Y:S02]  /*114b0*/  SEL R18, RZ, 0x1, !P1 ;  /* 0x00000001ff127807 */ /* 0x000fe40004800000 */
[----:B------:R-:W-:Y:S01]  /*114c0*/  SEL R17, RZ, 0x1, !P2 ;  /* 0x00000001ff117807 */ /* 0x000fe20005000000 */
[----:B------:R-:W-:Y:S06]  /*114d0*/  BRA `(.L_x_2432) ;  /* 0x00000000006c7947 */ /* 0x000fec0003800000 */
.L_x_2431:
        /* <DEDUP_REMOVED lines=14> */
.L_x_2436:
        /* <DEDUP_REMOVED lines=11> */
.L_x_2435:
[----:B------:R-:W-:Y:S02]  /*11670*/  SEL R18, RZ, 0x1, !P1 ;  /* 0x00000001ff127807 */ /* 0x000fe40004800000 */
[----:B------:R-:W-:-:S07]  /*11680*/  SEL R17, RZ, 0x1, !P2 ;  /* 0x00000001ff117807 */ /* 0x000fce0005000000 */
.L_x_2432:
[----:B------:R-:W-:Y:S05]  /*11690*/  BSYNC.RECONVERGENT B0 ;  /* 0x0000000000007941 */ /* 0x000fea0003800200 */
.L_x_2430:
        /* <DEDUP_REMOVED lines=11> */
.L_x_2440:
        /* <DEDUP_REMOVED lines=18> */
.L_x_2439:
[----:B------:R-:W-:Y:S05]  /*11870*/  BSYNC.RECONVERGENT B0 ;  /* 0x0000000000007941 */ /* 0x000fea0003800200 */
.L_x_2438:
[----:B------:R-:W-:-:S03]  /*11880*/  UISETP.GT.U32.AND UP0, UPT, UR4, 0x3, UPT ;  /* 0x000000030400788c */ /* 0x000fc6000bf04070 */
[----:B------:R-:W-:-:S06]  /*11890*/  UMOV UR4, UR7 ;  /* 0x0000000700047c82 */ /* 0x000fcc0008000000 */
[----:B------:R-:W-:Y:S05]  /*118a0*/  BRA.U UP0, `(.L_x_2440) ;  /* 0xfffffffd00a87547 */ /* 0x000fea000b83ffff */
.L_x_2437:
        /* <DEDUP_REMOVED lines=12> */
.L_x_2445:
        /* <DEDUP_REMOVED lines=17> */
.L_x_2444:
[----:B------:R-:W-:Y:S05]  /*11a80*/  BSYNC.RECONVERGENT B0 ;  /* 0x0000000000007941 */ /* 0x000fea0003800200 */
.L_x_2443:
[----:B------:R-:W-:-:S03]  /*11a90*/  UISETP.GT.U32.AND UP0, UPT, UR5, 0x7f, UPT ;  /* 0x0000007f0500788c */ /* 0x000fc6000bf04070 */
[----:B------:R-:W-:-:S06]  /*11aa0*/  UMOV UR5, UR7 ;  /* 0x0000000700057c82 */ /* 0x000fcc0008000000 */
[----:B------:R-:W-:Y:S05]  /*11ab0*/  BRA.U UP0, `(.L_x_2445) ;  /* 0xfffffffd00ac7547 */ /* 0x000fea000b83ffff */
.L_x_2442:
[----:B------:R-:W-:Y:S01]  /*11ac0*/  BAR.SYNC.DEFER_BLOCKING 0x0 ;  /* 0x0000000000007b1d */ /* 0x000fe20000010000 */
[----:B------:R-:W-:-:S09]  /*11ad0*/  UISETP.GE.U32.AND UP0, UPT, UR4, 0x2, UPT ;  /* 0x000000020400788c */ /* 0x000fd2000bf06070 */
[----:B------:R-:W-:Y:S05]  /*11ae0*/  BRA.U !UP0, `(.L_x_2441) ;  /* 0x0000000108447547 */ /* 0x000fea000b800000 */
[----:B01----:R-:W-:-:S07]  /*11af0*/  HFMA2 R0, -RZ, RZ, 0, 5.9604644775390625e-08 ;  /* 0x00000001ff007431 */ /* 0x003fce00000001ff */
.L_x_2446:
        /* <DEDUP_REMOVED lines=16> */
.L_x_2441:
        /* <DEDUP_REMOVED lines=30> */
.L_x_2448:
        /* <DEDUP_REMOVED lines=19> */
.L_x_2449:
        /* <DEDUP_REMOVED lines=25> */
.L_x_2450:
[----:B------:R-:W0:Y:S01]  /*120a0*/  LDCU.64 UR4, c[0x0][0x758] ;  /* 0x0000eb00ff0477ac */ /* 0x000e220008000a00 */
[----:B------:R-:W-:-:S04]  /*120b0*/  LOP3.LUT P1, RZ, R17, 0xff, RZ, 0xc0, !PT ;  /* 0x000000ff11ff7812 */ /* 0x000fc8000782c0ff */
[----:B------:R-:W-:Y:S02]  /*120c0*/  SEL R3, RZ, 0x1, !P1 ;  /* 0x00000001ff037807 */ /* 0x000fe40004800000 */
[----:B0-----:R-:W-:-:S04]  /*120d0*/  IADD3 R16, P0, PT, R16, UR4, RZ ;  /* 0x0000000410107c10 */ /* 0x001fc8000ff1e0ff */
[----:B------:R-:W-:-:S05]  /*120e0*/  IADD3.X R17, PT, PT, RZ, UR5, RZ, P0, !PT ;  /* 0x00000005ff117c10 */ /* 0x000fca00087fe4ff */
[----:B------:R-:W-:Y:S01]  /*120f0*/  STG.E.U8 desc[UR36][R16.64], R3 ;  /* 0x0000000310007986 */ /* 0x000fe2000c101124 */
[----:B------:R-:W-:Y:S05]  /*12100*/  EXIT ;  /* 0x000000000000794d */ /* 0x000fea0003800000 */
.L_x_2447:
        /* <DEDUP_REMOVED lines=11> */
.L_x_2451:
        /* <DEDUP_REMOVED lines=20> */
.L_x_2453:
        /* <DEDUP_REMOVED lines=25> */
.L_x_2454:
[----:B------:R-:W0:Y:S01]  /*12490*/  LDCU.64 UR4, c[0x0][0x758] ;  /* 0x0000eb00ff0477ac */ /* 0x000e220008000a00 */
[----:B------:R-:W-:-:S04]  /*124a0*/  LOP3.LUT P0, RZ, R17, 0xff, RZ, 0xc0, !PT ;  /* 0x000000ff11ff7812 */ /* 0x000fc8000780c0ff */
[----:B------:R-:W-:Y:S02]  /*124b0*/  SEL R3, RZ, 0x1, !P0 ;  /* 0x00000001ff037807 */ /* 0x000fe40004000000 */
[----:B0-----:R-:W-:-:S04]  /*124c0*/  IADD3 R16, P1, PT, R16, UR4, RZ ;  /* 0x0000000410107c10 */ /* 0x001fc8000ff3e0ff */
[----:B------:R-:W-:-:S05]  /*124d0*/  IADD3.X R17, PT, PT, RZ, UR5, RZ, P1, !PT ;  /* 0x00000005ff117c10 */ /* 0x000fca0008ffe4ff */
[----:B------:R-:W-:Y:S01]  /*124e0*/  STG.E.U8 desc[UR36][R16.64], R3 ;  /* 0x0000000310007986 */ /* 0x000fe2000c101124 */
[----:B------:R-:W-:Y:S05]  /*124f0*/  EXIT ;  /* 0x000000000000794d */ /* 0x000fea0003800000 */
.L_x_2452:
[----:B------:R-:W-:Y:S04]  /*12500*/  STG.E.U8 desc[UR36][R6.64], R18 ;  /* 0x0000001206007986 */ /* 0x000fe8000c101124 */
[----:B------:R-:W-:Y:S01]  /*12510*/  STG.E.U8 desc[UR36][R6.64+0x1], R17 ;  /* 0x0000011106007986 */ /* 0x000fe2000c101124 */
[----:B------:R-:W-:Y:S05]  /*12520*/  EXIT ;  /* 0x000000000000794d */ /* 0x000fea0003800000 */
.L_x_2423:
        /* <DEDUP_REMOVED lines=39> */
.L_x_2456:
        /* <DEDUP_REMOVED lines=19> */
.L_x_2457:
        /* <DEDUP_REMOVED lines=25> */
.L_x_2458:
[----:B------:R-:W0:Y:S01]  /*12a60*/  LDCU.64 UR4, c[0x0][0x758] ;  /* 0x0000eb00ff0477ac */ /* 0x000e220008000a00 */
[----:B------:R-:W-:-:S04]  /*12a70*/  LOP3.LUT P1, RZ, R17, 0xff, RZ, 0xc0, !PT ;  /* 0x000000ff11ff7812 */ /* 0x000fc8000782c0ff */
[----:B------:R-:W-:Y:S02]  /*12a80*/  SEL R3, RZ, 0x1, !P1 ;  /* 0x00000001ff037807 */ /* 0x000fe40004800000 */
[----:B0-----:R-:W-:-:S04]  /*12a90*/  IADD3 R16, P0, PT, R16, UR4, RZ ;  /* 0x0000000410107c10 */ /* 0x001fc8000ff1e0ff */
[----:B------:R-:W-:-:S05]  /*12aa0*/  IADD3.X R17, PT, PT, RZ, UR5, RZ, P0, !PT ;  /* 0x00000005ff117c10 */ /* 0x000fca00087fe4ff */
[----:B------:R-:W-:Y:S01]  /*12ab0*/  STG.E.U8 desc[UR36][R16.64], R3 ;  /* 0x0000000310007986 */ /* 0x000fe2000c101124 */
[----:B------:R-:W-:Y:S05]  /*12ac0*/  EXIT ;  /* 0x000000000000794d */ /* 0x000fea0003800000 */
.L_x_2455:
        /* <DEDUP_REMOVED lines=11> */
.L_x_2459:
        /* <DEDUP_REMOVED lines=20> */
.L_x_2461:
        /* <DEDUP_REMOVED lines=25> */
.L_x_2462:
[----:B------:R-:W0:Y:S01]  /*12e50*/  LDCU.64 UR4, c[0x0][0x758] ;  /* 0x0000eb00ff0477ac */ /* 0x000e220008000a00 */
[----:B------:R-:W-:-:S04]  /*12e60*/  LOP3.LUT P0, RZ, R17, 0xff, RZ, 0xc0, !PT ;  /* 0x000000ff11ff7812 */ /* 0x000fc8000780c0ff */
[----:B------:R-:W-:Y:S02]  /*12e70*/  SEL R3, RZ, 0x1, !P0 ;  /* 0x00000001ff037807 */ /* 0x000fe40004000000 */
[----:B0-----:R-:W-:-:S04]  /*12e80*/  IADD3 R16, P1, PT, R16, UR4, RZ ;  /* 0x0000000410107c10 */ /* 0x001fc8000ff3e0ff */
[----:B------:R-:W-:-:S05]  /*12e90*/  IADD3.X R17, PT, PT, RZ, UR5, RZ, P1, !PT ;  /* 0x00000005ff117c10 */ /* 0x000fca0008ffe4ff */
[----:B------:R-:W-:Y:S01]  /*12ea0*/  STG.E.U8 desc[UR36][R16.64], R3 ;  /* 0x0000000310007986 */ /* 0x000fe2000c101124 */
[----:B------:R-:W-:Y:S05]  /*12eb0*/  EXIT ;  /* 0x000000000000794d */ /* 0x000fea0003800000 */
.L_x_2460:
[----:B------:R-:W-:Y:S04]  /*12ec0*/  STG.E.U8 desc[UR36][R6.64], R18 ;  /* 0x0000001206007986 */ /* 0x000fe8000c101124 */
[----:B------:R-:W-:Y:S01]  /*12ed0*/  STG.E.U8 desc[UR36][R6.64+0x1], R17 ;  /* 0x0000011106007986 */ /* 0x000fe2000c101124 */
[----:B------:R-:W-:Y:S05]  /*12ee0*/  EXIT ;  /* 0x000000000000794d */ /* 0x000fea0003800000 */
.L_x_2463:
        /* <DEDUP_REMOVED lines=9> */
.L_x_7768:


//--------------------- .text._ZN2at6native13reduce_kernelILi128ELi4ENS0_8ReduceOpIsNS0_14func_wrapper_tIbZZZNS0_14or_kernel_cudaERNS_14TensorIteratorEENKUlvE_clEvENKUlvE3_clEvEUlbsE_EEjbLi4ELi4EEEEEvT1_ --------------------------
	.section	.text._ZN2at6native13reduce_kernelILi128ELi4ENS0_8ReduceOpIsNS0_14func_wrapper_tIbZZZNS0_14or_kernel_cudaERNS_14TensorIteratorEENKUlvE_clEvENKUlvE3_clEvEUlbsE_EEjbLi4ELi4EEEEEvT1_,"ax",@progbits
	.align	128
        .global         _ZN2at6native13reduce_kernelILi128ELi4ENS0_8ReduceOpIsNS0_14func_wrapper_tIbZZZNS0_14or_kernel_cudaERNS_14TensorIteratorEENKUlvE_clEvENKUlvE3_clEvEUlbsE_EEjbLi4ELi4EEEEEvT1_
        .type           _ZN2at6native13reduce_kernelILi128ELi4ENS0_8ReduceOpIsNS0_14func_wrapper_tIbZZZNS0_14or_kernel_cudaERNS_14TensorIteratorEENKUlvE_clEvENKUlvE3_clEvEUlbsE_EEjbLi4ELi4EEEEEvT1_,@function
        .size           _ZN2at6native13reduce_kernelILi128ELi4ENS0_8ReduceOpIsNS0_14func_wrapper_tIbZZZNS0_14or_kernel_cudaERNS_14TensorIteratorEENKUlvE_clEvENKUlvE3_clEvEUlbsE_EEjbLi4ELi4EEEEEvT1_,(.L_x_7769 - _ZN2at6native13reduce_kernelILi128ELi4ENS0_8ReduceOpIsNS0_14func_wrapper_tIbZZZNS0_14or_kernel_cudaERNS_14TensorIteratorEENKUlvE_clEvENKUlvE3_clEvEUlbsE_EEjbLi4ELi4EEEEEvT1_)
        .other          _ZN2at6native13reduce_kernelILi128ELi4ENS0_8ReduceOpIsNS0_14func_wrapper_tIbZZZNS0_14or_kernel_cudaERNS_14TensorIteratorEENKUlvE_clEvENKUlvE3_clEvEUlbsE_EEjbLi4ELi4EEEEEvT1_,@"STO_CUDA_ENTRY STV_DEFAULT"
_ZN2at6native13reduce_kernelILi128ELi4ENS0_8ReduceOpIsNS0_14func_wrapper_tIbZZZNS0_14or_kernel_cudaERNS_14TensorIteratorEENKUlvE_clEvENKUlvE3_clEvEUlbsE_EEjbLi4ELi4EEEEEvT1_:
.text._ZN2at6native13reduce_kernelILi128ELi4ENS0_8ReduceOpIsNS0_14func_wrapper_tIbZZZNS0_14or_kernel_cudaERNS_14TensorIteratorEENKUlvE_clEvENKUlvE3_clEvEUlbsE_EEjbLi4ELi4EEEEEvT1_:
        /* <DEDUP_REMOVED lines=296> */
.L_x_2464:
        /* <DEDUP_REMOVED lines=31> */
.L_x_2468:
        /* <DEDUP_REMOVED lines=32> */
.L_x_2472:
[----:B------:R-:W-:Y:S05]  /*1670*/  BSYNC.RECONVERGENT B1 ;  /* 0x0000000000017941 */ /* 0x000fea0003800200 */
.L_x_2471:
[----:B------:R-:W0:Y:S01]  /*1680*/  LDC R0, c[0x0][0x388] ;  /* 0x0000e200ff007b82 */ /* 0x000e220000000800 */
[----:B------:R-:W-:-:S05]  /*1690*/  IADD3 R16, P0, PT, R16, 0x8, RZ ;  /* 0x0000000810107810 */ /* 0x000fca0007f1e0ff */
[----:B------:R-:W-:Y:S01]  /*16a0*/  IMAD.X R17, RZ, RZ, R17, P0 ;  /* 0x000000ffff117224 */ /* 0x000fe200000e0611 */
[----:B0-----:R-:W-:-:S07]  /*16b0*/  IADD3 R0, PT, PT, R7, -0x4, R0 ;  /* 0xfffffffc07007810 */ /* 0x001fce0007ffe000 */
.L_x_2470:
[----:B------:R-:W-:Y:S05]  /*16c0*/  BSYNC.RECONVERGENT B0 ;  /* 0x0000000000007941 */ /* 0x000fea0003800200 */
.L_x_2469:
        /* <DEDUP_REMOVED lines=18> */
.L_x_2476:
[C---:B------:R-:W-:Y:S01]  /*17f0*/  IMAD.WIDE.U32 R4, R7.reuse, 0x8, R16 ;  /* 0x0000000807047825 */ /* 0x040fe200078e0010 */
[----:B------:R-:W0:Y:S05]  /*1800*/  LDCU UR4, c[0x0][0x390] ;  /* 0x00007200ff0477ac */ /* 0x000e2a0008000800 */
[----:B------:R-:W2:Y:S01]  /*1810*/  LDG.E.64 R4, desc[UR36][R4.64] ;  /* 0x0000002404047981 */ /* 0x000ea2000c1e1b00 */
[----:B0-----:R-:W-:-:S04]  /*1820*/  IADD3 R7, PT, PT, R7, UR4, RZ ;  /* 0x0000000407077c10 */ /* 0x001fc8000fffe0ff */
        /* <DEDUP_REMOVED lines=12> */
.L_x_2475:
[----:B------:R-:W-:Y:S02]  /*18f0*/  SEL R5, RZ, 0x1, !P3 ;  /* 0x00000001ff057807 */ /* 0x000fe40005800000 */
[----:B------:R-:W-:Y:S02]  /*1900*/  SEL R7, RZ, 0x1, !P2 ;  /* 0x00000001ff077807 */ /* 0x000fe40005000000 */
[----:B------:R-:W-:Y:S02]  /*1910*/  SEL R6, RZ, 0x1, !P1 ;  /* 0x00000001ff067807 */ /* 0x000fe40004800000 */
[----:B------:R-:W-:-:S07]  /*1920*/  SEL R4, RZ, 0x1, !P0 ;  /* 0x00000001ff047807 */ /* 0x000fce0004000000 */
.L_x_2474:
[----:B------:R-:W-:Y:S05]  /*1930*/  BSYNC.RECONVERGENT B0 ;  /* 0x0000000000007941 */ /* 0x000fea0003800200 */
.L_x_2473:
        /* <DEDUP_REMOVED lines=17> */
.L_x_2478:
[----:B------:R-:W-:Y:S05]  /*1a50*/  BSYNC.RECONVERGENT B0 ;  /* 0x0000000000007941 */ /* 0x000fea0003800200 */
.L_x_2477:
[----:B------:R-:W-:Y:S02]  /*1a60*/  LOP3.LUT R7, R6, R5, R7, 0xfe, !PT ;  /* 0x0000000506077212 */ /* 0x000fe400078efe07 */
[----:B------:R-:W-:Y:S02]  /*1a70*/  PLOP3.LUT P1, PT, PT, PT, PT, 0x8, 0x80 ;  /* 0x000000000080781c */ /* 0x000fe40003f2e170 */
[----:B------:R-:W-:Y:S02]  /*1a80*/  PLOP3.LUT P2, PT, PT, PT, PT, 0x8, 0x80 ;  /* 0x000000000080781c */ /* 0x000fe40003f4e170 */
[----:B------:R-:W-:Y:S02]  /*1a90*/  LOP3.LUT P0, RZ, R7, 0xff, R4, 0xc8, !PT ;  /* 0x000000ff07ff7812 */ /* 0x000fe4000780c804 */
[----:B------:R-:W-:Y:S01]  /*1aa0*/  PLOP3.LUT P3, PT, PT, PT, PT, 0x8, 0x80 ;  /* 0x000000000080781c */ /* 0x000fe20003f6e170 */
[----:B------:R-:W-:-:S12]  /*1ab0*/  BRA `(.L_x_2479) ;  /* 0x000000c000f07947 */ /* 0x000fd80003800000 */
.L_x_2467:
        /* <DEDUP_REMOVED lines=56> */
.L_x_2484:
[----:B------:R-:W-:Y:S01]  /*1e40*/  SHF.R.U32.HI R35, RZ, 0x2, R5 ;  /* 0x00000002ff237819 */ /* 0x000fe20000011605 */
[----:B------:R-:W-:Y:S01]  /*1e50*/  IMAD.IADD R5, R5, 0x1, R0 ;  /* 0x0000000105057824 */ /* 0x000fe200078e0200 */
[----:B------:R-:W-:Y:S02]  /*1e60*/  P2R R12, PR, RZ, 0x1 ;  /* 0x00000001ff0c7803 */ /* 0x000fe40000000000 */
[----:B------:R-:W-:Y:S01]  /*1e70*/  LOP3.LUT P0, RZ, R9, 0x2, RZ, 0xc0, !PT ;  /* 0x0000000209ff7812 */ /* 0x000fe2000780c0ff */
[----:B------:R-:W-:Y:S01]  /*1e80*/  IMAD.WIDE.U32 R34, R35, 0x8, R16 ;  /* 0x0000000823227825 */ /* 0x000fe200078e0010 */
[----:B------:R-:W-:Y:S02]  /*1e90*/  SHF.R.U32.HI R37, RZ, 0x2, R5 ;  /* 0x00000002ff257819 */ /* 0x000fe40000011605 */
[----:B------:R-:W-:-:S03]  /*1ea0*/  LOP3.LUT P6, RZ, R9, 0x4, RZ, 0xc0, !PT ;  /* 0x0000000409ff7812 */ /* 0x000fc600078cc0ff */
[----:B------:R-:W2:Y:S01]  /*1eb0*/  LDG.E.64 R34, desc[UR36][R34.64] ;  /* 0x0000002422227981 */ /* 0x000ea2000c1e1b00 */
[----:B------:R-:W-:-:S04]  /*1ec0*/  IMAD.WIDE.U32 R36, R37, 0x8, R16 ;  /* 0x0000000825247825 */ /* 0x000fc800078e0010 */
[----:B------:R-:W-:Y:S02]  /*1ed0*/  IMAD.IADD R5, R5, 0x1, R0 ;  /* 0x0000000105057824 */ /* 0x000fe400078e0200 */
[----:B------:R-:W3:Y:S03]  /*1ee0*/  LDG.E.64 R36, desc[UR36][R36.64] ;  /* 0x0000002424247981 */ /* 0x000ee6000c1e1b00 */
[----:B------:R-:W-:Y:S02]  /*1ef0*/  SHF.R.U32.HI R7, RZ, 0x2, R5 ;  /* 0x00000002ff077819 */ /* 0x000fe40000011605 */
[----:B------:R-:W-:-:S03]  /*1f00*/  IADD3 R5, PT, PT, R5, R0, RZ ;  /* 0x0000000005057210 */ /* 0x000fc60007ffe0ff */
[----:B------:R-:W-:-:S06]  /*1f10*/  IMAD.WIDE.U32 R6, R7, 0x8, R16 ;  /* 0x0000000807067825 */ /* 0x000fcc00078e0010 */
[----:B------:R-:W4:Y:S01]  /*1f20*/  LDG.E.64 R6, desc[UR36][R6.64] ;  /* 0x0000002406067981 */ /* 0x000f22000c1e1b00 */
[----:B------:R-:W-:-:S05]  /*1f30*/  SHF.R.U32.HI R3, RZ, 0x2, R5 ;  /* 0x00000002ff037819 */ /* 0x000fca0000011605 */
[----:B------:R-:W-:-:S06]  /*1f40*/  IMAD.WIDE.U32 R2, R3, 0x8, R16 ;  /* 0x0000000803027825 */ /* 0x000fcc00078e0010 */
[----:B------:R-:W5:Y:S01]  /*1f50*/  LDG.E.64 R2, desc[UR36][R2.64] ;  /* 0x0000002402027981 */ /* 0x000f62000c1e1b00 */
[----:B------:R-:W-:Y:S01]  /*1f60*/  IMAD.IADD R5, R5, 0x1, R0 ;  /* 0x0000000105057824 */ /* 0x000fe200078e0200 */
[C---:B--2---:R-:W-:Y:S02]  /*1f70*/  PRMT R4, R34.reuse, 0x9910, RZ ;  /* 0x0000991022047816 */ /* 0x044fe400000000ff */
[----:B------:R-:W-:Y:S02]  /*1f80*/  PRMT R8, R34, 0xbb32, RZ ;  /* 0x0000bb3222087816 */ /* 0x000fe400000000ff */
[----:B------:R-:W-:Y:S02]  /*1f90*/  ISETP.NE.OR P5, PT, R4, RZ, P5 ;  /* 0x000000ff0400720c */ /* 0x000fe40002fa5670 */
[----:B------:R-:W-:Y:S02]  /*1fa0*/  ISETP.NE.OR P4, PT, R8, RZ, P4 ;  /* 0x000000ff0800720c */ /* 0x000fe40002785670 */
[----:B------:R-:W-:-:S02]  /*1fb0*/  P2R R15, PR, RZ, 0x20 ;  /* 0x00000020ff0f7803 */ /* 0x000fc40000000000 */
[----:B------:R-:W-:Y:S02]  /*1fc0*/  LOP3.LUT P5, RZ, R9, 0x1, RZ, 0xc0, !PT ;  /* 0x0000000109ff7812 */ /* 0x000fe400078ac0ff */
[C---:B---3--:R-:W-:Y:S02]  /*1fd0*/  PRMT R8, R36.reuse, 0xbb32, RZ ;  /* 0x0000bb3224087816 */ /* 0x048fe400000000ff */
[C---:B------:R-:W-:Y:S02]  /*1fe0*/  PRMT R11, R35.reuse, 0xbb32, RZ ;  /* 0x0000bb32230b7816 */ /* 0x040fe400000000ff */
[----:B------:R-:W-:Y:S02]  /*1ff0*/  PRMT R4, R36, 0x9910, RZ ;  /* 0x0000991024047816 */ /* 0x000fe400000000ff */
[----:B------:R-:W-:Y:S02]  /*2000*/  PRMT R10, R35, 0x9910, RZ ;  /* 0x00009910230a7816 */ /* 0x000fe400000000ff */
[----:B------:R-:W-:-:S02]  /*2010*/  ISETP.NE.OR P5, PT, R8, RZ, P5 ;  /* 0x000000ff0800720c */ /* 0x000fc40002fa5670 */
[----:B------:R-:W-:Y:S02]  /*2020*/  ISETP.NE.OR P2, PT, R11, RZ, P2 ;  /* 0x000000ff0b00720c */ /* 0x000fe40001745670 */
[----:B------:R-:W-:Y:S02]  /*2030*/  ISETP.NE.OR P1, PT, R4, RZ, P1 ;  /* 0x000000ff0400720c */ /* 0x000fe40000f25670 */
[----:B------:R-:W-:Y:S02]  /*2040*/  ISETP.NE.OR P3, PT, R10, RZ, P3 ;  /* 0x000000ff0a00720c */ /* 0x000fe40001f65670 */
[----:B------:R-:W-:Y:S02]  /*2050*/  PRMT R10, R37, 0x9910, RZ ;  /* 0x00009910250a7816 */ /* 0x000fe400000000ff */
[----:B------:R-:W-:Y:S02]  /*2060*/  P2R R18, PR, RZ, 0x4 ;  /* 0x00000004ff127803 */ /* 0x000fe40000000000 */
[----:B------:R-:W-:-:S02]  /*2070*/  P2R R14, PR, RZ, 0x2 ;  /* 0x00000002ff0e7803 */ /* 0x000fc40000000000 */
[C---:B------:R-:W-:Y:S02]  /*2080*/  LOP3.LUT P1, RZ, R9.reuse, 0x8, RZ, 0xc0, !PT ;  /* 0x0000000809ff7812 */ /* 0x040fe4000782c0ff */
[C---:B------:R-:W-:Y:S02]  /*2090*/  LOP3.LUT P2, RZ, R9.reuse, 0x10, RZ, 0xc0, !PT ;  /* 0x0000001009ff7812 */ /* 0x040fe4000784c0ff */
[----:B------:R-:W-:Y:S02]  /*20a0*/  ISETP.NE.OR P0, PT, R10, RZ, P0 ;  /* 0x000000ff0a00720c */ /* 0x000fe40000705670 */
[----:B------:R-:W-:Y:S02]  /*20b0*/  LOP3.LUT R9, R9, 0xfffffffe, RZ, 0xc0, !PT ;  /* 0xfffffffe09097812 */ /* 0x000fe400078ec0ff */
[----:B------:R-:W-:Y:S02]  /*20c0*/  PRMT R11, R37, 0xbb32, RZ ;  /* 0x0000bb32250b7816 */ /* 0x000fe400000000ff */
[----:B------:R-:W-:-:S02]  /*20d0*/  @P5 LOP3.LUT R9, R9, 0x1, RZ, 0xfc, !PT ;  /* 0x0000000109095812 */ /* 0x000fc400078efcff */
[----:B------:R-:W-:Y:S02]  /*20e0*/  P2R R19, PR, RZ, 0x8 ;  /* 0x00000008ff137803 */ /* 0x000fe40000000000 */
[C---:B------:R-:W-:Y:S02]  /*20f0*/  LOP3.LUT P3, RZ, R9.reuse, 0x20, RZ, 0xc0, !PT ;  /* 0x0000002009ff7812 */ /* 0x040fe4000786c0ff */
[----:B------:R-:W-:Y:S02]  /*2100*/  LOP3.LUT R9, R9, 0xfffffffd, RZ, 0xc0, !PT ;  /* 0xfffffffd09097812 */ /* 0x000fe400078ec0ff */
[----:B------:R-:W-:Y:S02]  /*2110*/  ISETP.NE.OR P6, PT, R11, RZ, P6 ;  /* 0x000000ff0b00720c */ /* 0x000fe400037c5670 */
[----:B------:R-:W-:Y:S02]  /*2120*/  @P0 LOP3.LUT R9, R9, 0x2, RZ, 0xfc, !PT ;  /* 0x0000000209090812 */ /* 0x000fe400078efcff */
[----:B----4-:R-:W-:-:S02]  /*2130*/  PRMT R4, R6, 0x9910, RZ ;  /* 0x0000991006047816 */ /* 0x010fc400000000ff */
[----:B------:R-:W-:Y:S02]  /*2140*/  P2R R20, PR, RZ, 0x10 ;  /* 0x00000010ff147803 */ /* 0x000fe40000000000 */
[C---:B------:R-:W-:Y:S02]  /*2150*/  LOP3.LUT P4, RZ, R9.reuse, 0x40, RZ, 0xc0, !PT ;  /* 0x0000004009ff7812 */ /* 0x040fe4000788c0ff */
[C---:B------:R-:W-:Y:S02]  /*2160*/  LOP3.LUT P5, RZ, R9.reuse, 0x80, RZ, 0xc0, !PT ;  /* 0x0000008009ff7812 */ /* 0x040fe400078ac0ff */
[C---:B------:R-:W-:Y:S02]  /*2170*/  LOP3.LUT P0, RZ, R9.reuse, 0x100, RZ, 0xc0, !PT ;  /* 0x0000010009ff7812 */ /* 0x040fe4000780c0ff */
[----:B------:R-:W-:Y:S02]  /*2180*/  LOP3.LUT R9, R9, 0xfffffffb, RZ, 0xc0, !PT ;  /* 0xfffffffb09097812 */ /* 0x000fe400078ec0ff */
[----:B------:R-:W-:Y:S01]  /*2190*/  ISETP.NE.OR P1, PT, R4, RZ, P1 ;  /* 0x000000ff0400720c */ /* 0x000fe20000f25670 */
[----:B------:R-:W-:Y:S01]  /*21a0*/  IMAD R4, R0, 0x3, R5 ;  /* 0x0000000300047824 */ /* 0x000fe200078e0205 */
[----:B------:R-:W-:-:S02]  /*21b0*/  @P6 LOP3.LUT R9, R9, 0x4, RZ, 0xfc, !PT ;  /* 0x0000000409096812 */ /* 0x000fc400078efcff */
[----:B------:R-:W-:Y:S02]  /*21c0*/  PRMT R8, R6, 0xbb32, RZ ;  /* 0x0000bb3206087816 */ /* 0x000fe400000000ff */
[C---:B------:R-:W-:Y:S02]  /*21d0*/  LOP3.LUT P6, RZ, R9.reuse, 0x200, RZ, 0xc0, !PT ;  /* 0x0000020009ff7812 */ /* 0x040fe400078cc0ff */
[----:B------:R-:W-:Y:S02]  /*21e0*/  ISETP.NE.OR P2, PT, R8, RZ, P2 ;  /* 0x000000ff0800720c */ /* 0x000fe40001745670 */
[----:B------:R-:W-:Y:S02]  /*21f0*/  LOP3.LUT R9, R9, 0xfffffff7, RZ, 0xc0, !PT ;  /* 0xfffffff709097812 */ /* 0x000fe400078ec0ff */
[----:B------:R-:W-:Y:S02]  /*2200*/  PRMT R10, R7, 0x9910, RZ ;  /* 0x00009910070a7816 */ /* 0x000fe400000000ff */
[----:B------:R-:W-:-:S02]  /*2210*/  @P1 LOP3.LUT R9, R9, 0x8, RZ, 0xfc, !PT ;  /* 0x0000000809091812 */ /* 0x000fc400078efcff */
[----:B------:R-:W-:Y:S02]  /*2220*/  ISETP.NE.OR P3, PT, R10, RZ, P3 ;  /* 0x000000ff0a00720c */ /* 0x000fe40001f65670 */
[----:B------:R-:W-:Y:S02]  /*2230*/  LOP3.LUT R9, R9, 0xffffffef, RZ, 0xc0, !PT ;  /* 0xffffffef09097812 */ /* 0x000fe400078ec0ff */
[----:B------:R-:W-:Y:S02]  /*2240*/  PRMT R11, R7, 0xbb32, RZ ;  /* 0x0000bb32070b7816 */ /* 0x000fe400000000ff */
[----:B------:R-:W-:Y:S02]  /*2250*/  @P2 LOP3.LUT R9, R9, 0x10, RZ, 0xfc, !PT ;  /* 0x0000001009092812 */ /* 0x000fe400078efcff */
[----:B------:R-:W-:Y:S02]  /*2260*/  ISETP.NE.OR P4, PT, R11, RZ, P4 ;  /* 0x000000ff0b00720c */ /* 0x000fe40002785670 */
[----:B------:R-:W-:-:S02]  /*2270*/  LOP3.LUT R9, R9, 0xffffffdf, RZ, 0xc0, !PT ;  /* 0xffffffdf09097812 */ /* 0x000fc400078ec0ff */
[----:B-----5:R-:W-:Y:S02]  /*2280*/  PRMT R8, R2, 0x9910, RZ ;  /* 0x0000991002087816 */ /* 0x020fe400000000ff */
[----:B------:R-:W-:Y:S02]  /*2290*/  @P3 LOP3.LUT R9, R9, 0x20, RZ, 0xfc, !PT ;  /* 0x0000002009093812 */ /* 0x000fe400078efcff */
        /* <DEDUP_REMOVED lines=10> */
[----:B------:R-:W-:Y:S02]  /*2340*/  ISETP.NE.AND P1, PT, R14, RZ, PT ;  /* 0x000000ff0e00720c */ /* 0x000fe40003f25270 */
[----:B------:R-:W-:Y:S02]  /*2350*/  @P0 LOP3.LUT R9, R9, 0x100, RZ, 0xfc, !PT ;  /* 0x0000010009090812 */ /* 0x000fe400078efcff */
[----:B------:R-:W-:Y:S02]  /*2360*/  PRMT R14, R3, 0xbb32, RZ ;  /* 0x0000bb32030e7816 */ /* 0x000fe400000000ff */
[----:B------:R-:W-:Y:S02]  /*2370*/  LOP3.LUT R9, R9, 0xfffffdff, RZ, 0xc0, !PT ;  /* 0xfffffdff09097812 */ /* 0x000fe400078ec0ff */
[----:B------:R-:W-:Y:S02]  /*2380*/  ISETP.NE.AND P0, PT, R12, RZ, PT ;  /* 0x000000ff0c00720c */ /* 0x000fe40003f05270 */
[----:B------:R-:W-:-:S02]  /*2390*/  @P6 LOP3.LUT R9, R9, 0x200, RZ, 0xfc, !PT ;  /* 0x0000020009096812 */ /* 0x000fc400078efcff */
[----:B------:R-:W-:Y:S02]  /*23a0*/  ISETP.GE.U32.AND P6, PT, R4, R13, PT ;  /* 0x0000000d0400720c */ /* 0x000fe40003fc6070 */
[----:B------:R-:W-:Y:S02]  /*23b0*/  ISETP.NE.AND P2, PT, R18, RZ, PT ;  /* 0x000000ff1200720c */ /* 0x000fe40003f45270 */
[----:B------:R-:W-:Y:S02]  /*23c0*/  ISETP.NE.AND P3, PT, R19, RZ, PT ;  /* 0x000000ff1300720c */ /* 0x000fe40003f65270 */
[----:B------:R-:W-:Y:S02]  /*23d0*/  ISETP.NE.AND P4, PT, R20, RZ, PT ;  /* 0x000000ff1400720c */ /* 0x000fe40003f85270 */
[----:B------:R-:W-:Y:S02]  /*23e0*/  ISETP.NE.AND P5, PT, R15, RZ, PT ;  /* 0x000000ff0f00720c */ /* 0x000fe40003fa5270 */
[----:B------:R-:W-:-:S03]  /*23f0*/  ISETP.NE.OR P0, PT, R14, RZ, P0 ;  /* 0x000000ff0e00720c */ /* 0x000fc60000705670 */
[----:B------:R-:W-:Y:S10]  /*2400*/  @!P6 BRA `(.L_x_2484) ;  /* 0xfffffff8008ce947 */ /* 0x000ff4000383ffff */
[----:B------:R-:W-:Y:S05]  /*2410*/  BSYNC.RECONVERGENT B1 ;  /* 0x0000000000017941 */ /* 0x000fea0003800200 */
.L_x_2483:
        /* <DEDUP_REMOVED lines=20> */
[C---:B------:R-:W-:Y:S02]  /*2560*/  LOP3.LUT P5, RZ, R9.reuse, 0x100, RZ, 0xc0, !PT ;  /* 0x0000010009ff7812 */ /* 0x040fe400078ac0ff */
[----:B------:R-:W-:Y:S02]  /*2570*/  SEL R12, RZ, 0x1, !P0 ;  /* 0x00000001ff0c7807 */ /* 0x000fe40004000000 */
[C---:B------:R-:W-:Y:S02]  /*2580*/  LOP3.LUT P4, RZ, R9.reuse, 0x80, RZ, 0xc0, !PT ;  /* 0x0000008009ff7812 */ /* 0x040fe4000788c0ff */
[----:B------:R-:W-:-:S02]  /*2590*/  LOP3.LUT P3, RZ, R9, 0x40, RZ, 0xc0, !PT ;  /* 0x0000004009ff7812 */ /* 0x000fc4000786c0ff */
[C---:B------:R-:W-:Y:S02]  /*25a0*/  LOP3.LUT P2, RZ, R9.reuse, 0x20, RZ, 0xc0, !PT ;  /* 0x0000002009ff7812 */ /* 0x040fe4000784c0ff */
[----:B------:R-:W-:Y:S02]  /*25b0*/  LOP3.LUT P1, RZ, R9, 0x10, RZ, 0xc0, !PT ;  /* 0x0000001009ff7812 */ /* 0x000fe4000782c0ff */
[----:B------:R-:W-:Y:S02]  /*25c0*/  ISETP.NE.AND P0, PT, R11, RZ, PT ;  /* 0x000000ff0b00720c */ /* 0x000fe40003f05270 */
[C---:B------:R-:W-:Y:S02]  /*25d0*/  PRMT R26, R34.reuse, 0x7610, R26 ;  /* 0x00007610221a7816 */ /* 0x040fe4000000001a */
[----:B------:R-:W-:Y:S02]  /*25e0*/  PRMT R31, R34, 0x7632, R31 ;  /* 0x00007632221f7816 */ /* 0x000fe4000000001f */
[----:B------:R-:W-:-:S02]  /*25f0*/  PRMT R28, R36, 0x7610, R28 ;  /* 0x00007610241c7816 */ /* 0x000fc4000000001c */
[----:B------:R-:W-:Y:S02]  /*2600*/  PRMT R33, R36, 0x7632, R33 ;  /* 0x0000763224217816 */ /* 0x000fe40000000021 */
[----:B------:R-:W-:Y:S02]  /*2610*/  PRMT R30, R35, 0x7610, R30 ;  /* 0x00007610231e7816 */ /* 0x000fe4000000001e */
[----:B------:R-:W-:Y:S02]  /*2620*/  PRMT R32, R37, 0x7610, R32 ;  /* 0x0000761025207816 */ /* 0x000fe40000000020 */
        /* <DEDUP_REMOVED lines=10> */
[----:B------:R-:W-:Y:S02]  /*26d0*/  SEL R11, RZ, 0x1, !P1 ;  /* 0x00000001ff0b7807 */ /* 0x000fe40004800000 */
[----:B------:R-:W-:Y:S02]  /*26e0*/  SEL R10, RZ, 0x1, !P2 ;  /* 0x00000001ff0a7807 */ /* 0x000fe40005000000 */
[----:B------:R-:W-:Y:S02]  /*26f0*/  SEL R9, RZ, 0x1, !P3 ;  /* 0x00000001ff097807 */ /* 0x000fe40005800000 */
[----:B------:R-:W-:Y:S02]  /*2700*/  SEL R8, RZ, 0x1, !P4 ;  /* 0x00000001ff087807 */ /* 0x000fe40006000000 */
[----:B------:R-:W-:-:S02]  /*2710*/  SEL R7, RZ, 0x1, !P5 ;  /* 0x00000001ff077807 */ /* 0x000fc40006800000 */
[----:B------:R-:W-:Y:S02]  /*2720*/  SEL R6, RZ, 0x1, !P6 ;  /* 0x00000001ff067807 */ /* 0x000fe40007000000 */
[----:B------:R-:W-:-:S07]  /*2730*/  SEL R4, RZ, 0x1, !P0 ;  /* 0x00000001ff047807 */ /* 0x000fce0004000000 */
.L_x_2482:
[----:B------:R-:W-:Y:S05]  /*2740*/  BSYNC.RECONVERGENT B0 ;  /* 0x0000000000007941 */ /* 0x000fea0003800200 */
.L_x_2481:
        /* <DEDUP_REMOVED lines=23> */
[----:B------:R-:W-:Y:S02]  /*28c0*/  IADD3 R2, PT, PT, R38, R0, RZ ;  /* 0x0000000026027210 */ /* 0x000fe40007ffe0ff */
[----:B------:R-:W-:Y:S02]  /*28d0*/  SHF.R.U32.HI R39, RZ, 0x2, R38 ;  /* 0x00000002ff277819 */ /* 0x000fe40000011626 */
        /* <DEDUP_REMOVED lines=14> */
.L_x_2486:
[----:B------:R-:W-:Y:S05]  /*29c0*/  BSYNC.RECONVERGENT B0 ;  /* 0x0000000000007941 */ /* 0x000fea0003800200 */
.L_x_2485:
        /* <DEDUP_REMOVED lines=8> */
[----:B------:R-:W-:-:S02]  /*2a50*/  LOP3.LUT R30, R30, 0xff, R21, 0xf8, !PT ;  /* 0x000000ff1e1e7812 */ /* 0x000fc400078ef815 */
[----:B------:R-:W-:Y:S02]  /*2a60*/  LOP3.LUT R35, R35, 0xff, R20, 0xf8, !PT ;  /* 0x000000ff23237812 */ /* 0x000fe400078ef814 */
[----:B------:R-:W-:Y:S01]  /*2a70*/  ISETP.NE.AND P0, PT, R2, RZ, PT ;  /* 0x000000ff0200720c */ /* 0x000fe20003f05270 */
[----:B------:R-:W-:Y:S01]  /*2a80*/  IMAD.MOV.U32 R2, RZ, RZ, R31 ;  /* 0x000000ffff027224 */ /* 0x000fe200078e001f */
[----:B------:R-:W-:Y:S02]  /*2a90*/  PRMT R3, R30, 0x9910, RZ ;  /* 0x000099101e037816 */ /* 0x000fe400000000ff */
[----:B------:R-:W-:Y:S02]  /*2aa0*/  PRMT R16, R35, 0x9910, RZ ;  /* 0x0000991023107816 */ /* 0x000fe400000000ff */
[----:B------:R-:W-:Y:S02]  /*2ab0*/  ISETP.NE.AND P1, PT, R2, RZ, PT ;  /* 0x000000ff0200720c */ /* 0x000fe40003f25270 */
[----:B------:R-:W-:-:S02]  /*2ac0*/  ISETP.NE.AND P2, PT, R3, RZ, PT ;  /* 0x000000ff0300720c */ /* 0x000fc40003f45270 */
[----:B------:R-:W-:Y:S02]  /*2ad0*/  ISETP.NE.AND P3, PT, R16, RZ, PT ;  /* 0x000000ff1000720c */ /* 0x000fe40003f65270 */
[----:B------:R-:W-:Y:S02]  /*2ae0*/  SEL R23, RZ, 0x1, !P0 ;  /* 0x00000001ff177807 */ /* 0x000fe40004000000 */
[----:B------:R-:W-:Y:S02]  /*2af0*/  SEL R22, RZ, 0x1, !P1 ;  /* 0x00000001ff167807 */ /* 0x000fe40004800000 */
[----:B------:R-:W-:Y:S02]  /*2b00*/  SEL R21, RZ, 0x1, !P2 ;  /* 0x00000001ff157807 */ /* 0x000fe40005000000 */
[----:B------:R-:W-:Y:S01]  /*2b10*/  SEL R20, RZ, 0x1, !P3 ;  /* 0x00000001ff147807 */ /* 0x000fe20005800000 */
[----:B------:R-:W-:Y:S06]  /*2b20*/  @P4 BRA `(.L_x_2488) ;  /* 0x0000000000dc4947 */ /* 0x000fec0003800000 */
[----:B------:R-:W-:Y:S02]  /*2b30*/  IADD3 R5, PT, PT, R5, R0, RZ ;  /* 0x0000000005057210 */ /* 0x000fe40007ffe0ff */
[----:B------:R-:W-:Y:S02]  /*2b40*/  LOP3.LUT R28, R28, 0xff, R19, 0xf8, !PT ;  /* 0x000000ff1c1c7812 */ /* 0x000fe400078ef813 */
[----:B------:R-:W-:Y:S02]  /*2b50*/  LOP3.LUT R33, R33, 0xff, R18, 0xf8, !PT ;  /* 0x000000ff21217812 */ /* 0x000fe400078ef812 */
[----:B------:R-:W-:Y:S02]  /*2b60*/  ISETP.GE.U32.AND P4, PT, R5, R13, PT ;  /* 0x0000000d0500720c */ /* 0x000fe40003f86070 */
[----:B------:R-:W-:Y:S02]  /*2b70*/  PRMT R2, R28, 0x9910, RZ ;  /* 0x000099101c027816 */ /* 0x000fe400000000ff */
[----:B------:R-:W-:-:S02]  /*2b80*/  PRMT R33, R33, 0x9910, RZ ;  /* 0x0000991021217816 */ /* 0x000fc400000000ff */
[----:B------:R-:W-:Y:S02]  /*2b90*/  LOP3.LUT R32, R32, 0xff, R15, 0xf8, !PT ;  /* 0x000000ff20207812 */ /* 0x000fe400078ef80f */
[----:B------:R-:W-:Y:S02]  /*2ba0*/  LOP3.LUT R37, R37, 0xff, R14, 0xf8, !PT ;  /* 0x000000ff25257812 */ /* 0x000fe400078ef80e */
[----:B------:R-:W-:Y:S01]  /*2bb0*/  ISETP.NE.AND P0, PT, R2, RZ, PT ;  /* 0x000000ff0200720c */ /* 0x000fe20003f05270 */
[----:B------:R-:W-:Y:S01]  /*2bc0*/  IMAD.MOV.U32 R2, RZ, RZ, R33 ;  /* 0x000000ffff027224 */ /* 0x000fe200078e0021 */
[----:B------:R-:W-:Y:S02]  /*2bd0*/  PRMT R3, R32, 0x9910, RZ ;  /* 0x0000991020037816 */ /* 0x000fe400000000ff */
[----:B------:R-:W-:Y:S02]  /*2be0*/  PRMT R14, R37, 0x9910, RZ ;  /* 0x00009910250e7816 */ /* 0x000fe400000000ff */
[----:B------:R-:W-:-:S02]  /*2bf0*/  ISETP.NE.AND P1, PT, R2, RZ, PT ;  /* 0x000000ff0200720c */ /* 0x000fc40003f25270 */
[----:B------:R-:W-:Y:S02]  /*2c00*/  ISETP.NE.AND P2, PT, R3, RZ, PT ;  /* 0x000000ff0300720c */ /* 0x000fe40003f45270 */
[----:B------:R-:W-:Y:S02]  /*2c10*/  ISETP.NE.AND P3, PT, R14, RZ, PT ;  /* 0x000000ff0e00720c */ /* 0x000fe40003f65270 */
[----:B------:R-:W-:Y:S02]  /*2c20*/  SEL R19, RZ, 0x1, !P0 ;  /* 0x00000001ff137807 */ /* 0x000fe40004000000 */
[----:B------:R-:W-:Y:S02]  /*2c30*/  SEL R18, RZ, 0x1, !P1 ;  /* 0x00000001ff127807 */ /* 0x000fe40004800000 */
[----:B------:R-:W-:Y:S02]  /*2c40*/  SEL R15, RZ, 0x1, !P2 ;  /* 0x00000001ff0f7807 */ /* 0x000fe40005000000 */
[----:B------:R-:W-:Y:S01]  /*2c50*/  SEL R14, RZ, 0x1, !P3 ;  /* 0x00000001ff0e7807 */ /* 0x000fe20005800000 */
[----:B------:R-:W-:Y:S06]  /*2c60*/  @P4 BRA `(.L_x_2488) ;  /* 0x00000000008c4947 */ /* 0x000fec0003800000 */
[----:B------:R-:W-:Y:S01]  /*2c70*/  IMAD.IADD R0, R5, 0x1, R0 ;  /* 0x0000000105007824 */ /* 0x000fe200078e0200 */
[----:B------:R-:W-:Y:S02]  /*2c80*/  LOP3.LUT R39, R39, 0xff, R12, 0xf8, !PT ;  /* 0x000000ff27277812 */ /* 0x000fe400078ef80c */
[----:B------:R-:W-:Y:S02]  /*2c90*/  LOP3.LUT R34, R34, 0xff, R11, 0xf8, !PT ;  /* 0x000000ff22227812 */ /* 0x000fe400078ef80b */
[----:B------:R-:W-:Y:S02]  /*2ca0*/  ISETP.GE.U32.AND P4, PT, R0, R13, PT ;  /* 0x0000000d0000720c */ /* 0x000fe40003f86070 */
[----:B------:R-:W-:Y:S02]  /*2cb0*/  LOP3.LUT R41, R41, 0xff, R10, 0xf8, !PT ;  /* 0x000000ff29297812 */ /* 0x000fe400078ef80a */
[----:B------:R-:W-:Y:S02]  /*2cc0*/  LOP3.LUT R36, R36, 0xff, R9, 0xf8, !PT ;  /* 0x000000ff24247812 */ /* 0x000fe400078ef809 */
[----:B------:R-:W-:-:S02]  /*2cd0*/  PRMT R0, R39, 0x9910, RZ ;  /* 0x0000991027007816 */ /* 0x000fc400000000ff */
[----:B------:R-:W-:Y:S02]  /*2ce0*/  PRMT R2, R34, 0x9910, RZ ;  /* 0x0000991022027816 */ /* 0x000fe400000000ff */
[----:B------:R-:W-:Y:S02]  /*2cf0*/  PRMT R3, R41, 0x9910, RZ ;  /* 0x0000991029037816 */ /* 0x000fe400000000ff */
[----:B------:R-:W-:Y:S02]  /*2d00*/  PRMT R5, R36, 0x9910, RZ ;  /* 0x0000991024057816 */ /* 0x000fe400000000ff */
[----:B------:R-:W-:Y:S02]  /*2d10*/  ISETP.NE.AND P0, PT, R0, RZ, PT ;  /* 0x000000ff0000720c */ /* 0x000fe40003f05270 */
        /* <DEDUP_REMOVED lines=8> */
[----:B------:R-:W-:Y:S02]  /*2da0*/  LOP3.LUT R25, R25, 0xff, R8, 0xf8, !PT ;  /* 0x000000ff19197812 */ /* 0x000fe400078ef808 */
[----:B------:R-:W-:Y:S02]  /*2db0*/  LOP3.LUT R24, R24, 0xff, R7, 0xf8, !PT ;  /* 0x000000ff18187812 */ /* 0x000fe400078ef807 */
[----:B------:R-:W-:Y:S02]  /*2dc0*/  LOP3.LUT R27, R27, 0xff, R6, 0xf8, !PT ;  /* 0x000000ff1b1b7812 */ /* 0x000fe400078ef806 */
[----:B------:R-:W-:Y:S02]  /*2dd0*/  LOP3.LUT R29, R29, 0xff, R4, 0xf8, !PT ;  /* 0x000000ff1d1d7812 */ /* 0x000fe400078ef804 */
[----:B------:R-:W-:Y:S02]  /*2de0*/  PRMT R0, R25, 0x9910, RZ ;  /* 0x0000991019007816 */ /* 0x000fe400000000ff */
[----:B------:R-:W-:-:S02]  /*2df0*/  PRMT R2, R24, 0x9910, RZ ;  /* 0x0000991018027816 */ /* 0x000fc400000000ff */
[----:B------:R-:W-:Y:S02]  /*2e00*/  PRMT R3, R27, 0x9910, RZ ;  /* 0x000099101b037816 */ /* 0x000fe400000000ff */
[----:B------:R-:W-:Y:S02]  /*2e10*/  PRMT R4, R29, 0x9910, RZ ;  /* 0x000099101d047816 */ /* 0x000fe400000000ff */
[----:B------:R-:W-:Y:S02]  /*2e20*/  ISETP.NE.AND P0, PT, R0, RZ, PT ;  /* 0x000000ff0000720c */ /* 0x000fe40003f05270 */
[----:B------:R-:W-:Y:S02]  /*2e30*/  ISETP.NE.AND P1, PT, R2, RZ, PT ;  /* 0x000000ff0200720c */ /* 0x000fe40003f25270 */
[----:B------:R-:W-:Y:S02]  /*2e40*/  ISETP.NE.AND P2, PT, R3, RZ, PT ;  /* 0x000000ff0300720c */ /* 0x000fe40003f45270 */
[----:B------:R-:W-:-:S02]  /*2e50*/  ISETP.NE.AND P3, PT, R4, RZ, PT ;  /* 0x000000ff0400720c */ /* 0x000fc40003f65270 */
[----:B------:R-:W-:Y:S02]  /*2e60*/  SEL R8, RZ, 0x1, !P0 ;  /* 0x00000001ff087807 */ /* 0x000fe40004000000 */
[----:B------:R-:W-:Y:S02]  /*2e70*/  SEL R7, RZ, 0x1, !P1 ;  /* 0x00000001ff077807 */ /* 0x000fe40004800000 */
[----:B------:R-:W-:Y:S02]  /*2e80*/  SEL R6, RZ, 0x1, !P2 ;  /* 0x00000001ff067807 */ /* 0x000fe40005000000 */
[----:B------:R-:W-:-:S07]  /*2e90*/  SEL R4, RZ, 0x1, !P3 ;  /* 0x00000001ff047807 */ /* 0x000fce0005800000 */
.L_x_2488:
[----:B------:R-:W-:Y:S05]  /*2ea0*/  BSYNC.RECONVERGENT B0 ;  /* 0x0000000000007941 */ /* 0x000fea0003800200 */
.L_x_2487:
        /* <DEDUP_REMOVED lines=9> */
.L_x_2480:
        /* <DEDUP_REMOVED lines=53> */
.L_x_2493:
[C---:B------:R-:W-:Y:S01]  /*3290*/  IMAD R0, R38.reuse, R11, RZ ;  /* 0x0000000b26007224 */ /* 0x040fe200078e02ff */
[----:B------:R-:W-:Y:S01]  /*32a0*/  P2R R12, PR, RZ, 0x1 ;  /* 0x00000001ff0c7803 */ /* 0x000fe20000000000 */
[----:B------:R-:W-:Y:S01]  /*32b0*/  IMAD.IADD R11, R11, 0x1, R10 ;  /* 0x000000010b0b7824 */ /* 0x000fe200078e020a */
[C---:B------:R-:W-:Y:S02]  /*32c0*/  LOP3.LUT P0, RZ, R9.reuse, 0x2, RZ, 0xc0, !PT ;  /* 0x0000000209ff7812 */ /* 0x040fe4000780c0ff */
[----:B------:R-:W-:Y:S01]  /*32d0*/  SHF.R.U32.HI R35, RZ, 0x2, R0 ;  /* 0x00000002ff237819 */ /* 0x000fe20000011600 */
[----:B------:R-:W-:Y:S01]  /*32e0*/  IMAD R0, R38, R11, RZ ;  /* 0x0000000b26007224 */ /* 0x000fe200078e02ff */
[----:B------:R-:W-:-:S03]  /*32f0*/  LOP3.LUT P6, RZ, R9, 0x4, RZ, 0xc0, !PT ;  /* 0x0000000409ff7812 */ /* 0x000fc600078cc0ff */
[----:B------:R-:W-:Y:S01]  /*3300*/  IMAD.WIDE.U32 R34, R35, 0x8, R16 ;  /* 0x0000000823227825 */ /* 0x000fe200078e0010 */
[----:B------:R-:W-:-:S05]  /*3310*/  SHF.R.U32.HI R5, RZ, 0x2, R0 ;  /* 0x00000002ff057819 */ /* 0x000fca0000011600 */
[----:B------:R-:W2:Y:S01]  /*3320*/  LDG.E.64 R34, desc[UR36][R34.64] ;  /* 0x0000002422227981 */ /* 0x000ea2000c1e1b00 */
[----:B------:R-:W-:Y:S01]  /*3330*/  IMAD.WIDE.U32 R4, R5, 0x8, R16 ;  /* 0x0000000805047825 */ /* 0x000fe200078e0010 */
[----:B------:R-:W-:-:S05]  /*3340*/  IADD3 R11, PT, PT, R11, R10, RZ ;  /* 0x0000000a0b0b7210 */ /* 0x000fca0007ffe0ff */
[----:B------:R-:W3:Y:S01]  /*3350*/  LDG.E.64 R4, desc[UR36][R4.64] ;  /* 0x0000002404047981 */ /* 0x000ee2000c1e1b00 */
[----:B------:R-:W-:-:S05]  /*3360*/  IMAD R0, R38, R11, RZ ;  /* 0x0000000b26007224 */ /* 0x000fca00078e02ff */
[----:B------:R-:W-:-:S05]  /*3370*/  SHF.R.U32.HI R3, RZ, 0x2, R0 ;  /* 0x00000002ff037819 */ /* 0x000fca0000011600 */
[----:B------:R-:W-:-:S06]  /*3380*/  IMAD.WIDE.U32 R2, R3, 0x8, R16 ;  /* 0x0000000803027825 */ /* 0x000fcc00078e0010 */
[----:B------:R-:W4:Y:S01]  /*3390*/  LDG.E.64 R2, desc[UR36][R2.64] ;  /* 0x0000002402027981 */ /* 0x000f22000c1e1b00 */
[----:B------:R-:W-:-:S04]  /*33a0*/  IMAD.IADD R11, R11, 0x1, R10 ;  /* 0x000000010b0b7824 */ /* 0x000fc800078e020a */
[----:B------:R-:W-:-:S05]  /*33b0*/  IMAD R0, R38, R11, RZ ;  /* 0x0000000b26007224 */ /* 0x000fca00078e02ff */
        /* <DEDUP_REMOVED lines=22> */
[----:B------:R-:W-:Y:S02]  /*3520*/  LOP3.LUT P2, RZ, R9, 0x10, RZ, 0xc0, !PT ;  /* 0x0000001009ff7812 */ /* 0x000fe4000784c0ff */
        /* <DEDUP_REMOVED lines=15> */
[----:B------:R-:W-:-:S02]  /*3620*/  ISETP.NE.OR P1, PT, R0, RZ, P1 ;  /* 0x000000ff0000720c */ /* 0x000fc40000f25670 */
[----:B------:R-:W-:Y:S02]  /*3630*/  @P6 LOP3.LUT R9, R9, 0x4, RZ, 0xfc, !PT ;  /* 0x0000000409096812 */ /* 0x000fe400078efcff */
[----:B------:R-:W-:Y:S02]  /*3640*/  PRMT R6, R2, 0xbb32, RZ ;  /* 0x0000bb3202067816 */ /* 0x000fe400000000ff */
[C---:B------:R-:W-:Y:S02]  /*3650*/  LOP3.LUT P6, RZ, R9.reuse, 0x200, RZ, 0xc0, !PT ;  /* 0x0000020009ff7812 */ /* 0x040fe400078cc0ff */
[----:B------:R-:W-:Y:S02]  /*3660*/  ISETP.NE.OR P2, PT, R6, RZ, P2 ;  /* 0x000000ff0600720c */ /* 0x000fe40001745670 */
[----:B------:R-:W-:Y:S02]  /*3670*/  LOP3.LUT R9, R9, 0xfffffff7, RZ, 0xc0, !PT ;  /* 0xfffffff709097812 */ /* 0x000fe400078ec0ff */
[----:B------:R-:W-:-:S02]  /*3680*/  PRMT R7, R3, 0x9910, RZ ;  /* 0x0000991003077816 */ /* 0x000fc400000000ff */
[----:B------:R-:W-:Y:S02]  /*3690*/  @P1 LOP3.LUT R9, R9, 0x8, RZ, 0xfc, !PT ;  /* 0x0000000809091812 */ /* 0x000fe400078efcff */
[----:B------:R-:W-:Y:S02]  /*36a0*/  ISETP.NE.OR P3, PT, R7, RZ, P3 ;  /* 0x000000ff0700720c */ /* 0x000fe40001f65670 */
[----:B------:R-:W-:Y:S02]  /*36b0*/  LOP3.LUT R9, R9, 0xffffffef, RZ, 0xc0, !PT ;  /* 0xffffffef09097812 */ /* 0x000fe400078ec0ff */
[----:B------:R-:W-:Y:S02]  /*36c0*/  PRMT R8, R3, 0xbb32, RZ ;  /* 0x0000bb3203087816 */ /* 0x000fe400000000ff */
[----:B------:R-:W-:Y:S02]  /*36d0*/  @P2 LOP3.LUT R9, R9, 0x10, RZ, 0xfc, !PT ;  /* 0x0000001009092812 */ /* 0x000fe400078efcff */
[----:B------:R-:W-:-:S02]  /*36e0*/  ISETP.NE.OR P4, PT, R8, RZ, P4 ;  /* 0x000000ff0800720c */ /* 0x000fc40002785670 */
[----:B------:R-:W-:Y:S02]  /*36f0*/  LOP3.LUT R9, R9, 0xffffffdf, RZ, 0xc0, !PT ;  /* 0xffffffdf09097812 */ /* 0x000fe400078ec0ff */
[----:B-----5:R-:W-:Y:S02]  /*3700*/  PRMT R6, R28, 0x9910, RZ ;  /* 0x000099101c067816 */ /* 0x020fe400000000ff */
[----:B------:R-:W-:Y:S02]  /*3710*/  @P3 LOP3.LUT R9, R9, 0x20, RZ, 0xfc, !PT ;  /* 0x0000002009093812 */ /* 0x000fe400078efcff */
        /* <DEDUP_REMOVED lines=9> */
[----:B------:R-:W-:-:S04]  /*37b0*/  LOP3.LUT R9, R9, 0xfffffeff, RZ, 0xc0, !PT ;  /* 0xfffffeff09097812 */ /* 0x000fc800078ec0ff */
[----:B------:R-:W-:Y:S01]  /*37c0*/  @P0 LOP3.LUT R9, R9, 0x100, RZ, 0xfc, !PT ;  /* 0x0000010009090812 */ /* 0x000fe200078efcff */
[----:B------:R-:W-:-:S03]  /*37d0*/  IMAD R0, R10, 0x3, R11 ;  /* 0x000000030a007824 */ /* 0x000fc600078e020b */
[----:B------:R-:W-:-:S04]  /*37e0*/  LOP3.LUT R9, R9, 0xfffffdff, RZ, 0xc0, !PT ;  /* 0xfffffdff09097812 */ /* 0x000fc800078ec0ff */
[----:B------:R-:W-:Y:S02]  /*37f0*/  @P6 LOP3.LUT R9, R9, 0x200, RZ, 0xfc, !PT ;  /* 0x0000020009096812 */ /* 0x000fe400078efcff */
[----:B------:R-:W-:Y:S02]  /*3800*/  ISETP.GE.U32.AND P6, PT, R0, R13, PT ;  /* 0x0000000d0000720c */ /* 0x000fe40003fc6070 */
[----:B------:R-:W-:Y:S02]  /*3810*/  ISETP.NE.AND P1, PT, R14, RZ, PT ;  /* 0x000000ff0e00720c */ /* 0x000fe40003f25270 */
[----:B------:R-:W-:Y:S02]  /*3820*/  PRMT R14, R29, 0xbb32, RZ ;  /* 0x0000bb321d0e7816 */ /* 0x000fe400000000ff */
[----:B------:R-:W-:Y:S02]  /*3830*/  ISETP.NE.AND P0, PT, R12, RZ, PT ;  /* 0x000000ff0c00720c */ /* 0x000fe40003f05270 */
[----:B------:R-:W-:-:S02]  /*3840*/  ISETP.NE.AND P2, PT, R18, RZ, PT ;  /* 0x000000ff1200720c */ /* 0x000fc40003f45270 */
[----:B------:R-:W-:Y:S02]  /*3850*/  ISETP.NE.AND P3, PT, R19, RZ, PT ;  /* 0x000000ff1300720c */ /* 0x000fe40003f65270 */
[----:B------:R-:W-:Y:S02]  /*3860*/  ISETP.NE.AND P4, PT, R20, RZ, PT ;  /* 0x000000ff1400720c */ /* 0x000fe40003f85270 */
[----:B------:R-:W-:Y:S02]  /*3870*/  ISETP.NE.AND P5, PT, R15, RZ, PT ;  /* 0x000000ff0f00720c */ /* 0x000fe40003fa5270 */
[----:B------:R-:W-:Y:S01]  /*3880*/  ISETP.NE.OR P0, PT, R14, RZ, P0 ;  /* 0x000000ff0e00720c */ /* 0x000fe20000705670 */
[----:B------:R-:W-:-:S12]  /*3890*/  @!P6 BRA `(.L_x_2493) ;  /* 0xfffffff8007ce947 */ /* 0x000fd8000383ffff */
[----:B------:R-:W-:Y:S05]  /*38a0*/  BSYNC.RECONVERGENT B1 ;  /* 0x0000000000017941 */ /* 0x000fea0003800200 */
.L_x_2492:
        /* <DEDUP_REMOVED lines=47> */
[----:B------:R-:W-:-:S02]  /*3ba0*/  SEL R12, RZ, 0x1, !P0 ;  /* 0x00000001ff0c7807 */ /* 0x000fc40004000000 */
[----:B------:R-:W-:-:S07]  /*3bb0*/  PRMT R9, R41, 0x7610, R9 ;  /* 0x0000761029097816 */ /* 0x000fce0000000009 */
.L_x_2491:
[----:B------:R-:W-:Y:S05]  /*3bc0*/  BSYNC.RECONVERGENT B0 ;  /* 0x0000000000007941 */ /* 0x000fea0003800200 */
.L_x_2490:
        /* <DEDUP_REMOVED lines=14> */
[----:B------:R-:W-:-:S05]  /*3cb0*/  IMAD R4, R38, R41, RZ ;  /* 0x0000002926047224 */ /* 0x000fca00078e02ff */
        /* <DEDUP_REMOVED lines=22> */
[----:B---3--:R-:W-:-:S02]  /*3e20*/  PRMT R0, R2, 0x7610, R0 ;  /* 0x0000761002007816 */ /* 0x008fc40000000000 */
[C---:B------:R-:W-:Y:S02]  /*3e30*/  @!P1 PRMT R29, R5.reuse, 0x7610, R29 ;  /* 0x00007610051d9816 */ /* 0x040fe4000000001d */
[----:B------:R-:W-:Y:S02]  /*3e40*/  @!P1 PRMT R31, R5, 0x7632, R31 ;  /* 0x00007632051f9816 */ /* 0x000fe4000000001f */
[----:B------:R-:W-:Y:S02]  /*3e50*/  PRMT R2, R2, 0x7632, R2 ;  /* 0x0000763202027816 */ /* 0x000fe40000000002 */
[----:B------:R-:W-:-:S07]  /*3e60*/  PRMT R40, R3, 0x7632, R40 ;  /* 0x0000763203287816 */ /* 0x000fce0000000028 */
.L_x_2495:
[----:B------:R-:W-:Y:S05]  /*3e70*/  BSYNC.RECONVERGENT B0 ;  /* 0x0000000000007941 */ /* 0x000fea0003800200 */
.L_x_2494:
        /* <DEDUP_REMOVED lines=26> */
[----:B------:R-:W-:Y:S02]  /*4020*/  PRMT R4, R37, 0x9910, RZ ;  /* 0x0000991025047816 */ /* 0x000fe400000000ff */
[----:B------:R-:W-:Y:S02]  /*4030*/  LOP3.LUT R39, R39, 0xff, R24, 0xf8, !PT ;  /* 0x000000ff27277812 */ /* 0x000fe400078ef818 */
[----:B------:R-:W-:-:S02]  /*4040*/  LOP3.LUT R36, R36, 0xff, R23, 0xf8, !PT ;  /* 0x000000ff24247812 */ /* 0x000fc400078ef817 */
[----:B------:R-:W-:Y:S02]  /*4050*/  PRMT R34, R34, 0x9910, RZ ;  /* 0x0000991022227816 */ /* 0x000fe400000000ff */
[----:B------:R-:W-:Y:S02]  /*4060*/  ISETP.NE.AND P0, PT, R4, RZ, PT ;  /* 0x000000ff0400720c */ /* 0x000fe40003f05270 */
[----:B------:R-:W-:Y:S02]  /*4070*/  PRMT R5, R39, 0x9910, RZ ;  /* 0x0000991027057816 */ /* 0x000fe400000000ff */
[----:B------:R-:W-:Y:S02]  /*4080*/  PRMT R16, R36, 0x9910, RZ ;  /* 0x0000991024107816 */ /* 0x000fe400000000ff */
[----:B------:R-:W-:Y:S02]  /*4090*/  MOV R4, R34 ;  /* 0x0000002200047202 */ /* 0x000fe40000000f00 */
        /* <DEDUP_REMOVED lines=43> */
.L_x_2497:
[----:B------:R-:W-:Y:S05]  /*4350*/  BSYNC.RECONVERGENT B0 ;  /* 0x0000000000007941 */ /* 0x000fea0003800200 */
.L_x_2496:
        /* <DEDUP_REMOVED lines=9> */
.L_x_2489:
        /* <DEDUP_REMOVED lines=55> */
.L_x_2507:
[----:B------:R-:W-:Y:S01]  /*4760*/  ISETP.NE.AND P5, PT, R30, RZ, PT ;  /* 0x000000ff1e00720c */ /* 0x000fe20003fa5270 */
[----:B------:R-:W0:-:S12]  /*4770*/  LDCU UR4, c[0x0][0x390] ;  /* 0x00007200ff0477ac */ /* 0x000e180008000800 */
[----:B------:R-:W-:Y:S05]  /*4780*/  @P5 BRA `(.L_x_2501) ;  /* 0x0000000000485947 */ /* 0x000fea0003800000 */
[----:B------:R-:W2:Y:S02]  /*4790*/  LDG.E.64 R2, desc[UR36][R22.64] ;  /* 0x0000002416027981 */ /* 0x000ea4000c1e1b00 */
[C---:B--2---:R-:W-:Y:S02]  /*47a0*/  PRMT R40, R3.reuse, 0x7610, R40 ;  /* 0x0000761003287816 */ /* 0x044fe40000000028 */
        /* <DEDUP_REMOVED lines=9> */
[----:B------:R-:W-:-:S02]  /*4840*/  PRMT R24, R2, 0x7632, R24 ;  /* 0x0000763202187816 */ /* 0x000fc40000000018 */
[C---:B------:R-:W-:Y:S02]  /*4850*/  PRMT R25, R2.reuse, 0x7610, R25 ;  /* 0x0000761002197816 */ /* 0x040fe40000000019 */
[C---:B------:R-:W-:Y:S02]  /*4860*/  PRMT R27, R2.reuse, 0x7632, R27 ;  /* 0x00007632021b7816 */ /* 0x040fe4000000001b */
[C---:B------:R-:W-:Y:S02]  /*4870*/  PRMT R26, R2.reuse, 0x7610, R26 ;  /* 0x00007610021a7816 */ /* 0x040fe4000000001a */
[C---:B------:R-:W-:Y:S02]  /*4880*/  PRMT R28, R2.reuse, 0x7632, R28 ;  /* 0x00007632021c7816 */ /* 0x040fe4000000001c */
[----:B------:R-:W-:Y:S01]  /*4890*/  PRMT R29, R2, 0x7610, R29 ;  /* 0x00007610021d7816 */ /* 0x000fe2000000001d */
[----:B------:R-:W-:Y:S06]  /*48a0*/  BRA `(.L_x_2502) ;  /* 0x00000040000c7947 */ /* 0x000fec0003800000 */
.L_x_2501:
        /* <DEDUP_REMOVED lines=284> */
.L_x_2503:
[----:B------:R-:W-:-:S04]  /*5a70*/  LOP3.LUT R7, R2, 0xfffffff8, RZ, 0xc0, !PT ;  /* 0xfffffff802077812 */ /* 0x000fc800078ec0ff */
[----:B------:R-:W-:-:S05]  /*5a80*/  IADD3 R6, P6, PT, R7, R22, RZ ;  /* 0x0000001607067210 */ /* 0x000fca0007fde0ff */
[----:B------:R-:W-:-:S06]  /*5a90*/  IMAD.X R7, RZ, RZ, R23, P6 ;  /* 0x000000ffff077224 */ /* 0x000fcc00030e0617 */
[----:B------:R-:W2:Y:S01]  /*5aa0*/  LDG.E.64 R6, desc[UR36][R6.64] ;  /* 0x0000002406067981 */ /* 0x000ea2000c1e1b00 */
[----:B0-----:R-:W-:Y:S02]  /*5ab0*/  VIADD R3, R15, UR4 ;  /* 0x000000040f037c36 */ /* 0x001fe40008000000 */
        /* <DEDUP_REMOVED lines=240> */
.L_x_2504:
[----:B------:R-:W-:-:S04]  /*69c0*/  LOP3.LUT R7, R4, 0xfffffff8, RZ, 0xc0, !PT ;  /* 0xfffffff804077812 */ /* 0x000fc800078ec0ff */
[----:B------:R-:W-:-:S04]  /*69d0*/  IADD3 R6, P6, PT, R7, R22, RZ ;  /* 0x0000001607067210 */ /* 0x000fc80007fde0ff */
[----:B------:R-:W-:-:S06]  /*69e0*/  IADD3.X R7, PT, PT, RZ, R23, RZ, P6, !PT ;  /* 0x00000017ff077210 */ /* 0x000fcc00037fe4ff */
[----:B------:R-:W2:Y:S01]  /*69f0*/  LDG.E.64 R6, desc[UR36][R6.64] ;  /* 0x0000002406067981 */ /* 0x000ea2000c1e1b00 */
[----:B------:R-:W-:Y:S02]  /*6a00*/  VIADD R3, R3, UR4 ;  /* 0x0000000403037c36 */ /* 0x000fe40008000000 */
        /* <DEDUP_REMOVED lines=240> */
.L_x_2505:
        /* <DEDUP_REMOVED lines=245> */
.L_x_2506:
[----:B------:R-:W-:-:S04]  /*8860*/  LOP3.LUT R3, R4, 0xfffffff8, RZ, 0xc0, !PT ;  /* 0xfffffff804037812 */ /* 0x000fc800078ec0ff */
[----:B------:R-:W-:-:S05]  /*8870*/  IADD3 R2, P5, PT, R3, R22, RZ ;  /* 0x0000001603027210 */ /* 0x000fca0007fbe0ff */
[----:B------:R-:W-:-:S06]  /*8880*/  IMAD.X R3, RZ, RZ, R23, P5 ;  /* 0x000000ffff037224 */ /* 0x000fcc00028e0617 */
[----:B------:R-:W2:Y:S02]  /*8890*/  LDG.E.64 R2, desc[UR36][R2.64] ;  /* 0x0000002402027981 */ /* 0x000ea4000c1e1b00 */
[C---:B--2---:R-:W-:Y:S02]  /*88a0*/  PRMT R20, R2.reuse, 0x7610, R20 ;  /* 0x0000761002147816 */ /* 0x044fe40000000014 */
[----:B------:R-:W-:Y:S02]  /*88b0*/  PRMT R21, R2, 0x7632, R21 ;  /* 0x0000763202157816 */ /* 0x000fe40000000015 */
[C---:B------:R-:W-:Y:S02]  /*88c0*/  PRMT R40, R3.reuse, 0x7610, R40 ;  /* 0x0000761003287816 */ /* 0x040fe40000000028 */
[----:B------:R-:W-:-:S07]  /*88d0*/  PRMT R41, R3, 0x7632, R41 ;  /* 0x0000763203297816 */ /* 0x000fce0000000029 */
.L_x_2502:
[----:B------:R-:W-:Y:S01]  /*88e0*/  PRMT R3, R28, 0x9910, RZ ;  /* 0x000099101c037816 */ /* 0x000fe200000000ff */
[----:B------:R-:W1:Y:S01]  /*88f0*/  LDCU UR5, c[0x0][0x388] ;  /* 0x00007100ff0577ac */ /* 0x000e620008000800 */
[----:B------:R-:W-:Y:S02]  /*8900*/  PRMT R2, R29, 0x9910, RZ ;  /* 0x000099101d027816 */ /* 0x000fe400000000ff */
[----:B------:R-:W-:Y:S02]  /*8910*/  ISETP.NE.OR P3, PT, R3, RZ, P3 ;  /* 0x000000ff0300720c */ /* 0x000fe40001f65670 */
[----:B------:R-:W-:Y:S02]  /*8920*/  ISETP.NE.OR P4, PT, R2, RZ, P4 ;  /* 0x000000ff0200720c */ /* 0x000fe40002785670 */
[----:B------:R-:W-:Y:S02]  /*8930*/  P2R R11, PR, RZ, 0x8 ;  /* 0x00000008ff0b7803 */ /* 0x000fe40000000000 */
[----:B------:R-:W-:-:S02]  /*8940*/  LOP3.LUT P3, RZ, R9, 0x1, RZ, 0xc0, !PT ;  /* 0x0000000109ff7812 */ /* 0x000fc4000786c0ff */
[----:B------:R-:W-:Y:S02]  /*8950*/  PRMT R2, R26, 0x9910, RZ ;  /* 0x000099101a027816 */ /* 0x000fe400000000ff */
[C---:B------:R-:W-:Y:S02]  /*8960*/  LOP3.LUT P6, RZ, R9.reuse, 0x400, RZ, 0xc0, !PT ;  /* 0x0000040009ff7812 */ /* 0x040fe400078cc0ff */
[----:B------:R-:W-:Y:S02]  /*8970*/  ISETP.NE.OR P3, PT, R2, RZ, P3 ;  /* 0x000000ff0200720c */ /* 0x000fe40001f65670 */
[----:B------:R-:W-:Y:S01]  /*8980*/  P2R R10, PR, RZ, 0x10 ;  /* 0x00000010ff0a7803 */ /* 0x000fe20000000000 */
[----:B-1----:R-:W-:Y:S01]  /*8990*/  IMAD.U32 R13, RZ, RZ, UR5 ;  /* 0x00000005ff0d7e24 */ /* 0x002fe2000f8e00ff */
[----:B------:R-:W-:Y:S02]  /*89a0*/  LOP3.LUT P4, RZ, R9, 0x2, RZ, 0xc0, !PT ;  /* 0x0000000209ff7812 */ /* 0x000fe4000788c0ff */
[----:B------:R-:W-:-:S02]  /*89b0*/  PRMT R3, R27, 0x9910, RZ ;  /* 0x000099101b037816 */ /* 0x000fc400000000ff */
[----:B------:R-:W-:Y:S02]  /*89c0*/  P2R R7, PR, RZ, 0x1 ;  /* 0x00000001ff077803 */ /* 0x000fe40000000000 */
[----:B------:R-:W-:Y:S02]  /*89d0*/  P2R R8, PR, RZ, 0x40 ;  /* 0x00000040ff087803 */ /* 0x000fe40000000000 */
[C---:B------:R-:W-:Y:S02]  /*89e0*/  LOP3.LUT P5, RZ, R9.reuse, 0x10, RZ, 0xc0, !PT ;  /* 0x0000001009ff7812 */ /* 0x040fe400078ac0ff */
[C---:B------:R-:W-:Y:S02]  /*89f0*/  LOP3.LUT P0, RZ, R9.reuse, 0x8, RZ, 0xc0, !PT ;  /* 0x0000000809ff7812 */ /* 0x040fe4000780c0ff */
[----:B------:R-:W-:Y:S02]  /*8a00*/  LOP3.LUT P6, RZ, R9, 0x4, RZ, 0xc0, !PT ;  /* 0x0000000409ff7812 */ /* 0x000fe400078cc0ff */
[----:B------:R-:W-:-:S02]  /*8a10*/  PRMT R4, R37, 0x9910, RZ ;  /* 0x0000991025047816 */ /* 0x000fc400000000ff */
[----:B------:R-:W-:Y:S02]  /*8a20*/  ISETP.NE.OR P4, PT, R3, RZ, P4 ;  /* 0x000000ff0300720c */ /* 0x000fe40002785670 */
[----:B------:R-:W-:Y:S02]  /*8a30*/  LOP3.LUT R9, R9, 0xfffffffe, RZ, 0xc0, !PT ;  /* 0xfffffffe09097812 */ /* 0x000fe400078ec0ff */
[----:B------:R-:W-:Y:S02]  /*8a40*/  ISETP.NE.OR P2, PT, R4, RZ, P2 ;  /* 0x000000ff0400720c */ /* 0x000fe40001745670 */
[----:B------:R-:W-:Y:S02]  /*8a50*/  @P3 LOP3.LUT R9, R9, 0x1, RZ, 0xfc, !PT ;  /* 0x0000000109093812 */ /* 0x000fe400078efcff */
[----:B------:R-:W-:Y:S02]  /*8a60*/  PRMT R4, R36, 0x9910, RZ ;  /* 0x0000991024047816 */ /* 0x000fe400000000ff */
[----:B------:R-:W-:-:S02]  /*8a70*/  LOP3.LUT P3, RZ, R9, 0x20, RZ, 0xc0, !PT ;  /* 0x0000002009ff7812 */ /* 0x000fc4000786c0ff */
[----:B------:R-:W-:Y:S02]  /*8a80*/  PRMT R6, R39, 0x9910, RZ ;  /* 0x0000991027067816 */ /* 0x000fe400000000ff */
[----:B------:R-:W-:Y:S02]  /*8a90*/  LOP3.LUT R9, R9, 0xfffffffd, RZ, 0xc0, !PT ;  /* 0xfffffffd09097812 */ /* 0x000fe400078ec0ff */
[----:B------:R-:W-:Y:S02]  /*8aa0*/  ISETP.NE.OR P6, PT, R4, RZ, P6 ;  /* 0x000000ff0400720c */ /* 0x000fe400037c5670 */
[----:B------:R-:W-:Y:S02]  /*8ab0*/  ISETP.NE.OR P1, PT, R6, RZ, P1 ;  /* 0x000000ff0600720c */ /* 0x000fe40000f25670 */
[----:B------:R-:W-:Y:S02]  /*8ac0*/  @P4 LOP3.LUT R9, R9, 0x2, RZ, 0xfc, !PT ;  /* 0x0000000209094812 */ /* 0x000fe400078efcff */
[----:B------:R-:W-:-:S02]  /*8ad0*/  PRMT R6, R38, 0x9910, RZ ;  /* 0x0000991026067816 */ /* 0x000fc400000000ff */
[C---:B------:R-:W-:Y:S02]  /*8ae0*/  LOP3.LUT P4, RZ, R9.reuse, 0x40, RZ, 0xc0, !PT ;  /* 0x0000004009ff7812 */ /* 0x040fe4000788c0ff */
[----:B------:R-:W-:Y:S02]  /*8af0*/  LOP3.LUT R9, R9, 0xfffffffb, RZ, 0xc0, !PT ;  /* 0xfffffffb09097812 */ /* 0x000fe400078ec0ff */
[----:B------:R-:W-:Y:S02]  /*8b00*/  ISETP.NE.OR P0, PT, R6, RZ, P0 ;  /* 0x000000ff0600720c */ /* 0x000fe40000705670 */
[----:B------:R-:W-:Y:S02]  /*8b10*/  @P6 LOP3.LUT R9, R9, 0x4, RZ, 0xfc, !PT ;  /* 0x0000000409096812 */ /* 0x000fe400078efcff */
[----:B------:R-:W-:Y:S02]  /*8b20*/  PRMT R2, R25, 0x9910, RZ ;  /* 0x0000991019027816 */ /* 0x000fe400000000ff */
[----:B------:R-:W-:-:S02]  /*8b30*/  LOP3.LUT P6, RZ, R9, 0x80, RZ, 0xc0, !PT ;  /* 0x0000008009ff7812 */ /* 0x000fc400078cc0ff */
[----:B------:R-:W-:Y:S02]  /*8b40*/  LOP3.LUT R9, R9, 0xfffffff7, RZ, 0xc0, !PT ;  /* 0xfffffff709097812 */ /* 0x000fe400078ec0ff */
[----:B------:R-:W-:Y:S02]  /*8b50*/  ISETP.NE.OR P5, PT, R2, RZ, P5 ;  /* 0x000000ff0200720c */ /* 0x000fe40002fa5670 */
[----:B------:R-:W-:Y:S02]  /*8b60*/  PRMT R3, R24, 0x9910, RZ ;  /* 0x0000991018037816 */ /* 0x000fe400000000ff */
[----:B------:R-:W-:Y:S02]  /*8b70*/  @P0 LOP3.LUT R9, R9, 0x8, RZ, 0xfc, !PT ;  /* 0x0000000809090812 */ /* 0x000fe400078efcff */
[----:B------:R-:W-:Y:S02]  /*8b80*/  ISETP.NE.OR P3, PT, R3, RZ, P3 ;  /* 0x000000ff0300720c */ /* 0x000fe40001f65670 */
[----:B------:R-:W-:-:S02]  /*8b90*/  LOP3.LUT P0, RZ, R9, 0x100, RZ, 0xc0, !PT ;  /* 0x0000010009ff7812 */ /* 0x000fc4000780c0ff */
[----:B------:R-:W-:Y:S02]  /*8ba0*/  LOP3.LUT R9, R9, 0xffffffef, RZ, 0xc0, !PT ;  /* 0xffffffef09097812 */ /* 0x000fe400078ec0ff */
[----:B------:R-:W-:Y:S02]  /*8bb0*/  PRMT R4, R33, 0x9910, RZ ;  /* 0x0000991021047816 */ /* 0x000fe400000000ff */
[----:B------:R-:W-:Y:S02]  /*8bc0*/  @P5 LOP3.LUT R9, R9, 0x10, RZ, 0xfc, !PT ;  /* 0x0000001009095812 */ /* 0x000fe400078efcff */
[----:B------:R-:W-:Y:S02]  /*8bd0*/  PRMT R6, R31, 0x9910, RZ ;  /* 0x000099101f067816 */ /* 0x000fe400000000ff */
[C---:B------:R-:W-:Y:S02]  /*8be0*/  LOP3.LUT P5, RZ, R9.reuse, 0x200, RZ, 0xc0, !PT ;  /* 0x0000020009ff7812 */ /* 0x040fe400078ac0ff */
[----:B------:R-:W-:Y:S01]  /*8bf0*/  ISETP.NE.OR P4, PT, R4, RZ, P4 ;  /* 0x000000ff0400720c */ /* 0x000fe20002785670 */
[----:B------:R-:W-:Y:S01]  /*8c00*/  IMAD.MOV.U32 R2, RZ, RZ, R6 ;  /* 0x000000ffff027224 */ /* 0x000fe200078e0006 */
[----:B------:R-:W-:-:S02]  /*8c10*/  LOP3.LUT R9, R9, 0xffffffdf, RZ, 0xc0, !PT ;  /* 0xffffffdf09097812 */ /* 0x000fc400078ec0ff */
[----:B------:R-:W-:Y:S02]  /*8c20*/  PRMT R3, R20, 0x9910, RZ ;  /* 0x0000991014037816 */ /* 0x000fe400000000ff */
[----:B------:R-:W-:Y:S02]  /*8c30*/  @P3 LOP3.LUT R9, R9, 0x20, RZ, 0xfc, !PT ;  /* 0x0000002009093812 */ /* 0x000fe400078efcff */
[----:B------:R-:W-:Y:S01]  /*8c40*/  ISETP.NE.OR P6, PT, R2, RZ, P6 ;  /* 0x000000ff0200720c */ /* 0x000fe200037c5670 */
[----:B------:R-:W-:Y:S01]  /*8c50*/  IMAD.MOV.U32 R2, RZ, RZ, R3 ;  /* 0x000000ffff027224 */ /* 0x000fe200078e0003 */
[----:B------:R-:W-:Y:S02]  /*8c60*/  LOP3.LUT R9, R9, 0xffffffbf, RZ, 0xc0, !PT ;  /* 0xffffffbf09097812 */ /* 0x000fe400078ec0ff */
[----:B------:R-:W-:Y:S02]  /*8c70*/  PRMT R4, R21, 0x9910, RZ ;  /* 0x0000991015047816 */ /* 0x000fe400000000ff */
[----:B------:R-:W-:-:S02]  /*8c80*/  @P4 LOP3.LUT R9, R9, 0x40, RZ, 0xfc, !PT ;  /* 0x0000004009094812 */ /* 0x000fc400078efcff */
[----:B------:R-:W-:Y:S01]  /*8c90*/  ISETP.NE.OR P0, PT, R2, RZ, P0 ;  /* 0x000000ff0200720c */ /* 0x000fe20000705670 */
[----:B------:R-:W-:Y:S01]  /*8ca0*/  IMAD.MOV.U32 R3, RZ, RZ, R4 ;  /* 0x000000ffff037224 */ /* 0x000fe200078e0004 */
[----:B------:R-:W-:Y:S02]  /*8cb0*/  LOP3.LUT R9, R9, 0xffffff7f, RZ, 0xc0, !PT ;  /* 0xffffff7f09097812 */ /* 0x000fe400078ec0ff */
[----:B0-----:R-:W-:Y:S02]  /*8cc0*/  MOV R14, UR4 ;  /* 0x00000004000e7c02 */ /* 0x001fe40008000f00 */
[----:B------:R-:W-:Y:S02]  /*8cd0*/  @P6 LOP3.LUT R9, R9, 0x80, RZ, 0xfc, !PT ;  /* 0x0000008009096812 */ /* 0x000fe400078efcff */
[----:B------:R-:W-:Y:S01]  /*8ce0*/  ISETP.NE.OR P5, PT, R3, RZ, P5 ;  /* 0x000000ff0300720c */ /* 0x000fe20002fa5670 */
[----:B------:R-:W-:Y:S01]  /*8cf0*/  IMAD R15, R14, 0x4, R15 ;  /* 0x000000040e0f7824 */ /* 0x000fe200078e020f */
[----:B------:R-:W-:-:S02]  /*8d00*/  LOP3.LUT R9, R9, 0xfffffeff, RZ, 0xc0, !PT ;  /* 0xfffffeff09097812 */ /* 0x000fc400078ec0ff */
[----:B------:R-:W-:Y:S01]  /*8d10*/  PRMT R6, R40, 0x9910, RZ ;  /* 0x0000991028067816 */ /* 0x000fe200000000ff */
[----:B------:R-:W-:Y:S01]  /*8d20*/  IMAD R2, R14, 0x3, R15 ;  /* 0x000000030e027824 */ /* 0x000fe200078e020f */
[----:B------:R-:W-:Y:S02]  /*8d30*/  @P0 LOP3.LUT R9, R9, 0x100, RZ, 0xfc, !PT ;  /* 0x0000010009090812 */ /* 0x000fe400078efcff */
[----:B------:R-:W-:Y:S02]  /*8d40*/  ISETP.NE.AND P6, PT, R8, RZ, PT ;  /* 0x000000ff0800720c */ /* 0x000fe40003fc5270 */
[----:B------:R-:W-:Y:S02]  /*8d50*/  LOP3.LUT R9, R9, 0xfffffdff, RZ, 0xc0, !PT ;  /* 0xfffffdff09097812 */ /* 0x000fe400078ec0ff */
[----:B------:R-:W-:Y:S02]  /*8d60*/  MOV R4, R6 ;  /* 0x0000000600047202 */ /* 0x000fe40000000f00 */
[----:B------:R-:W-:-:S02]  /*8d70*/  @P5 LOP3.LUT R9, R9, 0x200, RZ, 0xfc, !PT ;  /* 0x0000020009095812 */ /* 0x000fc400078efcff */
[----:B------:R-:W-:Y:S02]  /*8d80*/  ISETP.GE.U32.AND P5, PT, R2, R13, PT ;  /* 0x0000000d0200720c */ /* 0x000fe40003fa6070 */
[----:B------:R-:W-:Y:S02]  /*8d90*/  ISETP.NE.OR P6, PT, R4, RZ, P6 ;  /* 0x000000ff0400720c */ /* 0x000fe400037c5670 */
[----:B------:R-:W-:Y:S02]  /*8da0*/  PRMT R8, R41, 0x9910, RZ ;  /* 0x0000991029087816 */ /* 0x000fe400000000ff */
[----:B------:R-:W-:Y:S02]  /*8db0*/  ISETP.NE.AND P0, PT, R7, RZ, PT ;  /* 0x000000ff0700720c */ /* 0x000fe40003f05270 */
[----:B------:R-:W-:Y:S01]  /*8dc0*/  LOP3.LUT R9, R9, 0xfffffbff, RZ, 0xc0, !PT ;  /* 0xfffffbff09097812 */ /* 0x000fe200078ec0ff */
[----:B------:R-:W-:Y:S01]  /*8dd0*/  IMAD.MOV.U32 R6, RZ, RZ, R8 ;  /* 0x000000ffff067224 */ /* 0x000fe200078e0008 */
[----:B------:R-:W-:-:S02]  /*8de0*/  ISETP.NE.AND P3, PT, R11, RZ, PT ;  /* 0x000000ff0b00720c */ /* 0x000fc40003f65270 */
[----:B------:R-:W-:Y:S02]  /*8df0*/  ISETP.NE.AND P4, PT, R10, RZ, PT ;  /* 0x000000ff0a00720c */ /* 0x000fe40003f85270 */
[----:B------:R-:W-:Y:S02]  /*8e00*/  ISETP.NE.OR P0, PT, R6, RZ, P0 ;  /* 0x000000ff0600720c */ /* 0x000fe40000705670 */
[----:B------:R-:W-:Y:S01]  /*8e10*/  @P6 LOP3.LUT R9, R9, 0x400, RZ, 0xfc, !PT ;  /* 0x0000040009096812 */ /* 0x000fe200078efcff */
[----:B------:R-:W-:Y:S10]  /*8e20*/  @!P5 BRA `(.L_x_2507) ;  /* 0xffffffb8004cd947 */ /* 0x000ff4000383ffff */
[----:B------:R-:W-:Y:S05]  /*8e30*/  BSYNC.RECONVERGENT B1 ;  /* 0x0000000000017941 */ /* 0x000fea0003800200 */
.L_x_2500:
[----:B------:R-:W-:Y:S02]  /*8e40*/  P2R R4, PR, RZ, 0x40 ;  /* 0x00000040ff047803 */ /* 0x000fe40000000000 */
[C---:B------:R-:W-:Y:S02]  /*8e50*/  LOP3.LUT P6, RZ, R9.reuse, 0x8, RZ, 0xc0, !PT ;  /* 0x0000000809ff7812 */ /* 0x040fe400078cc0ff */
[----:B------:R-:W-:Y:S02]  /*8e60*/  P2R R16, PR, RZ, 0x1 ;  /* 0x00000001ff107803 */ /* 0x000fe40000000000 */
        /* <DEDUP_REMOVED lines=10> */
[C---:B------:R-:W-:Y:S02]  /*8f10*/  LOP3.LUT P0, RZ, R9.reuse, 0x10, RZ, 0xc0, !PT ;  /* 0x0000001009ff7812 */ /* 0x040fe4000780c0ff */
[C---:B------:R-:W-:Y:S02]  /*8f20*/  LOP3.LUT P5, RZ, R9.reuse, 0x200, RZ, 0xc0, !PT ;  /* 0x0000020009ff7812 */ /* 0x040fe400078ac0ff */
[C---:B------:R-:W-:Y:S02]  /*8f30*/  LOP3.LUT P4, RZ, R9.reuse, 0x100, RZ, 0xc0, !PT ;  /* 0x0000010009ff7812 */ /* 0x040fe4000788c0ff */
[C---:B------:R-:W-:Y:S02]  /*8f40*/  LOP3.LUT P3, RZ, R9.reuse, 0x80, RZ, 0xc0, !PT ;  /* 0x0000008009ff7812 */ /* 0x040fe4000786c0ff */
[----:B------:R-:W-:-:S02]  /*8f50*/  LOP3.LUT P2, RZ, R9, 0x40, RZ, 0xc0, !PT ;  /* 0x0000004009ff7812 */ /* 0x000fc4000784c0ff */
[----:B------:R-:W-:Y:S02]  /*8f60*/  LOP3.LUT P1, RZ, R9, 0x20, RZ, 0xc0, !PT ;  /* 0x0000002009ff7812 */ /* 0x000fe4000782c0ff */
[----:B------:R-:W-:Y:S02]  /*8f70*/  SEL R9, RZ, 0x1, !P6 ;  /* 0x00000001ff097807 */ /* 0x000fe40007000000 */
[----:B------:R-:W-:Y:S02]  /*8f80*/  ISETP.NE.AND P6, PT, R0, RZ, PT ;  /* 0x000000ff0000720c */ /* 0x000fe40003fc5270 */
[----:B------:R-:W-:Y:S02]  /*8f90*/  SEL R0, RZ, 0x1, !P3 ;  /* 0x00000001ff007807 */ /* 0x000fe40005800000 */
[----:B------:R-:W-:Y:S02]  /*8fa0*/  SEL R6, RZ, 0x1, !P6 ;  /* 0x00000001ff067807 */ /* 0x000fe40007000000 */
[----:B------:R-:W-:-:S02]  /*8fb0*/  ISETP.NE.AND P6, PT, R2, RZ, PT ;  /* 0x000000ff0200720c */ /* 0x000fc40003fc5270 */
[----:B------:R-:W-:Y:S02]  /*8fc0*/  SEL R2, RZ, 0x1, !P2 ;  /* 0x00000001ff027807 */ /* 0x000fe40005000000 */
[----:B------:R-:W-:Y:S02]  /*8fd0*/  SEL R7, RZ, 0x1, !P6 ;  /* 0x00000001ff077807 */ /* 0x000fe40007000000 */
[----:B------:R-:W-:Y:S02]  /*8fe0*/  ISETP.NE.AND P6, PT, R3, RZ, PT ;  /* 0x000000ff0300720c */ /* 0x000fe40003fc5270 */
[----:B------:R-:W-:Y:S02]  /*8ff0*/  SEL R3, RZ, 0x1, !P1 ;  /* 0x00000001ff037807 */ /* 0x000fe40004800000 */
[----:B------:R-:W-:Y:S02]  /*9000*/  SEL R5, RZ, 0x1, !P6 ;  /* 0x00000001ff057807 */ /* 0x000fe40007000000 */
[----:B------:R-:W-:-:S02]  /*9010*/  ISETP.NE.AND P6, PT, R4, RZ, PT ;  /* 0x000000ff0400720c */ /* 0x000fc40003fc5270 */
[----:B------:R-:W-:Y:S02]  /*9020*/  SEL R4, RZ, 0x1, !P0 ;  /* 0x00000001ff047807 */ /* 0x000fe40004000000 */
[----:B------:R-:W-:Y:S02]  /*9030*/  ISETP.NE.AND P0, PT, R16, RZ, PT ;  /* 0x000000ff1000720c */ /* 0x000fe40003f05270 */
[----:B------:R-:W-:Y:S02]  /*9040*/  SEL R19, RZ, 0x1, !P4 ;  /* 0x00000001ff137807 */ /* 0x000fe40006000000 */
[----:B------:R-:W-:Y:S02]  /*9050*/  SEL R18, RZ, 0x1, !P5 ;  /* 0x00000001ff127807 */ /* 0x000fe40006800000 */
[----:B------:R-:W-:Y:S02]  /*9060*/  SEL R17, RZ, 0x1, !P6 ;  /* 0x00000001ff117807 */ /* 0x000fe40007000000 */
[----:B------:R-:W-:-:S07]  /*9070*/  SEL R16, RZ, 0x1, !P0 ;  /* 0x00000001ff107807 */ /* 0x000fce0004000000 */
.L_x_2499:
[----:B------:R-:W-:Y:S05]  /*9080*/  BSYNC.RECONVERGENT B0 ;  /* 0x0000000000007941 */ /* 0x000fea0003800200 */
.L_x_2498:
        /* <DEDUP_REMOVED lines=284> */
.L_x_2511:
[----:B------:R-:W-:Y:S02]  /*a250*/  SHF.R.U32.HI R22, RZ, 0x3, R30 ;  /* 0x00000003ff167819 */ /* 0x000fe4000001161e */
[----:B------:R-:W-:-:S07]  /*a260*/  MOV R23, RZ ;  /* 0x000000ff00177202 */ /* 0x000fce0000000f00 */
.L_x_2510:
        /* <DEDUP_REMOVED lines=288> */
.L_x_2513:
[----:B------:R-:W-:Y:S01]  /*b470*/  SHF.R.U32.HI R26, RZ, 0x3, R36 ;  /* 0x00000003ff1a7819 */ /* 0x000fe20000011624 */
[----:B------:R-:W-:-:S07]  /*b480*/  IMAD.MOV.U32 R27, RZ, RZ, RZ ;  /* 0x000000ffff1b7224 */ /* 0x000fce00078e00ff */
.L_x_2512:
        /* <DEDUP_REMOVED lines=285> */
.L_x_2515:
[----:B------:R-:W-:Y:S01]  /*c660*/  SHF.R.U32.HI R24, RZ, 0x3, R31 ;  /* 0x00000003ff187819 */ /* 0x000fe2000001161f */
[----:B------:R-:W-:-:S07]  /*c670*/  IMAD.MOV.U32 R25, RZ, RZ, RZ ;  /* 0x000000ffff197224 */ /* 0x000fce00078e00ff */
.L_x_2514:
        /* <DEDUP_REMOVED lines=285> */
.L_x_2517:
[----:B------:R-:W-:Y:S01]  /*d850*/  SHF.R.U32.HI R20, RZ, 0x3, R35 ;  /* 0x00000003ff147819 */ /* 0x000fe20000011623 */
[----:B------:R-:W-:-:S07]  /*d860*/  IMAD.MOV.U32 R21, RZ, RZ, RZ ;  /* 0x000000ffff157224 */ /* 0x000fce00078e00ff */
.L_x_2516:
[----:B------:R-:W-:-:S04]  /*d870*/  LEA R22, P0, R20, R32, 0x3 ;  /* 0x0000002014167211 */ /* 0x000fc800078018ff */
[----:B------:R-:W-:-:S06]  /*d880*/  LEA.HI.X R23, R20, R30, R21, 0x3, P0 ;  /* 0x0000001e14177211 */ /* 0x000fcc00000f1c15 */
[----:B------:R-:W2:Y:S02]  /*d890*/  LDG.E.64 R22, desc[UR36][R22.64] ;  /* 0x0000002416167981 */ /* 0x000ea4000c1e1b00 */
[C---:B--2---:R-:W-:Y:S02]  /*d8a0*/  PRMT R20, R22.reuse, 0x7610, R20 ;  /* 0x0000761016147816 */ /* 0x044fe40000000014 */
[----:B------:R-:W-:Y:S02]  /*d8b0*/  PRMT R21, R22, 0x7632, R21 ;  /* 0x0000763216157816 */ /* 0x000fe40000000015 */
[C---:B------:R-:W-:Y:S02]  /*d8c0*/  PRMT R40, R23.reuse, 0x7610, R40 ;  /* 0x0000761017287816 */ /* 0x040fe40000000028 */
[----:B------:R-:W-:-:S07]  /*d8d0*/  PRMT R41, R23, 0x7632, R41 ;  /* 0x0000763217297816 */ /* 0x000fce0000000029 */
.L_x_2509:
[----:B------:R-:W-:Y:S05]  /*d8e0*/  BSYNC.RECONVERGENT B0 ;  /* 0x0000000000007941 */ /* 0x000fea0003800200 */
.L_x_2508:
[----:B------:R-:W-:Y:S01]  /*d8f0*/  ISETP.GE.U32.AND P0, PT, R15, R13, PT ;  /* 0x0000000d0f00720c */ /* 0x000fe20003f06070 */
[----:B------:R-:W-:-:S12]  /*d900*/  BSSY.RECONVERGENT B0, `(.L_x_2518) ;  /* 0x000004f000007945 */ /* 0x000fd80003800200 */
[----:B------:R-:W-:Y:S05]  /*d910*/  @P0 BRA `(.L_x_2519) ;  /* 0x0000000400340947 */ /* 0x000fea0003800000 */
[----:B------:R-:W-:Y:S01]  /*d920*/  LOP3.LUT R29, R29, 0xff, R12, 0xf8, !PT ;  /* 0x000000ff1d1d7812 */ /* 0x000fe200078ef80c */
[----:B------:R-:W-:Y:S01]  /*d930*/  IMAD.IADD R15, R15, 0x1, R14 ;  /* 0x000000010f0f7824 */ /* 0x000fe200078e020e */
[----:B------:R-:W-:Y:S02]  /*d940*/  LOP3.LUT R28, R28, 0xff, R11, 0xf8, !PT ;  /* 0x000000ff1c1c7812 */ /* 0x000fe400078ef80b */
[----:B------:R-:W-:Y:S02]  /*d950*/  PRMT R29, R29, 0x9910, RZ ;  /* 0x000099101d1d7816 */ /* 0x000fe400000000ff */
[----:B------:R-:W-:Y:S02]  /*d960*/  LOP3.LUT R39, R39, 0xff, R8, 0xf8, !PT ;  /* 0x000000ff27277812 */ /* 0x000fe400078ef808 */
[----:B------:R-:W-:Y:S01]  /*d970*/  ISETP.GE.U32.AND P4, PT, R15, R13, PT ;  /* 0x0000000d0f00720c */ /* 0x000fe20003f86070 */
[----:B------:R-:W-:Y:S01]  /*d980*/  IMAD.MOV.U32 R8, RZ, RZ, R29 ;  /* 0x000000ffff087224 */ /* 0x000fe200078e001d */
        /* <DEDUP_REMOVED lines=70> */
.L_x_2519:
[----:B------:R-:W-:Y:S05]  /*ddf0*/  BSYNC.RECONVERGENT B0 ;  /* 0x0000000000007941 */ /* 0x000fea0003800200 */
.L_x_2518:
        /* <DEDUP_REMOVED lines=8> */
.L_x_2479:
[----:B------:R-:W-:Y:S02]  /*de80*/  SEL R16, RZ, 0x1, !P3 ;  /* 0x00000001ff107807 */ /* 0x000fe40005800000 */
[----:B------:R-:W-:Y:S02]  /*de90*/  SEL R19, RZ, 0x1, !P2 ;  /* 0x00000001ff137807 */ /* 0x000fe40005000000 */
[----:B------:R-:W-:Y:S02]  /*dea0*/  SEL R22, RZ, 0x1, !P1 ;  /* 0x00000001ff167807 */ /* 0x000fe40004800000 */
[----:B------:R-:W-:-:S07]  /*deb0*/  SEL R25, RZ, 0x1, !P0 ;  /* 0x00000001ff197807 */ /* 0x000fce0004000000 */
.L_x_2466:
[----:B------:R-:W-:Y:S05]  /*dec0*/  BSYNC.RECONVERGENT B6 ;  /* 0x0000000000067941 */ /* 0x000fea0003800200 */
.L_x_2465:
        /* <DEDUP_REMOVED lines=24> */
.L_x_2523:
        /* <DEDUP_REMOVED lines=28> */
.L_x_2522:
[----:B------:R-:W-:Y:S05]  /*e210*/  BSYNC.RECONVERGENT B0 ;  /* 0x0000000000007941 */ /* 0x000fea0003800200 */
.L_x_2521:
[----:B------:R-:W-:Y:S01]  /*e220*/  IMAD.MOV.U32 R4, RZ, RZ, R13 ;  /* 0x000000ffff047224 */ /* 0x000fe200078e000d */
[----:B------:R-:W-:Y:S06]  /*e230*/  @P4 BRA `(.L_x_2523) ;  /* 0xfffffffc00844947 */ /* 0x000fec000383ffff */
.L_x_2520:
        /* <DEDUP_REMOVED lines=25> */
.L_x_2528:
        /* <DEDUP_REMOVED lines=27> */
.L_x_2527:
[----:B------:R-:W-:Y:S05]  /*e580*/  BSYNC.RECONVERGENT B0 ;  /* 0x0000000000007941 */ /* 0x000fea0003800200 */
.L_x_2526:
[----:B0-----:R-:W-:Y:S01]  /*e590*/  IMAD.MOV.U32 R4, RZ, RZ, R10 ;  /* 0x000000ffff047224 */ /* 0x001fe200078e000a */
[----:B------:R-:W-:Y:S06]  /*e5a0*/  @P4 BRA `(.L_x_2528) ;  /* 0xfffffffc00884947 */ /* 0x000fec000383ffff */
.L_x_2525:
[----:B------:R-:W-:Y:S01]  /*e5b0*/  ISETP.GE.U32.AND P0, PT, R2, 0x2, PT ;  /* 0x000000020200780c */ /* 0x000fe20003f06070 */
[----:B------:R-:W-:Y:S05]  /*e5c0*/  WARPSYNC.ALL ;  /* 0x0000000000007948 */ /* 0x000fea0003800000 */
[----:B------:R-:W-:Y:S07]  /*e5d0*/  BAR.SYNC.DEFER_BLOCKING 0x0 ;  /* 0x0000000000007b1d */ /* 0x000fee0000010000 */
[----:B------:R-:W-:Y:S05]  /*e5e0*/  @!P0 BRA `(.L_x_2524) ;  /* 0x0000000000748947 */ /* 0x000fea0003800000 */
[----:B0-----:R-:W-:-:S07]  /*e5f0*/  HFMA2 R3, -RZ, RZ, 0, 5.9604644775390625e-08 ;  /* 0x00000001ff037431 */ /* 0x001fce00000001ff */
.L_x_2529:
        /* <DEDUP_REMOVED lines=28> */
.L_x_2524:
        /* <DEDUP_REMOVED lines=288> */
.L_x_2530:
        /* <DEDUP_REMOVED lines=276> */
.L_x_2531:
        /* <DEDUP_REMOVED lines=276> */
.L_x_2532:
        /* <DEDUP_REMOVED lines=276> */
.L_x_2533:
        /* <DEDUP_REMOVED lines=286> */
.L_x_2535:
        /* <DEDUP_REMOVED lines=276> */
.L_x_2536:
        /* <DEDUP_REMOVED lines=276> */
.L_x_2537:
        /* <DEDUP_REMOVED lines=276> */
.L_x_2538:
        /* <DEDUP_REMOVED lines=27> */
.L_x_2540:
[----:B------:R-:W-:Y:S05]  /*174d0*/  BSYNC.RECONVERGENT B0 ;  /* 0x0000000000007941 */ /* 0x000fea0003800200 */
.L_x_2539:
        /* <DEDUP_REMOVED lines=35> */
.L_x_2542:
[----:B------:R-:W-:Y:S05]  /*17710*/  BSYNC.RECONVERGENT B0 ;  /* 0x0000000000007941 */ /* 0x000fea0003800200 */
.L_x_2541:
        /* <DEDUP_REMOVED lines=41> */
.L_x_2547:
        /* <DEDUP_REMOVED lines=15> */
.L_x_2546:
[----:B------:R-:W-:Y:S02]  /*17aa0*/  SEL R25, RZ, 0x1, !P1 ;  /* 0x00000001ff197807 */ /* 0x000fe40004800000 */
[----:B------:R-:W-:Y:S02]  /*17ab0*/  SEL R22, RZ, 0x1, !P2 ;  /* 0x00000001ff167807 */ /* 0x000fe40005000000 */
[----:B------:R-:W-:Y:S02]  /*17ac0*/  SEL R19, RZ, 0x1, !P3 ;  /* 0x00000001ff137807 */ /* 0x000fe40005800000 */
[----:B------:R-:W-:Y:S01]  /*17ad0*/  SEL R16, RZ, 0x1, !P4 ;  /* 0x00000001ff107807 */ /* 0x000fe20006000000 */
[----:B------:R-:W-:Y:S06]  /*17ae0*/  BRA `(.L_x_2545) ;  /* 0x0000000000947947 */ /* 0x000fec0003800000 */
.L_x_2544:
        /* <DEDUP_REMOVED lines=18> */
.L_x_2549:
        /* <DEDUP_REMOVED lines=15> */
.L_x_2548:
[----:B------:R-:W-:Y:S02]  /*17d00*/  SEL R25, RZ, 0x1, !P1 ;  /* 0x00000001ff197807 */ /* 0x000fe40004800000 */
[----:B------:R-:W-:Y:S02]  /*17d10*/  SEL R22, RZ, 0x1, !P2 ;  /* 0x00000001ff167807 */ /* 0x000fe40005000000 */
[----:B------:R-:W-:Y:S02]  /*17d20*/  SEL R19, RZ, 0x1, !P3 ;  /* 0x00000001ff137807 */ /* 0x000fe40005800000 */
[----:B------:R-:W-:-:S07]  /*17d30*/  SEL R16, RZ, 0x1, !P4 ;  /* 0x00000001ff107807 */ /* 0x000fce0006000000 */
.L_x_2545:
[----:B------:R-:W-:Y:S05]  /*17d40*/  BSYNC.RECONVERGENT B0 ;  /* 0x0000000000007941 */ /* 0x000fea0003800200 */
.L_x_2543:
        /* <DEDUP_REMOVED lines=17> */
.L_x_2553:
        /* <DEDUP_REMOVED lines=26> */
.L_x_2552:
[----:B------:R-:W-:Y:S05]  /*18000*/  BSYNC.RECONVERGENT B0 ;  /* 0x0000000000007941 */ /* 0x000fea0003800200 */
.L_x_2551:
[----:B------:R-:W-:-:S03]  /*18010*/  UISETP.GT.U32.AND UP0, UPT, UR4, 0x3, UPT ;  /* 0x000000030400788c */ /* 0x000fc6000bf04070 */
[----:B------:R-:W-:-:S06]  /*18020*/  UMOV UR4, UR7 ;  /* 0x0000000700047c82 */ /* 0x000fcc0008000000 */
[----:B------:R-:W-:Y:S05]  /*18030*/  BRA.U UP0, `(.L_x_2553) ;  /* 0xfffffffd00887547 */ /* 0x000fea000b83ffff */
.L_x_2550:
        /* <DEDUP_REMOVED lines=18> */
.L_x_2558:
        /* <DEDUP_REMOVED lines=26> */
.L_x_2557:
[----:B------:R-:W-:Y:S05]  /*18300*/  BSYNC.RECONVERGENT B0 ;  /* 0x0000000000007941 */ /* 0x000fea0003800200 */
.L_x_2556:
[----:B------:R-:W-:Y:S01]  /*18310*/  MOV R0, R10 ;  /* 0x0000000a00007202 */ /* 0x000fe20000000f00 */
[----:B------:R-:W-:Y:S06]  /*18320*/  @P5 BRA `(.L_x_2558) ;  /* 0xfffffffc008c5947 */ /* 0x000fec000383ffff */
.L_x_2555:
[----:B------:R-:W-:Y:S01]  /*18330*/  BAR.SYNC.DEFER_BLOCKING 0x0 ;  /* 0x0000000000007b1d */ /* 0x000fe20000010000 */
[----:B------:R-:W-:-:S09]  /*18340*/  UISETP.GE.U32.AND UP0, UPT, UR4, 0x2, UPT ;  /* 0x000000020400788c */ /* 0x000fd2000bf06070 */
[----:B------:R-:W-:Y:S05]  /*18350*/  BRA.U !UP0, `(.L_x_2554) ;  /* 0x0000000108787547 */ /* 0x000fea000b800000 */
[----:B------:R-:W-:-:S07]  /*18360*/  IMAD.MOV.U32 R0, RZ, RZ, 0x1 ;  /* 0x00000001ff007424 */ /* 0x000fce00078e00ff */
.L_x_2559:
        /* <DEDUP_REMOVED lines=29> */
.L_x_2554:
        /* <DEDUP_REMOVED lines=48> */
.L_x_2561:
        /* <DEDUP_REMOVED lines=19> */
.L_x_2562:
        /* <DEDUP_REMOVED lines=25> */
.L_x_2563:
        /* <DEDUP_REMOVED lines=25> */
.L_x_2564:
        /* <DEDUP_REMOVED lines=25> */
.L_x_2565:
[----:B------:R-:W0:Y:S01]  /*18e20*/  LDCU.64 UR4, c[0x0][0x758] ;  /* 0x0000eb00ff0477ac */ /* 0x000e220008000a00 */
[----:B------:R-:W-:-:S04]  /*18e30*/  LOP3.LUT P1, RZ, R16, 0xff, RZ, 0xc0, !PT ;  /* 0x000000ff10ff7812 */ /* 0x000fc8000782c0ff */
[----:B------:R-:W-:Y:S02]  /*18e40*/  SEL R5, RZ, 0x1, !P1 ;  /* 0x00000001ff057807 */ /* 0x000fe40004800000 */
[----:B0-----:R-:W-:-:S04]  /*18e50*/  IADD3 R2, P0, PT, R17, UR4, RZ ;  /* 0x0000000411027c10 */ /* 0x001fc8000ff1e0ff */
[----:B------:R-:W-:-:S05]  /*18e60*/  IADD3.X R3, PT, PT, RZ, UR5, RZ, P0, !PT ;  /* 0x00000005ff037c10 */ /* 0x000fca00087fe4ff */
[----:B------:R-:W-:Y:S01]  /*18e70*/  STG.E.U8 desc[UR36][R2.64], R5 ;  /* 0x0000000502007986 */ /* 0x000fe2000c101124 */
[----:B------:R-:W-:Y:S05]  /*18e80*/  EXIT ;  /* 0x000000000000794d */ /* 0x000fea0003800000 */
.L_x_2560:
        /* <DEDUP_REMOVED lines=17> */
.L_x_2566:
        /* <DEDUP_REMOVED lines=20> */
.L_x_2568:
        /* <DEDUP_REMOVED lines=25> */
.L_x_2569:
        /* <DEDUP_REMOVED lines=25> */
.L_x_2570:
        /* <DEDUP_REMOVED lines=25> */
.L_x_2571:
[----:B------:R-:W2:Y:S01]  /*19590*/  LDCU.64 UR4, c[0x0][0x758] ;  /* 0x0000eb00ff0477ac */ /* 0x000ea20008000a00 */
[----:B------:R-:W-:-:S04]  /*195a0*/  LOP3.LUT P0, RZ, R16, 0xff, RZ, 0xc0, !PT ;  /* 0x000000ff10ff7812 */ /* 0x000fc8000780c0ff */
[----:B------:R-:W-:Y:S02]  /*195b0*/  SEL R5, RZ, 0x1, !P0 ;  /* 0x00000001ff057807 */ /* 0x000fe40004000000 */
[----:B--2---:R-:W-:-:S05]  /*195c0*/  IADD3 R2, P1, PT, R17, UR4, RZ ;  /* 0x0000000411027c10 */ /* 0x004fca000ff3e0ff */
[----:B------:R-:W-:-:S05]  /*195d0*/  IMAD.X R3, RZ, RZ, UR5, P1 ;  /* 0x00000005ff037e24 */ /* 0x000fca00088e06ff */
[----:B------:R-:W-:Y:S01]  /*195e0*/  STG.E.U8 desc[UR36][R2.64], R5 ;  /* 0x0000000502007986 */ /* 0x000fe2000c101124 */
[----:B------:R-:W-:Y:S05]  /*195f0*/  EXIT ;  /* 0x000000000000794d */ /* 0x000fea0003800000 */
.L_x_2567:
[----:B------:R-:W-:Y:S04]  /*19600*/  STG.E.U8 desc[UR36][R2.64], R25 ;  /* 0x0000001902007986 */ /* 0x000fe8000c101124 */
[----:B------:R-:W-:Y:S04]  /*19610*/  STG.E.U8 desc[UR36][R2.64+0x1], R22 ;  /* 0x0000011602007986 */ /* 0x000fe8000c101124 */
[----:B------:R-:W-:Y:S04]  /*19620*/  STG.E.U8 desc[UR36][R2.64+0x2], R19 ;  /* 0x0000021302007986 */ /* 0x000fe8000c101124 */
[----:B------:R-:W-:Y:S01]  /*19630*/  STG.E.U8 desc[UR36][R2.64+0x3], R16 ;  /* 0x0000031002007986 */ /* 0x000fe2000c101124 */
[----:B------:R-:W-:Y:S05]  /*19640*/  EXIT ;  /* 0x000000000000794d */ /* 0x000fea0003800000 */
.L_x_2534:
        /* <DEDUP_REMOVED lines=57> */
.L_x_2573:
        /* <DEDUP_REMOVED lines=19> */
.L_x_2574:
        /* <DEDUP_REMOVED lines=25> */
.L_x_2575:
        /* <DEDUP_REMOVED lines=25> */
.L_x_2576:
        /* <DEDUP_REMOVED lines=25> */
.L_x_2577:
[----:B------:R-:W0:Y:S01]  /*19fc0*/  LDCU.64 UR4, c[0x0][0x758] ;  /* 0x0000eb00ff0477ac */ /* 0x000e220008000a00 */
[----:B------:R-:W-:-:S04]  /*19fd0*/  LOP3.LUT P1, RZ, R16, 0xff, RZ, 0xc0, !PT ;  /* 0x000000ff10ff7812 */ /* 0x000fc8000782c0ff */
[----:B------:R-:W-:Y:S02]  /*19fe0*/  SEL R5, RZ, 0x1, !P1 ;  /* 0x00000001ff057807 */ /* 0x000fe40004800000 */
[----:B0-----:R-:W-:-:S04]  /*19ff0*/  IADD3 R2, P0, PT, R17, UR4, RZ ;  /* 0x0000000411027c10 */ /* 0x001fc8000ff1e0ff */
[----:B------:R-:W-:-:S05]  /*1a000*/  IADD3.X R3, PT, PT, RZ, UR5, RZ, P0, !PT ;  /* 0x00000005ff037c10 */ /* 0x000fca00087fe4ff */
[----:B------:R-:W-:Y:S01]  /*1a010*/  STG.E.U8 desc[UR36][R2.64], R5 ;  /* 0x0000000502007986 */ /* 0x000fe2000c101124 */
[----:B------:R-:W-:Y:S05]  /*1a020*/  EXIT ;  /* 0x000000000000794d */ /* 0x000fea0003800000 */
.L_x_2572:
        /* <DEDUP_REMOVED lines=17> */
.L_x_2578:
        /* <DEDUP_REMOVED lines=20> */
.L_x_2580:
        /* <DEDUP_REMOVED lines=25> */
.L_x_2581:
        /* <DEDUP_REMOVED lines=25> */
.L_x_2582:
        /* <DEDUP_REMOVED lines=25> */
.L_x_2583:
[----:B------:R-:W0:Y:S01]  /*1a730*/  LDCU.64 UR4, c[0x0][0x758] ;  /* 0x0000eb00ff0477ac */ /* 0x000e220008000a00 */
[----:B------:R-:W-:-:S04]  /*1a740*/  LOP3.LUT P0, RZ, R16, 0xff, RZ, 0xc0, !PT ;  /* 0x000000ff10ff7812 */ /* 0x000fc8000780c0ff */
[----:B------:R-:W-:Y:S02]  /*1a750*/  SEL R5, RZ, 0x1, !P0 ;  /* 0x00000001ff057807 */ /* 0x000fe40004000000 */
[----:B0-----:R-:W-:-:S05]  /*1a760*/  IADD3 R2, P1, PT, R17, UR4, RZ ;  /* 0x0000000411027c10 */ /* 0x001fca000ff3e0ff */
[----:B------:R-:W-:-:S05]  /*1a770*/  IMAD.X R3, RZ, RZ, UR5, P1 ;  /* 0x00000005ff037e24 */ /* 0x000fca00088e06ff */
[----:B------:R-:W-:Y:S01]  /*1a780*/  STG.E.U8 desc[UR36][R2.64], R5 ;  /* 0x0000000502007986 */ /* 0x000fe2000c101124 */
[----:B------:R-:W-:Y:S05]  /*1a790*/  EXIT ;  /* 0x000000000000794d */ /* 0x000fea0003800000 */
.L_x_2579:
[----:B------:R-:W-:Y:S04]  /*1a7a0*/  STG.E.U8 desc[UR36][R2.64], R25 ;  /* 0x0000001902007986 */ /* 0x000fe8000c101124 */
[----:B------:R-:W-:Y:S04]  /*1a7b0*/  STG.E.U8 desc[UR36][R2.64+0x1], R22 ;  /* 0x0000011602007986 */ /* 0x000fe8000c101124 */
[----:B------:R-:W-:Y:S04]  /*1a7c0*/  STG.E.U8 desc[UR36][R2.64+0x2], R19 ;  /* 0x0000021302007986 */ /* 0x000fe8000c101124 */
[----:B------:R-:W-:Y:S01]  /*1a7d0*/  STG.E.U8 desc[UR36][R2.64+0x3], R16 ;  /* 0x0000031002007986 */ /* 0x000fe2000c101124 */
[----:B------:R-:W-:Y:S05]  /*1a7e0*/  EXIT ;  /* 0x000000000000794d */ /* 0x000fea0003800000 */
.L_x_2584:
        /* <DEDUP_REMOVED lines=9> */
.L_x_7769:


//--------------------- .text._ZN2at6native13reduce_kernelILi512ELi1ENS0_8ReduceOpIlNS0_14func_wrapper_tIbZZZNS0_14or_kernel_cudaERNS_14TensorIteratorEENKUlvE_clEvENKUlvE2_clEvEUlblE_EEjbLi4ELi4EEEEEvT1_ --------------------------
	.section	.text._ZN2at6native13reduce_kernelILi512ELi1ENS0_8ReduceOpIlNS0_14func_wrapper_tIbZZZNS0_14or_kernel_cudaERNS_14TensorIteratorEENKUlvE_clEvENKUlvE2_clEvEUlblE_EEjbLi4ELi4EEEEEvT1_,"ax",@progbits
	.align	128
        .global         _ZN2at6native13reduce_kernelILi512ELi1ENS0_8ReduceOpIlNS0_14func_wrapper_tIbZZZNS0_14or_kernel_cudaERNS_14TensorIteratorEENKUlvE_clEvENKUlvE2_clEvEUlblE_EEjbLi4ELi4EEEEEvT1_
        .type           _ZN2at6native13reduce_kernelILi512ELi1ENS0_8ReduceOpIlNS0_14func_wrapper_tIbZZZNS0_14or_kernel_cudaERNS_14TensorIteratorEENKUlvE_clEvENKUlvE2_clEvEUlblE_EEjbLi4ELi4EEEEEvT1_,@function
        .size           _ZN2at6native13reduce_kernelILi512ELi1ENS0_8ReduceOpIlNS0_14func_wrapper_tIbZZZNS0_14or_kernel_cudaERNS_14TensorIteratorEENKUlvE_clEvENKUlvE2_clEvEUlblE_EEjbLi4ELi4EEEEEvT1_,(.L_x_7770 - _ZN2at6native13reduce_kernelILi512ELi1ENS0_8ReduceOpIlNS0_14func_wrapper_tIbZZZNS0_14or_kernel_cudaERNS_14TensorIteratorEENKUlvE_clEvENKUlvE2_clEvEUlblE_EEjbLi4ELi4EEEEEvT1_)
        .other          _ZN2at6native13reduce_kernelILi512ELi1ENS0_8ReduceOpIlNS0_14func_wrapper_tIbZZZNS0_14or_kernel_cudaERNS_14TensorIteratorEENKUlvE_clEvENKUlvE2_clEvEUlblE_EEjbLi4ELi4EEEEEvT1_,@"STO_CUDA_ENTRY STV_DEFAULT"
_ZN2at6native13reduce_kernelILi512ELi1ENS0_8ReduceOpIlNS0_14func_wrapper_tIbZZZNS0_14or_kernel_cudaERNS_14TensorIteratorEENKUlvE_clEvENKUlvE2_clEvEUlblE_EEjbLi4ELi4EEEEEvT1_:
.text._ZN2at6native13reduce_kernelILi512ELi1ENS0_8ReduceOpIlNS0_14func_wrapper_tIbZZZNS0_14or_kernel_cudaERNS_14TensorIteratorEENKUlvE_clEvENKUlvE2_clEvEUlblE_EEjbLi4ELi4EEEEEvT1_:
        /* <DEDUP_REMOVED lines=295> */
.L_x_2585:
        /* <DEDUP_REMOVED lines=41> */
[----:B------:R-:W-:Y:S02]  /*1500*/  PRMT R4, R6, 0x9910, RZ ;  /* 0x0000991006047816 */ /* 0x000fe400000000ff */
[----:B--2---:R-:W-:-:S04]  /*1510*/  ISETP.NE.U32.AND P0, PT, R12, RZ, PT ;  /* 0x000000ff0c00720c */ /* 0x004fc80003f05070 */
[----:B------:R-:W-:-:S04]  /*1520*/  ISETP.NE.AND.EX P0, PT, R13, RZ, PT, P0 ;  /* 0x000000ff0d00720c */ /* 0x000fc80003f05300 */
[----:B------:R-:W-:-:S04]  /*1530*/  ISETP.NE.OR P0, PT, R4, RZ, P0 ;  /* 0x000000ff0400720c */ /* 0x000fc80000705670 */
[----:B------:R-:W-:-:S09]  /*1540*/  SEL R9, RZ, 0x1, !P0 ;  /* 0x00000001ff097807 */ /* 0x000fd20004000000 */
.L_x_2592:
[----:B------:R-:W-:Y:S05]  /*1550*/  BSYNC.RECONVERGENT B2 ;  /* 0x0000000000027941 */ /* 0x000fea0003800200 */
.L_x_2591:
[----:B------:R-:W-:Y:S02]  /*1560*/  IADD3 R2, P0, PT, R2, 0x20, RZ ;  /* 0x0000002002027810 */ /* 0x000fe40007f1e0ff */
[----:B------:R-:W-:-:S03]  /*1570*/  IADD3 R4, PT, PT, R15, -0x4, R8 ;  /* 0xfffffffc0f047810 */ /* 0x000fc60007ffe008 */
[----:B------:R-:W-:-:S08]  /*1580*/  IMAD.X R3, RZ, RZ, R3, P0 ;  /* 0x000000ffff037224 */ /* 0x000fd000000e0603 */
.L_x_2590:
[----:B------:R-:W-:Y:S05]  /*1590*/  BSYNC.RECONVERGENT B1 ;  /* 0x0000000000017941 */ /* 0x000fea0003800200 */
.L_x_2589:
        /* <DEDUP_REMOVED lines=12> */
.L_x_2596:
[C---:B------:R-:W-:Y:S01]  /*1660*/  IMAD.WIDE.U32 R12, R5.reuse, 0x20, R2 ;  /* 0x00000020050c7825 */ /* 0x040fe200078e0002 */
[----:B------:R-:W0:Y:S05]  /*1670*/  LDCU UR4, c[0x0][0x390] ;  /* 0x00007200ff0477ac */ /* 0x000e2a0008000800 */
[----:B------:R-:W2:Y:S01]  /*1680*/  LDG.E.ENL2.256 R16, R12, desc[UR36][R12.64] ;  /* 0xfe0000240c0c797e */ /* 0x000ea20008121910 */
[----:B0-----:R-:W-:-:S04]  /*1690*/  IADD3 R5, PT, PT, R5, UR4, RZ ;  /* 0x0000000405057c10 */ /* 0x001fc8000fffe0ff */
[----:B------:R-:W-:Y:S02]  /*16a0*/  LEA R9, R5, 0x3, 0x2 ;  /* 0x0000000305097811 */ /* 0x000fe400078e10ff */
[----:B--2---:R-:W-:Y:S02]  /*16b0*/  ISETP.NE.U32.AND P6, PT, R14, RZ, PT ;  /* 0x000000ff0e00720c */ /* 0x004fe40003fc5070 */
[----:B------:R-:W-:Y:S02]  /*16c0*/  ISETP.NE.U32.AND P4, PT, R12, RZ, PT ;  /* 0x000000ff0c00720c */ /* 0x000fe40003f85070 */
[----:B------:R-:W-:Y:S02]  /*16d0*/  ISETP.NE.OR.EX P2, PT, R15, RZ, P2, P6 ;  /* 0x000000ff0f00720c */ /* 0x000fe40001745760 */
[----:B------:R-:W-:Y:S02]  /*16e0*/  ISETP.GE.U32.AND P6, PT, R9, R4, PT ;  /* 0x000000040900720c */ /* 0x000fe40003fc6070 */
[----:B------:R-:W-:-:S02]  /*16f0*/  ISETP.NE.OR.EX P3, PT, R13, RZ, P3, P4 ;  /* 0x000000ff0d00720c */ /* 0x000fc40001f65740 */
[----:B------:R-:W-:Y:S02]  /*1700*/  ISETP.NE.U32.AND P5, PT, R16, RZ, PT ;  /* 0x000000ff1000720c */ /* 0x000fe40003fa5070 */
[----:B------:R-:W-:Y:S02]  /*1710*/  ISETP.NE.U32.AND P4, PT, R18, RZ, PT ;  /* 0x000000ff1200720c */ /* 0x000fe40003f85070 */
[----:B------:R-:W-:Y:S02]  /*1720*/  ISETP.NE.OR.EX P1, PT, R17, RZ, P1, P5 ;  /* 0x000000ff1100720c */ /* 0x000fe40000f25750 */
[----:B------:R-:W-:-:S03]  /*1730*/  ISETP.NE.OR.EX P0, PT, R19, RZ, P0, P4 ;  /* 0x000000ff1300720c */ /* 0x000fc60000705740 */
[----:B------:R-:W-:Y:S10]  /*1740*/  @!P6 BRA `(.L_x_2596) ;  /* 0xfffffffc00c4e947 */ /* 0x000ff4000383ffff */
[----:B------:R-:W-:Y:S05]  /*1750*/  BSYNC.RECONVERGENT B2 ;  /* 0x0000000000027941 */ /* 0x000fea0003800200 */
.L_x_2595:
[----:B------:R-:W-:Y:S02]  /*1760*/  SEL R9, RZ, 0x1, !P3 ;  /* 0x00000001ff097807 */ /* 0x000fe40005800000 */
[----:B------:R-:W-:Y:S02]  /*1770*/  SEL R11, RZ, 0x1, !P2 ;  /* 0x00000001ff0b7807 */ /* 0x000fe40005000000 */
[----:B------:R-:W-:Y:S02]  /*1780*/  SEL R8, RZ, 0x1, !P1 ;  /* 0x00000001ff087807 */ /* 0x000fe40004800000 */
[----:B------:R-:W-:-:S07]  /*1790*/  SEL R6, RZ, 0x1, !P0 ;  /* 0x00000001ff067807 */ /* 0x000fce0004000000 */
.L_x_2594:
[----:B------:R-:W-:Y:S05]  /*17a0*/  BSYNC.RECONVERGENT B1 ;  /* 0x0000000000017941 */ /* 0x000fea0003800200 */
.L_x_2593:
[----:B------:R-:W-:Y:S01]  /*17b0*/  ISETP.NE.AND P1, PT, RZ, UR21, PT ;  /* 0x00000015ff007c0c */ /* 0x000fe2000bf25270 */
[----:B------:R-:W-:Y:S01]  /*17c0*/  BSSY.RECONVERGENT B1, `(.L_x_2597) ;  /* 0x0000010000017945 */ /* 0x000fe20003800200 */
        /* <DEDUP_REMOVED lines=10> */
[----:B------:R-:W2:Y:S01]  /*1870*/  LDG.E.64 R2, desc[UR36][R2.64] ;  /* 0x0000002402027981 */ /* 0x000ea2000c1e1b00 */
[----:B------:R-:W-:Y:S02]  /*1880*/  LOP3.LUT P1, RZ, R9, 0xff, RZ, 0xc0, !PT ;  /* 0x000000ff09ff7812 */ /* 0x000fe4000782c0ff */
[----:B--2---:R-:W-:-:S04]  /*1890*/  ISETP.NE.U32.AND P0, PT, R2, RZ, PT ;  /* 0x000000ff0200720c */ /* 0x004fc80003f05070 */
[----:B------:R-:W-:-:S04]  /*18a0*/  ISETP.NE.OR.EX P0, PT, R3, RZ, P1, P0 ;  /* 0x000000ff0300720c */ /* 0x000fc80000f05700 */
[----:B------:R-:W-:-:S09]  /*18b0*/  SEL R9, RZ, 0x1, !P0 ;  /* 0x00000001ff097807 */ /* 0x000fd20004000000 */
.L_x_2598:
[----:B------:R-:W-:Y:S05]  /*18c0*/  BSYNC.RECONVERGENT B1 ;  /* 0x0000000000017941 */ /* 0x000fea0003800200 */
.L_x_2597:
[----:B------:R-:W-:-:S04]  /*18d0*/  LOP3.LUT R11, R8, R9, R11, 0xfe, !PT ;  /* 0x00000009080b7212 */ /* 0x000fc800078efe0b */
[----:B------:R-:W-:-:S04]  /*18e0*/  LOP3.LUT P0, RZ, R11, 0xff, R6, 0xc8, !PT ;  /* 0x000000ff0bff7812 */ /* 0x000fc8000780c806 */
[----:B------:R-:W-:Y:S01]  /*18f0*/  SEL R17, RZ, 0x1, !P0 ;  /* 0x00000001ff117807 */ /* 0x000fe20004000000 */
[----:B------:R-:W-:Y:S08]  /*1900*/  BRA `(.L_x_2587) ;  /* 0x00000098004c7947 */ /* 0x000ff00003800000 */
.L_x_2588:
        /* <DEDUP_REMOVED lines=22> */
.L_x_2603:
[C---:B------:R-:W-:Y:S01]  /*1a70*/  IADD3 R13, PT, PT, R5.reuse, R0, RZ ;  /* 0x00000000050d7210 */ /* 0x040fe20007ffe0ff */
[----:B------:R-:W-:-:S04]  /*1a80*/  IMAD.WIDE.U32 R4, R5, 0x8, R2 ;  /* 0x0000000805047825 */ /* 0x000fc800078e0002 */
[C---:B------:R-:W-:Y:S02]  /*1a90*/  IMAD.IADD R9, R13.reuse, 0x1, R0 ;  /* 0x000000010d097824 */ /* 0x040fe400078e0200 */
[----:B------:R-:W2:Y:S01]  /*1aa0*/  LDG.E.64 R4, desc[UR36][R4.64] ;  /* 0x0000002404047981 */ /* 0x000ea2000c1e1b00 */
[----:B------:R-:W-:-:S04]  /*1ab0*/  IMAD.WIDE.U32 R12, R13, 0x8, R2 ;  /* 0x000000080d0c7825 */ /* 0x000fc800078e0002 */
[C-C-:B------:R-:W-:Y:S01]  /*1ac0*/  IMAD.WIDE.U32 R14, R9.reuse, 0x8, R2.reuse ;  /* 0x00000008090e7825 */ /* 0x140fe200078e0002 */
[----:B------:R-:W-:Y:S01]  /*1ad0*/  IADD3 R9, PT, PT, R9, R0, RZ ;  /* 0x0000000009097210 */ /* 0x000fe20007ffe0ff */
[----:B------:R-:W3:Y:S04]  /*1ae0*/  LDG.E.64 R12, desc[UR36][R12.64] ;  /* 0x000000240c0c7981 */ /* 0x000ee8000c1e1b00 */
[----:B------:R-:W-:Y:S01]  /*1af0*/  IMAD.WIDE.U32 R16, R9, 0x8, R2 ;  /* 0x0000000809107825 */ /* 0x000fe200078e0002 */
[----:B------:R-:W4:Y:S05]  /*1b00*/  LDG.E.64 R14, desc[UR36][R14.64] ;  /* 0x000000240e0e7981 */ /* 0x000f2a000c1e1b00 */
[----:B------:R-:W5:Y:S01]  /*1b10*/  LDG.E.64 R16, desc[UR36][R16.64] ;  /* 0x0000002410107981 */ /* 0x000f62000c1e1b00 */
[----:B------:R-:W-:-:S02]  /*1b20*/  LOP3.LUT R6, R6, 0xfffffffd, RZ, 0xc0, !PT ;  /* 0xfffffffd06067812 */ /* 0x000fc400078ec0ff */
[----:B--2---:R-:W-:-:S04]  /*1b30*/  ISETP.NE.U32.AND P4, PT, R4, RZ, PT ;  /* 0x000000ff0400720c */ /* 0x004fc80003f85070 */
[C---:B------:R-:W-:Y:S02]  /*1b40*/  ISETP.NE.AND.EX P6, PT, R5.reuse, RZ, PT, P4 ;  /* 0x000000ff0500720c */ /* 0x040fe40003fc5340 */
[----:B------:R-:W-:Y:S01]  /*1b50*/  ISETP.NE.OR.EX P3, PT, R5, RZ, P3, P4 ;  /* 0x000000ff0500720c */ /* 0x000fe20001f65740 */
[----:B------:R-:W-:Y:S01]  /*1b60*/  IMAD.IADD R5, R9, 0x1, R0 ;  /* 0x0000000109057824 */ /* 0x000fe200078e0200 */
[----:B---3--:R-:W-:-:S03]  /*1b70*/  ISETP.NE.U32.AND P5, PT, R12, RZ, PT ;  /* 0x000000ff0c00720c */ /* 0x008fc60003fa5070 */
[----:B------:R-:W-:Y:S01]  /*1b80*/  IMAD R9, R0, 0x3, R5 ;  /* 0x0000000300097824 */ /* 0x000fe200078e0205 */
[C---:B------:R-:W-:Y:S02]  /*1b90*/  ISETP.NE.OR.EX P2, PT, R13.reuse, RZ, P2, P5 ;  /* 0x000000ff0d00720c */ /* 0x040fe40001745750 */
[----:B------:R-:W-:Y:S02]  /*1ba0*/  ISETP.NE.AND.EX P5, PT, R13, RZ, PT, P5 ;  /* 0x000000ff0d00720c */ /* 0x000fe40003fa5350 */
[----:B----4-:R-:W-:Y:S02]  /*1bb0*/  ISETP.NE.U32.AND P4, PT, R14, RZ, PT ;  /* 0x000000ff0e00720c */ /* 0x010fe40003f85070 */
[----:B------:R-:W-:Y:S02]  /*1bc0*/  @P6 LOP3.LUT R6, R6, 0x2, RZ, 0xfc, !PT ;  /* 0x0000000206066812 */ /* 0x000fe400078efcff */
[----:B------:R-:W-:Y:S02]  /*1bd0*/  ISETP.GE.U32.AND P6, PT, R9, R8, PT ;  /* 0x000000080900720c */ /* 0x000fe40003fc6070 */
[----:B------:R-:W-:-:S02]  /*1be0*/  LOP3.LUT R6, R6, 0xfffffffe, RZ, 0xc0, !PT ;  /* 0xfffffffe06067812 */ /* 0x000fc400078ec0ff */
[C---:B------:R-:W-:Y:S02]  /*1bf0*/  ISETP.NE.OR.EX P1, PT, R15.reuse, RZ, P1, P4 ;  /* 0x000000ff0f00720c */ /* 0x040fe40000f25740 */
[----:B------:R-:W-:Y:S02]  /*1c00*/  ISETP.NE.AND.EX P4, PT, R15, RZ, PT, P4 ;  /* 0x000000ff0f00720c */ /* 0x000fe40003f85340 */
[----:B------:R-:W-:Y:S02]  /*1c10*/  @P5 LOP3.LUT R6, R6, 0x1, RZ, 0xfc, !PT ;  /* 0x0000000106065812 */ /* 0x000fe400078efcff */
[----:B-----5:R-:W-:-:S04]  /*1c20*/  ISETP.NE.U32.AND P5, PT, R16, RZ, PT ;  /* 0x000000ff1000720c */ /* 0x020fc80003fa5070 */
[C---:B------:R-:W-:Y:S02]  /*1c30*/  ISETP.NE.OR.EX P0, PT, R17.reuse, RZ, P0, P5 ;  /* 0x000000ff1100720c */ /* 0x040fe40000705750 */
[----:B------:R-:W-:Y:S01]  /*1c40*/  ISETP.NE.AND.EX P5, PT, R17, RZ, PT, P5 ;  /* 0x000000ff1100720c */ /* 0x000fe20003fa5350 */
[----:B------:R-:W-:-:S12]  /*1c50*/  @!P6 BRA `(.L_x_2603) ;  /* 0xfffffffc0084e947 */ /* 0x000fd8000383ffff */
[----:B------:R-:W-:Y:S05]  /*1c60*/  BSYNC.RECONVERGENT B2 ;  /* 0x0000000000027941 */ /* 0x000fea0003800200 */
.L_x_2602:
[----:B------:R-:W-:Y:S02]  /*1c70*/  SEL R4, RZ, 0x1, !P3 ;  /* 0x00000001ff047807 */ /* 0x000fe40005800000 */
[C---:B------:R-:W-:Y:S02]  /*1c80*/  LOP3.LUT P3, RZ, R6.reuse, 0x2, RZ, 0xc0, !PT ;  /* 0x0000000206ff7812 */ /* 0x040fe4000786c0ff */
[----:B------:R-:W-:Y:S02]  /*1c90*/  LOP3.LUT P6, RZ, R6, 0x1, RZ, 0xc0, !PT ;  /* 0x0000000106ff7812 */ /* 0x000fe400078cc0ff */
[----:B------:R-:W-:Y:S02]  /*1ca0*/  SEL R9, RZ, 0x1, !P2 ;  /* 0x00000001ff097807 */ /* 0x000fe40005000000 */
[----:B------:R-:W-:Y:S02]  /*1cb0*/  SEL R6, RZ, 0x1, !P1 ;  /* 0x00000001ff067807 */ /* 0x000fe40004800000 */
[----:B------:R-:W-:-:S07]  /*1cc0*/  SEL R11, RZ, 0x1, !P0 ;  /* 0x00000001ff0b7807 */ /* 0x000fce0004000000 */
.L_x_2601:
[----:B------:R-:W-:Y:S05]  /*1cd0*/  BSYNC.RECONVERGENT B1 ;  /* 0x0000000000017941 */ /* 0x000fea0003800200 */
.L_x_2600:
[----:B------:R-:W-:Y:S01]  /*1ce0*/  ISETP.GE.U32.AND P0, PT, R5, R8, PT ;  /* 0x000000080500720c */ /* 0x000fe20003f06070 */
[----:B------:R-:W-:-:S12]  /*1cf0*/  BSSY.RECONVERGENT B1, `(.L_x_2604) ;  /* 0x000001a000017945 */ /* 0x000fd80003800200 */
[----:B------:R-:W-:Y:S05]  /*1d00*/  @P0 BRA `(.L_x_2605) ;  /* 0x0000000000600947 */ /* 0x000fea0003800000 */
[----:B------:R-:W-:-:S06]  /*1d10*/  IMAD.WIDE.U32 R12, R5, 0x8, R2 ;  /* 0x00000008050c7825 */ /* 0x000fcc00078e0002 */
[----:B------:R-:W2:Y:S01]  /*1d20*/  LDG.E.64 R12, desc[UR36][R12.64] ;  /* 0x000000240c0c7981 */ /* 0x000ea2000c1e1b00 */
[----:B------:R-:W-:-:S04]  /*1d30*/  IADD3 R15, PT, PT, R5, R0, RZ ;  /* 0x00000000050f7210 */ /* 0x000fc80007ffe0ff */
[----:B------:R-:W-:Y:S02]  /*1d40*/  ISETP.GE.U32.AND P1, PT, R15, R8, PT ;  /* 0x000000080f00720c */ /* 0x000fe40003f26070 */
[----:B--2---:R-:W-:-:S04]  /*1d50*/  ISETP.NE.U32.AND P3, PT, R12, RZ, PT ;  /* 0x000000ff0c00720c */ /* 0x004fc80003f65070 */
[----:B------:R-:W-:-:S07]  /*1d60*/  ISETP.NE.AND.EX P3, PT, R13, RZ, PT, P3 ;  /* 0x000000ff0d00720c */ /* 0x000fce0003f65330 */
[----:B------:R-:W-:Y:S06]  /*1d70*/  @P1 BRA `(.L_x_2605) ;  /* 0x0000000000441947 */ /* 0x000fec0003800000 */
[----:B------:R-:W-:-:S06]  /*1d80*/  IMAD.WIDE.U32 R12, R15, 0x8, R2 ;  /* 0x000000080f0c7825 */ /* 0x000fcc00078e0002 */
[----:B------:R-:W2:Y:S01]  /*1d90*/  LDG.E.64 R12, desc[UR36][R12.64] ;  /* 0x000000240c0c7981 */ /* 0x000ea2000c1e1b00 */
[----:B------:R-:W-:-:S05]  /*1da0*/  IMAD.IADD R15, R15, 0x1, R0 ;  /* 0x000000010f0f7824 */ /* 0x000fca00078e0200 */
[----:B------:R-:W-:Y:S02]  /*1db0*/  ISETP.GE.U32.AND P1, PT, R15, R8, PT ;  /* 0x000000080f00720c */ /* 0x000fe40003f26070 */
[----:B--2---:R-:W-:-:S04]  /*1dc0*/  ISETP.NE.U32.AND P6, PT, R12, RZ, PT ;  /* 0x000000ff0c00720c */ /* 0x004fc80003fc5070 */
[----:B------:R-:W-:-:S07]  /*1dd0*/  ISETP.NE.AND.EX P6, PT, R13, RZ, PT, P6 ;  /* 0x000000ff0d00720c */ /* 0x000fce0003fc5360 */
[----:B------:R-:W-:Y:S06]  /*1de0*/  @P1 BRA `(.L_x_2605) ;  /* 0x0000000000281947 */ /* 0x000fec0003800000 */
[C---:B------:R-:W-:Y:S01]  /*1df0*/  IADD3 R17, PT, PT, R15.reuse, R0, RZ ;  /* 0x000000000f117210 */ /* 0x040fe20007ffe0ff */
[----:B------:R-:W-:-:S03]  /*1e00*/  IMAD.WIDE.U32 R12, R15, 0x8, R2 ;  /* 0x000000080f0c7825 */ /* 0x000fc600078e0002 */
[----:B------:R-:W-:-:S03]  /*1e10*/  ISETP.GE.U32.AND P1, PT, R17, R8, PT ;  /* 0x000000081100720c */ /* 0x000fc60003f26070 */
[----:B------:R-:W2:Y:S10]  /*1e20*/  LDG.E.64 R12, desc[UR36][R12.64] ;  /* 0x000000240c0c7981 */ /* 0x000eb4000c1e1b00 */
[----:B------:R-:W-:-:S06]  /*1e30*/  @!P1 IMAD.WIDE.U32 R2, R17, 0x8, R2 ;  /* 0x0000000811029825 */ /* 0x000fcc00078e0002 */
[----:B------:R-:W3:Y:S01]  /*1e40*/  @!P1 LDG.E.64 R2, desc[UR36][R2.64] ;  /* 0x0000002402029981 */ /* 0x000ee2000c1e1b00 */
[----:B--2---:R-:W-:-:S04]  /*1e50*/  ISETP.NE.U32.AND P4, PT, R12, RZ, PT ;  /* 0x000000ff0c00720c */ /* 0x004fc80003f85070 */
[----:B------:R-:W-:Y:S02]  /*1e60*/  ISETP.NE.AND.EX P4, PT, R13, RZ, PT, P4 ;  /* 0x000000ff0d00720c */ /* 0x000fe40003f85340 */
[----:B---3--:R-:W-:-:S04]  /*1e70*/  @!P1 ISETP.NE.U32.AND P2, PT, R2, RZ, PT ;  /* 0x000000ff0200920c */ /* 0x008fc80003f45070 */
[----:B------:R-:W-:-:S13]  /*1e80*/  @!P1 ISETP.NE.AND.EX P5, PT, R3, RZ, PT, P2 ;  /* 0x000000ff0300920c */ /* 0x000fda0003fa5320 */
.L_x_2605:
[----:B------:R-:W-:Y:S05]  /*1e90*/  BSYNC.RECONVERGENT B1 ;  /* 0x0000000000017941 */ /* 0x000fea0003800200 */
.L_x_2604:
        /* <DEDUP_REMOVED lines=23> */
.L_x_2607:
[----:B------:R-:W-:Y:S05]  /*2010*/  BSYNC.RECONVERGENT B1 ;  /* 0x0000000000017941 */ /* 0x000fea0003800200 */
.L_x_2606:
[----:B------:R-:W-:-:S04]  /*2020*/  LOP3.LUT R4, R6, R4, R9, 0xfe, !PT ;  /* 0x0000000406047212 */ /* 0x000fc800078efe09 */
[----:B------:R-:W-:-:S04]  /*2030*/  LOP3.LUT P0, RZ, R4, 0xff, R11, 0xc8, !PT ;  /* 0x000000ff04ff7812 */ /* 0x000fc8000780c80b */
[----:B------:R-:W-:Y:S01]  /*2040*/  SEL R17, RZ, 0x1, !P0 ;  /* 0x00000001ff117807 */ /* 0x000fe20004000000 */
[----:B------:R-:W-:Y:S08]  /*2050*/  BRA `(.L_x_2587) ;  /* 0x0000009000787947 */ /* 0x000ff00003800000 */
.L_x_2599:
        /* <DEDUP_REMOVED lines=18> */
.L_x_2612:
[----:B------:R-:W-:Y:S01]  /*2180*/  IMAD R13, R0, R5, RZ ;  /* 0x00000005000d7224 */ /* 0x000fe200078e02ff */
[----:B------:R-:W-:-:S03]  /*2190*/  IADD3 R5, PT, PT, R5, R4, RZ ;  /* 0x0000000405057210 */ /* 0x000fc60007ffe0ff */
[----:B------:R-:W-:-:S04]  /*21a0*/  IMAD.WIDE.U32 R12, R13, 0x8, R2 ;  /* 0x000000080d0c7825 */ /* 0x000fc800078e0002 */
[----:B------:R-:W-:Y:S02]  /*21b0*/  IMAD R15, R0, R5, RZ ;  /* 0x00000005000f7224 */ /* 0x000fe400078e02ff */
[----:B------:R-:W2:Y:S01]  /*21c0*/  LDG.E.64 R12, desc[UR36][R12.64] ;  /* 0x000000240c0c7981 */ /* 0x000ea2000c1e1b00 */
[----:B------:R-:W-:Y:S02]  /*21d0*/  IMAD.IADD R9, R5, 0x1, R4 ;  /* 0x0000000105097824 */ /* 0x000fe400078e0204 */
[----:B------:R-:W-:-:S06]  /*21e0*/  IMAD.WIDE.U32 R14, R15, 0x8, R2 ;  /* 0x000000080f0e7825 */ /* 0x000fcc00078e0002 */
[----:B------:R-:W3:Y:S01]  /*21f0*/  LDG.E.64 R14, desc[UR36][R14.64] ;  /* 0x000000240e0e7981 */ /* 0x000ee2000c1e1b00 */
[----:B------:R-:W-:Y:S01]  /*2200*/  IADD3 R5, PT, PT, R9, R4, RZ ;  /* 0x0000000409057210 */ /* 0x000fe20007ffe0ff */
[----:B------:R-:W-:-:S04]  /*2210*/  IMAD R17, R0, R9, RZ ;  /* 0x0000000900117224 */ /* 0x000fc800078e02ff */
[----:B------:R-:W-:Y:S02]  /*2220*/  IMAD R19, R0, R5, RZ ;  /* 0x0000000500137224 */ /* 0x000fe400078e02ff */
[----:B------:R-:W-:-:S04]  /*2230*/  IMAD.WIDE.U32 R16, R17, 0x8, R2 ;  /* 0x0000000811107825 */ /* 0x000fc800078e0002 */
[----:B------:R-:W-:Y:S02]  /*2240*/  IMAD.WIDE.U32 R18, R19, 0x8, R2 ;  /* 0x0000000813127825 */ /* 0x000fe400078e0002 */
[----:B------:R-:W4:Y:S04]  /*2250*/  LDG.E.64 R16, desc[UR36][R16.64] ;  /* 0x0000002410107981 */ /* 0x000f28000c1e1b00 */
[----:B------:R-:W5:Y:S01]  /*2260*/  LDG.E.64 R18, desc[UR36][R18.64] ;  /* 0x0000002412127981 */ /* 0x000f62000c1e1b00 */
[----:B------:R-:W-:Y:S01]  /*2270*/  IMAD.IADD R5, R5, 0x1, R4 ;  /* 0x0000000105057824 */ /* 0x000fe200078e0204 */
[----:B------:R-:W-:-:S03]  /*2280*/  LOP3.LUT R6, R6, 0xfffffffd, RZ, 0xc0, !PT ;  /* 0xfffffffd06067812 */ /* 0x000fc600078ec0ff */
[----:B------:R-:W-:Y:S01]  /*2290*/  IMAD R9, R4, 0x3, R5 ;  /* 0x0000000304097824 */ /* 0x000fe200078e0205 */
[----:B--2---:R-:W-:-:S04]  /*22a0*/  ISETP.NE.U32.AND P4, PT, R12, RZ, PT ;  /* 0x000000ff0c00720c */ /* 0x004fc80003f85070 */
[----:B------:R-:W-:Y:S02]  /*22b0*/  ISETP.NE.AND.EX P6, PT, R13, RZ, PT, P4 ;  /* 0x000000ff0d00720c */ /* 0x000fe40003fc5340 */
[----:B---3--:R-:W-:-:S04]  /*22c0*/  ISETP.NE.U32.AND P5, PT, R14, RZ, PT ;  /* 0x000000ff0e00720c */ /* 0x008fc80003fa5070 */
[C---:B------:R-:W-:Y:S02]  /*22d0*/  ISETP.NE.OR.EX P2, PT, R15.reuse, RZ, P2, P5 ;  /* 0x000000ff0f00720c */ /* 0x040fe40001745750 */
[----:B------:R-:W-:-:S05]  /*22e0*/  ISETP.NE.AND.EX P5, PT, R15, RZ, PT, P5 ;  /* 0x000000ff0f00720c */ /* 0x000fca0003fa5350 */
[----:B------:R-:W-:Y:S02]  /*22f0*/  @P6 LOP3.LUT R6, R6, 0x2, RZ, 0xfc, !PT ;  /* 0x0000000206066812 */ /* 0x000fe400078efcff */
[----:B------:R-:W-:Y:S02]  /*2300*/  ISETP.GE.U32.AND P6, PT, R9, R8, PT ;  /* 0x000000080900720c */ /* 0x000fe40003fc6070 */
[----:B------:R-:W-:Y:S02]  /*2310*/  LOP3.LUT R6, R6, 0xfffffffe, RZ, 0xc0, !PT ;  /* 0xfffffffe06067812 */ /* 0x000fe400078ec0ff */
[----:B------:R-:W-:Y:S02]  /*2320*/  ISETP.NE.OR.EX P3, PT, R13, RZ, P3, P4 ;  /* 0x000000ff0d00720c */ /* 0x000fe40001f65740 */
[----:B----4-:R-:W-:Y:S02]  /*2330*/  ISETP.NE.U32.AND P4, PT, R16, RZ, PT ;  /* 0x000000ff1000720c */ /* 0x010fe40003f85070 */
[----:B------:R-:W-:-:S02]  /*2340*/  @P5 LOP3.LUT R6, R6, 0x1, RZ, 0xfc, !PT ;  /* 0x0000000106065812 */ /* 0x000fc400078efcff */
[----:B-----5:R-:W-:Y:S02]  /*2350*/  ISETP.NE.U32.AND P5, PT, R18, RZ, PT ;  /* 0x000000ff1200720c */ /* 0x020fe40003fa5070 */
[----:B------:R-:W-:Y:S02]  /*2360*/  ISETP.NE.OR.EX P1, PT, R17, RZ, P1, P4 ;  /* 0x000000ff1100720c */ /* 0x000fe40000f25740 */
[----:B------:R-:W-:Y:S02]  /*2370*/  ISETP.NE.OR.EX P0, PT, R19, RZ, P0, P5 ;  /* 0x000000ff1300720c */ /* 0x000fe40000705750 */
[----:B------:R-:W-:Y:S02]  /*2380*/  ISETP.NE.AND.EX P4, PT, R17, RZ, PT, P4 ;  /* 0x000000ff1100720c */ /* 0x000fe40003f85340 */
[----:B------:R-:W-:Y:S01]  /*2390*/  ISETP.NE.AND.EX P5, PT, R19, RZ, PT, P5 ;  /* 0x000000ff1300720c */ /* 0x000fe20003fa5350 */
[----:B------:R-:W-:-:S12]  /*23a0*/  @!P6 BRA `(.L_x_2612) ;  /* 0xfffffffc0074e947 */ /* 0x000fd8000383ffff */
[----:B------:R-:W-:Y:S05]  /*23b0*/  BSYNC.RECONVERGENT B2 ;  /* 0x0000000000027941 */ /* 0x000fea0003800200 */
.L_x_2611:
[----:B------:R-:W-:Y:S02]  /*23c0*/  SEL R9, RZ, 0x1, !P3 ;  /* 0x00000001ff097807 */ /* 0x000fe40005800000 */
[----:B------:R-:W-:Y:S02]  /*23d0*/  SEL R11, RZ, 0x1, !P2 ;  /* 0x00000001ff0b7807 */ /* 0x000fe40005000000 */
[----:B------:R-:W-:Y:S02]  /*23e0*/  SEL R12, RZ, 0x1, !P1 ;  /* 0x00000001ff0c7807 */ /* 0x000fe40004800000 */
[C---:B------:R-:W-:Y:S02]  /*23f0*/  LOP3.LUT P3, RZ, R6.reuse, 0x2, RZ, 0xc0, !PT ;  /* 0x0000000206ff7812 */ /* 0x040fe4000786c0ff */
[----:B------:R-:W-:Y:S02]  /*2400*/  LOP3.LUT P6, RZ, R6, 0x1, RZ, 0xc0, !PT ;  /* 0x0000000106ff7812 */ /* 0x000fe400078cc0ff */
[----:B------:R-:W-:-:S02]  /*2410*/  SEL R13, RZ, 0x1, !P0 ;  /* 0x00000001ff0d7807 */ /* 0x000fc40004000000 */
[----:B------:R-:W-:Y:S02]  /*2420*/  PRMT R6, R9, 0x7610, R6 ;  /* 0x0000761009067816 */ /* 0x000fe40000000006 */
[----:B------:R-:W-:Y:S02]  /*2430*/  PRMT R9, R11, 0x7610, R9 ;  /* 0x000076100b097816 */ /* 0x000fe40000000009 */
[----:B------:R-:W-:Y:S02]  /*2440*/  PRMT R11, R12, 0x7610, R11 ;  /* 0x000076100c0b7816 */ /* 0x000fe4000000000b */
[----:B------:R-:W-:-:S07]  /*2450*/  PRMT R12, R13, 0x7610, R12 ;  /* 0x000076100d0c7816 */ /* 0x000fce000000000c */
.L_x_2610:
[----:B------:R-:W-:Y:S05]  /*2460*/  BSYNC.RECONVERGENT B1 ;  /* 0x0000000000017941 */ /* 0x000fea0003800200 */
.L_x_2609:
[----:B------:R-:W-:Y:S01]  /*2470*/  ISETP.GE.U32.AND P0, PT, R5, R8, PT ;  /* 0x000000080500720c */ /* 0x000fe20003f06070 */
[----:B------:R-:W-:-:S12]  /*2480*/  BSSY.RECONVERGENT B1, `(.L_x_2613) ;  /* 0x000001e000017945 */ /* 0x000fd80003800200 */
[----:B------:R-:W-:Y:S05]  /*2490*/  @P0 BRA `(.L_x_2614) ;  /* 0x0000000000700947 */ /* 0x000fea0003800000 */
[----:B------:R-:W-:-:S04]  /*24a0*/  IMAD R15, R0, R5, RZ ;  /* 0x00000005000f7224 */ /* 0x000fc800078e02ff */
[----:B------:R-:W-:-:S06]  /*24b0*/  IMAD.WIDE.U32 R14, R15, 0x8, R2 ;  /* 0x000000080f0e7825 */ /* 0x000fcc00078e0002 */
[----:B------:R-:W2:Y:S01]  /*24c0*/  LDG.E.64 R14, desc[UR36][R14.64] ;  /* 0x000000240e0e7981 */ /* 0x000ea2000c1e1b00 */
[----:B------:R-:W-:-:S04]  /*24d0*/  IADD3 R13, PT, PT, R5, R4, RZ ;  /* 0x00000004050d7210 */ /* 0x000fc80007ffe0ff */
[----:B------:R-:W-:Y:S02]  /*24e0*/  ISETP.GE.U32.AND P1, PT, R13, R8, PT ;  /* 0x000000080d00720c */ /* 0x000fe40003f26070 */
[----:B--2---:R-:W-:-:S04]  /*24f0*/  ISETP.NE.U32.AND P3, PT, R14, RZ, PT ;  /* 0x000000ff0e00720c */ /* 0x004fc80003f65070 */
[----:B------:R-:W-:-:S07]  /*2500*/  ISETP.NE.AND.EX P3, PT, R15, RZ, PT, P3 ;  /* 0x000000ff0f00720c */ /* 0x000fce0003f65330 */
[----:B------:R-:W-:Y:S06]  /*2510*/  @P1 BRA `(.L_x_2614) ;  /* 0x0000000000501947 */ /* 0x000fec0003800000 */
[----:B------:R-:W-:-:S04]  /*2520*/  IMAD R15, R0, R13, RZ ;  /* 0x0000000d000f7224 */ /* 0x000fc800078e02ff */
[----:B------:R-:W-:-:S06]  /*2530*/  IMAD.WIDE.U32 R14, R15, 0x8, R2 ;  /* 0x000000080f0e7825 */ /* 0x000fcc00078e0002 */
[----:B------:R-:W2:Y:S01]  /*2540*/  LDG.E.64 R14, desc[UR36][R14.64] ;  /* 0x000000240e0e7981 */ /* 0x000ea2000c1e1b00 */
[----:B------:R-:W-:-:S05]  /*2550*/  IMAD.IADD R13, R13, 0x1, R4 ;  /* 0x000000010d0d7824 */ /* 0x000fca00078e0204 */
[----:B------:R-:W-:Y:S02]  /*2560*/  ISETP.GE.U32.AND P1, PT, R13, R8, PT ;  /* 0x000000080d00720c */ /* 0x000fe40003f26070 */
[----:B--2---:R-:W-:-:S04]  /*2570*/  ISETP.NE.U32.AND P6, PT, R14, RZ, PT ;  /* 0x000000ff0e00720c */ /* 0x004fc80003fc5070 */
[----:B------:R-:W-:-:S07]  /*2580*/  ISETP.NE.AND.EX P6, PT, R15, RZ, PT, P6 ;  /* 0x000000ff0f00720c */ /* 0x000fce0003fc5360 */
[----:B------:R-:W-:Y:S06]  /*2590*/  @P1 BRA `(.L_x_2614) ;  /* 0x0000000000301947 */ /* 0x000fec0003800000 */
        /* <DEDUP_REMOVED lines=8> */
[----:B--2---:R-:W-:-:S04]  /*2620*/  ISETP.NE.U32.AND P4, PT, R14, RZ, PT ;  /* 0x000000ff0e00720c */ /* 0x004fc80003f85070 */
[----:B------:R-:W-:Y:S02]  /*2630*/  ISETP.NE.AND.EX P4, PT, R15, RZ, PT, P4 ;  /* 0x000000ff0f00720c */ /* 0x000fe40003f85340 */
[----:B---3--:R-:W-:-:S04]  /*2640*/  @!P1 ISETP.NE.U32.AND P2, PT, R2, RZ, PT ;  /* 0x000000ff0200920c */ /* 0x008fc80003f45070 */
[----:B------:R-:W-:-:S13]  /*2650*/  @!P1 ISETP.NE.AND.EX P5, PT, R3, RZ, PT, P2 ;  /* 0x000000ff0300920c */ /* 0x000fda0003fa5320 */
.L_x_2614:
[----:B------:R-:W-:Y:S05]  /*2660*/  BSYNC.RECONVERGENT B1 ;  /* 0x0000000000017941 */ /* 0x000fea0003800200 */
.L_x_2613:
        /* <DEDUP_REMOVED lines=23> */
.L_x_2616:
[----:B------:R-:W-:Y:S05]  /*27e0*/  BSYNC.RECONVERGENT B1 ;  /* 0x0000000000017941 */ /* 0x000fea0003800200 */
.L_x_2615:
[----:B------:R-:W-:-:S04]  /*27f0*/  LOP3.LUT R9, R11, R6, R9, 0xfe, !PT ;  /* 0x000000060b097212 */ /* 0x000fc800078efe09 */
[----:B------:R-:W-:-:S04]  /*2800*/  LOP3.LUT P0, RZ, R9, 0xff, R12, 0xc8, !PT ;  /* 0x000000ff09ff7812 */ /* 0x000fc8000780c80c */
[----:B------:R-:W-:Y:S01]  /*2810*/  SEL R17, RZ, 0x1, !P0 ;  /* 0x00000001ff117807 */ /* 0x000fe20004000000 */
[----:B------:R-:W-:Y:S08]  /*2820*/  BRA `(.L_x_2587) ;  /* 0x0000008800847947 */ /* 0x000ff00003800000 */
.L_x_2608:
[----:B------:R-:W0:Y:S01]  /*2830*/  LDCU UR4, c[0x0][0x390] ;  /* 0x00007200ff0477ac */ /* 0x000e220008000800 */
[----:B------:R-:W1:Y:S01]  /*2840*/  LDC.U8 R11, c[0x0][0x381] ;  /* 0x0000e040ff0b7b82 */ /* 0x000e620000000000 */
[----:B------:R-:W-:Y:S01]  /*2850*/  BSSY.RECONVERGENT B1, `(.L_x_2617) ;  /* 0x0000411000017945 */ /* 0x000fe20003800200 */
[----:B0-----:R-:W-:-:S05]  /*2860*/  MOV R6, UR4 ;  /* 0x0000000400067c02 */ /* 0x001fca0008000f00 */
[----:B------:R-:W-:Y:S01]  /*2870*/  IMAD R3, R6, 0x3, R5 ;  /* 0x0000000306037824 */ /* 0x000fe200078e0205 */
[C---:B-1----:R-:W-:Y:S02]  /*2880*/  PRMT R4, R11.reuse, 0x7610, R4 ;  /* 0x000076100b047816 */ /* 0x042fe40000000004 */
[----:B------:R-:W-:Y:S02]  /*2890*/  PRMT R2, R11, 0x7610, R2 ;  /* 0x000076100b027816 */ /* 0x000fe40000000002 */
[----:B------:R-:W-:Y:S02]  /*28a0*/  ISETP.GE.U32.AND P0, PT, R3, R8, PT ;  /* 0x000000080300720c */ /* 0x000fe40003f06070 */
[C---:B------:R-:W-:Y:S02]  /*28b0*/  PRMT R3, R11.reuse, 0x7610, R3 ;  /* 0x000076100b037816 */ /* 0x040fe40000000003 */
[----:B------:R-:W-:-:S09]  /*28c0*/  PRMT R0, R11, 0x7610, R0 ;  /* 0x000076100b007816 */ /* 0x000fd20000000000 */
[----:B------:R-:W-:Y:S05]  /*28d0*/  @P0 BRA `(.L_x_2618) ;  /* 0x0000004000200947 */ /* 0x000fea0003800000 */
[----:B------:R-:W-:Y:S01]  /*28e0*/  VIADD R0, R9, 0xffffffff ;  /* 0xffffffff09007836 */ /* 0x000fe20000000000 */
[----:B------:R-:W-:Y:S01]  /*28f0*/  ISETP.NE.AND P0, PT, R11, RZ, PT ;  /* 0x000000ff0b00720c */ /* 0x000fe20003f05270 */
[----:B------:R-:W-:Y:S03]  /*2900*/  BSSY.RECONVERGENT B2, `(.L_x_2619) ;  /* 0x0000401000027945 */ /* 0x000fe60003800200 */
[----:B------:R-:W-:Y:S02]  /*2910*/  VIMNMX.U32 R0, PT, PT, R0, 0x18, PT ;  /* 0x0000001800007848 */ /* 0x000fe40003fe0000 */
[----:B------:R-:W-:Y:S02]  /*2920*/  PLOP3.LUT P1, PT, P0, PT, PT, 0x80, 0x8 ;  /* 0x000000000008781c */ /* 0x000fe4000072f070 */
[----:B------:R-:W-:Y:S02]  /*2930*/  PLOP3.LUT P2, PT, P0, PT, PT, 0x80, 0x8 ;  /* 0x000000000008781c */ /* 0x000fe4000074f070 */
[----:B------:R-:W-:-:S02]  /*2940*/  PLOP3.LUT P3, PT, P0, PT, PT, 0x80, 0x8 ;  /* 0x000000000008781c */ /* 0x000fc4000076f070 */
[----:B------:R-:W-:-:S11]  /*2950*/  IADD3 R0, PT, PT, R0, 0x1, RZ ;  /* 0x0000000100007810 */ /* 0x000fd60007ffe0ff */
.L_x_2626:
[----:B------:R-:W-:Y:S01]  /*2960*/  ISETP.NE.AND P4, PT, R9, RZ, PT ;  /* 0x000000ff0900720c */ /* 0x000fe20003f85270 */
[----:B------:R-:W0:-:S12]  /*2970*/  LDCU UR4, c[0x0][0x390] ;  /* 0x00007200ff0477ac */ /* 0x000e180008000800 */
[----:B------:R-:W-:Y:S05]  /*2980*/  @P4 BRA `(.L_x_2620) ;  /* 0x0000000000204947 */ /* 0x000fea0003800000 */
[----:B------:R-:W2:Y:S02]  /*2990*/  LDG.E.64 R12, desc[UR36][R18.64] ;  /* 0x00000024120c7981 */ /* 0x000ea4000c1e1b00 */
[--C-:B--2---:R-:W-:Y:S01]  /*29a0*/  IMAD.MOV.U32 R14, RZ, RZ, R12.reuse ;  /* 0x000000ffff0e7224 */ /* 0x104fe200078e000c */
[-C--:B------:R-:W-:Y:S01]  /*29b0*/  MOV R15, R13.reuse ;  /* 0x0000000d000f7202 */ /* 0x080fe20000000f00 */
[--C-:B------:R-:W-:Y:S01]  /*29c0*/  IMAD.MOV.U32 R16, RZ, RZ, R12.reuse ;  /* 0x000000ffff107224 */ /* 0x100fe200078e000c */
[-C--:B------:R-:W-:Y:S01]  /*29d0*/  MOV R17, R13.reuse ;  /* 0x0000000d00117202 */ /* 0x080fe20000000f00 */
[----:B------:R-:W-:Y:S01]  /*29e0*/  IMAD.MOV.U32 R20, RZ, RZ, R12 ;  /* 0x000000ffff147224 */ /* 0x000fe200078e000c */
[----:B------:R-:W-:Y:S01]  /*29f0*/  MOV R21, R13 ;  /* 0x0000000d00157202 */ /* 0x000fe20000000f00 */
[----:B------:R-:W-:Y:S06]  /*2a00*/  BRA `(.L_x_2621) ;  /* 0x0000003c00847947 */ /* 0x000fec0003800000 */
.L_x_2620:
        /* <DEDUP_REMOVED lines=285> */
.L_x_2622:
[----:B------:R-:W-:Y:S01]  /*3be0*/  LOP3.LUT R21, R2, 0xfffffff8, RZ, 0xc0, !PT ;  /* 0xfffffff802157812 */ /* 0x000fe200078ec0ff */
[----:B------:R-:W1:Y:S03]  /*3bf0*/  LDCU UR52, c[0x0][0x3d0] ;  /* 0x00007a00ff3477ac */ /* 0x000e660008000800 */
[----:B------:R-:W-:-:S05]  /*3c00*/  IADD3 R20, P4, PT, R21, R18, RZ ;  /* 0x0000001215147210 */ /* 0x000fca0007f9e0ff */
[----:B------:R-:W-:-:S06]  /*3c10*/  IMAD.X R21, RZ, RZ, R19, P4 ;  /* 0x000000ffff157224 */ /* 0x000fcc00020e0613 */
[----:B------:R-:W5:Y:S01]  /*3c20*/  LDG.E.64 R20, desc[UR36][R20.64] ;  /* 0x0000002414147981 */ /* 0x000f62000c1e1b00 */
[----:B0-----:R-:W-:Y:S01]  /*3c30*/  IADD3 R3, PT, PT, R5, UR4, RZ ;  /* 0x0000000405037c10 */ /* 0x001fe2000fffe0ff */
[----:B------:R-:W-:-:S04]  /*3c40*/  IMAD.MOV.U32 R2, RZ, RZ, RZ ;  /* 0x000000ffff027224 */ /* 0x000fc800078e00ff */
[----:B------:R-:W-:-:S05]  /*3c50*/  IMAD.HI.U32 R4, R3, UR31, R2 ;  /* 0x0000001f03047c27 */ /* 0x000fca000f8e0002 */
[----:B-1----:R-:W-:-:S04]  /*3c60*/  SHF.R.U32.HI R13, RZ, UR52, R4 ;  /* 0x00000034ff0d7c19 */ /* 0x002fc80008011604 */
        /* <DEDUP_REMOVED lines=222> */
.L_x_2623:
[----:B------:R-:W-:Y:S01]  /*4a50*/  LOP3.LUT R17, R4, 0xfffffff8, RZ, 0xc0, !PT ;  /* 0xfffffff804117812 */ /* 0x000fe200078ec0ff */
[----:B------:R-:W0:Y:S03]  /*4a60*/  LDCU UR52, c[0x0][0x3d0] ;  /* 0x00007a00ff3477ac */ /* 0x000e260008000800 */
[----:B------:R-:W-:-:S05]  /*4a70*/  IADD3 R16, P4, PT, R17, R18, RZ ;  /* 0x0000001211107210 */ /* 0x000fca0007f9e0ff */
[----:B------:R-:W-:-:S06]  /*4a80*/  IMAD.X R17, RZ, RZ, R19, P4 ;  /* 0x000000ffff117224 */ /* 0x000fcc00020e0613 */
[----:B------:R-:W5:Y:S01]  /*4a90*/  LDG.E.64 R16, desc[UR36][R16.64] ;  /* 0x0000002410107981 */ /* 0x000f62000c1e1b00 */
[----:B------:R-:W-:Y:S01]  /*4aa0*/  IADD3 R3, PT, PT, R3, UR4, RZ ;  /* 0x0000000403037c10 */ /* 0x000fe2000fffe0ff */
[----:B------:R-:W-:-:S04]  /*4ab0*/  IMAD.MOV.U32 R2, RZ, RZ, RZ ;  /* 0x000000ffff027224 */ /* 0x000fc800078e00ff */
[----:B------:R-:W-:-:S05]  /*4ac0*/  IMAD.HI.U32 R4, R3, UR31, R2 ;  /* 0x0000001f03047c27 */ /* 0x000fca000f8e0002 */
[----:B0-----:R-:W-:-:S04]  /*4ad0*/  SHF.R.U32.HI R13, RZ, UR52, R4 ;  /* 0x00000034ff0d7c19 */ /* 0x001fc80008011604 */
        /* <DEDUP_REMOVED lines=222> */
.L_x_2624:
        /* <DEDUP_REMOVED lines=242> */
.L_x_2625:
[----:B------:R-:W-:-:S04]  /*67e0*/  LOP3.LUT R13, R4, 0xfffffff8, RZ, 0xc0, !PT ;  /* 0xfffffff8040d7812 */ /* 0x000fc800078ec0ff */
[----:B------:R-:W-:-:S04]  /*67f0*/  IADD3 R12, P4, PT, R13, R18, RZ ;  /* 0x000000120d0c7210 */ /* 0x000fc80007f9e0ff */
[----:B------:R-:W-:-:S06]  /*6800*/  IADD3.X R13, PT, PT, RZ, R19, RZ, P4, !PT ;  /* 0x00000013ff0d7210 */ /* 0x000fcc00027fe4ff */
[----:B------:R-:W5:Y:S03]  /*6810*/  LDG.E.64 R12, desc[UR36][R12.64] ;  /* 0x000000240c0c7981 */ /* 0x000f66000c1e1b00 */
.L_x_2621:
[----:B------:R-:W1:Y:S01]  /*6820*/  LDCU UR5, c[0x0][0x388] ;  /* 0x00007100ff0577ac */ /* 0x000e620008000800 */
[----:B0-----:R-:W-:Y:S01]  /*6830*/  IMAD.U32 R6, RZ, RZ, UR4 ;  /* 0x00000004ff067e24 */ /* 0x001fe2000f8e00ff */
[----:B-----5:R-:W-:Y:S02]  /*6840*/  ISETP.NE.U32.AND P6, PT, R16, RZ, PT ;  /* 0x000000ff1000720c */ /* 0x020fe40003fc5070 */
[----:B------:R-:W-:Y:S02]  /*6850*/  ISETP.NE.U32.AND P4, PT, R20, RZ, PT ;  /* 0x000000ff1400720c */ /* 0x000fe40003f85070 */
[C---:B------:R-:W-:Y:S02]  /*6860*/  LEA R5, R6.reuse, R5, 0x2 ;  /* 0x0000000506057211 */ /* 0x040fe400078e10ff */
[----:B------:R-:W-:Y:S02]  /*6870*/  ISETP.NE.OR.EX P2, PT, R17, RZ, P2, P6 ;  /* 0x000000ff1100720c */ /* 0x000fe40001745760 */
[----:B------:R-:W-:Y:S01]  /*6880*/  ISETP.NE.OR.EX P3, PT, R21, RZ, P3, P4 ;  /* 0x000000ff1500720c */ /* 0x000fe20001f65740 */
[----:B------:R-:W-:Y:S01]  /*6890*/  IMAD R3, R6, 0x3, R5 ;  /* 0x0000000306037824 */ /* 0x000fe200078e0205 */
[----:B------:R-:W-:-:S02]  /*68a0*/  ISETP.NE.U32.AND P5, PT, R14, RZ, PT ;  /* 0x000000ff0e00720c */ /* 0x000fc40003fa5070 */
[----:B------:R-:W-:Y:S02]  /*68b0*/  ISETP.NE.U32.AND P4, PT, R12, RZ, PT ;  /* 0x000000ff0c00720c */ /* 0x000fe40003f85070 */
[----:B------:R-:W-:Y:S01]  /*68c0*/  ISETP.NE.OR.EX P1, PT, R15, RZ, P1, P5 ;  /* 0x000000ff0f00720c */ /* 0x000fe20000f25750 */
[----:B-1----:R-:W-:Y:S01]  /*68d0*/  IMAD.U32 R8, RZ, RZ, UR5 ;  /* 0x00000005ff087e24 */ /* 0x002fe2000f8e00ff */
[----:B------:R-:W-:-:S04]  /*68e0*/  ISETP.NE.OR.EX P0, PT, R13, RZ, P0, P4 ;  /* 0x000000ff0d00720c */ /* 0x000fc80000705740 */
[----:B------:R-:W-:-:S13]  /*68f0*/  ISETP.GE.U32.AND P6, PT, R3, R8, PT ;  /* 0x000000080300720c */ /* 0x000fda0003fc6070 */
[----:B------:R-:W-:Y:S05]  /*6900*/  @!P6 BRA `(.L_x_2626) ;  /* 0xffffffc00014e947 */ /* 0x000fea000383ffff */
[----:B------:R-:W-:Y:S05]  /*6910*/  BSYNC.RECONVERGENT B2 ;  /* 0x0000000000027941 */ /* 0x000fea0003800200 */
.L_x_2619:
[----:B------:R-:W-:Y:S02]  /*6920*/  SEL R0, RZ, 0x1, !P3 ;  /* 0x00000001ff007807 */ /* 0x000fe40005800000 */
[----:B------:R-:W-:Y:S02]  /*6930*/  SEL R3, RZ, 0x1, !P2 ;  /* 0x00000001ff037807 */ /* 0x000fe40005000000 */
[----:B------:R-:W-:Y:S02]  /*6940*/  SEL R2, RZ, 0x1, !P1 ;  /* 0x00000001ff027807 */ /* 0x000fe40004800000 */
[----:B------:R-:W-:-:S07]  /*6950*/  SEL R4, RZ, 0x1, !P0 ;  /* 0x00000001ff047807 */ /* 0x000fce0004000000 */
.L_x_2618:
[----:B------:R-:W-:Y:S05]  /*6960*/  BSYNC.RECONVERGENT B1 ;  /* 0x0000000000017941 */ /* 0x000fea0003800200 */
.L_x_2617:
[----:B------:R-:W-:Y:S01]  /*6970*/  ISETP.GE.U32.AND P0, PT, R5, R8, PT ;  /* 0x000000080500720c */ /* 0x000fe20003f06070 */
[----:B------:R-:W-:-:S12]  /*6980*/  BSSY.RECONVERGENT B1, `(.L_x_2627) ;  /* 0x000046b000017945 */ /* 0x000fd80003800200 */
[----:B------:R-:W-:Y:S05]  /*6990*/  @P0 BRA `(.L_x_2628) ;  /* 0x0000004400a40947 */ /* 0x000fea0003800000 */
[----:B------:R-:W0:Y:S01]  /*69a0*/  LDC R22, c[0x0][0x3c4] ;  /* 0x0000f100ff167b82 */ /* 0x000e220000000800 */
[----:B------:R-:W1:Y:S02]  /*69b0*/  LDCU.64 UR4, c[0x0][0x750] ;  /* 0x0000ea00ff0477ac */ /* 0x000e640008000a00 */
[----:B-1----:R-:W-:-:S04]  /*69c0*/  IADD3 R24, P0, PT, R24, UR4, RZ ;  /* 0x0000000418187c10 */ /* 0x002fc8000ff1e0ff */
[----:B------:R-:W-:Y:S02]  /*69d0*/  IADD3.X R25, PT, PT, RZ, UR5, RZ, P0, !PT ;  /* 0x00000005ff197c10 */ /* 0x000fe400087fe4ff */
[----:B0-----:R-:W-:-:S13]  /*69e0*/  ISETP.NE.AND P1, PT, R22, RZ, PT ;  /* 0x000000ff1600720c */ /* 0x001fda0003f25270 */
[----:B------:R-:W-:Y:S05]  /*69f0*/  @P1 BRA `(.L_x_2629) ;  /* 0x0000000000481947 */ /* 0x000fea0003800000 */
[----:B------:R0:W5:Y:S01]  /*6a00*/  LDG.E.64 R20, desc[UR36][R24.64] ;  /* 0x0000002418147981 */ /* 0x000162000c1e1b00 */
[----:B------:R-:W-:-:S05]  /*6a10*/  IMAD.IADD R9, R5, 0x1, R6 ;  /* 0x0000000105097824 */ /* 0x000fca00078e0206 */
[----:B------:R-:W-:-:S13]  /*6a20*/  ISETP.GE.U32.AND P0, PT, R9, R8, PT ;  /* 0x000000080900720c */ /* 0x000fda0003f06070 */
[----:B0-----:R-:W-:Y:S05]  /*6a30*/  @P0 BRA `(.L_x_2628) ;  /* 0x00000044007c0947 */ /* 0x001fea0003800000 */
[----:B------:R-:W-:Y:S01]  /*6a40*/  IADD3 R9, PT, PT, R9, R6, RZ ;  /* 0x0000000609097210 */ /* 0x000fe20007ffe0ff */
[----:B-----5:R-:W-:Y:S01]  /*6a50*/  IMAD.MOV.U32 R16, RZ, RZ, R20 ;  /* 0x000000ffff107224 */ /* 0x020fe200078e0014 */
[----:B------:R-:W-:Y:S02]  /*6a60*/  MOV R17, R21 ;  /* 0x0000001500117202 */ /* 0x000fe40000000f00 */
[----:B------:R-:W-:-:S13]  /*6a70*/  ISETP.GE.U32.AND P0, PT, R9, R8, PT ;  /* 0x000000080900720c */ /* 0x000fda0003f06070 */
[----:B------:R-:W-:Y:S05]  /*6a80*/  @P0 BRA `(.L_x_2628) ;  /* 0x0000004400680947 */ /* 0x000fea0003800000 */
[----:B------:R-:W-:Y:S01]  /*6a90*/  IMAD.IADD R9, R9, 0x1, R6 ;  /* 0x0000000109097824 */ /* 0x000fe200078e0206 */
[-C--:B------:R-:W-:Y:S01]  /*6aa0*/  MOV R14, R20.reuse ;  /* 0x00000014000e7202 */ /* 0x080fe20000000f00 */
[--C-:B------:R-:W-:Y:S01]  /*6ab0*/  IMAD.MOV.U32 R15, RZ, RZ, R21.reuse ;  /* 0x000000ffff0f7224 */ /* 0x100fe200078e0015 */
[----:B------:R-:W-:Y:S01]  /*6ac0*/  MOV R16, R20 ;  /* 0x0000001400107202 */ /* 0x000fe20000000f00 */
[----:B------:R-:W-:Y:S01]  /*6ad0*/  IMAD.MOV.U32 R17, RZ, RZ, R21 ;  /* 0x000000ffff117224 */ /* 0x000fe200078e0015 */
[----:B------:R-:W-:-:S04]  /*6ae0*/  ISETP.GE.U32.AND P0, PT, R9, R8, PT ;  /* 0x000000080900720c */ /* 0x000fc80003f06070 */
[----:B------:R-:W-:Y:S02]  /*6af0*/  SEL R12, R20, R12, !P0 ;  /* 0x0000000c140c7207 */ /* 0x000fe40004000000 */
[----:B------:R-:W-:Y:S01]  /*6b00*/  SEL R13, R21, R13, !P0 ;  /* 0x0000000d150d7207 */ /* 0x000fe20004000000 */
[----:B------:R-:W-:Y:S06]  /*6b10*/  BRA `(.L_x_2628) ;  /* 0x0000004400447947 */ /* 0x000fec0003800000 */
.L_x_2629:
[----:B------:R-:W0:Y:S01]  /*6b20*/  LDC.64 R18, c[0x0][0x3c8] ;  /* 0x0000f200ff127b82 */ /* 0x000e220000000a00 */
[----:B------:R-:W-:Y:S02]  /*6b30*/  HFMA2 R20, -RZ, RZ, 0, 0 ;  /* 0x00000000ff147431 */ /* 0x000fe400000001ff */
[----:B------:R-:W-:Y:S01]  /*6b40*/  IMAD.MOV.U32 R21, RZ, RZ, R5 ;  /* 0x000000ffff157224 */ /* 0x000fe200078e0005 */
[----:B------:R-:W-:-:S04]  /*6b50*/  IADD3 R22, PT, PT, R22, -0x1, RZ ;  /* 0xffffffff16167810 */ /* 0x000fc80007ffe0ff */
[C---:B------:R-:W-:Y:S01]  /*6b60*/  ISETP.NE.AND P0, PT, R22.reuse, RZ, PT ;  /* 0x000000ff1600720c */ /* 0x040fe20003f05270 */
[----:B------:R-:W1:Y:S01]  /*6b70*/  LDC R9, c[0x0][0x3d0] ;  /* 0x0000f400ff097b82 */ /* 0x000e620000000800 */
[----:B------:R-:W-:-:S04]  /*6b80*/  VIMNMX.U32 R22, PT, PT, R22, 0x18, PT ;  /* 0x0000001816167848 */ /* 0x000fc80003fe0000 */
[----:B------:R-:W-:-:S03]  /*6b90*/  IADD3 R22, PT, PT, R22, 0x1, RZ ;  /* 0x0000000116167810 */ /* 0x000fc60007ffe0ff */
[----:B------:R-:W2:Y:S01]  /*6ba0*/  LDC R11, c[0x0][0x4f4] ;  /* 0x00013d00ff0b7b82 */ /* 0x000ea20000000800 */
[----:B0-----:R-:W-:-:S05]  /*6bb0*/  IMAD.HI.U32 R20, R5, R19, R20 ;  /* 0x0000001305147227 */ /* 0x001fca00078e0014 */
[----:B-1----:R-:W-:-:S05]  /*6bc0*/  SHF.R.U32.HI R21, RZ, R9, R20 ;  /* 0x00000009ff157219 */ /* 0x002fca0000011614 */
[----:B------:R-:W-:-:S04]  /*6bd0*/  IMAD.MOV R26, RZ, RZ, -R21 ;  /* 0x000000ffff1a7224 */ /* 0x000fc800078e0a15 */
[----:B------:R-:W-:-:S04]  /*6be0*/  IMAD R26, R18, R26, R5 ;  /* 0x0000001a121a7224 */ /* 0x000fc800078e0205 */
[----:B--2---:R-:W-:Y:S01]  /*6bf0*/  IMAD R23, R26, R11, RZ ;  /* 0x0000000b1a177224 */ /* 0x004fe200078e02ff */
        /* <DEDUP_REMOVED lines=262> */
.L_x_2630:
[----:B------:R-:W-:-:S04]  /*7c60*/  LOP3.LUT R21, R23, 0xfffffff8, RZ, 0xc0, !PT ;  /* 0xfffffff817157812 */ /* 0x000fc800078ec0ff */
[----:B------:R-:W-:-:S05]  /*7c70*/  IADD3 R20, P1, PT, R21, R24, RZ ;  /* 0x0000001815147210 */ /* 0x000fca0007f3e0ff */
[----:B------:R-:W-:-:S06]  /*7c80*/  IMAD.X R21, RZ, RZ, R25, P1 ;  /* 0x000000ffff157224 */ /* 0x000fcc00008e0619 */
        /* <DEDUP_REMOVED lines=272> */
.L_x_2631:
        /* <DEDUP_REMOVED lines=275> */
.L_x_2632:
        /* <DEDUP_REMOVED lines=258> */
[----:B------:R-:W-:-:S11]  /*aee0*/  IMAD.MOV.U32 R18, RZ, RZ, RZ ;  /* 0x000000ffff127224 */ /* 0x000fd600078e00ff */
        /* <DEDUP_REMOVED lines=16> */
.L_x_2633:
[----:B------:R-:W-:-:S04]  /*aff0*/  LOP3.LUT R11, R11, 0xfffffff8, RZ, 0xc0, !PT ;  /* 0xfffffff80b0b7812 */ /* 0x000fc800078ec0ff */
[----:B------:R-:W-:-:S05]  /*b000*/  IADD3 R12, P0, PT, R11, R24, RZ ;  /* 0x000000180b0c7210 */ /* 0x000fca0007f1e0ff */
[----:B------:R-:W-:-:S06]  /*b010*/  IMAD.X R13, RZ, RZ, R25, P0 ;  /* 0x000000ffff0d7224 */ /* 0x000fcc00000e0619 */
[----:B------:R-:W5:Y:S02]  /*b020*/  LDG.E.64 R12, desc[UR36][R12.64] ;  /* 0x000000240c0c7981 */ /* 0x000f64000c1e1b00 */
.L_x_2628:
[----:B------:R-:W-:Y:S05]  /*b030*/  BSYNC.RECONVERGENT B1 ;  /* 0x0000000000017941 */ /* 0x000fea0003800200 */
.L_x_2627:
[----:B------:R-:W-:Y:S01]  /*b040*/  ISETP.GE.U32.AND P0, PT, R5, R8, PT ;  /* 0x000000080500720c */ /* 0x000fe20003f06070 */
[----:B------:R-:W-:-:S12]  /*b050*/  BSSY.RECONVERGENT B1, `(.L_x_2634) ;  /* 0x000001b000017945 */ /* 0x000fd80003800200 */
[----:B------:R-:W-:Y:S05]  /*b060*/  @P0 BRA `(.L_x_2635) ;  /* 0x0000000000640947 */ /* 0x000fea0003800000 */
[----:B------:R-:W-:Y:S02]  /*b070*/  LOP3.LUT P0, RZ, R0, 0xff, RZ, 0xc0, !PT ;  /* 0x000000ff00ff7812 */ /* 0x000fe4000780c0ff */
[----:B-----5:R-:W-:Y:S02]  /*b080*/  ISETP.NE.U32.AND P1, PT, R20, RZ, PT ;  /* 0x000000ff1400720c */ /* 0x020fe40003f25070 */
[----:B------:R-:W-:Y:S02]  /*b090*/  IADD3 R5, PT, PT, R5, R6, RZ ;  /* 0x0000000605057210 */ /* 0x000fe40007ffe0ff */
[----:B------:R-:W-:Y:S02]  /*b0a0*/  ISETP.NE.OR.EX P0, PT, R21, RZ, P0, P1 ;  /* 0x000000ff1500720c */ /* 0x000fe40000705710 */
[----:B------:R-:W-:Y:S02]  /*b0b0*/  ISETP.GE.U32.AND P1, PT, R5, R8, PT ;  /* 0x000000080500720c */ /* 0x000fe40003f26070 */
[----:B------:R-:W-:-:S11]  /*b0c0*/  SEL R0, RZ, 0x1, !P0 ;  /* 0x00000001ff007807 */ /* 0x000fd60004000000 */
[----:B------:R-:W-:Y:S05]  /*b0d0*/  @P1 BRA `(.L_x_2635) ;  /* 0x0000000000481947 */ /* 0x000fea0003800000 */
[----:B------:R-:W-:Y:S01]  /*b0e0*/  LOP3.LUT P0, RZ, R3, 0xff, RZ, 0xc0, !PT ;  /* 0x000000ff03ff7812 */ /* 0x000fe2000780c0ff */
[----:B------:R-:W-:Y:S01]  /*b0f0*/  IMAD.IADD R5, R5, 0x1, R6 ;  /* 0x0000000105057824 */ /* 0x000fe200078e0206 */
[----:B------:R-:W-:-:S04]  /*b100*/  ISETP.NE.U32.AND P1, PT, R16, RZ, PT ;  /* 0x000000ff1000720c */ /* 0x000fc80003f25070 */
[----:B------:R-:W-:Y:S02]  /*b110*/  ISETP.NE.OR.EX P0, PT, R17, RZ, P0, P1 ;  /* 0x000000ff1100720c */ /* 0x000fe40000705710 */
[----:B------:R-:W-:Y:S02]  /*b120*/  ISETP.GE.U32.AND P1, PT, R5, R8, PT ;  /* 0x000000080500720c */ /* 0x000fe40003f26070 */
[----:B------:R-:W-:-:S11]  /*b130*/  SEL R3, RZ, 0x1, !P0 ;  /* 0x00000001ff037807 */ /* 0x000fd60004000000 */
[----:B------:R-:W-:Y:S05]  /*b140*/  @P1 BRA `(.L_x_2635) ;  /* 0x00000000002c1947 */ /* 0x000fea0003800000 */
[----:B------:R-:W-:Y:S02]  /*b150*/  IADD3 R5, PT, PT, R5, R6, RZ ;  /* 0x0000000605057210 */ /* 0x000fe40007ffe0ff */
[----:B------:R-:W-:Y:S02]  /*b160*/  LOP3.LUT P0, RZ, R2, 0xff, RZ, 0xc0, !PT ;  /* 0x000000ff02ff7812 */ /* 0x000fe4000780c0ff */
[----:B------:R-:W-:Y:S02]  /*b170*/  ISETP.GE.U32.AND P4, PT, R5, R8, PT ;  /* 0x000000080500720c */ /* 0x000fe40003f86070 */
[----:B------:R-:W-:-:S04]  /*b180*/  ISETP.NE.U32.AND P2, PT, R14, RZ, PT ;  /* 0x000000ff0e00720c */ /* 0x000fc80003f45070 */
[----:B------:R-:W-:-:S04]  /*b190*/  ISETP.NE.OR.EX P0, PT, R15, RZ, P0, P2 ;  /* 0x000000ff0f00720c */ /* 0x000fc80000705720 */
[----:B------:R-:W-:-:S03]  /*b1a0*/  SEL R2, RZ, 0x1, !P0 ;  /* 0x00000001ff027807 */ /* 0x000fc60004000000 */
[----:B------:R-:W-:Y:S02]  /*b1b0*/  @!P4 ISETP.NE.U32.AND P3, PT, R12, RZ, PT ;  /* 0x000000ff0c00c20c */ /* 0x000fe40003f65070 */
[----:B------:R-:W-:-:S04]  /*b1c0*/  @!P4 LOP3.LUT P1, RZ, R4, 0xff, RZ, 0xc0, !PT ;  /* 0x000000ff04ffc812 */ /* 0x000fc8000782c0ff */
[----:B------:R-:W-:-:S04]  /*b1d0*/  @!P4 ISETP.NE.OR.EX P1, PT, R13, RZ, P1, P3 ;  /* 0x000000ff0d00c20c */ /* 0x000fc80000f25730 */
[----:B------:R-:W-:-:S04]  /*b1e0*/  @!P4 SEL R5, RZ, 0x1, !P1 ;  /* 0x00000001ff05c807 */ /* 0x000fc80004800000 */
[----:B------:R-:W-:-:S07]  /*b1f0*/  @!P4 PRMT R4, R5, 0x7610, R4 ;  /* 0x000076100504c816 */ /* 0x000fce0000000004 */
.L_x_2635:
[----:B------:R-:W-:Y:S05]  /*b200*/  BSYNC.RECONVERGENT B1 ;  /* 0x0000000000017941 */ /* 0x000fea0003800200 */
.L_x_2634:
[----:B------:R-:W-:-:S04]  /*b210*/  LOP3.LUT R3, R2, R0, R3, 0xfe, !PT ;  /* 0x0000000002037212 */ /* 0x000fc800078efe03 */
[----:B------:R-:W-:-:S04]  /*b220*/  LOP3.LUT P0, RZ, R3, 0xff, R4, 0xc8, !PT ;  /* 0x000000ff03ff7812 */ /* 0x000fc8000780c804 */
[----:B-----5:R-:W-:-:S09]  /*b230*/  SEL R17, RZ, 0x1, !P0 ;  /* 0x00000001ff117807 */ /* 0x020fd20004000000 */
.L_x_2587:
[----:B------:R-:W-:Y:S05]  /*b240*/  BSYNC.RECONVERGENT B0 ;  /* 0x0000000000007941 */ /* 0x000fea0003800200 */
.L_x_2586:
        /* <DEDUP_REMOVED lines=14> */
.L_x_2637:
[----:B------:R-:W-:Y:S01]  /*b330*/  USHF.R.U32.HI UR7, URZ, 0x1, UR5 ;  /* 0x00000001ff077899 */ /* 0x000fe20008011605 */
[----:B------:R-:W-:Y:S01]  /*b340*/  BAR.SYNC.DEFER_BLOCKING 0x0 ;  /* 0x0000000000007b1d */ /* 0x000fe20000010000 */
[----:B------:R-:W-:-:S04]  /*b350*/  UISETP.GT.U32.AND UP0, UPT, UR5, 0x3, UPT ;  /* 0x000000030500788c */ /* 0x000fc8000bf04070 */
[----:B-1----:R-:W-:Y:S01]  /*b360*/  VIADD R3, R7, UR7 ;  /* 0x0000000707037c36 */ /* 0x002fe20008000000 */
[----:B------:R-:W-:-:S04]  /*b370*/  UMOV UR5, UR7 ;  /* 0x0000000700057c82 */ /* 0x000fc80008000000 */
        /* <DEDUP_REMOVED lines=9> */
.L_x_2636:
        /* <DEDUP_REMOVED lines=18> */
.L_x_2640:
        /* <DEDUP_REMOVED lines=13> */
.L_x_2639:
[----:B------:R-:W-:Y:S01]  /*b600*/  BAR.SYNC.DEFER_BLOCKING 0x0 ;  /* 0x0000000000007b1d */ /* 0x000fe20000010000 */
[----:B------:R-:W-:-:S09]  /*b610*/  UISETP.GE.U32.AND UP0, UPT, UR4, 0x2, UPT ;  /* 0x000000020400788c */ /* 0x000fd2000bf06070 */
[----:B------:R-:W-:Y:S05]  /*b620*/  BRA.U !UP0, `(.L_x_2638) ;  /* 0x0000000108287547 */ /* 0x000fea000b800000 */
[----:B0123--:R-:W-:-:S07]  /*b630*/  HFMA2 R0, -RZ, RZ, 0, 5.9604644775390625e-08 ;  /* 0x00000001ff007431 */ /* 0x00ffce00000001ff */
.L_x_2641:
        /* <DEDUP_REMOVED lines=9> */
.L_x_2638:
[----:B0123--:R-:W0:Y:S01]  /*b6d0*/  S2R R0, SR_CTAID.X ;  /* 0x0000000000007919 */ /* 0x00fe220000002500 */
[----:B------:R-:W1:Y:S01]  /*b6e0*/  LDCU UR4, c[0x0][0x558] ;  /* 0x0000ab00ff0477ac */ /* 0x000e620008000800 */
[----:B------:R-:W-:Y:S01]  /*b6f0*/  MOV R16, RZ ;  /* 0x000000ff00107202 */ /* 0x000fe20000000f00 */
        /* <DEDUP_REMOVED lines=284> */
.L_x_2642:
        /* <DEDUP_REMOVED lines=290> */
.L_x_2644:
        /* <DEDUP_REMOVED lines=26> */
.L_x_2646:
[----:B------:R-:W-:Y:S05]  /*dc80*/  BSYNC.RECONVERGENT B0 ;  /* 0x0000000000007941 */ /* 0x000fea0003800200 */
.L_x_2645:
        /* <DEDUP_REMOVED lines=35> */
.L_x_2648:
[----:B------:R-:W-:Y:S05]  /*dec0*/  BSYNC.RECONVERGENT B0 ;  /* 0x0000000000007941 */ /* 0x000fea0003800200 */
.L_x_2647:
        /* <DEDUP_REMOVED lines=34> */
.L_x_2653:
        /* <DEDUP_REMOVED lines=9> */
.L_x_2652:
[----:B------:R-:W-:Y:S01]  /*e180*/  SEL R17, RZ, 0x1, !P1 ;  /* 0x00000001ff117807 */ /* 0x000fe20004800000 */
[----:B------:R-:W-:Y:S06]  /*e190*/  BRA `(.L_x_2651) ;  /* 0x00000000005c7947 */ /* 0x000fec0003800000 */
.L_x_2650:
        /* <DEDUP_REMOVED lines=12> */
.L_x_2655:
        /* <DEDUP_REMOVED lines=10> */
.L_x_2654:
[----:B------:R-:W-:-:S07]  /*e300*/  SEL R17, RZ, 0x1, !P1 ;  /* 0x00000001ff117807 */ /* 0x000fce0004800000 */
.L_x_2651:
[----:B------:R-:W-:Y:S05]  /*e310*/  BSYNC.RECONVERGENT B0 ;  /* 0x0000000000007941 */ /* 0x000fea0003800200 */
.L_x_2649:
        /* <DEDUP_REMOVED lines=11> */
.L_x_2657:
        /* <DEDUP_REMOVED lines=14> */
.L_x_2656:
        /* <DEDUP_REMOVED lines=10> */
.L_x_2660:
        /* <DEDUP_REMOVED lines=13> */
.L_x_2659:
[----:B------:R-:W-:Y:S01]  /*e620*/  BAR.SYNC.DEFER_BLOCKING 0x0 ;  /* 0x0000000000007b1d */ /* 0x000fe20000010000 */
[----:B------:R-:W-:-:S09]  /*e630*/  UISETP.GE.U32.AND UP0, UPT, UR4, 0x2, UPT ;  /* 0x000000020400788c */ /* 0x000fd2000bf06070 */
[----:B------:R-:W-:Y:S05]  /*e640*/  BRA.U !UP0, `(.L_x_2658) ;  /* 0x0000000108287547 */ /* 0x000fea000b800000 */
[----:B01----:R-:W-:-:S07]  /*e650*/  HFMA2 R0, -RZ, RZ, 0, 5.9604644775390625e-08 ;  /* 0x00000001ff007431 */ /* 0x003fce00000001ff */
.L_x_2661:
        /* <DEDUP_REMOVED lines=9> */
.L_x_2658:
        /* <DEDUP_REMOVED lines=16> */
.L_x_2663:
        /* <DEDUP_REMOVED lines=20> */
.L_x_2665:
[----:B------:R-:W0:Y:S01]  /*e930*/  LDCU.64 UR4, c[0x0][0x758] ;  /* 0x0000eb00ff0477ac */ /* 0x000e220008000a00 */
[----:B------:R-:W-:-:S04]  /*e940*/  LOP3.LUT P0, RZ, R17, 0xff, RZ, 0xc0, !PT ;  /* 0x000000ff11ff7812 */ /* 0x000fc8000780c0ff */
[----:B------:R-:W-:Y:S02]  /*e950*/  SEL R3, RZ, 0x1, !P0 ;  /* 0x00000001ff037807 */ /* 0x000fe40004000000 */
[----:B0-----:R-:W-:-:S04]  /*e960*/  IADD3 R16, P1, PT, R16, UR4, RZ ;  /* 0x0000000410107c10 */ /* 0x001fc8000ff3e0ff */
[----:B------:R-:W-:-:S05]  /*e970*/  IADD3.X R17, PT, PT, RZ, UR5, RZ, P1, !PT ;  /* 0x00000005ff117c10 */ /* 0x000fca0008ffe4ff */
[----:B------:R-:W-:Y:S01]  /*e980*/  STG.E.U8 desc[UR36][R16.64], R3 ;  /* 0x0000000310007986 */ /* 0x000fe2000c101124 */
[----:B------:R-:W-:Y:S05]  /*e990*/  EXIT ;  /* 0x000000000000794d */ /* 0x000fea0003800000 */
.L_x_2664:
[----:B------:R-:W-:-:S04]  /*e9a0*/  LOP3.LUT P0, RZ, R17, 0xff, RZ, 0xc0, !PT ;  /* 0x000000ff11ff7812 */ /* 0x000fc8000780c0ff */
[----:B------:R-:W-:-:S05]  /*e9b0*/  SEL R5, RZ, 0x1, !P0 ;  /* 0x00000001ff057807 */ /* 0x000fca0004000000 */
[----:B------:R-:W-:Y:S01]  /*e9c0*/  STG.E.U8 desc[UR36][R2.64], R5 ;  /* 0x0000000502007986 */ /* 0x000fe2000c101124 */
[----:B------:R-:W-:Y:S05]  /*e9d0*/  EXIT ;  /* 0x000000000000794d */ /* 0x000fea0003800000 */
.L_x_2662:
        /* <DEDUP_REMOVED lines=8> */
.L_x_2666:
        /* <DEDUP_REMOVED lines=20> */
.L_x_2668:
[----:B------:R-:W2:Y:S01]  /*eba0*/  LDCU.64 UR4, c[0x0][0x758] ;  /* 0x0000eb00ff0477ac */ /* 0x000ea20008000a00 */
[----:B------:R-:W-:-:S04]  /*ebb0*/  LOP3.LUT P0, RZ, R17, 0xff, RZ, 0xc0, !PT ;  /* 0x000000ff11ff7812 */ /* 0x000fc8000780c0ff */
[----:B01----:R-:W-:Y:S02]  /*ebc0*/  SEL R3, RZ, 0x1, !P0 ;  /* 0x00000001ff037807 */ /* 0x003fe40004000000 */
[----:B--2---:R-:W-:-:S04]  /*ebd0*/  IADD3 R16, P1, PT, R16, UR4, RZ ;  /* 0x0000000410107c10 */ /* 0x004fc8000ff3e0ff */
[----:B------:R-:W-:-:S05]  /*ebe0*/  IADD3.X R17, PT, PT, RZ, UR5, RZ, P1, !PT ;  /* 0x00000005ff117c10 */ /* 0x000fca0008ffe4ff */
[----:B------:R-:W-:Y:S01]  /*ebf0*/  STG.E.U8 desc[UR36][R16.64], R3 ;  /* 0x0000000310007986 */ /* 0x000fe2000c101124 */
[----:B------:R-:W-:Y:S05]  /*ec00*/  EXIT ;  /* 0x000000000000794d */ /* 0x000fea0003800000 */
.L_x_2667:
[----:B------:R-:W-:Y:S01]  /*ec10*/  STG.E.U8 desc[UR36][R4.64], R17 ;  /* 0x0000001104007986 */ /* 0x000fe2000c101124 */
[----:B------:R-:W-:Y:S05]  /*ec20*/  EXIT ;  /* 0x000000000000794d */ /* 0x000fea0003800000 */
.L_x_2643:
        /* <DEDUP_REMOVED lines=25> */
.L_x_2670:
        /* <DEDUP_REMOVED lines=20> */
.L_x_2672:
[----:B------:R-:W0:Y:S01]  /*ef00*/  LDCU.64 UR4, c[0x0][0x758] ;  /* 0x0000eb00ff0477ac */ /* 0x000e220008000a00 */
[----:B------:R-:W-:-:S04]  /*ef10*/  LOP3.LUT P0, RZ, R17, 0xff, RZ, 0xc0, !PT ;  /* 0x000000ff11ff7812 */ /* 0x000fc8000780c0ff */
[----:B------:R-:W-:Y:S02]  /*ef20*/  SEL R3, RZ, 0x1, !P0 ;  /* 0x00000001ff037807 */ /* 0x000fe40004000000 */
[----:B0-----:R-:W-:-:S04]  /*ef30*/  IADD3 R16, P1, PT, R16, UR4, RZ ;  /* 0x0000000410107c10 */ /* 0x001fc8000ff3e0ff */
[----:B------:R-:W-:-:S05]  /*ef40*/  IADD3.X R17, PT, PT, RZ, UR5, RZ, P1, !PT ;  /* 0x00000005ff117c10 */ /* 0x000fca0008ffe4ff */
[----:B------:R-:W-:Y:S01]  /*ef50*/  STG.E.U8 desc[UR36][R16.64], R3 ;  /* 0x0000000310007986 */ /* 0x000fe2000c101124 */
[----:B------:R-:W-:Y:S05]  /*ef60*/  EXIT ;  /* 0x000000000000794d */ /* 0x000fea0003800000 */
.L_x_2671:
[----:B------:R-:W-:-:S04]  /*ef70*/  LOP3.LUT P0, RZ, R17, 0xff, RZ, 0xc0, !PT ;  /* 0x000000ff11ff7812 */ /* 0x000fc8000780c0ff */
[----:B------:R-:W-:-:S05]  /*ef80*/  SEL R5, RZ, 0x1, !P0 ;  /* 0x00000001ff057807 */ /* 0x000fca0004000000 */
[----:B------:R-:W-:Y:S01]  /*ef90*/  STG.E.U8 desc[UR36][R2.64], R5 ;  /* 0x0000000502007986 */ /* 0x000fe2000c101124 */
[----:B------:R-:W-:Y:S05]  /*efa0*/  EXIT ;  /* 0x000000000000794d */ /* 0x000fea0003800000 */
.L_x_2669:
        /* <DEDUP_REMOVED lines=8> */
.L_x_2673:
        /* <DEDUP_REMOVED lines=20> */
.L_x_2675:
[----:B------:R-:W0:Y:S01]  /*f170*/  LDCU.64 UR4, c[0x0][0x758] ;  /* 0x0000eb00ff0477ac */ /* 0x000e220008000a00 */
[----:B------:R-:W-:-:S04]  /*f180*/  LOP3.LUT P0, RZ, R17, 0xff, RZ, 0xc0, !PT ;  /* 0x000000ff11ff7812 */ /* 0x000fc8000780c0ff */
[----:B------:R-:W-:Y:S02]  /*f190*/  SEL R3, RZ, 0x1, !P0 ;  /* 0x00000001ff037807 */ /* 0x000fe40004000000 */
[----:B0-----:R-:W-:-:S04]  /*f1a0*/  IADD3 R16, P1, PT, R16, UR4, RZ ;  /* 0x0000000410107c10 */ /* 0x001fc8000ff3e0ff */
[----:B------:R-:W-:-:S05]  /*f1b0*/  IADD3.X R17, PT, PT, RZ, UR5, RZ, P1, !PT ;  /* 0x00000005ff117c10 */ /* 0x000fca0008ffe4ff */
[----:B------:R-:W-:Y:S01]  /*f1c0*/  STG.E.U8 desc[UR36][R16.64], R3 ;  /* 0x0000000310007986 */ /* 0x000fe2000c101124 */
[----:B------:R-:W-:Y:S05]  /*f1d0*/  EXIT ;  /* 0x000000000000794d */ /* 0x000fea0003800000 */
.L_x_2674:
[----:B------:R-:W-:Y:S01]  /*f1e0*/  STG.E.U8 desc[UR36][R4.64], R17 ;  /* 0x0000001104007986 */ /* 0x000fe2000c101124 */
[----:B------:R-:W-:Y:S05]  /*f1f0*/  EXIT ;  /* 0x000000000000794d */ /* 0x000fea0003800000 */
.L_x_2676:
        /* <DEDUP_REMOVED lines=16> */
.L_x_7770:


//--------------------- .text._ZN2at6native13reduce_kernelILi256ELi2ENS0_8ReduceOpIlNS0_14func_wrapper_tIbZZZNS0_14or_kernel_cudaERNS_14TensorIteratorEENKUlvE_clEvENKUlvE2_clEvEUlblE_EEjbLi4ELi4EEEEEvT1_ --------------------------
	.section	.text._ZN2at6native13reduce_kernelILi256ELi2ENS0_8ReduceOpIlNS0_14func_wrapper_tIbZZZNS0_14or_kernel_cudaERNS_14TensorIteratorEENKUlvE_clEvENKUlvE2_clEvEUlblE_EEjbLi4ELi4EEEEEvT1_,"ax",@progbits
	.align	128
        .global         _ZN2at6native13reduce_kernelILi256ELi2ENS0_8ReduceOpIlNS0_14func_wrapper_tIbZZZNS0_14or_kernel_cudaERNS_14TensorIteratorEENKUlvE_clEvENKUlvE2_clEvEUlblE_EEjbLi4ELi4EEEEEvT1_
        .type           _ZN2at6native13reduce_kernelILi256ELi2ENS0_8ReduceOpIlNS0_14func_wrapper_tIbZZZNS0_14or_kernel_cudaERNS_14TensorIteratorEENKUlvE_clEvENKUlvE2_clEvEUlblE_EEjbLi4ELi4EEEEEvT1_,@function
        .size           _ZN2at6native13reduce_kernelILi256ELi2ENS0_8ReduceOpIlNS0_14func_wrapper_tIbZZZNS0_14or_kernel_cudaERNS_14TensorIteratorEENKUlvE_clEvENKUlvE2_clEvEUlblE_EEjbLi4ELi4EEEEEvT1_,(.L_x_7771 - _ZN2at6native13reduce_kernelILi256ELi2ENS0_8ReduceOpIlNS0_14func_wrapper_tIbZZZNS0_14or_kernel_cudaERNS_14TensorIteratorEENKUlvE_clEvENKUlvE2_clEvEUlblE_EEjbLi4ELi4EEEEEvT1_)
        .other          _ZN2at6native13reduce_kernelILi256ELi2ENS0_8ReduceOpIlNS0_14func_wrapper_tIbZZZNS0_14or_kernel_cudaERNS_14TensorIteratorEENKUlvE_clEvENKUlvE2_clEvEUlblE_EEjbLi4ELi4EEEEEvT1_,@"STO_CUDA_ENTRY STV_DEFAULT"
_ZN2at6native13reduce_kernelILi256ELi2ENS0_8ReduceOpIlNS0_14func_wrapper_tIbZZZNS0_14or_kernel_cudaERNS_14TensorIteratorEENKUlvE_clEvENKUlvE2_clEvEUlblE_EEjbLi4ELi4EEEEEvT1_:
.text._ZN2at6native13reduce_kernelILi256ELi2ENS0_8ReduceOpIlNS0_14func_wrapper_tIbZZZNS0_14or_kernel_cudaERNS_14TensorIteratorEENKUlvE_clEvENKUlvE2_clEvEUlblE_EEjbLi4ELi4EEEEEvT1_:
        /* <DEDUP_REMOVED lines=296> */
.L_x_2677:
        /* <DEDUP_REMOVED lines=31> */
.L_x_2681:
        /* <DEDUP_REMOVED lines=33> */
.L_x_2685:
[----:B------:R-:W-:Y:S05]  /*1680*/  BSYNC.RECONVERGENT B1 ;  /* 0x0000000000017941 */ /* 0x000fea0003800200 */
.L_x_2684:
[----:B------:R-:W0:Y:S01]  /*1690*/  LDC R0, c[0x0][0x388] ;  /* 0x0000e200ff007b82 */ /* 0x000e220000000800 */
[----:B------:R-:W-:-:S05]  /*16a0*/  IADD3 R16, P0, PT, R16, 0x20, RZ ;  /* 0x0000002010107810 */ /* 0x000fca0007f1e0ff */
[----:B------:R-:W-:Y:S01]  /*16b0*/  IMAD.X R17, RZ, RZ, R17, P0 ;  /* 0x000000ffff117224 */ /* 0x000fe200000e0611 */
[----:B0-----:R-:W-:-:S07]  /*16c0*/  IADD3 R0, PT, PT, R7, -0x4, R0 ;  /* 0xfffffffc07007810 */ /* 0x001fce0007ffe000 */
.L_x_2683:
[----:B------:R-:W-:Y:S05]  /*16d0*/  BSYNC.RECONVERGENT B0 ;  /* 0x0000000000007941 */ /* 0x000fea0003800200 */
.L_x_2682:
        /* <DEDUP_REMOVED lines=17> */
.L_x_2689:
[C---:B------:R-:W-:Y:S01]  /*17f0*/  IMAD.WIDE.U32 R4, R13.reuse, 0x20, R16 ;  /* 0x000000200d047825 */ /* 0x040fe200078e0010 */
[----:B------:R-:W0:Y:S05]  /*1800*/  LDCU UR4, c[0x0][0x390] ;  /* 0x00007200ff0477ac */ /* 0x000e2a0008000800 */
[----:B------:R-:W2:Y:S01]  /*1810*/  LDG.E.ENL2.256 R8, R4, desc[UR36][R4.64] ;  /* 0xfe0000240404797e */ /* 0x000ea20008121908 */
[----:B0-----:R-:W-:-:S05]  /*1820*/  VIADD R13, R13, UR4 ;  /* 0x000000040d0d7c36 */ /* 0x001fca0008000000 */
        /* <DEDUP_REMOVED lines=12> */
.L_x_2688:
[----:B------:R-:W-:Y:S02]  /*18f0*/  SEL R5, RZ, 0x1, !P3 ;  /* 0x00000001ff057807 */ /* 0x000fe40005800000 */
[----:B------:R-:W-:Y:S02]  /*1900*/  SEL R7, RZ, 0x1, !P2 ;  /* 0x00000001ff077807 */ /* 0x000fe40005000000 */
[----:B------:R-:W-:Y:S02]  /*1910*/  SEL R6, RZ, 0x1, !P1 ;  /* 0x00000001ff067807 */ /* 0x000fe40004800000 */
[----:B------:R-:W-:-:S07]  /*1920*/  SEL R4, RZ, 0x1, !P0 ;  /* 0x00000001ff047807 */ /* 0x000fce0004000000 */
.L_x_2687:
[----:B------:R-:W-:Y:S05]  /*1930*/  BSYNC.RECONVERGENT B0 ;  /* 0x0000000000007941 */ /* 0x000fea0003800200 */
.L_x_2686:
        /* <DEDUP_REMOVED lines=17> */
.L_x_2691:
[----:B------:R-:W-:Y:S05]  /*1a50*/  BSYNC.RECONVERGENT B0 ;  /* 0x0000000000007941 */ /* 0x000fea0003800200 */
.L_x_2690:
[----:B------:R-:W-:Y:S02]  /*1a60*/  LOP3.LUT R7, R6, R5, R7, 0xfe, !PT ;  /* 0x0000000506077212 */ /* 0x000fe400078efe07 */
[----:B------:R-:W-:Y:S02]  /*1a70*/  PLOP3.LUT P1, PT, PT, PT, PT, 0x8, 0x80 ;  /* 0x000000000080781c */ /* 0x000fe40003f2e170 */
[----:B------:R-:W-:Y:S01]  /*1a80*/  LOP3.LUT P0, RZ, R7, 0xff, R4, 0xc8, !PT ;  /* 0x000000ff07ff7812 */ /* 0x000fe2000780c804 */
[----:B------:R-:W-:-:S12]  /*1a90*/  BRA `(.L_x_2692) ;  /* 0x000000a8004c7947 */ /* 0x000fd80003800000 */
.L_x_2680:
        /* <DEDUP_REMOVED lines=13> */
[----:B------:R-:W-:Y:S02]  /*1b70*/  IMAD.U32 R12, RZ, RZ, UR4 ;  /* 0x00000004ff0c7e24 */ /* 0x000fe4000f8e00ff */
        /* <DEDUP_REMOVED lines=18> */
.L_x_2697:
[----:B------:R-:W-:Y:S02]  /*1ca0*/  SHF.R.U32.HI R11, RZ, 0x1, R9 ;  /* 0x00000001ff0b7819 */ /* 0x000fe40000011609 */
[----:B------:R-:W-:Y:S02]  /*1cb0*/  P2R R18, PR, RZ, 0x2 ;  /* 0x00000002ff127803 */ /* 0x000fe40000000000 */
[C---:B------:R-:W-:Y:S01]  /*1cc0*/  IADD3 R4, PT, PT, R11.reuse, R2, RZ ;  /* 0x000000020b047210 */ /* 0x040fe20007ffe0ff */
[----:B------:R-:W-:-:S04]  /*1cd0*/  IMAD.WIDE.U32 R10, R11, 0x10, R16 ;  /* 0x000000100b0a7825 */ /* 0x000fc800078e0010 */
[----:B------:R-:W-:Y:S01]  /*1ce0*/  IMAD.SHL.U32 R5, R4, 0x10, RZ ;  /* 0x0000001004057824 */ /* 0x000fe200078e00ff */
[----:B------:R-:W-:-:S04]  /*1cf0*/  SHF.R.U32.HI R4, RZ, 0x1c, R4 ;  /* 0x0000001cff047819 */ /* 0x000fc80000011604 */
[----:B------:R-:W-:Y:S02]  /*1d00*/  LOP3.LUT R5, R5, 0xfffffff0, RZ, 0xc0, !PT ;  /* 0xfffffff005057812 */ /* 0x000fe400078ec0ff */
[----:B------:R-:W-:Y:S02]  /*1d10*/  LOP3.LUT R7, R4, 0x7, RZ, 0xc0, !PT ;  /* 0x0000000704077812 */ /* 0x000fe400078ec0ff */
[----:B------:R-:W-:Y:S02]  /*1d20*/  IADD3 R12, P6, PT, R16, R5, RZ ;  /* 0x00000005100c7210 */ /* 0x000fe40007fde0ff */
[----:B------:R-:W-:Y:S02]  /*1d30*/  IADD3 R5, PT, PT, R9, R2, RZ ;  /* 0x0000000209057210 */ /* 0x000fe40007ffe0ff */
[----:B------:R-:W2:Y:S01]  /*1d40*/  LDG.E.128 R8, desc[UR36][R10.64] ;  /* 0x000000240a087981 */ /* 0x000ea2000c1e1d00 */
[----:B------:R-:W-:Y:S01]  /*1d50*/  IMAD.X R13, R17, 0x1, R7, P6 ;  /* 0x00000001110d7824 */ /* 0x000fe200030e0607 */
[----:B------:R-:W-:-:S05]  /*1d60*/  SHF.R.U32.HI R21, RZ, 0x1, R5 ;  /* 0x00000001ff157819 */ /* 0x000fca0000011605 */
[----:B------:R-:W-:Y:S01]  /*1d70*/  IMAD.WIDE.U32 R20, R21, 0x10, R16 ;  /* 0x0000001015147825 */ /* 0x000fe200078e0010 */
[----:B------:R-:W3:Y:S05]  /*1d80*/  LDG.E.128 R12, desc[UR36][R12.64] ;  /* 0x000000240c0c7981 */ /* 0x000eea000c1e1d00 */
[----:B------:R-:W4:Y:S01]  /*1d90*/  LDG.E.128 R20, desc[UR36][R20.64] ;  /* 0x0000002414147981 */ /* 0x000f22000c1e1d00 */
[----:B------:R-:W-:-:S05]  /*1da0*/  IMAD R19, R2, 0x2, R5 ;  /* 0x0000000202137824 */ /* 0x000fca00078e0205 */
[----:B------:R-:W-:-:S05]  /*1db0*/  SHF.R.U32.HI R5, RZ, 0x1, R19 ;  /* 0x00000001ff057819 */ /* 0x000fca0000011613 */
[----:B------:R-:W-:-:S06]  /*1dc0*/  IMAD.WIDE.U32 R4, R5, 0x10, R16 ;  /* 0x0000001005047825 */ /* 0x000fcc00078e0010 */
[----:B------:R-:W5:Y:S01]  /*1dd0*/  LDG.E.128 R4, desc[UR36][R4.64] ;  /* 0x0000002404047981 */ /* 0x000f62000c1e1d00 */
[----:B------:R-:W-:Y:S02]  /*1de0*/  LOP3.LUT P1, RZ, R3, 0x2, RZ, 0xc0, !PT ;  /* 0x0000000203ff7812 */ /* 0x000fe4000782c0ff */
[----:B--2---:R-:W-:-:S04]  /*1df0*/  ISETP.NE.U32.AND P6, PT, R8, RZ, PT ;  /* 0x000000ff0800720c */ /* 0x004fc80003fc5070 */
[C---:B------:R-:W-:Y:S02]  /*1e00*/  ISETP.NE.OR.EX P0, PT, R9.reuse, RZ, P0, P6 ;  /* 0x000000ff0900720c */ /* 0x040fe40000705760 */
[----:B------:R-:W-:Y:S02]  /*1e10*/  ISETP.NE.AND.EX P6, PT, R9, RZ, PT, P6 ;  /* 0x000000ff0900720c */ /* 0x000fe40003fc5360 */
[----:B------:R-:W-:Y:S02]  /*1e20*/  P2R R8, PR, RZ, 0x1 ;  /* 0x00000001ff087803 */ /* 0x000fe40000000000 */
[C---:B------:R-:W-:Y:S02]  /*1e30*/  LOP3.LUT P0, RZ, R3.reuse, 0x1, RZ, 0xc0, !PT ;  /* 0x0000000103ff7812 */ /* 0x040fe4000780c0ff */
[----:B------:R-:W-:-:S07]  /*1e40*/  LOP3.LUT R3, R3, 0xfffffdff, RZ, 0xc0, !PT ;  /* 0xfffffdff03037812 */ /* 0x000fce00078ec0ff */
[----:B------:R-:W-:Y:S02]  /*1e50*/  @P6 LOP3.LUT R3, R3, 0x200, RZ, 0xfc, !PT ;  /* 0x0000020003036812 */ /* 0x000fe400078efcff */
[----:B------:R-:W-:-:S04]  /*1e60*/  ISETP.NE.U32.AND P6, PT, R10, RZ, PT ;  /* 0x000000ff0a00720c */ /* 0x000fc80003fc5070 */
[C---:B------:R-:W-:Y:S02]  /*1e70*/  ISETP.NE.OR.EX P5, PT, R11.reuse, RZ, P5, P6 ;  /* 0x000000ff0b00720c */ /* 0x040fe40002fa5760 */
[----:B------:R-:W-:Y:S02]  /*1e80*/  ISETP.NE.AND.EX P6, PT, R11, RZ, PT, P6 ;  /* 0x000000ff0b00720c */ /* 0x000fe40003fc5360 */
[----:B------:R-:W-:-:S11]  /*1e90*/  LOP3.LUT R3, R3, 0xfffffeff, RZ, 0xc0, !PT ;  /* 0xfffffeff03037812 */ /* 0x000fd600078ec0ff */
[----:B------:R-:W-:Y:S02]  /*1ea0*/  @P6 LOP3.LUT R3, R3, 0x100, RZ, 0xfc, !PT ;  /* 0x0000010003036812 */ /* 0x000fe400078efcff */
[----:B----4-:R-:W-:-:S04]  /*1eb0*/  ISETP.NE.U32.AND P6, PT, R20, RZ, PT ;  /* 0x000000ff1400720c */ /* 0x010fc80003fc5070 */
[C---:B------:R-:W-:Y:S02]  /*1ec0*/  ISETP.NE.OR.EX P4, PT, R21.reuse, RZ, P4, P6 ;  /* 0x000000ff1500720c */ /* 0x040fe40002785760 */
[----:B------:R-:W-:Y:S02]  /*1ed0*/  ISETP.NE.AND.EX P6, PT, R21, RZ, PT, P6 ;  /* 0x000000ff1500720c */ /* 0x000fe40003fc5360 */
[----:B------:R-:W-:-:S11]  /*1ee0*/  LOP3.LUT R3, R3, 0xffffff7f, RZ, 0xc0, !PT ;  /* 0xffffff7f03037812 */ /* 0x000fd600078ec0ff */
[----:B------:R-:W-:Y:S02]  /*1ef0*/  @P6 LOP3.LUT R3, R3, 0x80, RZ, 0xfc, !PT ;  /* 0x0000008003036812 */ /* 0x000fe400078efcff */
[----:B------:R-:W-:-:S04]  /*1f00*/  ISETP.NE.U32.AND P6, PT, R22, RZ, PT ;  /* 0x000000ff1600720c */ /* 0x000fc80003fc5070 */
[C---:B------:R-:W-:Y:S02]  /*1f10*/  ISETP.NE.OR.EX P3, PT, R23.reuse, RZ, P3, P6 ;  /* 0x000000ff1700720c */ /* 0x040fe40001f65760 */
[----:B------:R-:W-:Y:S02]  /*1f20*/  ISETP.NE.AND.EX P6, PT, R23, RZ, PT, P6 ;  /* 0x000000ff1700720c */ /* 0x000fe40003fc5360 */
[----:B------:R-:W-:-:S11]  /*1f30*/  LOP3.LUT R3, R3, 0xffffffbf, RZ, 0xc0, !PT ;  /* 0xffffffbf03037812 */ /* 0x000fd600078ec0ff */
[----:B------:R-:W-:Y:S02]  /*1f40*/  @P6 LOP3.LUT R3, R3, 0x40, RZ, 0xfc, !PT ;  /* 0x0000004003036812 */ /* 0x000fe400078efcff */
[----:B---3--:R-:W-:-:S04]  /*1f50*/  ISETP.NE.U32.AND P6, PT, R12, RZ, PT ;  /* 0x000000ff0c00720c */ /* 0x008fc80003fc5070 */
[C---:B------:R-:W-:Y:S02]  /*1f60*/  ISETP.NE.OR.EX P2, PT, R13.reuse, RZ, P2, P6 ;  /* 0x000000ff0d00720c */ /* 0x040fe40001745760 */
[----:B------:R-:W-:Y:S02]  /*1f70*/  ISETP.NE.AND.EX P6, PT, R13, RZ, PT, P6 ;  /* 0x000000ff0d00720c */ /* 0x000fe40003fc5360 */
[----:B------:R-:W-:-:S11]  /*1f80*/  LOP3.LUT R3, R3, 0xffffffdf, RZ, 0xc0, !PT ;  /* 0xffffffdf03037812 */ /* 0x000fd600078ec0ff */
[----:B------:R-:W-:Y:S02]  /*1f90*/  @P6 LOP3.LUT R3, R3, 0x20, RZ, 0xfc, !PT ;  /* 0x0000002003036812 */ /* 0x000fe400078efcff */
[----:B------:R-:W-:-:S04]  /*1fa0*/  ISETP.NE.U32.AND P6, PT, R14, RZ, PT ;  /* 0x000000ff0e00720c */ /* 0x000fc80003fc5070 */
[C---:B------:R-:W-:Y:S02]  /*1fb0*/  ISETP.NE.OR.EX P0, PT, R15.reuse, RZ, P0, P6 ;  /* 0x000000ff0f00720c */ /* 0x040fe40000705760 */
[----:B------:R-:W-:Y:S02]  /*1fc0*/  ISETP.NE.AND.EX P6, PT, R15, RZ, PT, P6 ;  /* 0x000000ff0f00720c */ /* 0x000fe40003fc5360 */
[----:B------:R-:W-:-:S09]  /*1fd0*/  LOP3.LUT R3, R3, 0xfffffffe, RZ, 0xc0, !PT ;  /* 0xfffffffe03037812 */ /* 0x000fd200078ec0ff */
[----:B------:R-:W-:-:S04]  /*1fe0*/  @P0 LOP3.LUT R3, R3, 0x1, RZ, 0xfc, !PT ;  /* 0x0000000103030812 */ /* 0x000fc800078efcff */
[----:B------:R-:W-:-:S04]  /*1ff0*/  LOP3.LUT R3, R3, 0xffffffef, RZ, 0xc0, !PT ;  /* 0xffffffef03037812 */ /* 0x000fc800078ec0ff */
[----:B------:R-:W-:Y:S02]  /*2000*/  @P6 LOP3.LUT R3, R3, 0x10, RZ, 0xfc, !PT ;  /* 0x0000001003036812 */ /* 0x000fe400078efcff */
[----:B-----5:R-:W-:-:S04]  /*2010*/  ISETP.NE.U32.AND P6, PT, R4, RZ, PT ;  /* 0x000000ff0400720c */ /* 0x020fc80003fc5070 */
[C---:B------:R-:W-:Y:S02]  /*2020*/  ISETP.NE.OR.EX P1, PT, R5.reuse, RZ, P1, P6 ;  /* 0x000000ff0500720c */ /* 0x040fe40000f25760 */
[----:B------:R-:W-:Y:S02]  /*2030*/  ISETP.NE.AND.EX P6, PT, R5, RZ, PT, P6 ;  /* 0x000000ff0500720c */ /* 0x000fe40003fc5360 */
[----:B------:R-:W-:-:S09]  /*2040*/  LOP3.LUT R3, R3, 0xfffffffd, RZ, 0xc0, !PT ;  /* 0xfffffffd03037812 */ /* 0x000fd200078ec0ff */
[----:B------:R-:W-:-:S04]  /*2050*/  @P1 LOP3.LUT R3, R3, 0x2, RZ, 0xfc, !PT ;  /* 0x0000000203031812 */ /* 0x000fc800078efcff */
[----:B------:R-:W-:Y:S02]  /*2060*/  LOP3.LUT R3, R3, 0xfffffff7, RZ, 0xc0, !PT ;  /* 0xfffffff703037812 */ /* 0x000fe400078ec0ff */
[----:B------:R-:W-:Y:S02]  /*2070*/  ISETP.NE.AND P1, PT, R18, RZ, PT ;  /* 0x000000ff1200720c */ /* 0x000fe40003f25270 */
[----:B------:R-:W-:Y:S02]  /*2080*/  @P6 LOP3.LUT R3, R3, 0x8, RZ, 0xfc, !PT ;  /* 0x0000000803036812 */ /* 0x000fe400078efcff */
[----:B------:R-:W-:-:S04]  /*2090*/  ISETP.NE.U32.AND P6, PT, R6, RZ, PT ;  /* 0x000000ff0600720c */ /* 0x000fc80003fc5070 */
[C---:B------:R-:W-:Y:S02]  /*20a0*/  ISETP.NE.OR.EX P1, PT, R7.reuse, RZ, P1, P6 ;  /* 0x000000ff0700720c */ /* 0x040fe40000f25760 */
[----:B------:R-:W-:Y:S01]  /*20b0*/  ISETP.NE.AND.EX P6, PT, R7, RZ, PT, P6 ;  /* 0x000000ff0700720c */ /* 0x000fe20003fc5360 */
[----:B------:R-:W-:Y:S01]  /*20c0*/  IMAD.IADD R9, R19, 0x1, R2 ;  /* 0x0000000113097824 */ /* 0x000fe200078e0202 */
[----:B------:R-:W-:-:S03]  /*20d0*/  LOP3.LUT R3, R3, 0xfffffffb, RZ, 0xc0, !PT ;  /* 0xfffffffb03037812 */ /* 0x000fc600078ec0ff */
[----:B------:R-:W-:-:S08]  /*20e0*/  IMAD R5, R2, 0x3, R9 ;  /* 0x0000000302057824 */ /* 0x000fd000078e0209 */
[----:B------:R-:W-:Y:S02]  /*20f0*/  @P6 LOP3.LUT R3, R3, 0x4, RZ, 0xfc, !PT ;  /* 0x0000000403036812 */ /* 0x000fe400078efcff */
[----:B------:R-:W-:Y:S02]  /*2100*/  ISETP.GE.U32.AND P6, PT, R5, R0, PT ;  /* 0x000000000500720c */ /* 0x000fe40003fc6070 */
[----:B------:R-:W-:-:S11]  /*2110*/  ISETP.NE.AND P0, PT, R8, RZ, PT ;  /* 0x000000ff0800720c */ /* 0x000fd60003f05270 */
[----:B------:R-:W-:Y:S05]  /*2120*/  @!P6 BRA `(.L_x_2697) ;  /* 0xfffffff800dce947 */ /* 0x000fea000383ffff */
[----:B------:R-:W-:Y:S05]  /*2130*/  BSYNC.RECONVERGENT B1 ;  /* 0x0000000000017941 */ /* 0x000fea0003800200 */
.L_x_2696:
[----:B------:R-:W-:Y:S02]  /*2140*/  SEL R8, RZ, 0x1, !P1 ;  /* 0x00000001ff087807 */ /* 0x000fe40004800000 */
[C---:B------:R-:W-:Y:S02]  /*2150*/  LOP3.LUT P1, RZ, R3.reuse, 0x100, RZ, 0xc0, !PT ;  /* 0x0000010003ff7812 */ /* 0x040fe4000782c0ff */
[----:B------:R-:W-:Y:S02]  /*2160*/  SEL R18, RZ, 0x1, !P0 ;  /* 0x00000001ff127807 */ /* 0x000fe40004000000 */
[C---:B------:R-:W-:Y:S02]  /*2170*/  LOP3.LUT P0, RZ, R3.reuse, 0x1, RZ, 0xc0, !PT ;  /* 0x0000000103ff7812 */ /* 0x040fe4000780c0ff */
[----:B------:R-:W-:Y:S02]  /*2180*/  LOP3.LUT P6, RZ, R3, 0x2, RZ, 0xc0, !PT ;  /* 0x0000000203ff7812 */ /* 0x000fe400078cc0ff */
[----:B------:R-:W-:-:S02]  /*2190*/  SEL R11, RZ, 0x1, !P0 ;  /* 0x00000001ff0b7807 */ /* 0x000fc40004000000 */
        /* <DEDUP_REMOVED lines=18> */
.L_x_2695:
[----:B------:R-:W-:Y:S05]  /*22c0*/  BSYNC.RECONVERGENT B0 ;  /* 0x0000000000007941 */ /* 0x000fea0003800200 */
.L_x_2694:
[----:B------:R-:W-:Y:S01]  /*22d0*/  ISETP.GE.U32.AND P5, PT, R9, R0, PT ;  /* 0x000000000900720c */ /* 0x000fe20003fa6070 */
[----:B------:R-:W-:-:S12]  /*22e0*/  BSSY.RECONVERGENT B0, `(.L_x_2698) ;  /* 0x000002c000007945 */ /* 0x000fd80003800200 */
[----:B------:R-:W-:Y:S05]  /*22f0*/  @P5 BRA `(.L_x_2699) ;  /* 0x0000000000a85947 */ /* 0x000fea0003800000 */
[----:B------:R-:W-:-:S05]  /*2300*/  SHF.R.U32.HI R5, RZ, 0x1, R9 ;  /* 0x00000001ff057819 */ /* 0x000fca0000011609 */
[----:B------:R-:W-:-:S06]  /*2310*/  IMAD.WIDE.U32 R4, R5, 0x10, R16 ;  /* 0x0000001005047825 */ /* 0x000fcc00078e0010 */
[----:B------:R-:W2:Y:S01]  /*2320*/  LDG.E.128 R4, desc[UR36][R4.64] ;  /* 0x0000002404047981 */ /* 0x000ea2000c1e1d00 */
[----:B------:R-:W-:Y:S02]  /*2330*/  LOP3.LUT R3, R3, 0xfffffffd, RZ, 0xc0, !PT ;  /* 0xfffffffd03037812 */ /* 0x000fe400078ec0ff */
[----:B------:R-:W-:Y:S02]  /*2340*/  IADD3 R19, PT, PT, R9, R2, RZ ;  /* 0x0000000209137210 */ /* 0x000fe40007ffe0ff */
[----:B--2---:R-:W-:Y:S02]  /*2350*/  ISETP.NE.U32.AND P6, PT, R6, RZ, PT ;  /* 0x000000ff0600720c */ /* 0x004fe40003fc5070 */
[----:B------:R-:W-:Y:S02]  /*2360*/  ISETP.NE.U32.AND P4, PT, R4, RZ, PT ;  /* 0x000000ff0400720c */ /* 0x000fe40003f85070 */
[----:B------:R-:W-:Y:S02]  /*2370*/  ISETP.NE.AND.EX P6, PT, R7, RZ, PT, P6 ;  /* 0x000000ff0700720c */ /* 0x000fe40003fc5360 */
[----:B------:R-:W-:-:S11]  /*2380*/  ISETP.NE.AND.EX P4, PT, R5, RZ, PT, P4 ;  /* 0x000000ff0500720c */ /* 0x000fd60003f85340 */
        /* <DEDUP_REMOVED lines=8> */
[----:B--2---:R-:W-:-:S04]  /*2410*/  ISETP.NE.U32.AND P6, PT, R4, RZ, PT ;  /* 0x000000ff0400720c */ /* 0x004fc80003fc5070 */
[----:B------:R-:W-:-:S13]  /*2420*/  ISETP.NE.AND.EX P6, PT, R5, RZ, PT, P6 ;  /* 0x000000ff0500720c */ /* 0x000fda0003fc5360 */
[----:B------:R-:W-:Y:S02]  /*2430*/  @P6 LOP3.LUT R3, R3, 0x80, RZ, 0xfc, !PT ;  /* 0x0000008003036812 */ /* 0x000fe400078efcff */
[----:B------:R-:W-:Y:S02]  /*2440*/  ISETP.NE.U32.AND P6, PT, R6, RZ, PT ;  /* 0x000000ff0600720c */ /* 0x000fe40003fc5070 */
[----:B------:R-:W-:Y:S02]  /*2450*/  LOP3.LUT R3, R3, 0xfffffffe, RZ, 0xc0, !PT ;  /* 0xfffffffe03037812 */ /* 0x000fe400078ec0ff */
[----:B------:R-:W-:-:S13]  /*2460*/  ISETP.NE.AND.EX P6, PT, R7, RZ, PT, P6 ;  /* 0x000000ff0700720c */ /* 0x000fda0003fc5360 */
[----:B------:R-:W-:Y:S02]  /*2470*/  @P6 LOP3.LUT R3, R3, 0x1, RZ, 0xfc, !PT ;  /* 0x0000000103036812 */ /* 0x000fe400078efcff */
[----:B------:R-:W-:-:S13]  /*2480*/  ISETP.GE.U32.AND P6, PT, R19, R0, PT ;  /* 0x000000001300720c */ /* 0x000fda0003fc6070 */
[----:B------:R-:W-:Y:S05]  /*2490*/  @P6 BRA `(.L_x_2699) ;  /* 0x0000000000406947 */ /* 0x000fea0003800000 */
[----:B------:R-:W-:-:S05]  /*24a0*/  IMAD.IADD R21, R19, 0x1, R2 ;  /* 0x0000000113157824 */ /* 0x000fca00078e0202 */
[----:B------:R-:W-:-:S13]  /*24b0*/  ISETP.GE.U32.AND P0, PT, R21, R0, PT ;  /* 0x000000001500720c */ /* 0x000fda0003f06070 */
[----:B------:R-:W-:-:S05]  /*24c0*/  @!P0 SHF.R.U32.HI R21, RZ, 0x1, R21 ;  /* 0x00000001ff158819 */ /* 0x000fca0000011615 */
[----:B------:R-:W-:-:S05]  /*24d0*/  @!P0 IMAD.WIDE.U32 R20, R21, 0x10, R16 ;  /* 0x0000001015148825 */ /* 0x000fca00078e0010 */
[----:B------:R-:W2:Y:S02]  /*24e0*/  @!P0 LDG.E.128 R4, desc[UR36][R20.64] ;  /* 0x0000002414048981 */ /* 0x000ea4000c1e1d00 */
[----:B--2---:R-:W-:-:S04]  /*24f0*/  @!P0 ISETP.NE.U32.AND P1, PT, R4, RZ, PT ;  /* 0x000000ff0400820c */ /* 0x004fc80003f25070 */
[----:B------:R-:W-:Y:S02]  /*2500*/  @!P0 ISETP.NE.AND.EX P2, PT, R5, RZ, PT, P1 ;  /* 0x000000ff0500820c */ /* 0x000fe40003f45310 */
[----:B------:R-:W-:Y:S02]  /*2510*/  SHF.R.U32.HI R5, RZ, 0x1, R19 ;  /* 0x00000001ff057819 */ /* 0x000fe40000011613 */
[----:B------:R-:W-:-:S03]  /*2520*/  @!P0 ISETP.NE.U32.AND P1, PT, R6, RZ, PT ;  /* 0x000000ff0600820c */ /* 0x000fc60003f25070 */
[----:B------:R-:W-:Y:S01]  /*2530*/  IMAD.WIDE.U32 R4, R5, 0x10, R16 ;  /* 0x0000001005047825 */ /* 0x000fe200078e0010 */
[----:B------:R-:W-:-:S05]  /*2540*/  @!P0 ISETP.NE.AND.EX P3, PT, R7, RZ, PT, P1 ;  /* 0x000000ff0700820c */ /* 0x000fca0003f65310 */
[----:B------:R-:W2:Y:S02]  /*2550*/  LDG.E.128 R4, desc[UR36][R4.64] ;  /* 0x0000002404047981 */ /* 0x000ea4000c1e1d00 */
[----:B--2---:R-:W-:Y:S02]  /*2560*/  ISETP.NE.U32.AND P0, PT, R4, RZ, PT ;  /* 0x000000ff0400720c */ /* 0x004fe40003f05070 */
[----:B------:R-:W-:Y:S02]  /*2570*/  ISETP.NE.U32.AND P1, PT, R6, RZ, PT ;  /* 0x000000ff0600720c */ /* 0x000fe40003f25070 */
[----:B------:R-:W-:Y:S02]  /*2580*/  ISETP.NE.AND.EX P0, PT, R5, RZ, PT, P0 ;  /* 0x000000ff0500720c */ /* 0x000fe40003f05300 */
[----:B------:R-:W-:-:S13]  /*2590*/  ISETP.NE.AND.EX P1, PT, R7, RZ, PT, P1 ;  /* 0x000000ff0700720c */ /* 0x000fda0003f25310 */
.L_x_2699:
[----:B------:R-:W-:Y:S05]  /*25a0*/  BSYNC.RECONVERGENT B0 ;  /* 0x0000000000007941 */ /* 0x000fea0003800200 */
.L_x_2698:
[----:B------:R-:W-:Y:S04]  /*25b0*/  BSSY.RECONVERGENT B0, `(.L_x_2700) ;  /* 0x0000027000007945 */ /* 0x000fe80003800200 */
[----:B------:R-:W-:Y:S05]  /*25c0*/  @P5 BRA `(.L_x_2701) ;  /* 0x0000000000945947 */ /* 0x000fea0003800000 */
[----:B------:R-:W-:Y:S02]  /*25d0*/  LOP3.LUT P5, RZ, R18, 0xff, RZ, 0xc0, !PT ;  /* 0x000000ff12ff7812 */ /* 0x000fe400078ac0ff */
[----:B------:R-:W-:Y:S02]  /*25e0*/  IADD3 R9, PT, PT, R9, R2, RZ ;  /* 0x0000000209097210 */ /* 0x000fe40007ffe0ff */
[----:B------:R-:W-:Y:S02]  /*25f0*/  PLOP3.LUT P4, PT, P5, P4, PT, 0xf8, 0x8f ;  /* 0x00000000008f781c */ /* 0x000fe40002f89f70 */
[----:B------:R-:W-:Y:S02]  /*2600*/  LOP3.LUT P6, RZ, R3, 0x2, RZ, 0xc0, !PT ;  /* 0x0000000203ff7812 */ /* 0x000fe400078cc0ff */
[----:B------:R-:W-:Y:S02]  /*2610*/  SEL R18, RZ, 0x1, !P4 ;  /* 0x00000001ff127807 */ /* 0x000fe40006000000 */
[----:B------:R-:W-:-:S02]  /*2620*/  ISETP.GE.U32.AND P4, PT, R9, R0, PT ;  /* 0x000000000900720c */ /* 0x000fc40003f86070 */
[----:B------:R-:W-:-:S04]  /*2630*/  LOP3.LUT P5, RZ, R15, 0xff, RZ, 0xc0, !PT ;  /* 0x000000ff0fff7812 */ /* 0x000fc800078ac0ff */
[----:B------:R-:W-:-:S04]  /*2640*/  PLOP3.LUT P5, PT, P5, P6, PT, 0xf8, 0x8f ;  /* 0x00000000008f781c */ /* 0x000fc80002fadf70 */
[----:B------:R-:W-:-:S03]  /*2650*/  SEL R15, RZ, 0x1, !P5 ;  /* 0x00000001ff0f7807 */ /* 0x000fc60006800000 */
[----:B------:R-:W-:Y:S06]  /*2660*/  @P4 BRA `(.L_x_2701) ;  /* 0x00000000006c4947 */ /* 0x000fec0003800000 */
[----:B------:R-:W-:Y:S02]  /*2670*/  LOP3.LUT P5, RZ, R3, 0x80, RZ, 0xc0, !PT ;  /* 0x0000008003ff7812 */ /* 0x000fe400078ac0ff */
        /* <DEDUP_REMOVED lines=26> */
.L_x_2701:
[----:B------:R-:W-:Y:S05]  /*2820*/  BSYNC.RECONVERGENT B0 ;  /* 0x0000000000007941 */ /* 0x000fea0003800200 */
.L_x_2700:
[----:B------:R-:W-:Y:S02]  /*2830*/  LOP3.LUT R13, R12, R18, R13, 0xfe, !PT ;  /* 0x000000120c0d7212 */ /* 0x000fe400078efe0d */
[----:B------:R-:W-:Y:S02]  /*2840*/  LOP3.LUT R11, R11, R15, R14, 0xfe, !PT ;  /* 0x0000000f0b0b7212 */ /* 0x000fe400078efe0e */
[----:B------:R-:W-:Y:S02]  /*2850*/  LOP3.LUT P0, RZ, R13, 0xff, R10, 0xc8, !PT ;  /* 0x000000ff0dff7812 */ /* 0x000fe4000780c80a */
[----:B------:R-:W-:Y:S01]  /*2860*/  LOP3.LUT P1, RZ, R11, 0xff, R8, 0xc8, !PT ;  /* 0x000000ff0bff7812 */ /* 0x000fe2000782c808 */
[----:B------:R-:W-:-:S12]  /*2870*/  BRA `(.L_x_2692) ;  /* 0x0000009800d47947 */ /* 0x000fd80003800000 */
.L_x_2693:
        /* <DEDUP_REMOVED lines=28> */
.L_x_2706:
[----:B------:R-:W-:Y:S01]  /*2a40*/  IMAD R4, R18, R9, RZ ;  /* 0x0000000912047224 */ /* 0x000fe200078e02ff */
[----:B------:R-:W-:Y:S01]  /*2a50*/  P2R R19, PR, RZ, 0x2 ;  /* 0x00000002ff137803 */ /* 0x000fe20000000000 */
[----:B------:R-:W-:-:S03]  /*2a60*/  IMAD.IADD R9, R9, 0x1, R2 ;  /* 0x0000000109097824 */ /* 0x000fc600078e0202 */
[----:B------:R-:W-:Y:S01]  /*2a70*/  SHF.R.U32.HI R5, RZ, 0x1, R4 ;  /* 0x00000001ff057819 */ /* 0x000fe20000011604 */
[----:B------:R-:W-:-:S04]  /*2a80*/  IMAD R8, R18, R9, RZ ;  /* 0x0000000912087224 */ /* 0x000fc800078e02ff */
[----:B------:R-:W-:-:S06]  /*2a90*/  IMAD.WIDE.U32 R4, R5, 0x10, R16 ;  /* 0x0000001005047825 */ /* 0x000fcc00078e0010 */
[----:B------:R-:W2:Y:S01]  /*2aa0*/  LDG.E.128 R4, desc[UR36][R4.64] ;  /* 0x0000002404047981 */ /* 0x000ea2000c1e1d00 */
[----:B------:R-:W-:Y:S02]  /*2ab0*/  SHF.R.U32.HI R11, RZ, 0x1, R8 ;  /* 0x00000001ff0b7819 */ /* 0x000fe40000011608 */
[----:B------:R-:W-:-:S03]  /*2ac0*/  IADD3 R13, PT, PT, R9, R2, RZ ;  /* 0x00000002090d7210 */ /* 0x000fc60007ffe0ff */
[----:B------:R-:W-:-:S04]  /*2ad0*/  IMAD.WIDE.U32 R8, R11, 0x10, R16 ;  /* 0x000000100b087825 */ /* 0x000fc800078e0010 */
[C---:B------:R-:W-:Y:S02]  /*2ae0*/  IMAD R12, R18.reuse, R13, RZ ;  /* 0x0000000d120c7224 */ /* 0x040fe400078e02ff */
[----:B------:R-:W3:Y:S01]  /*2af0*/  LDG.E.128 R8, desc[UR36][R8.64] ;  /* 0x0000002408087981 */ /* 0x000ee2000c1e1d00 */
[----:B------:R-:W-:Y:S02]  /*2b00*/  IMAD.IADD R25, R13, 0x1, R2 ;  /* 0x000000010d197824 */ /* 0x000fe400078e0202 */
[----:B------:R-:W-:Y:S02]  /*2b10*/  SHF.R.U32.HI R15, RZ, 0x1, R12 ;  /* 0x00000001ff0f7819 */ /* 0x000fe4000001160c */
[----:B------:R-:W-:-:S03]  /*2b20*/  IMAD R20, R18, R25, RZ ;  /* 0x0000001912147224 */ /* 0x000fc600078e02ff */
[----:B------:R-:W-:-:S06]  /*2b30*/  IMAD.WIDE.U32 R12, R15, 0x10, R16 ;  /* 0x000000100f0c7825 */ /* 0x000fcc00078e0010 */
[----:B------:R-:W4:Y:S01]  /*2b40*/  LDG.E.128 R12, desc[UR36][R12.64] ;  /* 0x000000240c0c7981 */ /* 0x000f22000c1e1d00 */
        /* <DEDUP_REMOVED lines=11> */
[----:B------:R-:W-:Y:S02]  /*2c00*/  ISETP.NE.U32.AND P6, PT, R6, RZ, PT ;  /* 0x000000ff0600720c */ /* 0x000fe40003fc5070 */
[----:B------:R-:W-:Y:S02]  /*2c10*/  LOP3.LUT R3, R3, 0xfffffeff, RZ, 0xc0, !PT ;  /* 0xfffffeff03037812 */ /* 0x000fe400078ec0ff */
[C---:B------:R-:W-:Y:S02]  /*2c20*/  ISETP.NE.OR.EX P0, PT, R7.reuse, RZ, P0, P6 ;  /* 0x000000ff0700720c */ /* 0x040fe40000705760 */
[----:B------:R-:W-:-:S13]  /*2c30*/  ISETP.NE.AND.EX P6, PT, R7, RZ, PT, P6 ;  /* 0x000000ff0700720c */ /* 0x000fda0003fc5360 */
[----:B------:R-:W-:Y:S02]  /*2c40*/  @P6 LOP3.LUT R3, R3, 0x100, RZ, 0xfc, !PT ;  /* 0x0000010003036812 */ /* 0x000fe400078efcff */
[----:B---3--:R-:W-:Y:S02]  /*2c50*/  ISETP.NE.U32.AND P6, PT, R8, RZ, PT ;  /* 0x000000ff0800720c */ /* 0x008fe40003fc5070 */
[----:B------:R-:W-:Y:S02]  /*2c60*/  LOP3.LUT R3, R3, 0xffffff7f, RZ, 0xc0, !PT ;  /* 0xffffff7f03037812 */ /* 0x000fe400078ec0ff */
[C---:B------:R-:W-:Y:S02]  /*2c70*/  ISETP.NE.OR.EX P4, PT, R9.reuse, RZ, P4, P6 ;  /* 0x000000ff0900720c */ /* 0x040fe40002785760 */
[----:B------:R-:W-:Y:S01]  /*2c80*/  ISETP.NE.AND.EX P6, PT, R9, RZ, PT, P6 ;  /* 0x000000ff0900720c */ /* 0x000fe20003fc5360 */
[----:B------:R-:W-:-:S04]  /*2c90*/  IMAD.IADD R9, R25, 0x1, R2 ;  /* 0x0000000119097824 */ /* 0x000fc800078e0202 */
[----:B------:R-:W-:-:S08]  /*2ca0*/  IMAD R5, R2, 0x3, R9 ;  /* 0x0000000302057824 */ /* 0x000fd000078e0209 */
[----:B------:R-:W-:Y:S02]  /*2cb0*/  @P6 LOP3.LUT R3, R3, 0x80, RZ, 0xfc, !PT ;  /* 0x0000008003036812 */ /* 0x000fe400078efcff */
[----:B------:R-:W-:Y:S02]  /*2cc0*/  ISETP.NE.U32.AND P6, PT, R10, RZ, PT ;  /* 0x000000ff0a00720c */ /* 0x000fe40003fc5070 */
[----:B------:R-:W-:Y:S02]  /*2cd0*/  LOP3.LUT R3, R3, 0xffffffbf, RZ, 0xc0, !PT ;  /* 0xffffffbf03037812 */ /* 0x000fe400078ec0ff */
[C---:B------:R-:W-:Y:S02]  /*2ce0*/  ISETP.NE.OR.EX P3, PT, R11.reuse, RZ, P3, P6 ;  /* 0x000000ff0b00720c */ /* 0x040fe40001f65760 */
[----:B------:R-:W-:-:S13]  /*2cf0*/  ISETP.NE.AND.EX P6, PT, R11, RZ, PT, P6 ;  /* 0x000000ff0b00720c */ /* 0x000fda0003fc5360 */
[----:B------:R-:W-:Y:S02]  /*2d00*/  @P6 LOP3.LUT R3, R3, 0x40, RZ, 0xfc, !PT ;  /* 0x0000004003036812 */ /* 0x000fe400078efcff */
[----:B----4-:R-:W-:Y:S02]  /*2d10*/  ISETP.NE.U32.AND P6, PT, R12, RZ, PT ;  /* 0x000000ff0c00720c */ /* 0x010fe40003fc5070 */
[----:B------:R-:W-:Y:S02]  /*2d20*/  LOP3.LUT R3, R3, 0xffffffdf, RZ, 0xc0, !PT ;  /* 0xffffffdf03037812 */ /* 0x000fe400078ec0ff */
[C---:B------:R-:W-:Y:S02]  /*2d30*/  ISETP.NE.OR.EX P2, PT, R13.reuse, RZ, P2, P6 ;  /* 0x000000ff0d00720c */ /* 0x040fe40001745760 */
[----:B------:R-:W-:-:S13]  /*2d40*/  ISETP.NE.AND.EX P6, PT, R13, RZ, PT, P6 ;  /* 0x000000ff0d00720c */ /* 0x000fda0003fc5360 */
[----:B------:R-:W-:Y:S02]  /*2d50*/  @P6 LOP3.LUT R3, R3, 0x20, RZ, 0xfc, !PT ;  /* 0x0000002003036812 */ /* 0x000fe400078efcff */
[----:B------:R-:W-:Y:S02]  /*2d60*/  ISETP.NE.U32.AND P6, PT, R14, RZ, PT ;  /* 0x000000ff0e00720c */ /* 0x000fe40003fc5070 */
[----:B------:R-:W-:Y:S02]  /*2d70*/  LOP3.LUT R3, R3, 0xfffffffe, RZ, 0xc0, !PT ;  /* 0xfffffffe03037812 */ /* 0x000fe400078ec0ff */
[C---:B------:R-:W-:Y:S02]  /*2d80*/  ISETP.NE.OR.EX P5, PT, R15.reuse, RZ, P5, P6 ;  /* 0x000000ff0f00720c */ /* 0x040fe40002fa5760 */
[----:B------:R-:W-:-:S11]  /*2d90*/  ISETP.NE.AND.EX P6, PT, R15, RZ, PT, P6 ;  /* 0x000000ff0f00720c */ /* 0x000fd60003fc5360 */
[----:B------:R-:W-:Y:S02]  /*2da0*/  @P5 LOP3.LUT R3, R3, 0x1, RZ, 0xfc, !PT ;  /* 0x0000000103035812 */ /* 0x000fe400078efcff */
[----:B------:R-:W-:Y:S02]  /*2db0*/  ISETP.NE.AND P5, PT, R4, RZ, PT ;  /* 0x000000ff0400720c */ /* 0x000fe40003fa5270 */
[----:B------:R-:W-:-:S04]  /*2dc0*/  LOP3.LUT R3, R3, 0xffffffef, RZ, 0xc0, !PT ;  /* 0xffffffef03037812 */ /* 0x000fc800078ec0ff */
[----:B------:R-:W-:Y:S02]  /*2dd0*/  @P6 LOP3.LUT R3, R3, 0x10, RZ, 0xfc, !PT ;  /* 0x0000001003036812 */ /* 0x000fe400078efcff */
[----:B-----5:R-:W-:Y:S02]  /*2de0*/  ISETP.NE.U32.AND P6, PT, R20, RZ, PT ;  /* 0x000000ff1400720c */ /* 0x020fe40003fc5070 */
[----:B------:R-:W-:Y:S02]  /*2df0*/  LOP3.LUT R3, R3, 0xfffffffd, RZ, 0xc0, !PT ;  /* 0xfffffffd03037812 */ /* 0x000fe400078ec0ff */
[C---:B------:R-:W-:Y:S02]  /*2e00*/  ISETP.NE.OR.EX P1, PT, R21.reuse, RZ, P1, P6 ;  /* 0x000000ff1500720c */ /* 0x040fe40000f25760 */
[----:B------:R-:W-:-:S11]  /*2e10*/  ISETP.NE.AND.EX P6, PT, R21, RZ, PT, P6 ;  /* 0x000000ff1500720c */ /* 0x000fd60003fc5360 */
[----:B------:R-:W-:Y:S02]  /*2e20*/  @P1 LOP3.LUT R3, R3, 0x2, RZ, 0xfc, !PT ;  /* 0x0000000203031812 */ /* 0x000fe400078efcff */
[----:B------:R-:W-:Y:S02]  /*2e30*/  ISETP.NE.AND P1, PT, R19, RZ, PT ;  /* 0x000000ff1300720c */ /* 0x000fe40003f25270 */
[----:B------:R-:W-:-:S04]  /*2e40*/  LOP3.LUT R3, R3, 0xfffffff7, RZ, 0xc0, !PT ;  /* 0xfffffff703037812 */ /* 0x000fc800078ec0ff */
[----:B------:R-:W-:Y:S02]  /*2e50*/  @P6 LOP3.LUT R3, R3, 0x8, RZ, 0xfc, !PT ;  /* 0x0000000803036812 */ /* 0x000fe400078efcff */
[----:B------:R-:W-:Y:S02]  /*2e60*/  ISETP.NE.U32.AND P6, PT, R22, RZ, PT ;  /* 0x000000ff1600720c */ /* 0x000fe40003fc5070 */
[----:B------:R-:W-:Y:S02]  /*2e70*/  LOP3.LUT R3, R3, 0xfffffffb, RZ, 0xc0, !PT ;  /* 0xfffffffb03037812 */ /* 0x000fe400078ec0ff */
[C---:B------:R-:W-:Y:S02]  /*2e80*/  ISETP.NE.OR.EX P1, PT, R23.reuse, RZ, P1, P6 ;  /* 0x000000ff1700720c */ /* 0x040fe40000f25760 */
[----:B------:R-:W-:-:S13]  /*2e90*/  ISETP.NE.AND.EX P6, PT, R23, RZ, PT, P6 ;  /* 0x000000ff1700720c */ /* 0x000fda0003fc5360 */
[----:B------:R-:W-:Y:S02]  /*2ea0*/  @P6 LOP3.LUT R3, R3, 0x4, RZ, 0xfc, !PT ;  /* 0x0000000403036812 */ /* 0x000fe400078efcff */
[----:B------:R-:W-:-:S13]  /*2eb0*/  ISETP.GE.U32.AND P6, PT, R5, R0, PT ;  /* 0x000000000500720c */ /* 0x000fda0003fc6070 */
[----:B------:R-:W-:Y:S05]  /*2ec0*/  @!P6 BRA `(.L_x_2706) ;  /* 0xfffffff800dce947 */ /* 0x000fea000383ffff */
[----:B------:R-:W-:Y:S05]  /*2ed0*/  BSYNC.RECONVERGENT B1 ;  /* 0x0000000000017941 */ /* 0x000fea0003800200 */
.L_x_2705:
        /* <DEDUP_REMOVED lines=24> */
.L_x_2704:
[----:B------:R-:W-:Y:S05]  /*3060*/  BSYNC.RECONVERGENT B0 ;  /* 0x0000000000007941 */ /* 0x000fea0003800200 */
.L_x_2703:
[----:B------:R-:W-:Y:S01]  /*3070*/  ISETP.GE.U32.AND P5, PT, R9, R0, PT ;  /* 0x000000000900720c */ /* 0x000fe20003fa6070 */
[----:B------:R-:W-:-:S12]  /*3080*/  BSSY.RECONVERGENT B0, `(.L_x_2707) ;  /* 0x0000030000007945 */ /* 0x000fd80003800200 */
[----:B------:R-:W-:Y:S05]  /*3090*/  @P5 BRA `(.L_x_2708) ;  /* 0x0000000000b85947 */ /* 0x000fea0003800000 */
[----:B------:R-:W-:-:S05]  /*30a0*/  IMAD R4, R18, R9, RZ ;  /* 0x0000000912047224 */ /* 0x000fca00078e02ff */
        /* <DEDUP_REMOVED lines=12> */
[----:B------:R-:W-:-:S05]  /*3170*/  IMAD R4, R18, R21, RZ ;  /* 0x0000001512047224 */ /* 0x000fca00078e02ff */
        /* <DEDUP_REMOVED lines=32> */
.L_x_2708:
[----:B------:R-:W-:Y:S05]  /*3380*/  BSYNC.RECONVERGENT B0 ;  /* 0x0000000000007941 */ /* 0x000fea0003800200 */
.L_x_2707:
        /* <DEDUP_REMOVED lines=39> */
.L_x_2710:
[----:B------:R-:W-:Y:S05]  /*3600*/  BSYNC.RECONVERGENT B0 ;  /* 0x0000000000007941 */ /* 0x000fea0003800200 */
.L_x_2709:
[----:B------:R-:W-:Y:S02]  /*3610*/  LOP3.LUT R13, R12, R19, R13, 0xfe, !PT ;  /* 0x000000130c0d7212 */ /* 0x000fe400078efe0d */
[----:B------:R-:W-:Y:S02]  /*3620*/  LOP3.LUT R11, R11, R15, R14, 0xfe, !PT ;  /* 0x0000000f0b0b7212 */ /* 0x000fe400078efe0e */
[----:B------:R-:W-:Y:S02]  /*3630*/  LOP3.LUT P0, RZ, R13, 0xff, R10, 0xc8, !PT ;  /* 0x000000ff0dff7812 */ /* 0x000fe4000780c80a */
[----:B------:R-:W-:Y:S01]  /*3640*/  LOP3.LUT P1, RZ, R11, 0xff, R8, 0xc8, !PT ;  /* 0x000000ff0bff7812 */ /* 0x000fe2000782c808 */
[----:B------:R-:W-:-:S12]  /*3650*/  BRA `(.L_x_2692) ;  /* 0x0000008c005c7947 */ /* 0x000fd80003800000 */
.L_x_2702:
[----:B------:R-:W0:Y:S01]  /*3660*/  LDCU UR4, c[0x0][0x390] ;  /* 0x00007200ff0477ac */ /* 0x000e220008000800 */
[----:B------:R-:W1:Y:S01]  /*3670*/  LDC.U8 R8, c[0x0][0x381] ;  /* 0x0000e040ff087b82 */ /* 0x000e620000000000 */
[----:B------:R-:W-:Y:S01]  /*3680*/  BSSY.RECONVERGENT B0, `(.L_x_2711) ;  /* 0x000042c000007945 */ /* 0x000fe20003800200 */
[----:B------:R-:W-:Y:S01]  /*3690*/  IMAD.MOV.U32 R27, RZ, RZ, R9 ;  /* 0x000000ffff1b7224 */ /* 0x000fe200078e0009 */
        /* <DEDUP_REMOVED lines=19> */
[----:B------:R-:W-:-:S02]  /*37d0*/  PLOP3.LUT P3, PT, P0, PT, PT, 0x80, 0x8 ;  /* 0x000000000008781c */ /* 0x000fc4000076f070 */
[----:B------:R-:W-:Y:S02]  /*37e0*/  PLOP3.LUT P4, PT, P0, PT, PT, 0x80, 0x8 ;  /* 0x000000000008781c */ /* 0x000fe4000078f070 */
[----:B------:R-:W-:Y:S02]  /*37f0*/  @P0 LOP3.LUT R3, R3, 0x2, RZ, 0xfc, !PT ;  /* 0x0000000203030812 */ /* 0x000fe400078efcff */
[----:B------:R-:W-:Y:S02]  /*3800*/  IADD3 R4, PT, PT, R0, 0x1, RZ ;  /* 0x0000000100047810 */ /* 0x000fe40007ffe0ff */
[----:B------:R-:W-:Y:S02]  /*3810*/  LOP3.LUT R3, R3, 0xfffffffe, RZ, 0xc0, !PT ;  /* 0xfffffffe03037812 */ /* 0x000fe400078ec0ff */
[----:B------:R-:W-:Y:S02]  /*3820*/  PLOP3.LUT P5, PT, P0, PT, PT, 0x80, 0x8 ;  /* 0x000000000008781c */ /* 0x000fe400007af070 */
[----:B------:R-:W-:-:S11]  /*3830*/  @P0 LOP3.LUT R3, R3, 0x1, RZ, 0xfc, !PT ;  /* 0x0000000103030812 */ /* 0x000fd600078efcff */
.L_x_2720:
[----:B------:R-:W-:Y:S01]  /*3840*/  ISETP.NE.AND P6, PT, R29, RZ, PT ;  /* 0x000000ff1d00720c */ /* 0x000fe20003fc5270 */
[----:B------:R-:W0:-:S12]  /*3850*/  LDCU UR4, c[0x0][0x390] ;  /* 0x00007200ff0477ac */ /* 0x000e180008000800 */
[----:B------:R-:W-:Y:S05]  /*3860*/  @P6 BRA `(.L_x_2714) ;  /* 0x0000000000386947 */ /* 0x000fea0003800000 */
[----:B------:R-:W2:Y:S02]  /*3870*/  LDG.E.128 R16, desc[UR36][R30.64] ;  /* 0x000000241e107981 */ /* 0x000ea4000c1e1d00 */
[--C-:B--2---:R-:W-:Y:S01]  /*3880*/  IMAD.MOV.U32 R22, RZ, RZ, R18.reuse ;  /* 0x000000ffff167224 */ /* 0x104fe200078e0012 */
        /* <DEDUP_REMOVED lines=12> */
.L_x_2714:
        /* <DEDUP_REMOVED lines=285> */
.L_x_2716:
[----:B------:R-:W-:-:S04]  /*4b20*/  LOP3.LUT R13, R0, 0xfffffff0, RZ, 0xc0, !PT ;  /* 0xfffffff0000d7812 */ /* 0x000fc800078ec0ff */
[----:B------:R-:W-:-:S04]  /*4b30*/  IADD3 R12, P6, PT, R13, R30, RZ ;  /* 0x0000001e0d0c7210 */ /* 0x000fc80007fde0ff */
[----:B------:R-:W-:-:S06]  /*4b40*/  IADD3.X R13, PT, PT, RZ, R31, RZ, P6, !PT ;  /* 0x0000001fff0d7210 */ /* 0x000fcc00037fe4ff */
[----:B------:R-:W5:Y:S01]  /*4b50*/  LDG.E.128 R12, desc[UR36][R12.64] ;  /* 0x000000240c0c7981 */ /* 0x000f62000c1e1d00 */
[----:B0-----:R-:W-:Y:S02]  /*4b60*/  VIADD R7, R27, UR4 ;  /* 0x000000041b077c36 */ /* 0x001fe40008000000 */
        /* <DEDUP_REMOVED lines=225> */
.L_x_2717:
        /* <DEDUP_REMOVED lines=230> */
.L_x_2718:
        /* <DEDUP_REMOVED lines=230> */
.L_x_2719:
[----:B------:R-:W-:-:S04]  /*7640*/  LOP3.LUT R17, R0, 0xfffffff0, RZ, 0xc0, !PT ;  /* 0xfffffff000117812 */ /* 0x000fc800078ec0ff */
[----:B------:R-:W-:-:S04]  /*7650*/  IADD3 R16, P6, PT, R17, R30, RZ ;  /* 0x0000001e11107210 */ /* 0x000fc80007fde0ff */
[----:B------:R-:W-:-:S06]  /*7660*/  IADD3.X R17, PT, PT, RZ, R31, RZ, P6, !PT ;  /* 0x0000001fff117210 */ /* 0x000fcc00037fe4ff */
[----:B------:R-:W5:Y:S03]  /*7670*/  LDG.E.128 R16, desc[UR36][R16.64] ;  /* 0x0000002410107981 */ /* 0x000f66000c1e1d00 */
.L_x_2715:
[----:B-----5:R-:W-:Y:S01]  /*7680*/  ISETP.NE.U32.AND P6, PT, R12, RZ, PT ;  /* 0x000000ff0c00720c */ /* 0x020fe20003fc5070 */
[----:B------:R-:W1:Y:S01]  /*7690*/  LDCU UR5, c[0x0][0x388] ;  /* 0x00007100ff0577ac */ /* 0x000e620008000800 */
[----:B------:R-:W-:Y:S02]  /*76a0*/  P2R R2, PR, RZ, 0x1 ;  /* 0x00000001ff027803 */ /* 0x000fe40000000000 */
[----:B------:R-:W-:Y:S02]  /*76b0*/  ISETP.NE.OR.EX P5, PT, R13, RZ, P5, P6 ;  /* 0x000000ff0d00720c */ /* 0x000fe40002fa5760 */
[----:B------:R-:W-:Y:S02]  /*76c0*/  ISETP.NE.U32.AND P6, PT, R14, RZ, PT ;  /* 0x000000ff0e00720c */ /* 0x000fe40003fc5070 */
[----:B------:R-:W-:Y:S02]  /*76d0*/  LOP3.LUT P0, RZ, R3, 0x2, RZ, 0xc0, !PT ;  /* 0x0000000203ff7812 */ /* 0x000fe4000780c0ff */
[----:B------:R-:W-:-:S02]  /*76e0*/  ISETP.NE.OR.EX P4, PT, R15, RZ, P4, P6 ;  /* 0x000000ff0f00720c */ /* 0x000fc40002785760 */
[----:B------:R-:W-:Y:S02]  /*76f0*/  ISETP.NE.U32.AND P6, PT, R8, RZ, PT ;  /* 0x000000ff0800720c */ /* 0x000fe40003fc5070 */
[----:B------:R-:W-:Y:S02]  /*7700*/  P2R R0, PR, RZ, 0x1 ;  /* 0x00000001ff007803 */ /* 0x000fe40000000000 */
[----:B------:R-:W-:Y:S02]  /*7710*/  ISETP.NE.OR.EX P3, PT, R9, RZ, P3, P6 ;  /* 0x000000ff0900720c */ /* 0x000fe40001f65760 */
[----:B------:R-:W-:Y:S02]  /*7720*/  ISETP.NE.U32.AND P6, PT, R10, RZ, PT ;  /* 0x000000ff0a00720c */ /* 0x000fe40003fc5070 */
[----:B------:R-:W-:Y:S02]  /*7730*/  LOP3.LUT P0, RZ, R3, 0x1, RZ, 0xc0, !PT ;  /* 0x0000000103ff7812 */ /* 0x000fe4000780c0ff */
[----:B------:R-:W-:-:S02]  /*7740*/  ISETP.NE.OR.EX P2, PT, R11, RZ, P2, P6 ;  /* 0x000000ff0b00720c */ /* 0x000fc40001745760 */
[----:B------:R-:W-:Y:S02]  /*7750*/  ISETP.NE.U32.AND P6, PT, R20, RZ, PT ;  /* 0x000000ff1400720c */ /* 0x000fe40003fc5070 */
[----:B------:R-:W-:Y:S02]  /*7760*/  LOP3.LUT R3, R3, 0xfffffffe, RZ, 0xc0, !PT ;  /* 0xfffffffe03037812 */ /* 0x000fe400078ec0ff */
[----:B------:R-:W-:Y:S02]  /*7770*/  ISETP.NE.OR.EX P1, PT, R21, RZ, P1, P6 ;  /* 0x000000ff1500720c */ /* 0x000fe40000f25760 */
[----:B------:R-:W-:-:S04]  /*7780*/  ISETP.NE.U32.AND P6, PT, R22, RZ, PT ;  /* 0x000000ff1600720c */ /* 0x000fc80003fc5070 */
[----:B------:R-:W-:Y:S02]  /*7790*/  ISETP.NE.OR.EX P0, PT, R23, RZ, P0, P6 ;  /* 0x000000ff1700720c */ /* 0x000fe40000705760 */
[----:B------:R-:W-:-:S11]  /*77a0*/  ISETP.NE.U32.AND P6, PT, R16, RZ, PT ;  /* 0x000000ff1000720c */ /* 0x000fd60003fc5070 */
[----:B------:R-:W-:Y:S02]  /*77b0*/  @P0 LOP3.LUT R3, R3, 0x1, RZ, 0xfc, !PT ;  /* 0x0000000103030812 */ /* 0x000fe400078efcff */
[----:B------:R-:W-:Y:S02]  /*77c0*/  ISETP.NE.AND P0, PT, R0, RZ, PT ;  /* 0x000000ff0000720c */ /* 0x000fe40003f05270 */
[----:B------:R-:W-:Y:S02]  /*77d0*/  LOP3.LUT R3, R3, 0xfffffffd, RZ, 0xc0, !PT ;  /* 0xfffffffd03037812 */ /* 0x000fe400078ec0ff */
[----:B------:R-:W-:Y:S02]  /*77e0*/  ISETP.NE.OR.EX P0, PT, R17, RZ, P0, P6 ;  /* 0x000000ff1100720c */ /* 0x000fe40000705760 */
[----:B------:R-:W-:Y:S02]  /*77f0*/  ISETP.NE.U32.AND P6, PT, R18, RZ, PT ;  /* 0x000000ff1200720c */ /* 0x000fe40003fc5070 */
[----:B-1----:R-:W-:-:S09]  /*7800*/  MOV R0, UR5 ;  /* 0x0000000500007c02 */ /* 0x002fd20008000f00 */
[----:B------:R-:W-:Y:S02]  /*7810*/  @P0 LOP3.LUT R3, R3, 0x2, RZ, 0xfc, !PT ;  /* 0x0000000203030812 */ /* 0x000fe400078efcff */
[----:B------:R-:W-:Y:S01]  /*7820*/  ISETP.NE.AND P0, PT, R2, RZ, PT ;  /* 0x000000ff0200720c */ /* 0x000fe20003f05270 */
[----:B0-----:R-:W-:-:S03]  /*7830*/  IMAD.U32 R2, RZ, RZ, UR4 ;  /* 0x00000004ff027e24 */ /* 0x001fc6000f8e00ff */
[----:B------:R-:W-:Y:S01]  /*7840*/  ISETP.NE.OR.EX P0, PT, R19, RZ, P0, P6 ;  /* 0x000000ff1300720c */ /* 0x000fe20000705760 */
[----:B------:R-:W-:-:S04]  /*7850*/  IMAD R27, R2, 0x4, R27 ;  /* 0x00000004021b7824 */ /* 0x000fc800078e021b */
[----:B------:R-:W-:-:S05]  /*7860*/  IMAD R5, R2, 0x3, R27 ;  /* 0x0000000302057824 */ /* 0x000fca00078e021b */
[----:B------:R-:W-:-:S13]  /*7870*/  ISETP.GE.U32.AND P6, PT, R5, R0, PT ;  /* 0x000000000500720c */ /* 0x000fda0003fc6070 */
[----:B------:R-:W-:Y:S05]  /*7880*/  @!P6 BRA `(.L_x_2720) ;  /* 0xffffffbc00ece947 */ /* 0x000fea000383ffff */
[----:B------:R-:W-:Y:S05]  /*7890*/  BSYNC.RECONVERGENT B1 ;  /* 0x0000000000017941 */ /* 0x000fea0003800200 */
.L_x_2713:
        /* <DEDUP_REMOVED lines=10> */
.L_x_2712:
[----:B------:R-:W-:Y:S05]  /*7940*/  BSYNC.RECONVERGENT B0 ;  /* 0x0000000000007941 */ /* 0x000fea0003800200 */
.L_x_2711:
        /* <DEDUP_REMOVED lines=284> */
.L_x_2724:
[----:B------:R-:W-:Y:S02]  /*8b10*/  SHF.R.U32.HI R12, RZ, 0x4, R29 ;  /* 0x00000004ff0c7819 */ /* 0x000fe4000001161d */
[----:B------:R-:W-:-:S07]  /*8b20*/  MOV R13, RZ ;  /* 0x000000ff000d7202 */ /* 0x000fce0000000f00 */
.L_x_2723:
[----:B------:R-:W0:Y:S02]  /*8b30*/  LDCU.64 UR4, c[0x0][0x750] ;  /* 0x0000ea00ff0477ac */ /* 0x000e240008000a00 */
[----:B0-----:R-:W-:-:S05]  /*8b40*/  IADD3 R33, P1, PT, R28, UR4, RZ ;  /* 0x000000041c217c10 */ /* 0x001fca000ff3e0ff */
[----:B------:R-:W-:Y:S01]  /*8b50*/  IMAD.X R32, RZ, RZ, UR5, P1 ;  /* 0x00000005ff207e24 */ /* 0x000fe200088e06ff */
        /* <DEDUP_REMOVED lines=281> */
.L_x_2726:
[----:B------:R-:W-:Y:S01]  /*9cf0*/  SHF.R.U32.HI R34, RZ, 0x4, R34 ;  /* 0x00000004ff227819 */ /* 0x000fe20000011622 */
[----:B------:R-:W-:-:S07]  /*9d00*/  IMAD.MOV.U32 R35, RZ, RZ, RZ ;  /* 0x000000ffff237224 */ /* 0x000fce00078e00ff */
.L_x_2725:
        /* <DEDUP_REMOVED lines=281> */
.L_x_2728:
[----:B------:R-:W-:Y:S02]  /*aea0*/  SHF.R.U32.HI R34, RZ, 0x4, R34 ;  /* 0x00000004ff227819 */ /* 0x000fe40000011622 */
[----:B------:R-:W-:-:S07]  /*aeb0*/  MOV R35, RZ ;  /* 0x000000ff00237202 */ /* 0x000fce0000000f00 */
.L_x_2727:
        /* <DEDUP_REMOVED lines=281> */
.L_x_2730:
[----:B------:R-:W-:Y:S01]  /*c050*/  SHF.R.U32.HI R16, RZ, 0x4, R28 ;  /* 0x00000004ff107819 */ /* 0x000fe2000001161c */
[----:B------:R-:W-:-:S07]  /*c060*/  IMAD.MOV.U32 R17, RZ, RZ, RZ ;  /* 0x000000ffff117224 */ /* 0x000fce00078e00ff */
.L_x_2729:
[----:B------:R-:W-:-:S04]  /*c070*/  LEA R18, P0, R16, R33, 0x4 ;  /* 0x0000002110127211 */ /* 0x000fc800078020ff */
[----:B------:R-:W-:-:S06]  /*c080*/  LEA.HI.X R19, R16, R32, R17, 0x4, P0 ;  /* 0x0000002010137211 */ /* 0x000fcc00000f2411 */
[----:B------:R-:W5:Y:S03]  /*c090*/  LDG.E.128 R16, desc[UR36][R18.64] ;  /* 0x0000002412107981 */ /* 0x000f66000c1e1d00 */
.L_x_2722:
[----:B------:R-:W-:Y:S05]  /*c0a0*/  BSYNC.RECONVERGENT B0 ;  /* 0x0000000000007941 */ /* 0x000fea0003800200 */
.L_x_2721:
        /* <DEDUP_REMOVED lines=8> */
[----:B------:R-:W-:-:S02]  /*c130*/  LOP3.LUT P1, RZ, R4, 0xff, RZ, 0xc0, !PT ;  /* 0x000000ff04ff7812 */ /* 0x000fc4000782c0ff */
[----:B------:R-:W-:Y:S02]  /*c140*/  ISETP.NE.U32.AND P3, PT, R14, RZ, PT ;  /* 0x000000ff0e00720c */ /* 0x000fe40003f65070 */
[----:B------:R-:W-:Y:S02]  /*c150*/  SEL R6, RZ, 0x1, !P0 ;  /* 0x00000001ff067807 */ /* 0x000fe40004000000 */
[----:B------:R-:W-:-:S04]  /*c160*/  ISETP.NE.OR.EX P1, PT, R15, RZ, P1, P3 ;  /* 0x000000ff0f00720c */ /* 0x000fc80000f25730 */
[----:B------:R-:W-:Y:S01]  /*c170*/  SEL R4, RZ, 0x1, !P1 ;  /* 0x00000001ff047807 */ /* 0x000fe20004800000 */
[----:B------:R-:W-:Y:S08]  /*c180*/  @P2 BRA `(.L_x_2732) ;  /* 0x00000000007c2947 */ /* 0x000ff00003800000 */
[----:B------:R-:W-:Y:S01]  /*c190*/  LOP3.LUT P0, RZ, R3, 0xff, RZ, 0xc0, !PT ;  /* 0x000000ff03ff7812 */ /* 0x000fe2000780c0ff */
[----:B------:R-:W-:Y:S01]  /*c1a0*/  IMAD.IADD R13, R27, 0x1, R2 ;  /* 0x000000011b0d7824 */ /* 0x000fe200078e0202 */
[----:B------:R-:W-:Y:S02]  /*c1b0*/  ISETP.NE.U32.AND P2, PT, R8, RZ, PT ;  /* 0x000000ff0800720c */ /* 0x000fe40003f45070 */
[----:B------:R-:W-:Y:S02]  /*c1c0*/  LOP3.LUT P1, RZ, R5, 0xff, RZ, 0xc0, !PT ;  /* 0x000000ff05ff7812 */ /* 0x000fe4000782c0ff */
[----:B------:R-:W-:Y:S02]  /*c1d0*/  ISETP.NE.OR.EX P0, PT, R9, RZ, P0, P2 ;  /* 0x000000ff0900720c */ /* 0x000fe40000705720 */
[----:B------:R-:W-:Y:S02]  /*c1e0*/  ISETP.GE.U32.AND P2, PT, R13, R0, PT ;  /* 0x000000000d00720c */ /* 0x000fe40003f46070 */
[----:B------:R-:W-:-:S02]  /*c1f0*/  ISETP.NE.U32.AND P3, PT, R10, RZ, PT ;  /* 0x000000ff0a00720c */ /* 0x000fc40003f65070 */
[----:B------:R-:W-:Y:S02]  /*c200*/  SEL R3, RZ, 0x1, !P0 ;  /* 0x00000001ff037807 */ /* 0x000fe40004000000 */
[----:B------:R-:W-:-:S04]  /*c210*/  ISETP.NE.OR.EX P1, PT, R11, RZ, P1, P3 ;  /* 0x000000ff0b00720c */ /* 0x000fc80000f25730 */
[----:B------:R-:W-:-:S03]  /*c220*/  SEL R5, RZ, 0x1, !P1 ;  /* 0x00000001ff057807 */ /* 0x000fc60004800000 */
[----:B------:R-:W-:Y:S06]  /*c230*/  @P2 BRA `(.L_x_2732) ;  /* 0x0000000000502947 */ /* 0x000fec0003800000 */
[----:B------:R-:W-:Y:S02]  /*c240*/  IADD3 R9, PT, PT, R13, R2, RZ ;  /* 0x000000020d097210 */ /* 0x000fe40007ffe0ff */
[----:B------:R-:W-:Y:S02]  /*c250*/  LOP3.LUT P0, RZ, R7, 0xff, RZ, 0xc0, !PT ;  /* 0x000000ff07ff7812 */ /* 0x000fe4000780c0ff */
[----:B------:R-:W-:Y:S02]  /*c260*/  ISETP.GE.U32.AND P6, PT, R9, R0, PT ;  /* 0x000000000900720c */ /* 0x000fe40003fc6070 */
[----:B------:R-:W-:Y:S02]  /*c270*/  ISETP.NE.U32.AND P1, PT, R20, RZ, PT ;  /* 0x000000ff1400720c */ /* 0x000fe40003f25070 */
[----:B------:R-:W-:Y:S02]  /*c280*/  LOP3.LUT P2, RZ, R24, 0xff, RZ, 0xc0, !PT ;  /* 0x000000ff18ff7812 */ /* 0x000fe4000784c0ff */
[----:B------:R-:W-:-:S04]  /*c290*/  ISETP.NE.OR.EX P0, PT, R21, RZ, P0, P1 ;  /* 0x000000ff1500720c */ /* 0x000fc80000705710 */
[----:B------:R-:W-:-:S03]  /*c2a0*/  SEL R7, RZ, 0x1, !P0 ;  /* 0x00000001ff077807 */ /* 0x000fc60004000000 */
[----:B------:R-:W-:Y:S02]  /*c2b0*/  @!P6 ISETP.NE.U32.AND P4, PT, R16, RZ, PT ;  /* 0x000000ff1000e20c */ /* 0x000fe40003f85070 */
[----:B------:R-:W-:Y:S02]  /*c2c0*/  @!P6 LOP3.LUT P5, RZ, R25, 0xff, RZ, 0xc0, !PT ;  /* 0x000000ff19ffe812 */ /* 0x000fe400078ac0ff */
[----:B------:R-:W-:Y:S02]  /*c2d0*/  @!P6 ISETP.NE.U32.AND P1, PT, R18, RZ, PT ;  /* 0x000000ff1200e20c */ /* 0x000fe40003f25070 */
[----:B------:R-:W-:Y:S02]  /*c2e0*/  @!P6 LOP3.LUT P3, RZ, R26, 0xff, RZ, 0xc0, !PT ;  /* 0x000000ff1affe812 */ /* 0x000fe4000786c0ff */
[----:B------:R-:W-:Y:S02]  /*c2f0*/  @!P6 ISETP.NE.OR.EX P4, PT, R17, RZ, P5, P4 ;  /* 0x000000ff1100e20c */ /* 0x000fe40002f85740 */
[----:B------:R-:W-:-:S02]  /*c300*/  ISETP.NE.U32.AND P5, PT, R22, RZ, PT ;  /* 0x000000ff1600720c */ /* 0x000fc40003fa5070 */
[----:B------:R-:W-:Y:S02]  /*c310*/  @!P6 ISETP.NE.OR.EX P1, PT, R19, RZ, P3, P1 ;  /* 0x000000ff1300e20c */ /* 0x000fe40001f25710 */
[----:B------:R-:W-:Y:S02]  /*c320*/  ISETP.NE.OR.EX P2, PT, R23, RZ, P2, P5 ;  /* 0x000000ff1700720c */ /* 0x000fe40001745750 */
[----:B------:R-:W-:Y:S02]  /*c330*/  @!P6 SEL R0, RZ, 0x1, !P4 ;  /* 0x00000001ff00e807 */ /* 0x000fe40006000000 */
[----:B------:R-:W-:Y:S02]  /*c340*/  @!P6 SEL R2, RZ, 0x1, !P1 ;  /* 0x00000001ff02e807 */ /* 0x000fe40004800000 */
[----:B------:R-:W-:Y:S02]  /*c350*/  SEL R24, RZ, 0x1, !P2 ;  /* 0x00000001ff187807 */ /* 0x000fe40005000000 */
[----:B------:R-:W-:-:S02]  /*c360*/  @!P6 PRMT R25, R0, 0x7610, R25 ;  /* 0x000076100019e816 */ /* 0x000fc40000000019 */
[----:B------:R-:W-:-:S07]  /*c370*/  @!P6 PRMT R26, R2, 0x7610, R26 ;  /* 0x00007610021ae816 */ /* 0x000fce000000001a */
.L_x_2732:
[----:B------:R-:W-:Y:S05]  /*c380*/  BSYNC.RECONVERGENT B0 ;  /* 0x0000000000007941 */ /* 0x000fea0003800200 */
.L_x_2731:
[----:B------:R-:W-:Y:S02]  /*c390*/  LOP3.LUT R6, R7, R6, R3, 0xfe, !PT ;  /* 0x0000000607067212 */ /* 0x000fe400078efe03 */
[----:B------:R-:W-:Y:S02]  /*c3a0*/  LOP3.LUT R5, R24, R4, R5, 0xfe, !PT ;  /* 0x0000000418057212 */ /* 0x000fe400078efe05 */
[----:B------:R-:W-:Y:S02]  /*c3b0*/  LOP3.LUT P0, RZ, R6, 0xff, R25, 0xc8, !PT ;  /* 0x000000ff06ff7812 */ /* 0x000fe4000780c819 */
[----:B------:R-:W-:-:S13]  /*c3c0*/  LOP3.LUT P1, RZ, R5, 0xff, R26, 0xc8, !PT ;  /* 0x000000ff05ff7812 */ /* 0x000fda000782c81a */
.L_x_2692:
[----:B-----5:R-:W-:Y:S02]  /*c3d0*/  SEL R16, RZ, 0x1, !P1 ;  /* 0x00000001ff107807 */ /* 0x020fe40004800000 */
[----:B------:R-:W-:-:S07]  /*c3e0*/  SEL R19, RZ, 0x1, !P0 ;  /* 0x00000001ff137807 */ /* 0x000fce0004000000 */
.L_x_2679:
[----:B------:R-:W-:Y:S05]  /*c3f0*/  BSYNC.RECONVERGENT B6 ;  /* 0x0000000000067941 */ /* 0x000fea0003800200 */
.L_x_2678:
        /* <DEDUP_REMOVED lines=18> */
.L_x_2736:
        /* <DEDUP_REMOVED lines=20> */
.L_x_2735:
[----:B------:R-:W-:Y:S05]  /*c660*/  BSYNC.RECONVERGENT B0 ;  /* 0x0000000000007941 */ /* 0x000fea0003800200 */
.L_x_2734:
[----:B------:R-:W-:Y:S01]  /*c670*/  MOV R4, R11 ;  /* 0x0000000b00047202 */ /* 0x000fe20000000f00 */
[----:B------:R-:W-:Y:S06]  /*c680*/  @P2 BRA `(.L_x_2736) ;  /* 0xfffffffc00a42947 */ /* 0x000fec000383ffff */
.L_x_2733:
        /* <DEDUP_REMOVED lines=19> */
.L_x_2741:
        /* <DEDUP_REMOVED lines=20> */
.L_x_2740:
[----:B------:R-:W-:Y:S05]  /*c900*/  BSYNC.RECONVERGENT B0 ;  /* 0x0000000000007941 */ /* 0x000fea0003800200 */
.L_x_2739:
[----:B------:R-:W-:Y:S01]  /*c910*/  MOV R4, R8 ;  /* 0x0000000800047202 */ /* 0x000fe20000000f00 */
[----:B------:R-:W-:Y:S06]  /*c920*/  @P2 BRA `(.L_x_2741) ;  /* 0xfffffffc00a42947 */ /* 0x000fec000383ffff */
.L_x_2738:
[----:B------:R-:W-:Y:S01]  /*c930*/  ISETP.GE.U32.AND P0, PT, R2, 0x2, PT ;  /* 0x000000020200780c */ /* 0x000fe20003f06070 */
[----:B------:R-:W-:Y:S05]  /*c940*/  WARPSYNC.ALL ;  /* 0x0000000000007948 */ /* 0x000fea0003800000 */
[----:B------:R-:W-:Y:S07]  /*c950*/  BAR.SYNC.DEFER_BLOCKING 0x0 ;  /* 0x0000000000007b1d */ /* 0x000fee0000010000 */
[----:B------:R-:W-:Y:S05]  /*c960*/  @!P0 BRA `(.L_x_2737) ;  /* 0x0000000000408947 */ /* 0x000fea0003800000 */
[----:B0-----:R-:W-:-:S07]  /*c970*/  IMAD.MOV.U32 R3, RZ, RZ, 0x1 ;  /* 0x00000001ff037424 */ /* 0x001fce00078e00ff */
.L_x_2742:
        /* <DEDUP_REMOVED lines=15> */
.L_x_2737:
        /* <DEDUP_REMOVED lines=288> */
.L_x_2743:
        /* <DEDUP_REMOVED lines=276> */
.L_x_2744:
        /* <DEDUP_REMOVED lines=286> */
.L_x_2746:
        /* <DEDUP_REMOVED lines=276> */
.L_x_2747:
        /* <DEDUP_REMOVED lines=25> */
.L_x_2749:
[----:B------:R-:W-:Y:S05]  /*11260*/  BSYNC.RECONVERGENT B0 ;  /* 0x0000000000007941 */ /* 0x000fea0003800200 */
.L_x_2748:
        /* <DEDUP_REMOVED lines=35> */
.L_x_2751:
[----:B------:R-:W-:Y:S05]  /*114a0*/  BSYNC.RECONVERGENT B0 ;  /* 0x0000000000007941 */ /* 0x000fea0003800200 */
.L_x_2750:
        /* <DEDUP_REMOVED lines=38> */
.L_x_2756:
        /* <DEDUP_REMOVED lines=10> */
.L_x_2755:
[----:B------:R-:W-:Y:S02]  /*117b0*/  SEL R19, RZ, 0x1, !P1 ;  /* 0x00000001ff137807 */ /* 0x000fe40004800000 */
[----:B------:R-:W-:Y:S01]  /*117c0*/  SEL R16, RZ, 0x1, !P2 ;  /* 0x00000001ff107807 */ /* 0x000fe20005000000 */
[----:B------:R-:W-:Y:S06]  /*117d0*/  BRA `(.L_x_2754) ;  /* 0x00000000006c7947 */ /* 0x000fec0003800000 */
.L_x_2753:
        /* <DEDUP_REMOVED lines=14> */
.L_x_2758:
        /* <DEDUP_REMOVED lines=11> */
.L_x_2757:
[----:B------:R-:W-:Y:S02]  /*11970*/  SEL R19, RZ, 0x1, !P1 ;  /* 0x00000001ff137807 */ /* 0x000fe40004800000 */
[----:B------:R-:W-:-:S07]  /*11980*/  SEL R16, RZ, 0x1, !P2 ;  /* 0x00000001ff107807 */ /* 0x000fce0005000000 */
.L_x_2754:
[----:B------:R-:W-:Y:S05]  /*11990*/  BSYNC.RECONVERGENT B0 ;  /* 0x0000000000007941 */ /* 0x000fea0003800200 */
.L_x_2752:
        /* <DEDUP_REMOVED lines=11> */
.L_x_2762:
        /* <DEDUP_REMOVED lines=18> */
.L_x_2761:
[----:B------:R-:W-:Y:S05]  /*11b70*/  BSYNC.RECONVERGENT B0 ;  /* 0x0000000000007941 */ /* 0x000fea0003800200 */
.L_x_2760:
[----:B------:R-:W-:-:S03]  /*11b80*/  UISETP.GT.U32.AND UP0, UPT, UR4, 0x3, UPT ;  /* 0x000000030400788c */ /* 0x000fc6000bf04070 */
[----:B------:R-:W-:-:S06]  /*11b90*/  UMOV UR4, UR7 ;  /* 0x0000000700047c82 */ /* 0x000fcc0008000000 */
[----:B------:R-:W-:Y:S05]  /*11ba0*/  BRA.U UP0, `(.L_x_2762) ;  /* 0xfffffffd00a87547 */ /* 0x000fea000b83ffff */
.L_x_2759:
        /* <DEDUP_REMOVED lines=12> */
.L_x_2767:
        /* <DEDUP_REMOVED lines=17> */
.L_x_2766:
[----:B------:R-:W-:Y:S05]  /*11d80*/  BSYNC.RECONVERGENT B0 ;  /* 0x0000000000007941 */ /* 0x000fea0003800200 */
.L_x_2765:
[----:B------:R-:W-:-:S03]  /*11d90*/  UISETP.GT.U32.AND UP0, UPT, UR5, 0x7f, UPT ;  /* 0x0000007f0500788c */ /* 0x000fc6000bf04070 */
[----:B------:R-:W-:-:S06]  /*11da0*/  UMOV UR5, UR7 ;  /* 0x0000000700057c82 */ /* 0x000fcc0008000000 */
[----:B------:R-:W-:Y:S05]  /*11db0*/  BRA.U UP0, `(.L_x_2767) ;  /* 0xfffffffd00ac7547 */ /* 0x000fea000b83ffff */
.L_x_2764:
[----:B------:R-:W-:Y:S01]  /*11dc0*/  BAR.SYNC.DEFER_BLOCKING 0x0 ;  /* 0x0000000000007b1d */ /* 0x000fe20000010000 */
[----:B------:R-:W-:-:S09]  /*11dd0*/  UISETP.GE.U32.AND UP0, UPT, UR4, 0x2, UPT ;  /* 0x000000020400788c */ /* 0x000fd2000bf06070 */
[----:B------:R-:W-:Y:S05]  /*11de0*/  BRA.U !UP0, `(.L_x_2763) ;  /* 0x0000000108447547 */ /* 0x000fea000b800000 */
[----:B------:R-:W-:-:S07]  /*11df0*/  HFMA2 R0, -RZ, RZ, 0, 5.9604644775390625e-08 ;  /* 0x00000001ff007431 */ /* 0x000fce00000001ff */
.L_x_2768:
        /* <DEDUP_REMOVED lines=16> */
.L_x_2763:
        /* <DEDUP_REMOVED lines=30> */
.L_x_2770:
        /* <DEDUP_REMOVED lines=19> */
.L_x_2771:
        /* <DEDUP_REMOVED lines=25> */
.L_x_2772:
[----:B------:R-:W0:Y:S01]  /*123a0*/  LDCU.64 UR4, c[0x0][0x758] ;  /* 0x0000eb00ff0477ac */ /* 0x000e220008000a00 */
[----:B------:R-:W-:-:S04]  /*123b0*/  LOP3.LUT P1, RZ, R16, 0xff, RZ, 0xc0, !PT ;  /* 0x000000ff10ff7812 */ /* 0x000fc8000782c0ff */
[----:B------:R-:W-:Y:S02]  /*123c0*/  SEL R5, RZ, 0x1, !P1 ;  /* 0x00000001ff057807 */ /* 0x000fe40004800000 */
[----:B0-----:R-:W-:-:S04]  /*123d0*/  IADD3 R2, P0, PT, R17, UR4, RZ ;  /* 0x0000000411027c10 */ /* 0x001fc8000ff1e0ff */
[----:B------:R-:W-:-:S05]  /*123e0*/  IADD3.X R3, PT, PT, RZ, UR5, RZ, P0, !PT ;  /* 0x00000005ff037c10 */ /* 0x000fca00087fe4ff */
[----:B------:R-:W-:Y:S01]  /*123f0*/  STG.E.U8 desc[UR36][R2.64], R5 ;  /* 0x0000000502007986 */ /* 0x000fe2000c101124 */
[----:B------:R-:W-:Y:S05]  /*12400*/  EXIT ;  /* 0x000000000000794d */ /* 0x000fea0003800000 */
.L_x_2769:
        /* <DEDUP_REMOVED lines=11> */
.L_x_2773:
        /* <DEDUP_REMOVED lines=20> */
.L_x_2775:
        /* <DEDUP_REMOVED lines=25> */
.L_x_2776:
[----:B------:R-:W2:Y:S01]  /*12790*/  LDCU.64 UR4, c[0x0][0x758] ;  /* 0x0000eb00ff0477ac */ /* 0x000ea20008000a00 */
[----:B------:R-:W-:-:S04]  /*127a0*/  LOP3.LUT P0, RZ, R16, 0xff, RZ, 0xc0, !PT ;  /* 0x000000ff10ff7812 */ /* 0x000fc8000780c0ff */
[----:B------:R-:W-:Y:S02]  /*127b0*/  SEL R5, RZ, 0x1, !P0 ;  /* 0x00000001ff057807 */ /* 0x000fe40004000000 */
[----:B--2---:R-:W-:-:S04]  /*127c0*/  IADD3 R2, P1, PT, R17, UR4, RZ ;  /* 0x0000000411027c10 */ /* 0x004fc8000ff3e0ff */
[----:B------:R-:W-:-:S05]  /*127d0*/  IADD3.X R3, PT, PT, RZ, UR5, RZ, P1, !PT ;  /* 0x00000005ff037c10 */ /* 0x000fca0008ffe4ff */
[----:B------:R-:W-:Y:S01]  /*127e0*/  STG.E.U8 desc[UR36][R2.64], R5 ;  /* 0x0000000502007986 */ /* 0x000fe2000c101124 */
[----:B------:R-:W-:Y:S05]  /*127f0*/  EXIT ;  /* 0x000000000000794d */ /* 0x000fea0003800000 */
.L_x_2774:
[----:B------:R-:W-:Y:S04]  /*12800*/  STG.E.U8 desc[UR36][R2.64], R19 ;  /* 0x0000001302007986 */ /* 0x000fe8000c101124 */
[----:B------:R-:W-:Y:S01]  /*12810*/  STG.E.U8 desc[UR36][R2.64+0x1], R16 ;  /* 0x0000011002007986 */ /* 0x000fe2000c101124 */
[----:B------:R-:W-:Y:S05]  /*12820*/  EXIT ;  /* 0x000000000000794d */ /* 0x000fea0003800000 */
.L_x_2745:
        /* <DEDUP_REMOVED lines=39> */
.L_x_2778:
        /* <DEDUP_REMOVED lines=19> */
.L_x_2779:
        /* <DEDUP_REMOVED lines=25> */
.L_x_2780:
[----:B------:R-:W0:Y:S01]  /*12d60*/  LDCU.64 UR4, c[0x0][0x758] ;  /* 0x0000eb00ff0477ac */ /* 0x000e220008000a00 */
[----:B------:R-:W-:-:S04]  /*12d70*/  LOP3.LUT P1, RZ, R16, 0xff, RZ, 0xc0, !PT ;  /* 0x000000ff10ff7812 */ /* 0x000fc8000782c0ff */
[----:B------:R-:W-:Y:S02]  /*12d80*/  SEL R5, RZ, 0x1, !P1 ;  /* 0x00000001ff057807 */ /* 0x000fe40004800000 */
[----:B0-----:R-:W-:-:S04]  /*12d90*/  IADD3 R2, P0, PT, R17, UR4, RZ ;  /* 0x0000000411027c10 */ /* 0x001fc8000ff1e0ff */
[----:B------:R-:W-:-:S05]  /*12da0*/  IADD3.X R3, PT, PT, RZ, UR5, RZ, P0, !PT ;  /* 0x00000005ff037c10 */ /* 0x000fca00087fe4ff */
[----:B------:R-:W-:Y:S01]  /*12db0*/  STG.E.U8 desc[UR36][R2.64], R5 ;  /* 0x0000000502007986 */ /* 0x000fe2000c101124 */
[----:B------:R-:W-:Y:S05]  /*12dc0*/  EXIT ;  /* 0x000000000000794d */ /* 0x000fea0003800000 */
.L_x_2777:
        /* <DEDUP_REMOVED lines=11> */
.L_x_2781:
        /* <DEDUP_REMOVED lines=20> */
.L_x_2783:
        /* <DEDUP_REMOVED lines=25> */
.L_x_2784:
[----:B------:R-:W0:Y:S01]  /*13150*/  LDCU.64 UR4, c[0x0][0x758] ;  /* 0x0000eb00ff0477ac */ /* 0x000e220008000a00 */
[----:B------:R-:W-:-:S04]  /*13160*/  LOP3.LUT P0, RZ, R16, 0xff, RZ, 0xc0, !PT ;  /* 0x000000ff10ff7812 */ /* 0x000fc8000780c0ff */
[----:B------:R-:W-:Y:S02]  /*13170*/  SEL R5, RZ, 0x1, !P0 ;  /* 0x00000001ff057807 */ /* 0x000fe40004000000 */
[----:B0-----:R-:W-:-:S04]  /*13180*/  IADD3 R2, P1, PT, R17, UR4, RZ ;  /* 0x0000000411027c10 */ /* 0x001fc8000ff3e0ff */
[----:B------:R-:W-:-:S05]  /*13190*/  IADD3.X R3, PT, PT, RZ, UR5, RZ, P1, !PT ;  /* 0x00000005ff037c10 */ /* 0x000fca0008ffe4ff */
[----:B------:R-:W-:Y:S01]  /*131a0*/  STG.E.U8 desc[UR36][R2.64], R5 ;  /* 0x0000000502007986 */ /* 0x000fe2000c101124 */
[----:B------:R-:W-:Y:S05]  /*131b0*/  EXIT ;  /* 0x000000000000794d */ /* 0x000fea0003800000 */
.L_x_2782:
[----:B------:R-:W-:Y:S04]  /*131c0*/  STG.E.U8 desc[UR36][R2.64], R19 ;  /* 0x0000001302007986 */ /* 0x000fe8000c101124 */
[----:B------:R-:W-:Y:S01]  /*131d0*/  STG.E.U8 desc[UR36][R2.64+0x1], R16 ;  /* 0x0000011002007986 */ /* 0x000fe2000c101124 */
[----:B------:R-:W-:Y:S05]  /*131e0*/  EXIT ;  /* 0x000000000000794d */ /* 0x000fea0003800000 */
.L_x_2785:
        /* <DEDUP_REMOVED lines=9> */
.L_x_7771:


//--------------------- .text._ZN2at6native13reduce_kernelILi128ELi4ENS0_8ReduceOpIlNS0_14func_wrapper_tIbZZZNS0_14or_kernel_cudaERNS_14TensorIteratorEENKUlvE_clEvENKUlvE2_clEvEUlblE_EEjbLi4ELi4EEEEEvT1_ --------------------------
	.section	.text._ZN2at6native13reduce_kernelILi128ELi4ENS0_8ReduceOpIlNS0_14func_wrapper_tIbZZZNS0_14or_kernel_cudaERNS_14TensorIteratorEENKUlvE_clEvENKUlvE2_clEvEUlblE_EEjbLi4ELi4EEEEEvT1_,"ax",@progbits
	.align	128
        .global         _ZN2at6native13reduce_kernelILi128ELi4ENS0_8ReduceOpIlNS0_14func_wrapper_tIbZZZNS0_14or_kernel_cudaERNS_14TensorIteratorEENKUlvE_clEvENKUlvE2_clEvEUlblE_EEjbLi4ELi4EEEEEvT1_
        .type           _ZN2at6native13reduce_kernelILi128ELi4ENS0_8ReduceOpIlNS0_14func_wrapper_tIbZZZNS0_14or_kernel_cudaERNS_14TensorIteratorEENKUlvE_clEvENKUlvE2_clEvEUlblE_EEjbLi4ELi4EEEEEvT1_,@function
        .size           _ZN2at6native13reduce_kernelILi128ELi4ENS0_8ReduceOpIlNS0_14func_wrapper_tIbZZZNS0_14or_kernel_cudaERNS_14TensorIteratorEENKUlvE_clEvENKUlvE2_clEvEUlblE_EEjbLi4ELi4EEEEEvT1_,(.L_x_7772 - _ZN2at6native13reduce_kernelILi128ELi4ENS0_8ReduceOpIlNS0_14func_wrapper_tIbZZZNS0_14or_kernel_cudaERNS_14TensorIteratorEENKUlvE_clEvENKUlvE2_clEvEUlblE_EEjbLi4ELi4EEEEEvT1_)
        .other          _ZN2at6native13reduce_kernelILi128ELi4ENS0_8ReduceOpIlNS0_14func_wrapper_tIbZZZNS0_14or_kernel_cudaERNS_14TensorIteratorEENKUlvE_clEvENKUlvE2_clEvEUlblE_EEjbLi4ELi4EEEEEvT1_,@"STO_CUDA_ENTRY STV_DEFAULT"
_ZN2at6native13reduce_kernelILi128ELi4ENS0_8ReduceOpIlNS0_14func_wrapper_tIbZZZNS0_14or_kernel_cudaERNS_14TensorIteratorEENKUlvE_clEvENKUlvE2_clEvEUlblE_EEjbLi4ELi4EEEEEvT1_:
.text._ZN2at6native13reduce_kernelILi128ELi4ENS0_8ReduceOpIlNS0_14func_wrapper_tIbZZZNS0_14or_kernel_cudaERNS_14TensorIteratorEENKUlvE_clEvENKUlvE2_clEvEUlblE_EEjbLi4ELi4EEEEEvT1_:
        /* <DEDUP_REMOVED lines=296> */
.L_x_2786:
        /* <DEDUP_REMOVED lines=31> */
.L_x_2790:
        /* <DEDUP_REMOVED lines=33> */
.L_x_2794:
[----:B------:R-:W-:Y:S05]  /*1680*/  BSYNC.RECONVERGENT B1 ;  /* 0x0000000000017941 */ /* 0x000fea0003800200 */
.L_x_2793:
[----:B------:R-:W0:Y:S01]  /*1690*/  LDC R0, c[0x0][0x388] ;  /* 0x0000e200ff007b82 */ /* 0x000e220000000800 */
[----:B------:R-:W-:-:S04]  /*16a0*/  IADD3 R16, P0, PT, R16, 0x20, RZ ;  /* 0x0000002010107810 */ /* 0x000fc80007f1e0ff */
[----:B------:R-:W-:Y:S02]  /*16b0*/  IADD3.X R17, PT, PT, RZ, R17, RZ, P0, !PT ;  /* 0x00000011ff117210 */ /* 0x000fe400007fe4ff */
[----:B0-----:R-:W-:-:S07]  /*16c0*/  IADD3 R0, PT, PT, R7, -0x4, R0 ;  /* 0xfffffffc07007810 */ /* 0x001fce0007ffe000 */
.L_x_2792:
[----:B------:R-:W-:Y:S05]  /*16d0*/  BSYNC.RECONVERGENT B0 ;  /* 0x0000000000007941 */ /* 0x000fea0003800200 */
.L_x_2791:
        /* <DEDUP_REMOVED lines=17> */
.L_x_2798:
[C---:B------:R-:W-:Y:S01]  /*17f0*/  IMAD.WIDE.U32 R2, R13.reuse, 0x20, R16 ;  /* 0x000000200d027825 */ /* 0x040fe200078e0010 */
[----:B------:R-:W0:Y:S04]  /*1800*/  LDCU UR4, c[0x0][0x390] ;  /* 0x00007200ff0477ac */ /* 0x000e280008000800 */
        /* <DEDUP_REMOVED lines=14> */
.L_x_2797:
[----:B------:R-:W-:Y:S02]  /*18f0*/  SEL R5, RZ, 0x1, !P3 ;  /* 0x00000001ff057807 */ /* 0x000fe40005800000 */
[----:B------:R-:W-:Y:S02]  /*1900*/  SEL R3, RZ, 0x1, !P2 ;  /* 0x00000001ff037807 */ /* 0x000fe40005000000 */
[----:B------:R-:W-:Y:S02]  /*1910*/  SEL R2, RZ, 0x1, !P1 ;  /* 0x00000001ff027807 */ /* 0x000fe40004800000 */
[----:B------:R-:W-:-:S07]  /*1920*/  SEL R4, RZ, 0x1, !P0 ;  /* 0x00000001ff047807 */ /* 0x000fce0004000000 */
.L_x_2796:
[----:B------:R-:W-:Y:S05]  /*1930*/  BSYNC.RECONVERGENT B0 ;  /* 0x0000000000007941 */ /* 0x000fea0003800200 */
.L_x_2795:
        /* <DEDUP_REMOVED lines=17> */
.L_x_2800:
[----:B------:R-:W-:Y:S05]  /*1a50*/  BSYNC.RECONVERGENT B0 ;  /* 0x0000000000007941 */ /* 0x000fea0003800200 */
.L_x_2799:
[----:B------:R-:W-:Y:S02]  /*1a60*/  LOP3.LUT R3, R2, R5, R3, 0xfe, !PT ;  /* 0x0000000502037212 */ /* 0x000fe400078efe03 */
[----:B------:R-:W-:Y:S02]  /*1a70*/  PLOP3.LUT P1, PT, PT, PT, PT, 0x8, 0x80 ;  /* 0x000000000080781c */ /* 0x000fe40003f2e170 */
[----:B------:R-:W-:Y:S02]  /*1a80*/  PLOP3.LUT P2, PT, PT, PT, PT, 0x8, 0x80 ;  /* 0x000000000080781c */ /* 0x000fe40003f4e170 */
[----:B------:R-:W-:Y:S02]  /*1a90*/  LOP3.LUT P0, RZ, R3, 0xff, R4, 0xc8, !PT ;  /* 0x000000ff03ff7812 */ /* 0x000fe4000780c804 */
[----:B------:R-:W-:Y:S01]  /*1aa0*/  PLOP3.LUT P3, PT, PT, PT, PT, 0x8, 0x80 ;  /* 0x000000000080781c */ /* 0x000fe20003f6e170 */
[----:B------:R-:W-:-:S12]  /*1ab0*/  BRA `(.L_x_2801) ;  /* 0x000000cc00ac7947 */ /* 0x000fd80003800000 */
.L_x_2789:
        /* <DEDUP_REMOVED lines=14> */
[----:B------:R-:W-:Y:S02]  /*1ba0*/  IMAD.U32 R18, RZ, RZ, UR4 ;  /* 0x00000004ff127e24 */ /* 0x000fe4000f8e00ff */
[----:B0-----:R-:W-:-:S02]  /*1bb0*/  IMAD R5, R2, 0x3, R51 ;  /* 0x0000000302057824 */ /* 0x001fc400078e0233 */
[----:B------:R-:W-:Y:S02]  /*1bc0*/  IMAD.U32 R19, RZ, RZ, UR4 ;  /* 0x00000004ff137e24 */ /* 0x000fe4000f8e00ff */
[----:B------:R-:W-:Y:S01]  /*1bd0*/  IMAD.U32 R20, RZ, RZ, UR4 ;  /* 0x00000004ff147e24 */ /* 0x000fe2000f8e00ff */
[----:B------:R-:W-:Y:S01]  /*1be0*/  ISETP.GE.U32.AND P0, PT, R5, R6, PT ;  /* 0x000000060500720c */ /* 0x000fe20003f06070 */
[----:B------:R-:W-:Y:S01]  /*1bf0*/  IMAD.U32 R22, RZ, RZ, UR4 ;  /* 0x00000004ff167e24 */ /* 0x000fe2000f8e00ff */
[----:B------:R-:W-:Y:S01]  /*1c00*/  MOV R5, UR4 ;  /* 0x0000000400057c02 */ /* 0x000fe20008000f00 */
[----:B------:R-:W-:Y:S02]  /*1c10*/  IMAD.U32 R24, RZ, RZ, UR4 ;  /* 0x00000004ff187e24 */ /* 0x000fe4000f8e00ff */
[----:B------:R-:W-:Y:S02]  /*1c20*/  IMAD.U32 R23, RZ, RZ, UR4 ;  /* 0x00000004ff177e24 */ /* 0x000fe4000f8e00ff */
[----:B------:R-:W-:-:S02]  /*1c30*/  IMAD.U32 R26, RZ, RZ, UR4 ;  /* 0x00000004ff1a7e24 */ /* 0x000fc4000f8e00ff */
[----:B------:R-:W-:Y:S02]  /*1c40*/  IMAD.U32 R27, RZ, RZ, UR4 ;  /* 0x00000004ff1b7e24 */ /* 0x000fe4000f8e00ff */
        /* <DEDUP_REMOVED lines=32> */
.L_x_2806:
[----:B------:R-:W-:Y:S02]  /*1e50*/  SHF.R.U32.HI R9, RZ, 0x2, R3 ;  /* 0x00000002ff097819 */ /* 0x000fe40000011603 */
[----:B------:R-:W-:-:S03]  /*1e60*/  P2R R19, PR, RZ, 0x2 ;  /* 0x00000002ff137803 */ /* 0x000fc60000000000 */
[----:B------:R-:W-:-:S06]  /*1e70*/  IMAD.WIDE.U32 R8, R9, 0x20, R16 ;  /* 0x0000002009087825 */ /* 0x000fcc00078e0010 */
[----:B------:R-:W2:Y:S01]  /*1e80*/  LDG.E.ENL2.256 R12, R8, desc[UR36][R8.64] ;  /* 0xfe0000240808797e */ /* 0x000ea2000812190c */
[----:B------:R-:W-:-:S04]  /*1e90*/  IADD3 R3, PT, PT, R3, R2, RZ ;  /* 0x0000000203037210 */ /* 0x000fc80007ffe0ff */
[----:B------:R-:W-:-:S05]  /*1ea0*/  SHF.R.U32.HI R21, RZ, 0x2, R3 ;  /* 0x00000002ff157819 */ /* 0x000fca0000011603 */
[----:B------:R-:W-:-:S06]  /*1eb0*/  IMAD.WIDE.U32 R20, R21, 0x20, R16 ;  /* 0x0000002015147825 */ /* 0x000fcc00078e0010 */
[----:B------:R-:W3:Y:S01]  /*1ec0*/  LDG.E.ENL2.256 R24, R20, desc[UR36][R20.64] ;  /* 0xfe0000241414797e */ /* 0x000ee20008121918 */
[----:B------:R-:W-:-:S05]  /*1ed0*/  IMAD.IADD R3, R3, 0x1, R2 ;  /* 0x0000000103037824 */ /* 0x000fca00078e0202 */
[----:B------:R-:W-:-:S05]  /*1ee0*/  SHF.R.U32.HI R29, RZ, 0x2, R3 ;  /* 0x00000002ff1d7819 */ /* 0x000fca0000011603 */
[----:B------:R-:W-:-:S06]  /*1ef0*/  IMAD.WIDE.U32 R28, R29, 0x20, R16 ;  /* 0x000000201d1c7825 */ /* 0x000fcc00078e0010 */
[----:B------:R-:W4:Y:S01]  /*1f00*/  LDG.E.ENL2.256 R28, R32, desc[UR36][R28.64] ;  /* 0xfe0000241c20797e */ /* 0x000f22000812191c */
[----:B------:R-:W-:-:S05]  /*1f10*/  IMAD.IADD R3, R3, 0x1, R2 ;  /* 0x0000000103037824 */ /* 0x000fca00078e0202 */
[----:B------:R-:W-:-:S05]  /*1f20*/  SHF.R.U32.HI R37, RZ, 0x2, R3 ;  /* 0x00000002ff257819 */ /* 0x000fca0000011603 */
[----:B------:R-:W-:-:S06]  /*1f30*/  IMAD.WIDE.U32 R36, R37, 0x20, R16 ;  /* 0x0000002025247825 */ /* 0x000fcc00078e0010 */
[----:B------:R-:W5:Y:S01]  /*1f40*/  LDG.E.ENL2.256 R36, R40, desc[UR36][R36.64] ;  /* 0xfe0000242428797e */ /* 0x000f620008121924 */
[----:B------:R-:W-:Y:S01]  /*1f50*/  LOP3.LUT R0, R0, 0xfdffffff, RZ, 0xc0, !PT ;  /* 0xfdffffff00007812 */ /* 0x000fe200078ec0ff */
[----:B------:R-:W-:Y:S01]  /*1f60*/  IMAD.IADD R3, R3, 0x1, R2 ;  /* 0x0000000103037824 */ /* 0x000fe200078e0202 */
[----:B--2---:R-:W-:-:S04]  /*1f70*/  ISETP.NE.U32.AND P6, PT, R8, RZ, PT ;  /* 0x000000ff0800720c */ /* 0x004fc80003fc5070 */
[C---:B------:R-:W-:Y:S02]  /*1f80*/  ISETP.NE.OR.EX P5, PT, R9.reuse, RZ, P5, P6 ;  /* 0x000000ff0900720c */ /* 0x040fe40002fa5760 */
[----:B------:R-:W-:Y:S02]  /*1f90*/  ISETP.NE.AND.EX P1, PT, R9, RZ, PT, P6 ;  /* 0x000000ff0900720c */ /* 0x000fe40003f25360 */
[----:B------:R-:W-:Y:S02]  /*1fa0*/  ISETP.NE.U32.AND P6, PT, R10, RZ, PT ;  /* 0x000000ff0a00720c */ /* 0x000fe40003fc5070 */
[----:B------:R-:W-:Y:S02]  /*1fb0*/  P2R R18, PR, RZ, 0x20 ;  /* 0x00000020ff127803 */ /* 0x000fe40000000000 */
[----:B------:R-:W-:-:S04]  /*1fc0*/  ISETP.NE.OR.EX P0, PT, R11, RZ, P0, P6 ;  /* 0x000000ff0b00720c */ /* 0x000fc80000705760 */
[----:B------:R-:W-:Y:S02]  /*1fd0*/  P2R R8, PR, RZ, 0x1 ;  /* 0x00000001ff087803 */ /* 0x000fe40000000000 */
[----:B------:R-:W-:Y:S02]  /*1fe0*/  ISETP.NE.AND.EX P0, PT, R11, RZ, PT, P6 ;  /* 0x000000ff0b00720c */ /* 0x000fe40003f05360 */
[----:B------:R-:W-:Y:S02]  /*1ff0*/  ISETP.NE.U32.AND P6, PT, R12, RZ, PT ;  /* 0x000000ff0c00720c */ /* 0x000fe40003fc5070 */
[----:B------:R-:W-:Y:S02]  /*2000*/  @P1 LOP3.LUT R0, R0, 0x2000000, RZ, 0xfc, !PT ;  /* 0x0200000000001812 */ /* 0x000fe400078efcff */
[C---:B------:R-:W-:Y:S02]  /*2010*/  ISETP.NE.OR.EX P4, PT, R13.reuse, RZ, P4, P6 ;  /* 0x000000ff0d00720c */ /* 0x040fe40002785760 */
[----:B------:R-:W-:-:S02]  /*2020*/  ISETP.NE.AND.EX P1, PT, R13, RZ, PT, P6 ;  /* 0x000000ff0d00720c */ /* 0x000fc40003f25360 */
[----:B------:R-:W-:Y:S02]  /*2030*/  ISETP.NE.U32.AND P6, PT, R14, RZ, PT ;  /* 0x000000ff0e00720c */ /* 0x000fe40003fc5070 */
[C---:B------:R-:W-:Y:S02]  /*2040*/  LOP3.LUT P5, RZ, R0.reuse, 0x1, RZ, 0xc0, !PT ;  /* 0x0000000100ff7812 */ /* 0x040fe400078ac0ff */
[----:B------:R-:W-:Y:S02]  /*2050*/  LOP3.LUT R0, R0, 0xfeffffff, RZ, 0xc0, !PT ;  /* 0xfeffffff00007812 */ /* 0x000fe400078ec0ff */
[----:B------:R-:W-:Y:S02]  /*2060*/  ISETP.NE.OR.EX P3, PT, R15, RZ, P3, P6 ;  /* 0x000000ff0f00720c */ /* 0x000fe40001f65760 */
[----:B------:R-:W-:Y:S02]  /*2070*/  @P0 LOP3.LUT R0, R0, 0x1000000, RZ, 0xfc, !PT ;  /* 0x0100000000000812 */ /* 0x000fe400078efcff */
[----:B------:R-:W-:-:S02]  /*2080*/  P2R R5, PR, RZ, 0x8 ;  /* 0x00000008ff057803 */ /* 0x000fc40000000000 */
[----:B------:R-:W-:Y:S02]  /*2090*/  P2R R7, PR, RZ, 0x10 ;  /* 0x00000010ff077803 */ /* 0x000fe40000000000 */
[----:B------:R-:W-:Y:S02]  /*20a0*/  ISETP.NE.AND.EX P3, PT, R15, RZ, PT, P6 ;  /* 0x000000ff0f00720c */ /* 0x000fe40003f65360 */
[C---:B------:R-:W-:Y:S02]  /*20b0*/  LOP3.LUT P4, RZ, R0.reuse, 0x2, RZ, 0xc0, !PT ;  /* 0x0000000200ff7812 */ /* 0x040fe4000788c0ff */
[----:B------:R-:W-:Y:S02]  /*20c0*/  LOP3.LUT P0, RZ, R0, 0x4, RZ, 0xc0, !PT ;  /* 0x0000000400ff7812 */ /* 0x000fe4000780c0ff */
[----:B---3--:R-:W-:Y:S02]  /*20d0*/  ISETP.NE.U32.AND P6, PT, R20, RZ, PT ;  /* 0x000000ff1400720c */ /* 0x008fe40003fc5070 */
[----:B------:R-:W-:-:S02]  /*20e0*/  LOP3.LUT R0, R0, 0xff7fffff, RZ, 0xc0, !PT ;  /* 0xff7fffff00007812 */ /* 0x000fc400078ec0ff */
[C---:B------:R-:W-:Y:S02]  /*20f0*/  ISETP.NE.OR.EX P2, PT, R21.reuse, RZ, P2, P6 ;  /* 0x000000ff1500720c */ /* 0x040fe40001745760 */
[----:B------:R-:W-:Y:S02]  /*2100*/  @P1 LOP3.LUT R0, R0, 0x800000, RZ, 0xfc, !PT ;  /* 0x0080000000001812 */ /* 0x000fe400078efcff */
[----:B------:R-:W-:Y:S02]  /*2110*/  P2R R4, PR, RZ, 0x4 ;  /* 0x00000004ff047803 */ /* 0x000fe40000000000 */
[C---:B------:R-:W-:Y:S02]  /*2120*/  LOP3.LUT P1, RZ, R0.reuse, 0x8, RZ, 0xc0, !PT ;  /* 0x0000000800ff7812 */ /* 0x040fe4000782c0ff */
[----:B------:R-:W-:Y:S02]  /*2130*/  ISETP.NE.AND.EX P2, PT, R21, RZ, PT, P6 ;  /* 0x000000ff1500720c */ /* 0x000fe40003f45360 */
[----:B------:R-:W-:-:S02]  /*2140*/  LOP3.LUT R0, R0, 0xffbfffff, RZ, 0xc0, !PT ;  /* 0xffbfffff00007812 */ /* 0x000fc400078ec0ff */
[----:B------:R-:W-:Y:S02]  /*2150*/  ISETP.NE.U32.AND P6, PT, R22, RZ, PT ;  /* 0x000000ff1600720c */ /* 0x000fe40003fc5070 */
[----:B------:R-:W-:Y:S02]  /*2160*/  @P3 LOP3.LUT R0, R0, 0x400000, RZ, 0xfc, !PT ;  /* 0x0040000000003812 */ /* 0x000fe400078efcff */
[----:B------:R-:W-:Y:S02]  /*2170*/  ISETP.NE.OR.EX P5, PT, R23, RZ, P5, P6 ;  /* 0x000000ff1700720c */ /* 0x000fe40002fa5760 */
[----:B------:R-:W-:-:S04]  /*2180*/  LOP3.LUT R0, R0, 0xffdfffff, RZ, 0xc0, !PT ;  /* 0xffdfffff00007812 */ /* 0x000fc800078ec0ff */
[----:B------:R-:W-:-:S04]  /*2190*/  @P2 LOP3.LUT R0, R0, 0x200000, RZ, 0xfc, !PT ;  /* 0x0020000000002812 */ /* 0x000fc800078efcff */
[C---:B------:R-:W-:Y:S02]  /*21a0*/  LOP3.LUT P2, RZ, R0.reuse, 0x10, RZ, 0xc0, !PT ;  /* 0x0000001000ff7812 */ /* 0x040fe4000784c0ff */
[----:B------:R-:W-:-:S04]  /*21b0*/  LOP3.LUT R0, R0, 0xfffffffe, RZ, 0xc0, !PT ;  /* 0xfffffffe00007812 */ /* 0x000fc800078ec0ff */
[----:B------:R-:W-:Y:S02]  /*21c0*/  @P5 LOP3.LUT R0, R0, 0x1, RZ, 0xfc, !PT ;  /* 0x0000000100005812 */ /* 0x000fe400078efcff */
[----:B------:R-:W-:Y:S02]  /*21d0*/  ISETP.NE.AND.EX P5, PT, R23, RZ, PT, P6 ;  /* 0x000000ff1700720c */ /* 0x000fe40003fa5360 */
[----:B------:R-:W-:Y:S02]  /*21e0*/  ISETP.NE.U32.AND P6, PT, R24, RZ, PT ;  /* 0x000000ff1800720c */ /* 0x000fe40003fc5070 */
[C---:B------:R-:W-:Y:S02]  /*21f0*/  LOP3.LUT P3, RZ, R0.reuse, 0x20, RZ, 0xc0, !PT ;  /* 0x0000002000ff7812 */ /* 0x040fe4000786c0ff */
[----:B------:R-:W-:Y:S02]  /*2200*/  ISETP.NE.OR.EX P4, PT, R25, RZ, P4, P6 ;  /* 0x000000ff1900720c */ /* 0x000fe40002785760 */
[----:B------:R-:W-:-:S05]  /*2210*/  LOP3.LUT R0, R0, 0xffefffff, RZ, 0xc0, !PT ;  /* 0xffefffff00007812 */ /* 0x000fca00078ec0ff */
[----:B------:R-:W-:Y:S02]  /*2220*/  @P5 LOP3.LUT R0, R0, 0x100000, RZ, 0xfc, !PT ;  /* 0x0010000000005812 */ /* 0x000fe400078efcff */
[----:B------:R-:W-:Y:S02]  /*2230*/  ISETP.NE.AND.EX P5, PT, R25, RZ, PT, P6 ;  /* 0x000000ff1900720c */ /* 0x000fe40003fa5360 */
[----:B------:R-:W-:Y:S02]  /*2240*/  LOP3.LUT R0, R0, 0xfffffffd, RZ, 0xc0, !PT ;  /* 0xfffffffd00007812 */ /* 0x000fe400078ec0ff */
[----:B------:R-:W-:Y:S02]  /*2250*/  ISETP.NE.U32.AND P6, PT, R26, RZ, PT ;  /* 0x000000ff1a00720c */ /* 0x000fe40003fc5070 */
[----:B------:R-:W-:Y:S02]  /*2260*/  @P4 LOP3.LUT R0, R0, 0x2, RZ, 0xfc, !PT ;  /* 0x0000000200004812 */ /* 0x000fe400078efcff */
[----:B------:R-:W-:-:S02]  /*2270*/  ISETP.NE.OR.EX P0, PT, R27, RZ, P0, P6 ;  /* 0x000000ff1b00720c */ /* 0x000fc40000705760 */
[C---:B------:R-:W-:Y:S02]  /*2280*/  LOP3.LUT P4, RZ, R0.reuse, 0x40, RZ, 0xc0, !PT ;  /* 0x0000004000ff7812 */ /* 0x040fe4000788c0ff */
[----:B------:R-:W-:Y:S02]  /*2290*/  LOP3.LUT R0, R0, 0xfff7ffff, RZ, 0xc0, !PT ;  /* 0xfff7ffff00007812 */ /* 0x000fe400078ec0ff */
[----:B------:R-:W-:Y:S02]  /*22a0*/  ISETP.NE.AND.EX P6, PT, R27, RZ, PT, P6 ;  /* 0x000000ff1b00720c */ /* 0x000fe40003fc5360 */
[----:B------:R-:W-:-:S04]  /*22b0*/  @P5 LOP3.LUT R0, R0, 0x80000, RZ, 0xfc, !PT ;  /* 0x0008000000005812 */ /* 0x000fc800078efcff */
[----:B------:R-:W-:-:S04]  /*22c0*/  LOP3.LUT R0, R0, 0xfffffffb, RZ, 0xc0, !PT ;  /* 0xfffffffb00007812 */ /* 0x000fc800078ec0ff */
[----:B------:R-:W-:-:S04]  /*22d0*/  @P0 LOP3.LUT R0, R0, 0x4, RZ, 0xfc, !PT ;  /* 0x0000000400000812 */ /* 0x000fc800078efcff */
[C---:B------:R-:W-:Y:S02]  /*22e0*/  LOP3.LUT P0, RZ, R0.reuse, 0x80, RZ, 0xc0, !PT ;  /* 0x0000008000ff7812 */ /* 0x040fe4000780c0ff */
[C---:B------:R-:W-:Y:S02]  /*22f0*/  LOP3.LUT P5, RZ, R0.reuse, 0x100, RZ, 0xc0, !PT ;  /* 0x0000010000ff7812 */ /* 0x040fe400078ac0ff */
[----:B------:R-:W-:-:S04]  /*2300*/  LOP3.LUT R0, R0, 0xfffbffff, RZ, 0xc0, !PT ;  /* 0xfffbffff00007812 */ /* 0x000fc800078ec0ff */
[----:B------:R-:W-:Y:S02]  /*2310*/  @P6 LOP3.LUT R0, R0, 0x40000, RZ, 0xfc, !PT ;  /* 0x0004000000006812 */ /* 0x000fe400078efcff */
[----:B----4-:R-:W-:Y:S02]  /*2320*/  ISETP.NE.U32.AND P6, PT, R32, RZ, PT ;  /* 0x000000ff2000720c */ /* 0x010fe40003fc5070 */
[----:B------:R-:W-:Y:S02]  /*2330*/  LOP3.LUT R0, R0, 0xfffffff7, RZ, 0xc0, !PT ;  /* 0xfffffff700007812 */ /* 0x000fe400078ec0ff */
[C---:B------:R-:W-:Y:S02]  /*2340*/  ISETP.NE.OR.EX P1, PT, R33.reuse, RZ, P1, P6 ;  /* 0x000000ff2100720c */ /* 0x040fe40000f25760 */
[----:B------:R-:W-:-:S11]  /*2350*/  ISETP.NE.AND.EX P6, PT, R33, RZ, PT, P6 ;  /* 0x000000ff2100720c */ /* 0x000fd60003fc5360 */
[----:B------:R-:W-:-:S04]  /*2360*/  @P1 LOP3.LUT R0, R0, 0x8, RZ, 0xfc, !PT ;  /* 0x0000000800001812 */ /* 0x000fc800078efcff */
[C---:B------:R-:W-:Y:S02]  /*2370*/  LOP3.LUT P1, RZ, R0.reuse, 0x200, RZ, 0xc0, !PT ;  /* 0x0000020000ff7812 */ /* 0x040fe4000782c0ff */
[----:B------:R-:W-:-:S04]  /*2380*/  LOP3.LUT R0, R0, 0xfffdffff, RZ, 0xc0, !PT ;  /* 0xfffdffff00007812 */ /* 0x000fc800078ec0ff */
        /* <DEDUP_REMOVED lines=12> */
[----:B------:R-:W-:-:S11]  /*2450*/  ISETP.NE.AND.EX P6, PT, R29, RZ, PT, P6 ;  /* 0x000000ff1d00720c */ /* 0x000fd60003fc5360 */
[----:B------:R-:W-:Y:S02]  /*2460*/  @P3 LOP3.LUT R0, R0, 0x20, RZ, 0xfc, !PT ;  /* 0x0000002000003812 */ /* 0x000fe400078efcff */
[----:B------:R-:W-:Y:S01]  /*2470*/  ISETP.NE.AND P3, PT, R5, RZ, PT ;  /* 0x000000ff0500720c */ /* 0x000fe20003f65270 */
[----:B------:R-:W-:Y:S01]  /*2480*/  IMAD R5, R2, 0x3, R3 ;  /* 0x0000000302057824 */ /* 0x000fe200078e0203 */
        /* <DEDUP_REMOVED lines=42> */
.L_x_2805:
        /* <DEDUP_REMOVED lines=19> */
[----:B------:R-:W-:Y:S02]  /*2860*/  SEL R30, RZ, 0x1, !P5 ;  /* 0x00000001ff1e7807 */ /* 0x000fe40006800000 */
[----:B------:R-:W-:Y:S02]  /*2870*/  SEL R27, RZ, 0x1, !P3 ;  /* 0x00000001ff1b7807 */ /* 0x000fe40005800000 */
[----:B------:R-:W-:Y:S02]  /*2880*/  SEL R25, RZ, 0x1, !P2 ;  /* 0x00000001ff197807 */ /* 0x000fe40005000000 */
[----:B------:R-:W-:Y:S02]  /*2890*/  ISETP.NE.AND P1, PT, R7, RZ, PT ;  /* 0x000000ff0700720c */ /* 0x000fe40003f25270 */
[----:B------:R-:W-:-:S02]  /*28a0*/  SEL R19, RZ, 0x1, !P4 ;  /* 0x00000001ff137807 */ /* 0x000fc40006000000 */
[C---:B------:R-:W-:Y:S02]  /*28b0*/  LOP3.LUT P6, RZ, R0.reuse, 0x200, RZ, 0xc0, !PT ;  /* 0x0000020000ff7812 */ /* 0x040fe400078cc0ff */
[C---:B------:R-:W-:Y:S02]  /*28c0*/  LOP3.LUT P5, RZ, R0.reuse, 0x100, RZ, 0xc0, !PT ;  /* 0x0000010000ff7812 */ /* 0x040fe400078ac0ff */
[C---:B------:R-:W-:Y:S02]  /*28d0*/  LOP3.LUT P3, RZ, R0.reuse, 0x20, RZ, 0xc0, !PT ;  /* 0x0000002000ff7812 */ /* 0x040fe4000786c0ff */
[C---:B------:R-:W-:Y:S02]  /*28e0*/  LOP3.LUT P2, RZ, R0.reuse, 0x10, RZ, 0xc0, !PT ;  /* 0x0000001000ff7812 */ /* 0x040fe4000784c0ff */
[C---:B------:R-:W-:Y:S02]  /*28f0*/  LOP3.LUT P4, RZ, R0.reuse, 0x800000, RZ, 0xc0, !PT ;  /* 0x0080000000ff7812 */ /* 0x040fe4000788c0ff */
[----:B------:R-:W-:-:S02]  /*2900*/  LOP3.LUT R0, R0, 0xfffffffb, RZ, 0xc0, !PT ;  /* 0xfffffffb00007812 */ /* 0x000fc400078ec0ff */
[----:B------:R-:W-:Y:S02]  /*2910*/  SEL R22, RZ, 0x1, !P1 ;  /* 0x00000001ff167807 */ /* 0x000fe40004800000 */
[----:B------:R-:W-:Y:S02]  /*2920*/  ISETP.NE.AND P1, PT, R8, RZ, PT ;  /* 0x000000ff0800720c */ /* 0x000fe40003f25270 */
[----:B------:R-:W-:Y:S02]  /*2930*/  @P0 LOP3.LUT R0, R0, 0x4, RZ, 0xfc, !PT ;  /* 0x0000000400000812 */ /* 0x000fe400078efcff */
[----:B------:R-:W-:Y:S02]  /*2940*/  SEL R4, RZ, 0x1, !P1 ;  /* 0x00000001ff047807 */ /* 0x000fe40004800000 */
[----:B------:R-:W-:Y:S02]  /*2950*/  LOP3.LUT P1, RZ, R0, 0x200000, RZ, 0xc0, !PT ;  /* 0x0020000000ff7812 */ /* 0x000fe4000782c0ff */
[----:B------:R-:W-:-:S02]  /*2960*/  SEL R5, RZ, 0x1, !P6 ;  /* 0x00000001ff057807 */ /* 0x000fc40007000000 */
[C---:B------:R-:W-:Y:S02]  /*2970*/  LOP3.LUT P6, RZ, R0.reuse, 0x400000, RZ, 0xc0, !PT ;  /* 0x0040000000ff7812 */ /* 0x040fe400078cc0ff */
[C---:B------:R-:W-:Y:S02]  /*2980*/  LOP3.LUT P0, RZ, R0.reuse, 0x100000, RZ, 0xc0, !PT ;  /* 0x0010000000ff7812 */ /* 0x040fe4000780c0ff */
[----:B------:R-:W-:Y:S02]  /*2990*/  LOP3.LUT R0, R0, 0xffdfffff, RZ, 0xc0, !PT ;  /* 0xffdfffff00007812 */ /* 0x000fe400078ec0ff */
[----:B------:R-:W-:Y:S02]  /*29a0*/  SEL R21, RZ, 0x1, !P2 ;  /* 0x00000001ff157807 */ /* 0x000fe40005000000 */
[----:B------:R-:W-:Y:S02]  /*29b0*/  SEL R20, RZ, 0x1, !P3 ;  /* 0x00000001ff147807 */ /* 0x000fe40005800000 */
[----:B------:R-:W-:-:S02]  /*29c0*/  @P1 LOP3.LUT R0, R0, 0x200000, RZ, 0xfc, !PT ;  /* 0x0020000000001812 */ /* 0x000fc400078efcff */
[----:B------:R-:W-:Y:S02]  /*29d0*/  SEL R7, RZ, 0x1, !P5 ;  /* 0x00000001ff077807 */ /* 0x000fe40006800000 */
        /* <DEDUP_REMOVED lines=19> */
[C---:B------:R-:W-:Y:S02]  /*2b10*/  LOP3.LUT P1, RZ, R0.reuse, 0x1000, RZ, 0xc0, !PT ;  /* 0x0000100000ff7812 */ /* 0x040fe4000782c0ff */
[----:B------:R-:W-:-:S09]  /*2b20*/  LOP3.LUT R0, R0, 0xfffffdff, RZ, 0xc0, !PT ;  /* 0xfffffdff00007812 */ /* 0x000fd200078ec0ff */
[----:B------:R-:W-:-:S04]  /*2b30*/  @P2 LOP3.LUT R0, R0, 0x200, RZ, 0xfc, !PT ;  /* 0x0000020000002812 */ /* 0x000fc800078efcff */
[C---:B------:R-:W-:Y:S02]  /*2b40*/  LOP3.LUT P2, RZ, R0.reuse, 0x800, RZ, 0xc0, !PT ;  /* 0x0000080000ff7812 */ /* 0x040fe4000784c0ff */
[----:B------:R-:W-:-:S04]  /*2b50*/  LOP3.LUT R0, R0, 0xfffffeff, RZ, 0xc0, !PT ;  /* 0xfffffeff00007812 */ /* 0x000fc800078ec0ff */
[----:B------:R-:W-:-:S04]  /*2b60*/  @P1 LOP3.LUT R0, R0, 0x100, RZ, 0xfc, !PT ;  /* 0x0000010000001812 */ /* 0x000fc800078efcff */
[C---:B------:R-:W-:Y:S02]  /*2b70*/  LOP3.LUT P1, RZ, R0.reuse, 0x400, RZ, 0xc0, !PT ;  /* 0x0000040000ff7812 */ /* 0x040fe4000782c0ff */
[----:B------:R-:W-:-:S04]  /*2b80*/  LOP3.LUT R0, R0, 0xfffffff7, RZ, 0xc0, !PT ;  /* 0xfffffff700007812 */ /* 0x000fc800078ec0ff */
[----:B------:R-:W-:-:S04]  /*2b90*/  @P2 LOP3.LUT R0, R0, 0x8, RZ, 0xfc, !PT ;  /* 0x0000000800002812 */ /* 0x000fc800078efcff */
[----:B------:R-:W-:-:S13]  /*2ba0*/  LOP3.LUT P2, RZ, R0, 0x2000000, RZ, 0xc0, !PT ;  /* 0x0200000000ff7812 */ /* 0x000fda000784c0ff */
.L_x_2804:
[----:B------:R-:W-:Y:S05]  /*2bb0*/  BSYNC.RECONVERGENT B0 ;  /* 0x0000000000007941 */ /* 0x000fea0003800200 */
.L_x_2803:
[----:B------:R-:W-:Y:S01]  /*2bc0*/  ISETP.GE.U32.AND P3, PT, R3, R6, PT ;  /* 0x000000060300720c */ /* 0x000fe20003f66070 */
[----:B------:R-:W-:-:S12]  /*2bd0*/  BSSY.RECONVERGENT B0, `(.L_x_2807) ;  /* 0x0000055000007945 */ /* 0x000fd80003800200 */
[----:B------:R-:W-:Y:S05]  /*2be0*/  @P3 BRA `(.L_x_2808) ;  /* 0x00000004004c3947 */ /* 0x000fea0003800000 */
[----:B------:R-:W-:-:S05]  /*2bf0*/  SHF.R.U32.HI R9, RZ, 0x2, R3 ;  /* 0x00000002ff097819 */ /* 0x000fca0000011603 */
[----:B------:R-:W-:-:S06]  /*2c00*/  IMAD.WIDE.U32 R8, R9, 0x20, R16 ;  /* 0x0000002009087825 */ /* 0x000fcc00078e0010 */
[----:B------:R-:W2:Y:S01]  /*2c10*/  LDG.E.ENL2.256 R12, R8, desc[UR36][R8.64] ;  /* 0xfe0000240808797e */ /* 0x000ea2000812190c */
[----:B------:R-:W-:Y:S01]  /*2c20*/  LOP3.LUT R0, R0, 0xfffffffb, RZ, 0xc0, !PT ;  /* 0xfffffffb00007812 */ /* 0x000fe200078ec0ff */
[----:B------:R-:W-:Y:S01]  /*2c30*/  IMAD.IADD R31, R3, 0x1, R2 ;  /* 0x00000001031f7824 */ /* 0x000fe200078e0202 */
[----:B--2---:R-:W-:Y:S02]  /*2c40*/  ISETP.NE.U32.AND P4, PT, R10, RZ, PT ;  /* 0x000000ff0a00720c */ /* 0x004fe40003f85070 */
[----:B------:R-:W-:Y:S02]  /*2c50*/  ISETP.NE.U32.AND P2, PT, R8, RZ, PT ;  /* 0x000000ff0800720c */ /* 0x000fe40003f45070 */
[----:B------:R-:W-:Y:S02]  /*2c60*/  ISETP.NE.AND.EX P5, PT, R11, RZ, PT, P4 ;  /* 0x000000ff0b00720c */ /* 0x000fe40003fa5340 */
[----:B------:R-:W-:Y:S02]  /*2c70*/  ISETP.NE.U32.AND P4, PT, R12, RZ, PT ;  /* 0x000000ff0c00720c */ /* 0x000fe40003f85070 */
[----:B------:R-:W-:-:S02]  /*2c80*/  ISETP.NE.U32.AND P6, PT, R14, RZ, PT ;  /* 0x000000ff0e00720c */ /* 0x000fc40003fc5070 */
[----:B------:R-:W-:Y:S02]  /*2c90*/  ISETP.NE.AND.EX P2, PT, R9, RZ, PT, P2 ;  /* 0x000000ff0900720c */ /* 0x000fe40003f45320 */
[----:B------:R-:W-:Y:S02]  /*2ca0*/  ISETP.NE.AND.EX P4, PT, R13, RZ, PT, P4 ;  /* 0x000000ff0d00720c */ /* 0x000fe40003f85340 */
[----:B------:R-:W-:-:S03]  /*2cb0*/  ISETP.NE.AND.EX P6, PT, R15, RZ, PT, P6 ;  /* 0x000000ff0f00720c */ /* 0x000fc60003fc5360 */
[----:B------:R-:W-:Y:S02]  /*2cc0*/  @P5 LOP3.LUT R0, R0, 0x4, RZ, 0xfc, !PT ;  /* 0x0000000400005812 */ /* 0x000fe400078efcff */
[----:B------:R-:W-:-:S13]  /*2cd0*/  ISETP.GE.U32.AND P5, PT, R31, R6, PT ;  /* 0x000000061f00720c */ /* 0x000fda0003fa6070 */
[----:B------:R-:W-:Y:S05]  /*2ce0*/  @P5 BRA `(.L_x_2808) ;  /* 0x00000004000c5947 */ /* 0x000fea0003800000 */
[----:B------:R-:W-:-:S05]  /*2cf0*/  SHF.R.U32.HI R9, RZ, 0x2, R31 ;  /* 0x00000002ff097819 */ /* 0x000fca000001161f */
[----:B------:R-:W-:-:S06]  /*2d00*/  IMAD.WIDE.U32 R8, R9, 0x20, R16 ;  /* 0x0000002009087825 */ /* 0x000fcc00078e0010 */
[----:B------:R-:W2:Y:S01]  /*2d10*/  LDG.E.ENL2.256 R12, R8, desc[UR36][R8.64] ;  /* 0xfe0000240808797e */ /* 0x000ea2000812190c */
[----:B------:R-:W-:Y:S02]  /*2d20*/  LOP3.LUT R0, R0, 0xffdfffff, RZ, 0xc0, !PT ;  /* 0xffdfffff00007812 */ /* 0x000fe400078ec0ff */
[----:B------:R-:W-:Y:S02]  /*2d30*/  IADD3 R31, PT, PT, R31, R2, RZ ;  /* 0x000000021f1f7210 */ /* 0x000fe40007ffe0ff */
[----:B--2---:R-:W-:-:S04]  /*2d40*/  ISETP.NE.U32.AND P5, PT, R8, RZ, PT ;  /* 0x000000ff0800720c */ /* 0x004fc80003fa5070 */
[----:B------:R-:W-:-:S13]  /*2d50*/  ISETP.NE.AND.EX P5, PT, R9, RZ, PT, P5 ;  /* 0x000000ff0900720c */ /* 0x000fda0003fa5350 */
[----:B------:R-:W-:Y:S02]  /*2d60*/  @P5 LOP3.LUT R0, R0, 0x200000, RZ, 0xfc, !PT ;  /* 0x0020000000005812 */ /* 0x000fe400078efcff */
[----:B------:R-:W-:Y:S02]  /*2d70*/  ISETP.NE.U32.AND P5, PT, R10, RZ, PT ;  /* 0x000000ff0a00720c */ /* 0x000fe40003fa5070 */
[----:B------:R-:W-:Y:S02]  /*2d80*/  LOP3.LUT R0, R0, 0xffffff7f, RZ, 0xc0, !PT ;  /* 0xffffff7f00007812 */ /* 0x000fe400078ec0ff */
        /* <DEDUP_REMOVED lines=17> */
[----:B------:R-:W-:Y:S02]  /*2ea0*/  LOP3.LUT P3, RZ, R0, 0x100, RZ, 0xc0, !PT ;  /* 0x0000010000ff7812 */ /* 0x000fe4000786c0ff */
[----:B------:R-:W-:-:S02]  /*2eb0*/  P2R R34, PR, RZ, 0x4 ;  /* 0x00000004ff227803 */ /* 0x000fc40000000000 */
[----:B------:R-:W-:-:S05]  /*2ec0*/  LOP3.LUT P2, RZ, R0, 0x8, RZ, 0xc0, !PT ;  /* 0x0000000800ff7812 */ /* 0x000fca000784c0ff */
[----:B------:R-:W-:-:S05]  /*2ed0*/  @!P0 SHF.R.U32.HI R11, RZ, 0x2, R11 ;  /* 0x00000002ff0b8819 */ /* 0x000fca000001160b */
[----:B------:R-:W-:-:S06]  /*2ee0*/  @!P0 IMAD.WIDE.U32 R10, R11, 0x20, R16 ;  /* 0x000000200b0a8825 */ /* 0x000fcc00078e0010 */
[----:B------:R-:W2:Y:S01]  /*2ef0*/  @!P0 LDG.E.ENL2.256 R12, R8, desc[UR36][R10.64] ;  /* 0xfe0000240a08897e */ /* 0x000ea2000812190c */
[----:B------:R-:W-:Y:S02]  /*2f00*/  LOP3.LUT R0, R0, 0xfffffdff, RZ, 0xc0, !PT ;  /* 0xfffffdff00007812 */ /* 0x000fe400078ec0ff */
[----:B--2---:R-:W-:-:S04]  /*2f10*/  @!P0 ISETP.NE.U32.AND P5, PT, R8, RZ, PT ;  /* 0x000000ff0800820c */ /* 0x004fc80003fa5070 */
[----:B------:R-:W-:Y:S02]  /*2f20*/  @!P0 ISETP.NE.AND.EX P4, PT, R9, RZ, PT, P5 ;  /* 0x000000ff0900820c */ /* 0x000fe40003f85350 */
[----:B------:R-:W-:Y:S02]  /*2f30*/  @!P0 ISETP.NE.U32.AND P5, PT, R10, RZ, PT ;  /* 0x000000ff0a00820c */ /* 0x000fe40003fa5070 */
[----:B------:R-:W-:Y:S02]  /*2f40*/  SHF.R.U32.HI R9, RZ, 0x2, R31 ;  /* 0x00000002ff097819 */ /* 0x000fe4000001161f */
[----:B------:R-:W-:Y:S02]  /*2f50*/  @!P0 ISETP.NE.AND.EX P3, PT, R11, RZ, PT, P5 ;  /* 0x000000ff0b00820c */ /* 0x000fe40003f65350 */
[----:B------:R-:W-:Y:S01]  /*2f60*/  @!P0 ISETP.NE.U32.AND P5, PT, R12, RZ, PT ;  /* 0x000000ff0c00820c */ /* 0x000fe20003fa5070 */
[----:B------:R-:W-:-:S03]  /*2f70*/  IMAD.WIDE.U32 R8, R9, 0x20, R16 ;  /* 0x0000002009087825 */ /* 0x000fc600078e0010 */
[----:B------:R-:W-:Y:S02]  /*2f80*/  @!P0 ISETP.NE.AND.EX P2, PT, R13, RZ, PT, P5 ;  /* 0x000000ff0d00820c */ /* 0x000fe40003f45350 */
[----:B------:R-:W-:Y:S02]  /*2f90*/  @!P0 ISETP.NE.U32.AND P5, PT, R14, RZ, PT ;  /* 0x000000ff0e00820c */ /* 0x000fe40003fa5070 */
[----:B------:R-:W-:Y:S02]  /*2fa0*/  @P4 LOP3.LUT R0, R0, 0x200, RZ, 0xfc, !PT ;  /* 0x0000020000004812 */ /* 0x000fe400078efcff */
[----:B------:R-:W-:Y:S02]  /*2fb0*/  @!P0 ISETP.NE.AND.EX P1, PT, R15, RZ, PT, P5 ;  /* 0x000000ff0f00820c */ /* 0x000fe40003f25350 */
[----:B------:R-:W2:Y:S01]  /*2fc0*/  LDG.E.ENL2.256 R12, R8, desc[UR36][R8.64] ;  /* 0xfe0000240808797e */ /* 0x000ea2000812190c */
[----:B------:R-:W-:Y:S02]  /*2fd0*/  LOP3.LUT R0, R0, 0xfffffeff, RZ, 0xc0, !PT ;  /* 0xfffffeff00007812 */ /* 0x000fe400078ec0ff */
[----:B------:R-:W-:-:S02]  /*2fe0*/  ISETP.NE.AND P4, PT, R32, RZ, PT ;  /* 0x000000ff2000720c */ /* 0x000fc40003f85270 */
[----:B------:R-:W-:Y:S02]  /*2ff0*/  @P3 LOP3.LUT R0, R0, 0x100, RZ, 0xfc, !PT ;  /* 0x0000010000003812 */ /* 0x000fe400078efcff */
[----:B------:R-:W-:Y:S02]  /*3000*/  ISETP.NE.AND P3, PT, R33, RZ, PT ;  /* 0x000000ff2100720c */ /* 0x000fe40003f65270 */
[----:B------:R-:W-:-:S04]  /*3010*/  LOP3.LUT R0, R0, 0xfffffff7, RZ, 0xc0, !PT ;  /* 0xfffffff700007812 */ /* 0x000fc800078ec0ff */
[----:B------:R-:W-:Y:S02]  /*3020*/  @P2 LOP3.LUT R0, R0, 0x8, RZ, 0xfc, !PT ;  /* 0x0000000800002812 */ /* 0x000fe400078efcff */
[----:B------:R-:W-:Y:S02]  /*3030*/  ISETP.NE.AND P2, PT, R34, RZ, PT ;  /* 0x000000ff2200720c */ /* 0x000fe40003f45270 */
[----:B------:R-:W-:Y:S02]  /*3040*/  LOP3.LUT R0, R0, 0xffffffef, RZ, 0xc0, !PT ;  /* 0xffffffef00007812 */ /* 0x000fe400078ec0ff */
[----:B--2---:R-:W-:-:S04]  /*3050*/  ISETP.NE.U32.AND P0, PT, R8, RZ, PT ;  /* 0x000000ff0800720c */ /* 0x004fc80003f05070 */
[----:B------:R-:W-:Y:S02]  /*3060*/  ISETP.NE.AND.EX P5, PT, R9, RZ, PT, P0 ;  /* 0x000000ff0900720c */ /* 0x000fe40003fa5300 */
[----:B------:R-:W-:-:S11]  /*3070*/  ISETP.NE.U32.AND P0, PT, R10, RZ, PT ;  /* 0x000000ff0a00720c */ /* 0x000fd60003f05070 */
[----:B------:R-:W-:Y:S02]  /*3080*/  @P5 LOP3.LUT R0, R0, 0x10, RZ, 0xfc, !PT ;  /* 0x0000001000005812 */ /* 0x000fe400078efcff */
[----:B------:R-:W-:Y:S02]  /*3090*/  ISETP.NE.AND.EX P5, PT, R11, RZ, PT, P0 ;  /* 0x000000ff0b00720c */ /* 0x000fe40003fa5300 */
[----:B------:R-:W-:Y:S02]  /*30a0*/  LOP3.LUT R0, R0, 0xfffffffd, RZ, 0xc0, !PT ;  /* 0xfffffffd00007812 */ /* 0x000fe400078ec0ff */
[----:B------:R-:W-:-:S09]  /*30b0*/  ISETP.NE.U32.AND P0, PT, R12, RZ, PT ;  /* 0x000000ff0c00720c */ /* 0x000fd20003f05070 */
[----:B------:R-:W-:Y:S02]  /*30c0*/  @P5 LOP3.LUT R0, R0, 0x2, RZ, 0xfc, !PT ;  /* 0x0000000200005812 */ /* 0x000fe400078efcff */
[----:B------:R-:W-:Y:S02]  /*30d0*/  ISETP.NE.AND.EX P5, PT, R13, RZ, PT, P0 ;  /* 0x000000ff0d00720c */ /* 0x000fe40003fa5300 */
[----:B------:R-:W-:Y:S02]  /*30e0*/  ISETP.NE.U32.AND P0, PT, R14, RZ, PT ;  /* 0x000000ff0e00720c */ /* 0x000fe40003f05070 */
[----:B------:R-:W-:Y:S02]  /*30f0*/  LOP3.LUT R0, R0, 0xfffffffe, RZ, 0xc0, !PT ;  /* 0xfffffffe00007812 */ /* 0x000fe400078ec0ff */
[----:B------:R-:W-:-:S07]  /*3100*/  ISETP.NE.AND.EX P0, PT, R15, RZ, PT, P0 ;  /* 0x000000ff0f00720c */ /* 0x000fce0003f05300 */
[----:B------:R-:W-:-:S07]  /*3110*/  @P5 LOP3.LUT R0, R0, 0x1, RZ, 0xfc, !PT ;  /* 0x0000000100005812 */ /* 0x000fce00078efcff */
.L_x_2808:
[----:B------:R-:W-:Y:S05]  /*3120*/  BSYNC.RECONVERGENT B0 ;  /* 0x0000000000007941 */ /* 0x000fea0003800200 */
.L_x_2807:
[----:B------:R-:W-:Y:S04]  /*3130*/  BSSY.RECONVERGENT B0, `(.L_x_2809) ;  /* 0x0000046000007945 */ /* 0x000fe80003800200 */
[----:B------:R-:W-:Y:S05]  /*3140*/  @P3 BRA `(.L_x_2810) ;  /* 0x0000000400103947 */ /* 0x000fea0003800000 */
[----:B------:R-:W-:Y:S01]  /*3150*/  LOP3.LUT P5, RZ, R0, 0x4, RZ, 0xc0, !PT ;  /* 0x0000000400ff7812 */ /* 0x000fe200078ac0ff */
[----:B------:R-:W-:Y:S01]  /*3160*/  IMAD.IADD R3, R3, 0x1, R2 ;  /* 0x0000000103037824 */ /* 0x000fe200078e0202 */
[----:B------:R-:W-:-:S04]  /*3170*/  LOP3.LUT P3, RZ, R29, 0xff, RZ, 0xc0, !PT ;  /* 0x000000ff1dff7812 */ /* 0x000fc8000786c0ff */
[----:B------:R-:W-:Y:S02]  /*3180*/  PLOP3.LUT P3, PT, P3, P5, PT, 0xf8, 0x8f ;  /* 0x00000000008f781c */ /* 0x000fe40001f6bf70 */
[----:B------:R-:W-:Y:S02]  /*3190*/  LOP3.LUT P5, RZ, R28, 0xff, RZ, 0xc0, !PT ;  /* 0x000000ff1cff7812 */ /* 0x000fe400078ac0ff */
[----:B------:R-:W-:Y:S02]  /*31a0*/  SEL R29, RZ, 0x1, !P3 ;  /* 0x00000001ff1d7807 */ /* 0x000fe40005800000 */
[----:B------:R-:W-:Y:S02]  /*31b0*/  PLOP3.LUT P4, PT, P5, P4, PT, 0xf8, 0x8f ;  /* 0x00000000008f781c */ /* 0x000fe40002f89f70 */
[----:B------:R-:W-:Y:S02]  /*31c0*/  LOP3.LUT P5, RZ, R27, 0xff, RZ, 0xc0, !PT ;  /* 0x000000ff1bff7812 */ /* 0x000fe400078ac0ff */
[----:B------:R-:W-:-:S02]  /*31d0*/  SEL R28, RZ, 0x1, !P4 ;  /* 0x00000001ff1c7807 */ /* 0x000fc40006000000 */
[----:B------:R-:W-:Y:S02]  /*31e0*/  PLOP3.LUT P5, PT, P5, P6, PT, 0xf8, 0x8f ;  /* 0x00000000008f781c */ /* 0x000fe40002fadf70 */
[----:B------:R-:W-:Y:S02]  /*31f0*/  LOP3.LUT P6, RZ, R30, 0xff, RZ, 0xc0, !PT ;  /* 0x000000ff1eff7812 */ /* 0x000fe400078cc0ff */
[----:B------:R-:W-:Y:S02]  /*3200*/  SEL R27, RZ, 0x1, !P5 ;  /* 0x00000001ff1b7807 */ /* 0x000fe40006800000 */
[----:B------:R-:W-:-:S04]  /*3210*/  PLOP3.LUT P2, PT, P6, P2, PT, 0xf8, 0x8f ;  /* 0x00000000008f781c */ /* 0x000fc80003745f70 */
        /* <DEDUP_REMOVED lines=36> */
[----:B------:R-:W-:Y:S02]  /*3460*/  PLOP3.LUT P2, PT, P2, P6, PT, 0xf8, 0x8f ;  /* 0x00000000008f781c */ /* 0x000fe4000174df70 */
[----:B------:R-:W-:Y:S02]  /*3470*/  SEL R20, RZ, 0x1, !P3 ;  /* 0x00000001ff147807 */ /* 0x000fe40005800000 */
[----:B------:R-:W-:-:S05]  /*3480*/  SEL R22, RZ, 0x1, !P2 ;  /* 0x00000001ff167807 */ /* 0x000fca0005000000 */
[----:B------:R-:W-:Y:S05]  /*3490*/  @P0 BRA `(.L_x_2810) ;  /* 0x00000000003c0947 */ /* 0x000fea0003800000 */
[C---:B------:R-:W-:Y:S02]  /*34a0*/  LOP3.LUT P4, RZ, R0.reuse, 0x100, RZ, 0xc0, !PT ;  /* 0x0000010000ff7812 */ /* 0x040fe4000788c0ff */
[----:B------:R-:W-:Y:S02]  /*34b0*/  LOP3.LUT P3, RZ, R7, 0xff, RZ, 0xc0, !PT ;  /* 0x000000ff07ff7812 */ /* 0x000fe4000786c0ff */
[C---:B------:R-:W-:Y:S02]  /*34c0*/  LOP3.LUT P5, RZ, R0.reuse, 0x8, RZ, 0xc0, !PT ;  /* 0x0000000800ff7812 */ /* 0x040fe400078ac0ff */
[----:B------:R-:W-:Y:S02]  /*34d0*/  PLOP3.LUT P3, PT, P3, P4, PT, 0xf8, 0x8f ;  /* 0x00000000008f781c */ /* 0x000fe40001f69f70 */
[----:B------:R-:W-:Y:S02]  /*34e0*/  LOP3.LUT P6, RZ, R0, 0x200, RZ, 0xc0, !PT ;  /* 0x0000020000ff7812 */ /* 0x000fe400078cc0ff */
[----:B------:R-:W-:-:S02]  /*34f0*/  LOP3.LUT P2, RZ, R5, 0xff, RZ, 0xc0, !PT ;  /* 0x000000ff05ff7812 */ /* 0x000fc4000784c0ff */
[----:B------:R-:W-:Y:S02]  /*3500*/  LOP3.LUT P0, RZ, R4, 0xff, RZ, 0xc0, !PT ;  /* 0x000000ff04ff7812 */ /* 0x000fe4000780c0ff */
[----:B------:R-:W-:Y:S02]  /*3510*/  LOP3.LUT P4, RZ, R18, 0xff, RZ, 0xc0, !PT ;  /* 0x000000ff12ff7812 */ /* 0x000fe4000788c0ff */
[----:B------:R-:W-:Y:S02]  /*3520*/  PLOP3.LUT P2, PT, P2, P5, PT, 0xf8, 0x8f ;  /* 0x00000000008f781c */ /* 0x000fe4000174bf70 */
[----:B------:R-:W-:Y:S02]  /*3530*/  PLOP3.LUT P0, PT, P0, P1, PT, 0xf8, 0x8f ;  /* 0x00000000008f781c */ /* 0x000fe40000703f70 */
[----:B------:R-:W-:Y:S02]  /*3540*/  PLOP3.LUT P4, PT, P4, P6, PT, 0xf8, 0x8f ;  /* 0x00000000008f781c */ /* 0x000fe4000278df70 */
[----:B------:R-:W-:-:S02]  /*3550*/  SEL R7, RZ, 0x1, !P3 ;  /* 0x00000001ff077807 */ /* 0x000fc40005800000 */
[----:B------:R-:W-:Y:S02]  /*3560*/  SEL R5, RZ, 0x1, !P2 ;  /* 0x00000001ff057807 */ /* 0x000fe40005000000 */
[----:B------:R-:W-:Y:S02]  /*3570*/  SEL R4, RZ, 0x1, !P0 ;  /* 0x00000001ff047807 */ /* 0x000fe40004000000 */
[----:B------:R-:W-:-:S07]  /*3580*/  SEL R18, RZ, 0x1, !P4 ;  /* 0x00000001ff127807 */ /* 0x000fce0006000000 */
.L_x_2810:
[----:B------:R-:W-:Y:S05]  /*3590*/  BSYNC.RECONVERGENT B0 ;  /* 0x0000000000007941 */ /* 0x000fea0003800200 */
.L_x_2809:
        /* <DEDUP_REMOVED lines=9> */
.L_x_2802:
[----:B------:R-:W-:-:S13]  /*3630*/  ISETP.NE.AND P0, PT, R53, 0x1, PT ;  /* 0x000000013500780c */ /* 0x000fda0003f05270 */
[----:B------:R-:W-:Y:S05]  /*3640*/  @P0 BRA `(.L_x_2811) ;  /* 0x0000001800e80947 */ /* 0x000fea0003800000 */
[----:B------:R-:W0:Y:S01]  /*3650*/  LDC R2, c[0x0][0x390] ;  /* 0x0000e400ff027b82 */ /* 0x000e220000000800 */
[----:B------:R-:W1:Y:S01]  /*3660*/  LDCU.U8 UR4, c[0x0][0x381] ;  /* 0x00007020ff0477ac */ /* 0x000e620008000000 */
[----:B------:R-:W-:Y:S01]  /*3670*/  BSSY.RECONVERGENT B0, `(.L_x_2812) ;  /* 0x000010c000007945 */ /* 0x000fe20003800200 */
[----:B------:R-:W-:Y:S01]  /*3680*/  MOV R5, R51 ;  /* 0x0000003300057202 */ /* 0x000fe20000000f00 */
        /* <DEDUP_REMOVED lines=9> */
[----:B------:R-:W-:Y:S01]  /*3720*/  ISETP.GE.U32.AND P0, PT, R7, R6, PT ;  /* 0x000000060700720c */ /* 0x000fe20003f06070 */
[----:B------:R-:W-:Y:S01]  /*3730*/  IMAD.U32 R23, RZ, RZ, UR4 ;  /* 0x00000004ff177e24 */ /* 0x000fe2000f8e00ff */
[----:B------:R-:W-:Y:S01]  /*3740*/  PRMT R7, R0, 0x7610, R7 ;  /* 0x0000761000077816 */ /* 0x000fe20000000007 */
        /* <DEDUP_REMOVED lines=36> */
.L_x_2815:
[----:B------:R-:W-:Y:S01]  /*3990*/  IMAD R4, R3, R5, RZ ;  /* 0x0000000503047224 */ /* 0x000fe200078e02ff */
[----:B------:R-:W-:-:S04]  /*39a0*/  P2R R7, PR, RZ, 0x2 ;  /* 0x00000002ff077803 */ /* 0x000fc80000000000 */
[----:B------:R-:W-:-:S05]  /*39b0*/  SHF.R.U32.HI R9, RZ, 0x2, R4 ;  /* 0x00000002ff097819 */ /* 0x000fca0000011604 */
[----:B------:R-:W-:-:S06]  /*39c0*/  IMAD.WIDE.U32 R8, R9, 0x20, R16 ;  /* 0x0000002009087825 */ /* 0x000fcc00078e0010 */
[----:B------:R-:W2:Y:S01]  /*39d0*/  LDG.E.ENL2.256 R8, R12, desc[UR36][R8.64] ;  /* 0xfe000024080c797e */ /* 0x000ea20008121908 */
[----:B------:R-:W-:-:S04]  /*39e0*/  IMAD.IADD R5, R5, 0x1, R2 ;  /* 0x0000000105057824 */ /* 0x000fc800078e0202 */
[----:B------:R-:W-:-:S05]  /*39f0*/  IMAD R4, R3, R5, RZ ;  /* 0x0000000503047224 */ /* 0x000fca00078e02ff */
[----:B------:R-:W-:-:S05]  /*3a00*/  SHF.R.U32.HI R21, RZ, 0x2, R4 ;  /* 0x00000002ff157819 */ /* 0x000fca0000011604 */
[----:B------:R-:W-:-:S06]  /*3a10*/  IMAD.WIDE.U32 R20, R21, 0x20, R16 ;  /* 0x0000002015147825 */ /* 0x000fcc00078e0010 */
[----:B------:R-:W3:Y:S01]  /*3a20*/  LDG.E.ENL2.256 R20, R24, desc[UR36][R20.64] ;  /* 0xfe0000241418797e */ /* 0x000ee20008121914 */
[----:B------:R-:W-:-:S04]  /*3a30*/  IMAD.IADD R5, R5, 0x1, R2 ;  /* 0x0000000105057824 */ /* 0x000fc800078e0202 */
[----:B------:R-:W-:-:S05]  /*3a40*/  IMAD R4, R3, R5, RZ ;  /* 0x0000000503047224 */ /* 0x000fca00078e02ff */
[----:B------:R-:W-:-:S05]  /*3a50*/  SHF.R.U32.HI R29, RZ, 0x2, R4 ;  /* 0x00000002ff1d7819 */ /* 0x000fca0000011604 */
[----:B------:R-:W-:-:S06]  /*3a60*/  IMAD.WIDE.U32 R28, R29, 0x20, R16 ;  /* 0x000000201d1c7825 */ /* 0x000fcc00078e0010 */
[----:B------:R-:W4:Y:S01]  /*3a70*/  LDG.E.ENL2.256 R32, R28, desc[UR36][R28.64] ;  /* 0xfe0000241c1c797e */ /* 0x000f220008121920 */
[----:B------:R-:W-:-:S04]  /*3a80*/  IMAD.IADD R5, R5, 0x1, R2 ;  /* 0x0000000105057824 */ /* 0x000fc800078e0202 */
[----:B------:R-:W-:-:S05]  /*3a90*/  IMAD R4, R3, R5, RZ ;  /* 0x0000000503047224 */ /* 0x000fca00078e02ff */
[----:B------:R-:W-:-:S05]  /*3aa0*/  SHF.R.U32.HI R37, RZ, 0x2, R4 ;  /* 0x00000002ff257819 */ /* 0x000fca0000011604 */
[----:B------:R-:W-:-:S06]  /*3ab0*/  IMAD.WIDE.U32 R36, R37, 0x20, R16 ;  /* 0x0000002025247825 */ /* 0x000fcc00078e0010 */
[----:B------:R-:W5:Y:S01]  /*3ac0*/  LDG.E.ENL2.256 R36, R40, desc[UR36][R36.64] ;  /* 0xfe0000242428797e */ /* 0x000f620008121924 */
[----:B------:R-:W-:Y:S02]  /*3ad0*/  LOP3.LUT R0, R0, 0xfdffffff, RZ, 0xc0, !PT ;  /* 0xfdffffff00007812 */ /* 0x000fe400078ec0ff */
[----:B------:R-:W-:Y:S02]  /*3ae0*/  IADD3 R5, PT, PT, R5, R2, RZ ;  /* 0x0000000205057210 */ /* 0x000fe40007ffe0ff */
        /* <DEDUP_REMOVED lines=124> */
.L_x_2814:
        /* <DEDUP_REMOVED lines=72> */
.L_x_2813:
[----:B------:R-:W-:Y:S05]  /*4730*/  BSYNC.RECONVERGENT B0 ;  /* 0x0000000000007941 */ /* 0x000fea0003800200 */
.L_x_2812:
[----:B------:R-:W-:Y:S01]  /*4740*/  ISETP.GE.U32.AND P3, PT, R5, R6, PT ;  /* 0x000000060500720c */ /* 0x000fe20003f66070 */
[----:B------:R-:W-:-:S12]  /*4750*/  BSSY.RECONVERGENT B0, `(.L_x_2816) ;  /* 0x0000059000007945 */ /* 0x000fd80003800200 */
[----:B------:R-:W-:Y:S05]  /*4760*/  @P3 BRA `(.L_x_2817) ;  /* 0x00000004005c3947 */ /* 0x000fea0003800000 */
[----:B------:R-:W-:-:S05]  /*4770*/  IMAD R8, R3, R5, RZ ;  /* 0x0000000503087224 */ /* 0x000fca00078e02ff */
        /* <DEDUP_REMOVED lines=16> */
[----:B------:R-:W-:-:S05]  /*4880*/  IMAD R8, R3, R33, RZ ;  /* 0x0000002103087224 */ /* 0x000fca00078e02ff */
[----:B------:R-:W-:-:S05]  /*4890*/  SHF.R.U32.HI R9, RZ, 0x2, R8 ;  /* 0x00000002ff097819 */ /* 0x000fca0000011608 */
[----:B------:R-:W-:-:S06]  /*48a0*/  IMAD.WIDE.U32 R8, R9, 0x20, R16 ;  /* 0x0000002009087825 */ /* 0x000fcc00078e0010 */
[----:B------:R-:W2:Y:S01]  /*48b0*/  LDG.E.ENL2.256 R12, R8, desc[UR36][R8.64] ;  /* 0xfe0000240808797e */ /* 0x000ea2000812190c */
        /* <DEDUP_REMOVED lines=21> */
[----:B------:R-:W-:Y:S02]  /*4a10*/  LOP3.LUT P4, RZ, R0, 0x200, RZ, 0xc0, !PT ;  /* 0x0000020000ff7812 */ /* 0x000fe4000788c0ff */
[----:B------:R-:W-:Y:S02]  /*4a20*/  ISETP.GE.U32.AND P0, PT, R8, R6, PT ;  /* 0x000000060800720c */ /* 0x000fe40003f06070 */
[----:B------:R-:W-:Y:S02]  /*4a30*/  P2R R34, PR, RZ, 0x8 ;  /* 0x00000008ff227803 */ /* 0x000fe40000000000 */
[----:B------:R-:W-:Y:S02]  /*4a40*/  LOP3.LUT P3, RZ, R0, 0x100, RZ, 0xc0, !PT ;  /* 0x0000010000ff7812 */ /* 0x000fe4000786c0ff */
[----:B------:R-:W-:-:S02]  /*4a50*/  P2R R35, PR, RZ, 0x4 ;  /* 0x00000004ff237803 */ /* 0x000fc40000000000 */
[----:B------:R-:W-:-:S05]  /*4a60*/  LOP3.LUT P2, RZ, R0, 0x8, RZ, 0xc0, !PT ;  /* 0x0000000800ff7812 */ /* 0x000fca000784c0ff */
[----:B------:R-:W-:-:S05]  /*4a70*/  @!P0 IMAD R8, R3, R8, RZ ;  /* 0x0000000803088224 */ /* 0x000fca00078e02ff */
[----:B------:R-:W-:-:S05]  /*4a80*/  @!P0 SHF.R.U32.HI R9, RZ, 0x2, R8 ;  /* 0x00000002ff098819 */ /* 0x000fca0000011608 */
[----:B------:R-:W-:-:S06]  /*4a90*/  @!P0 IMAD.WIDE.U32 R8, R9, 0x20, R16 ;  /* 0x0000002009088825 */ /* 0x000fcc00078e0010 */
[----:B------:R-:W2:Y:S01]  /*4aa0*/  @!P0 LDG.E.ENL2.256 R12, R8, desc[UR36][R8.64] ;  /* 0xfe0000240808897e */ /* 0x000ea2000812190c */
[----:B------:R-:W-:Y:S01]  /*4ab0*/  IMAD R3, R3, R33, RZ ;  /* 0x0000002103037224 */ /* 0x000fe200078e02ff */
[----:B------:R-:W-:-:S04]  /*4ac0*/  LOP3.LUT R0, R0, 0xfffffdff, RZ, 0xc0, !PT ;  /* 0xfffffdff00007812 */ /* 0x000fc800078ec0ff */
[----:B------:R-:W-:Y:S02]  /*4ad0*/  SHF.R.U32.HI R3, RZ, 0x2, R3 ;  /* 0x00000002ff037819 */ /* 0x000fe40000011603 */
[----:B--2---:R-:W-:-:S04]  /*4ae0*/  @!P0 ISETP.NE.U32.AND P5, PT, R8, RZ, PT ;  /* 0x000000ff0800820c */ /* 0x004fc80003fa5070 */
[----:B------:R-:W-:Y:S01]  /*4af0*/  @!P0 ISETP.NE.AND.EX P4, PT, R9, RZ, PT, P5 ;  /* 0x000000ff0900820c */ /* 0x000fe20003f85350 */
[----:B------:R-:W-:Y:S01]  /*4b00*/  IMAD.WIDE.U32 R8, R3, 0x20, R16 ;  /* 0x0000002003087825 */ /* 0x000fe200078e0010 */
[----:B------:R-:W-:-:S04]  /*4b10*/  @!P0 ISETP.NE.U32.AND P5, PT, R10, RZ, PT ;  /* 0x000000ff0a00820c */ /* 0x000fc80003fa5070 */
[----:B------:R-:W-:Y:S02]  /*4b20*/  @!P0 ISETP.NE.AND.EX P3, PT, R11, RZ, PT, P5 ;  /* 0x000000ff0b00820c */ /* 0x000fe40003f65350 */
[----:B------:R-:W-:-:S04]  /*4b30*/  @!P0 ISETP.NE.U32.AND P5, PT, R12, RZ, PT ;  /* 0x000000ff0c00820c */ /* 0x000fc80003fa5070 */
        /* <DEDUP_REMOVED lines=26> */
.L_x_2817:
[----:B------:R-:W-:Y:S05]  /*4ce0*/  BSYNC.RECONVERGENT B0 ;  /* 0x0000000000007941 */ /* 0x000fea0003800200 */
.L_x_2816:
        /* <DEDUP_REMOVED lines=18> */
[----:B------:R-:W-:Y:S02]  /*4e10*/  LOP3.LUT P3, RZ, R0, 0x80, RZ, 0xc0, !PT ;  /* 0x0000008000ff7812 */ /* 0x000fe4000786c0ff */
[----:B------:R-:W-:Y:S02]  /*4e20*/  LOP3.LUT P4, RZ, R26, 0xff, RZ, 0xc0, !PT ;  /* 0x000000ff1aff7812 */ /* 0x000fe4000788c0ff */
[C---:B------:R-:W-:Y:S02]  /*4e30*/  LOP3.LUT P2, RZ, R0.reuse, 0x40, RZ, 0xc0, !PT ;  /* 0x0000004000ff7812 */ /* 0x040fe4000784c0ff */
[----:B------:R-:W-:Y:S02]  /*4e40*/  PLOP3.LUT P4, PT, P4, P3, PT, 0xf8, 0x8f ;  /* 0x00000000008f781c */ /* 0x000fe40002787f70 */
[----:B------:R-:W-:Y:S02]  /*4e50*/  LOP3.LUT P3, RZ, R27, 0xff, RZ, 0xc0, !PT ;  /* 0x000000ff1bff7812 */ /* 0x000fe4000786c0ff */
[----:B------:R-:W-:-:S02]  /*4e60*/  LOP3.LUT P5, RZ, R0, 0x20, RZ, 0xc0, !PT ;  /* 0x0000002000ff7812 */ /* 0x000fc400078ac0ff */
[----:B------:R-:W-:Y:S02]  /*4e70*/  PLOP3.LUT P3, PT, P3, P2, PT, 0xf8, 0x8f ;  /* 0x00000000008f781c */ /* 0x000fe40001f65f70 */
[----:B------:R-:W-:Y:S02]  /*4e80*/  LOP3.LUT P2, RZ, R24, 0xff, RZ, 0xc0, !PT ;  /* 0x000000ff18ff7812 */ /* 0x000fe4000784c0ff */
[----:B------:R-:W-:Y:S02]  /*4e90*/  IADD3 R3, PT, PT, R3, R2, RZ ;  /* 0x0000000203037210 */ /* 0x000fe40007ffe0ff */
[----:B------:R-:W-:Y:S02]  /*4ea0*/  PLOP3.LUT P2, PT, P2, P5, PT, 0xf8, 0x8f ;  /* 0x00000000008f781c */ /* 0x000fe4000174bf70 */
[----:B------:R-:W-:Y:S02]  /*4eb0*/  LOP3.LUT P6, RZ, R0, 0x200000, RZ, 0xc0, !PT ;  /* 0x0020000000ff7812 */ /* 0x000fe400078cc0ff */
[----:B------:R-:W-:-:S02]  /*4ec0*/  SEL R24, RZ, 0x1, !P2 ;  /* 0x00000001ff187807 */ /* 0x000fc40005000000 */
[----:B------:R-:W-:Y:S02]  /*4ed0*/  ISETP.GE.U32.AND P2, PT, R3, R6, PT ;  /* 0x000000060300720c */ /* 0x000fe40003f46070 */
[----:B------:R-:W-:Y:S02]  /*4ee0*/  LOP3.LUT P5, RZ, R28, 0xff, RZ, 0xc0, !PT ;  /* 0x000000ff1cff7812 */ /* 0x000fe400078ac0ff */
[----:B------:R-:W-:Y:S02]  /*4ef0*/  SEL R26, RZ, 0x1, !P4 ;  /* 0x00000001ff1a7807 */ /* 0x000fe40006000000 */
[----:B------:R-:W-:Y:S02]  /*4f00*/  PLOP3.LUT P5, PT, P5, P6, PT, 0xf8, 0x8f ;  /* 0x00000000008f781c */ /* 0x000fe40002fadf70 */
[----:B------:R-:W-:Y:S02]  /*4f10*/  SEL R27, RZ, 0x1, !P3 ;  /* 0x00000001ff1b7807 */ /* 0x000fe40005800000 */
[----:B------:R-:W-:-:S03]  /*4f20*/  SEL R28, RZ, 0x1, !P5 ;  /* 0x00000001ff1c7807 */ /* 0x000fc60006800000 */
[----:B------:R-:W-:Y:S06]  /*4f30*/  @P2 BRA `(.L_x_2819) ;  /* 0x0000000000842947 */ /* 0x000fec0003800000 */
        /* <DEDUP_REMOVED lines=33> */
.L_x_2819:
[----:B------:R-:W-:Y:S05]  /*5150*/  BSYNC.RECONVERGENT B0 ;  /* 0x0000000000007941 */ /* 0x000fea0003800200 */
.L_x_2818:
        /* <DEDUP_REMOVED lines=9> */
.L_x_2811:
        /* <DEDUP_REMOVED lines=54> */
.L_x_2829:
[----:B------:R-:W-:Y:S01]  /*5550*/  ISETP.NE.AND P5, PT, R53, RZ, PT ;  /* 0x000000ff3500720c */ /* 0x000fe20003fa5270 */
[----:B------:R-:W0:-:S12]  /*5560*/  LDCU UR4, c[0x0][0x390] ;  /* 0x00007200ff0477ac */ /* 0x000e180008000800 */
[----:B------:R-:W-:Y:S05]  /*5570*/  @P5 BRA `(.L_x_2823) ;  /* 0x0000000000685947 */ /* 0x000fea0003800000 */
[----:B------:R-:W2:Y:S02]  /*5580*/  LDG.E.ENL2.256 R28, R24, desc[UR36][R54.64] ;  /* 0xfe0000243618797e */ /* 0x000ea4000812191c */
[----:B--2---:R-:W-:Y:S01]  /*5590*/  MOV R34, R30 ;  /* 0x0000001e00227202 */ /* 0x004fe20000000f00 */
        /* <DEDUP_REMOVED lines=22> */
[----:B------:R-:W-:Y:S01]  /*5700*/  IMAD.MOV.U32 R21, RZ, RZ, R25 ;  /* 0x000000ffff157224 */ /* 0x000fe200078e0019 */
[----:B------:R-:W-:Y:S06]  /*5710*/  BRA `(.L_x_2824) ;  /* 0x0000003c00487947 */ /* 0x000fec0003800000 */
.L_x_2823:
        /* <DEDUP_REMOVED lines=284> */
.L_x_2825:
[----:B------:R-:W-:-:S04]  /*68e0*/  LOP3.LUT R3, R3, 0xffffffe0, RZ, 0xc0, !PT ;  /* 0xffffffe003037812 */ /* 0x000fc800078ec0ff */
[----:B------:R-:W-:-:S05]  /*68f0*/  IADD3 R16, P6, PT, R3, R54, RZ ;  /* 0x0000003603107210 */ /* 0x000fca0007fde0ff */
[----:B------:R-:W-:-:S06]  /*6900*/  IMAD.X R17, RZ, RZ, R55, P6 ;  /* 0x000000ffff117224 */ /* 0x000fcc00030e0637 */
[----:B------:R-:W5:Y:S01]  /*6910*/  LDG.E.ENL2.256 R16, R20, desc[UR36][R16.64] ;  /* 0xfe0000241014797e */ /* 0x000f620008121910 */
[----:B0-----:R-:W-:Y:S02]  /*6920*/  VIADD R5, R51, UR4 ;  /* 0x0000000433057c36 */ /* 0x001fe40008000000 */
[----:B------:R-:W-:-:S04]  /*6930*/  IMAD.MOV.U32 R4, RZ, RZ, RZ ;  /* 0x000000ffff047224 */ /* 0x000fc800078e00ff */
[----:B------:R-:W-:-:S05]  /*6940*/  IMAD.HI.U32 R3, R5, UR31, R4 ;  /* 0x0000001f05037c27 */ /* 0x000fca000f8e0004 */
[----:B------:R-:W-:-:S05]  /*6950*/  SHF.R.U32.HI R9, RZ, UR76, R3 ;  /* 0x0000004cff097c19 */ /* 0x000fca0008011603 */
[----:B------:R-:W-:-:S04]  /*6960*/  IMAD.MOV R3, RZ, RZ, -R9 ;  /* 0x000000ffff037224 */ /* 0x000fc800078e0a09 */
[----:B------:R-:W-:-:S04]  /*6970*/  IMAD R3, R3, UR30, R5 ;  /* 0x0000001e03037c24 */ /* 0x000fc8000f8e0205 */
[----:B------:R-:W-:Y:S01]  /*6980*/  IMAD R3, R3, UR5, RZ ;  /* 0x0000000503037c24 */ /* 0x000fe2000f8e02ff */
        /* <DEDUP_REMOVED lines=219> */
.L_x_2826:
[----:B------:R-:W-:-:S04]  /*7740*/  LOP3.LUT R3, R3, 0xffffffe0, RZ, 0xc0, !PT ;  /* 0xffffffe003037812 */ /* 0x000fc800078ec0ff */
[----:B------:R-:W-:-:S04]  /*7750*/  IADD3 R8, P6, PT, R3, R54, RZ ;  /* 0x0000003603087210 */ /* 0x000fc80007fde0ff */
[----:B------:R-:W-:-:S06]  /*7760*/  IADD3.X R9, PT, PT, RZ, R55, RZ, P6, !PT ;  /* 0x00000037ff097210 */ /* 0x000fcc00037fe4ff */
[----:B------:R-:W5:Y:S01]  /*7770*/  LDG.E.ENL2.256 R8, R12, desc[UR36][R8.64] ;  /* 0xfe000024080c797e */ /* 0x000f620008121908 */
[----:B------:R-:W-:Y:S02]  /*7780*/  VIADD R5, R5, UR4 ;  /* 0x0000000405057c36 */ /* 0x000fe40008000000 */
        /* <DEDUP_REMOVED lines=225> */
.L_x_2827:
        /* <DEDUP_REMOVED lines=230> */
.L_x_2828:
[----:B------:R-:W-:-:S04]  /*9400*/  LOP3.LUT R3, R3, 0xffffffe0, RZ, 0xc0, !PT ;  /* 0xffffffe003037812 */ /* 0x000fc800078ec0ff */
[----:B------:R-:W-:-:S05]  /*9410*/  IADD3 R24, P5, PT, R3, R54, RZ ;  /* 0x0000003603187210 */ /* 0x000fca0007fbe0ff */
[----:B------:R-:W-:-:S06]  /*9420*/  IMAD.X R25, RZ, RZ, R55, P5 ;  /* 0x000000ffff197224 */ /* 0x000fcc00028e0637 */
[----:B------:R-:W5:Y:S02]  /*9430*/  LDG.E.ENL2.256 R28, R24, desc[UR36][R24.64] ;  /* 0xfe0000241818797e */ /* 0x000f64000812191c */
.L_x_2824:
[----:B-----5:R-:W-:Y:S01]  /*9440*/  ISETP.NE.U32.AND P5, PT, R20, RZ, PT ;  /* 0x000000ff1400720c */ /* 0x020fe20003fa5070 */
[----:B------:R-:W1:Y:S01]  /*9450*/  LDCU UR5, c[0x0][0x388] ;  /* 0x00007100ff0577ac */ /* 0x000e620008000800 */
[----:B------:R-:W-:Y:S02]  /*9460*/  P2R R44, PR, RZ, 0x1 ;  /* 0x00000001ff2c7803 */ /* 0x000fe40000000000 */
[----:B------:R-:W-:Y:S02]  /*9470*/  ISETP.NE.OR.EX P4, PT, R21, RZ, P4, P5 ;  /* 0x000000ff1500720c */ /* 0x000fe40002785750 */
[----:B------:R-:W-:Y:S02]  /*9480*/  ISETP.NE.U32.AND P5, PT, R22, RZ, PT ;  /* 0x000000ff1600720c */ /* 0x000fe40003fa5070 */
[----:B------:R-:W-:Y:S02]  /*9490*/  P2R R42, PR, RZ, 0x10 ;  /* 0x00000010ff2a7803 */ /* 0x000fe40000000000 */
[----:B------:R-:W-:-:S02]  /*94a0*/  LOP3.LUT P4, RZ, R0, 0x80, RZ, 0xc0, !PT ;  /* 0x0000008000ff7812 */ /* 0x000fc4000788c0ff */
[----:B------:R-:W-:Y:S02]  /*94b0*/  ISETP.NE.OR.EX P3, PT, R23, RZ, P3, P5 ;  /* 0x000000ff1700720c */ /* 0x000fe40001f65750 */
[----:B------:R-:W-:Y:S02]  /*94c0*/  P2R R41, PR, RZ, 0x10 ;  /* 0x00000010ff297803 */ /* 0x000fe40000000000 */
[----:B------:R-:W-:Y:S02]  /*94d0*/  LOP3.LUT P4, RZ, R0, 0x40, RZ, 0xc0, !PT ;  /* 0x0000004000ff7812 */ /* 0x000fe4000788c0ff */
        /* <DEDUP_REMOVED lines=10> */
[----:B------:R-:W-:Y:S02]  /*9580*/  LOP3.LUT P0, RZ, R0, 0x1, RZ, 0xc0, !PT ;  /* 0x0000000100ff7812 */ /* 0x000fe4000780c0ff */
[----:B------:R-:W-:Y:S02]  /*9590*/  ISETP.NE.U32.AND P5, PT, R12, RZ, PT ;  /* 0x000000ff0c00720c */ /* 0x000fe40003fa5070 */
[----:B------:R-:W-:Y:S02]  /*95a0*/  P2R R4, PR, RZ, 0x10 ;  /* 0x00000010ff047803 */ /* 0x000fe40000000000 */
[----:B------:R-:W-:Y:S02]  /*95b0*/  LOP3.LUT P4, RZ, R0, 0x4, RZ, 0xc0, !PT ;  /* 0x0000000400ff7812 */ /* 0x000fe4000788c0ff */
[----:B------:R-:W-:-:S02]  /*95c0*/  ISETP.NE.OR.EX P0, PT, R13, RZ, P0, P5 ;  /* 0x000000ff0d00720c */ /* 0x000fc40000705750 */
[C---:B------:R-:W-:Y:S02]  /*95d0*/  LOP3.LUT P6, RZ, R0.reuse, 0x400, RZ, 0xc0, !PT ;  /* 0x0000040000ff7812 */ /* 0x040fe400078cc0ff */
[----:B------:R-:W-:Y:S02]  /*95e0*/  P2R R3, PR, RZ, 0x10 ;  /* 0x00000010ff037803 */ /* 0x000fe40000000000 */
[----:B------:R-:W-:Y:S02]  /*95f0*/  LOP3.LUT P4, RZ, R0, 0x2, RZ, 0xc0, !PT ;  /* 0x0000000200ff7812 */ /* 0x000fe4000788c0ff */
[----:B------:R-:W-:Y:S02]  /*9600*/  ISETP.NE.U32.AND P5, PT, R14, RZ, PT ;  /* 0x000000ff0e00720c */ /* 0x000fe40003fa5070 */
[----:B------:R-:W-:Y:S02]  /*9610*/  P2R R43, PR, RZ, 0x40 ;  /* 0x00000040ff2b7803 */ /* 0x000fe40000000000 */
[----:B------:R-:W-:-:S02]  /*9620*/  LOP3.LUT P6, RZ, R0, 0x100, RZ, 0xc0, !PT ;  /* 0x0000010000ff7812 */ /* 0x000fc400078cc0ff */
[----:B------:R-:W-:Y:S02]  /*9630*/  LOP3.LUT R0, R0, 0xfffffffe, RZ, 0xc0, !PT ;  /* 0xfffffffe00007812 */ /* 0x000fe400078ec0ff */
[----:B------:R-:W-:Y:S02]  /*9640*/  ISETP.NE.OR.EX P4, PT, R15, RZ, P4, P5 ;  /* 0x000000ff0f00720c */ /* 0x000fe40002785750 */
[----:B------:R-:W-:Y:S02]  /*9650*/  @P0 LOP3.LUT R0, R0, 0x1, RZ, 0xfc, !PT ;  /* 0x0000000100000812 */ /* 0x000fe400078efcff */
[----:B------:R-:W-:Y:S02]  /*9660*/  ISETP.NE.U32.AND P5, PT, R8, RZ, PT ;  /* 0x000000ff0800720c */ /* 0x000fe40003fa5070 */
[C---:B------:R-:W-:Y:S02]  /*9670*/  LOP3.LUT P0, RZ, R0.reuse, 0x200, RZ, 0xc0, !PT ;  /* 0x0000020000ff7812 */ /* 0x040fe4000780c0ff */
[----:B------:R-:W-:-:S05]  /*9680*/  LOP3.LUT R0, R0, 0xfffffffd, RZ, 0xc0, !PT ;  /* 0xfffffffd00007812 */ /* 0x000fca00078ec0ff */
[----:B------:R-:W-:Y:S02]  /*9690*/  @P4 LOP3.LUT R0, R0, 0x2, RZ, 0xfc, !PT ;  /* 0x0000000200004812 */ /* 0x000fe400078efcff */
[----:B------:R-:W-:Y:S02]  /*96a0*/  ISETP.NE.AND P4, PT, R3, RZ, PT ;  /* 0x000000ff0300720c */ /* 0x000fe40003f85270 */
[----:B------:R-:W-:Y:S02]  /*96b0*/  LOP3.LUT R0, R0, 0xfffffffb, RZ, 0xc0, !PT ;  /* 0xfffffffb00007812 */ /* 0x000fe400078ec0ff */
[----:B------:R-:W-:Y:S02]  /*96c0*/  ISETP.NE.OR.EX P4, PT, R9, RZ, P4, P5 ;  /* 0x000000ff0900720c */ /* 0x000fe40002785750 */
[----:B------:R-:W-:-:S11]  /*96d0*/  ISETP.NE.U32.AND P5, PT, R10, RZ, PT ;  /* 0x000000ff0a00720c */ /* 0x000fd60003fa5070 */
[----:B------:R-:W-:Y:S02]  /*96e0*/  @P4 LOP3.LUT R0, R0, 0x4, RZ, 0xfc, !PT ;  /* 0x0000000400004812 */ /* 0x000fe400078efcff */
[----:B------:R-:W-:Y:S02]  /*96f0*/  ISETP.NE.AND P4, PT, R4, RZ, PT ;  /* 0x000000ff0400720c */ /* 0x000fe40003f85270 */
[----:B------:R-:W-:Y:S02]  /*9700*/  LOP3.LUT R0, R0, 0xfffffff7, RZ, 0xc0, !PT ;  /* 0xfffffff700007812 */ /* 0x000fe400078ec0ff */
[----:B------:R-:W-:Y:S02]  /*9710*/  ISETP.NE.OR.EX P4, PT, R11, RZ, P4, P5 ;  /* 0x000000ff0b00720c */ /* 0x000fe40002785750 */
[----:B------:R-:W-:-:S11]  /*9720*/  ISETP.NE.U32.AND P5, PT, R36, RZ, PT ;  /* 0x000000ff2400720c */ /* 0x000fd60003fa5070 */
[----:B------:R-:W-:Y:S02]  /*9730*/  @P4 LOP3.LUT R0, R0, 0x8, RZ, 0xfc, !PT ;  /* 0x0000000800004812 */ /* 0x000fe400078efcff */
[----:B------:R-:W-:Y:S01]  /*9740*/  ISETP.NE.AND P4, PT, R5, RZ, PT ;  /* 0x000000ff0500720c */ /* 0x000fe20003f85270 */
[----:B0-----:R-:W-:Y:S01]  /*9750*/  IMAD.U32 R5, RZ, RZ, UR4 ;  /* 0x00000004ff057e24 */ /* 0x001fe2000f8e00ff */
[----:B------:R-:W-:Y:S02]  /*9760*/  LOP3.LUT R0, R0, 0xffffffef, RZ, 0xc0, !PT ;  /* 0xffffffef00007812 */ /* 0x000fe400078ec0ff */
[----:B------:R-:W-:Y:S02]  /*9770*/  ISETP.NE.OR.EX P4, PT, R37, RZ, P4, P5 ;  /* 0x000000ff2500720c */ /* 0x000fe40002785750 */
[----:B------:R-:W-:Y:S02]  /*9780*/  ISETP.NE.U32.AND P5, PT, R38, RZ, PT ;  /* 0x000000ff2600720c */ /* 0x000fe40003fa5070 */
[----:B------:R-:W-:-:S05]  /*9790*/  LEA R51, R5, R51, 0x2 ;  /* 0x0000003305337211 */ /* 0x000fca00078e10ff */
[----:B------:R-:W-:-:S04]  /*97a0*/  IMAD R3, R5, 0x3, R51 ;  /* 0x0000000305037824 */ /* 0x000fc800078e0233 */
[----:B------:R-:W-:Y:S02]  /*97b0*/  @P4 LOP3.LUT R0, R0, 0x10, RZ, 0xfc, !PT ;  /* 0x0000001000004812 */ /* 0x000fe400078efcff */
[----:B------:R-:W-:Y:S01]  /*97c0*/  ISETP.NE.AND P4, PT, R6, RZ, PT ;  /* 0x000000ff0600720c */ /* 0x000fe20003f85270 */
[----:B-1----:R-:W-:Y:S01]  /*97d0*/  IMAD.U32 R6, RZ, RZ, UR5 ;  /* 0x00000005ff067e24 */ /* 0x002fe2000f8e00ff */
        /* <DEDUP_REMOVED lines=12> */
[----:B------:R-:W-:-:S04]  /*98a0*/  ISETP.NE.U32.AND P5, PT, R24, RZ, PT ;  /* 0x000000ff1800720c */ /* 0x000fc80003fa5070 */
[----:B------:R-:W-:Y:S02]  /*98b0*/  ISETP.NE.OR.EX P6, PT, R25, RZ, P6, P5 ;  /* 0x000000ff1900720c */ /* 0x000fe400037c5750 */
[----:B------:R-:W-:-:S04]  /*98c0*/  ISETP.NE.U32.AND P5, PT, R26, RZ, PT ;  /* 0x000000ff1a00720c */ /* 0x000fc80003fa5070 */
[----:B------:R-:W-:Y:S02]  /*98d0*/  ISETP.NE.OR.EX P0, PT, R27, RZ, P0, P5 ;  /* 0x000000ff1b00720c */ /* 0x000fe40000705750 */
[----:B------:R-:W-:Y:S02]  /*98e0*/  @P4 LOP3.LUT R0, R0, 0x80, RZ, 0xfc, !PT ;  /* 0x0000008000004812 */ /* 0x000fe400078efcff */
[----:B------:R-:W-:Y:S02]  /*98f0*/  ISETP.NE.U32.AND P5, PT, R28, RZ, PT ;  /* 0x000000ff1c00720c */ /* 0x000fe40003fa5070 */
[----:B------:R-:W-:Y:S02]  /*9900*/  LOP3.LUT R0, R0, 0xfffffeff, RZ, 0xc0, !PT ;  /* 0xfffffeff00007812 */ /* 0x000fe400078ec0ff */
[----:B------:R-:W-:Y:S02]  /*9910*/  ISETP.NE.AND P4, PT, R42, RZ, PT ;  /* 0x000000ff2a00720c */ /* 0x000fe40003f85270 */
[----:B------:R-:W-:-:S02]  /*9920*/  @P6 LOP3.LUT R0, R0, 0x100, RZ, 0xfc, !PT ;  /* 0x0000010000006812 */ /* 0x000fc400078efcff */
[----:B------:R-:W-:Y:S02]  /*9930*/  ISETP.NE.AND P6, PT, R43, RZ, PT ;  /* 0x000000ff2b00720c */ /* 0x000fe40003fc5270 */
[----:B------:R-:W-:Y:S02]  /*9940*/  LOP3.LUT R0, R0, 0xfffffdff, RZ, 0xc0, !PT ;  /* 0xfffffdff00007812 */ /* 0x000fe400078ec0ff */
[----:B------:R-:W-:Y:S02]  /*9950*/  ISETP.NE.OR.EX P6, PT, R29, RZ, P6, P5 ;  /* 0x000000ff1d00720c */ /* 0x000fe400037c5750 */
[----:B------:R-:W-:Y:S02]  /*9960*/  @P0 LOP3.LUT R0, R0, 0x200, RZ, 0xfc, !PT ;  /* 0x0000020000000812 */ /* 0x000fe400078efcff */
[----:B------:R-:W-:Y:S02]  /*9970*/  ISETP.NE.AND P0, PT, R44, RZ, PT ;  /* 0x000000ff2c00720c */ /* 0x000fe40003f05270 */
[----:B------:R-:W-:-:S02]  /*9980*/  ISETP.NE.U32.AND P5, PT, R30, RZ, PT ;  /* 0x000000ff1e00720c */ /* 0x000fc40003fa5070 */
[----:B------:R-:W-:Y:S02]  /*9990*/  LOP3.LUT R0, R0, 0xfffffbff, RZ, 0xc0, !PT ;  /* 0xfffffbff00007812 */ /* 0x000fe400078ec0ff */
[----:B------:R-:W-:Y:S02]  /*99a0*/  ISETP.NE.OR.EX P0, PT, R31, RZ, P0, P5 ;  /* 0x000000ff1f00720c */ /* 0x000fe40000705750 */
[----:B------:R-:W-:Y:S02]  /*99b0*/  ISETP.GE.U32.AND P5, PT, R3, R6, PT ;  /* 0x000000060300720c */ /* 0x000fe40003fa6070 */
[----:B------:R-:W-:-:S11]  /*99c0*/  @P6 LOP3.LUT R0, R0, 0x400, RZ, 0xfc, !PT ;  /* 0x0000040000006812 */ /* 0x000fd600078efcff */
[----:B------:R-:W-:Y:S05]  /*99d0*/  @!P5 BRA `(.L_x_2829) ;  /* 0xffffffb800dcd947 */ /* 0x000fea000383ffff */
[----:B------:R-:W-:Y:S05]  /*99e0*/  BSYNC.RECONVERGENT B1 ;  /* 0x0000000000017941 */ /* 0x000fea0003800200 */
.L_x_2822:
[----:B------:R-:W-:Y:S02]  /*99f0*/  P2R R44, PR, RZ, 0x40 ;  /* 0x00000040ff2c7803 */ /* 0x000fe40000000000 */
[C---:B------:R-:W-:Y:S02]  /*9a00*/  LOP3.LUT P6, RZ, R0.reuse, 0x8, RZ, 0xc0, !PT ;  /* 0x0000000800ff7812 */ /* 0x040fe400078cc0ff */
[----:B------:R-:W-:Y:S02]  /*9a10*/  SEL R2, RZ, 0x1, !P4 ;  /* 0x00000001ff027807 */ /* 0x000fe40006000000 */
[----:B------:R-:W-:Y:S02]  /*9a20*/  P2R R43, PR, RZ, 0x40 ;  /* 0x00000040ff2b7803 */ /* 0x000fe40000000000 */
[----:B------:R-:W-:Y:S02]  /*9a30*/  LOP3.LUT P6, RZ, R0, 0x4, RZ, 0xc0, !PT ;  /* 0x0000000400ff7812 */ /* 0x000fe400078cc0ff */
[----:B------:R-:W-:-:S02]  /*9a40*/  P2R R45, PR, RZ, 0x1 ;  /* 0x00000001ff2d7803 */ /* 0x000fc40000000000 */
        /* <DEDUP_REMOVED lines=14> */
[C---:B------:R-:W-:Y:S02]  /*9b30*/  LOP3.LUT P5, RZ, R0.reuse, 0x200, RZ, 0xc0, !PT ;  /* 0x0000020000ff7812 */ /* 0x040fe400078ac0ff */
[C---:B------:R-:W-:Y:S02]  /*9b40*/  LOP3.LUT P4, RZ, R0.reuse, 0x100, RZ, 0xc0, !PT ;  /* 0x0000010000ff7812 */ /* 0x040fe4000788c0ff */
[C---:B------:R-:W-:Y:S02]  /*9b50*/  LOP3.LUT P3, RZ, R0.reuse, 0x80, RZ, 0xc0, !PT ;  /* 0x0000008000ff7812 */ /* 0x040fe4000786c0ff */
[----:B------:R-:W-:-:S02]  /*9b60*/  LOP3.LUT P2, RZ, R0, 0x40, RZ, 0xc0, !PT ;  /* 0x0000004000ff7812 */ /* 0x000fc4000784c0ff */
[----:B------:R-:W-:Y:S02]  /*9b70*/  LOP3.LUT P1, RZ, R0, 0x20, RZ, 0xc0, !PT ;  /* 0x0000002000ff7812 */ /* 0x000fe4000782c0ff */
[----:B------:R-:W-:Y:S02]  /*9b80*/  SEL R43, RZ, 0x1, !P6 ;  /* 0x00000001ff2b7807 */ /* 0x000fe40007000000 */
[----:B------:R-:W-:Y:S02]  /*9b90*/  PRMT R0, R2, 0x7610, R0 ;  /* 0x0000761002007816 */ /* 0x000fe40000000000 */
[----:B------:R-:W-:Y:S02]  /*9ba0*/  ISETP.NE.AND P6, PT, R44, RZ, PT ;  /* 0x000000ff2c00720c */ /* 0x000fe40003fc5270 */
[----:B------:R-:W-:Y:S02]  /*9bb0*/  PRMT R2, R3, 0x7610, R2 ;  /* 0x0000761003027816 */ /* 0x000fe40000000002 */
[----:B------:R-:W-:-:S02]  /*9bc0*/  SEL R44, RZ, 0x1, !P0 ;  /* 0x00000001ff2c7807 */ /* 0x000fc40004000000 */
[----:B------:R-:W-:Y:S02]  /*9bd0*/  PRMT R3, R4, 0x7610, R3 ;  /* 0x0000761004037816 */ /* 0x000fe40000000003 */
[----:B------:R-:W-:Y:S02]  /*9be0*/  ISETP.NE.AND P0, PT, R45, RZ, PT ;  /* 0x000000ff2d00720c */ /* 0x000fe40003f05270 */
[----:B------:R-:W-:Y:S02]  /*9bf0*/  SEL R53, RZ, 0x1, !P1 ;  /* 0x00000001ff357807 */ /* 0x000fe40004800000 */
[----:B------:R-:W-:Y:S02]  /*9c00*/  PRMT R4, R7, 0x7610, R4 ;  /* 0x0000761007047816 */ /* 0x000fe40000000004 */
        /* <DEDUP_REMOVED lines=9> */
[----:B------:R-:W-:-:S07]  /*9ca0*/  PRMT R44, R53, 0x7610, R44 ;  /* 0x00007610352c7816 */ /* 0x000fce000000002c */
.L_x_2821:
[----:B------:R-:W-:Y:S05]  /*9cb0*/  BSYNC.RECONVERGENT B0 ;  /* 0x0000000000007941 */ /* 0x000fea0003800200 */
.L_x_2820:
        /* <DEDUP_REMOVED lines=284> */
.L_x_2833:
[----:B------:R-:W-:Y:S02]  /*ae80*/  SHF.R.U32.HI R20, RZ, 0x5, R20 ;  /* 0x00000005ff147819 */ /* 0x000fe40000011614 */
[----:B------:R-:W-:-:S07]  /*ae90*/  MOV R21, RZ ;  /* 0x000000ff00157202 */ /* 0x000fce0000000f00 */
.L_x_2832:
        /* <DEDUP_REMOVED lines=284> */
.L_x_2835:
[----:B------:R-:W-:Y:S01]  /*c060*/  SHF.R.U32.HI R12, RZ, 0x5, R12 ;  /* 0x00000005ff0c7819 */ /* 0x000fe2000001160c */
[----:B------:R-:W-:-:S07]  /*c070*/  IMAD.MOV.U32 R13, RZ, RZ, RZ ;  /* 0x000000ffff0d7224 */ /* 0x000fce00078e00ff */
.L_x_2834:
        /* <DEDUP_REMOVED lines=281> */
.L_x_2837:
[----:B------:R-:W-:Y:S02]  /*d210*/  SHF.R.U32.HI R36, RZ, 0x5, R36 ;  /* 0x00000005ff247819 */ /* 0x000fe40000011624 */
[----:B------:R-:W-:-:S07]  /*d220*/  MOV R37, RZ ;  /* 0x000000ff00257202 */ /* 0x000fce0000000f00 */
.L_x_2836:
        /* <DEDUP_REMOVED lines=281> */
.L_x_2839:
[----:B------:R-:W-:Y:S01]  /*e3c0*/  SHF.R.U32.HI R28, RZ, 0x5, R28 ;  /* 0x00000005ff1c7819 */ /* 0x000fe2000001161c */
[----:B------:R-:W-:-:S07]  /*e3d0*/  IMAD.MOV.U32 R29, RZ, RZ, RZ ;  /* 0x000000ffff1d7224 */ /* 0x000fce00078e00ff */
.L_x_2838:
[----:B------:R-:W-:-:S04]  /*e3e0*/  LEA R24, P0, R28, R57, 0x5 ;  /* 0x000000391c187211 */ /* 0x000fc800078028ff */
[----:B------:R-:W-:-:S06]  /*e3f0*/  LEA.HI.X R25, R28, R56, R29, 0x5, P0 ;  /* 0x000000381c197211 */ /* 0x000fcc00000f2c1d */
[----:B------:R-:W5:Y:S03]  /*e400*/  LDG.E.ENL2.256 R28, R24, desc[UR36][R24.64] ;  /* 0xfe0000241818797e */ /* 0x000f66000812191c */
.L_x_2831:
[----:B------:R-:W-:Y:S05]  /*e410*/  BSYNC.RECONVERGENT B0 ;  /* 0x0000000000007941 */ /* 0x000fea0003800200 */
.L_x_2830:
[----:B------:R-:W-:Y:S01]  /*e420*/  ISETP.GE.U32.AND P0, PT, R51, R6, PT ;  /* 0x000000063300720c */ /* 0x000fe20003f06070 */
[----:B------:R-:W-:-:S12]  /*e430*/  BSSY.RECONVERGENT B0, `(.L_x_2840) ;  /* 0x000004b000007945 */ /* 0x000fd80003800200 */
[----:B------:R-:W-:Y:S05]  /*e440*/  @P0 BRA `(.L_x_2841) ;  /* 0x0000000400240947 */ /* 0x000fea0003800000 */
[----:B------:R-:W-:Y:S01]  /*e450*/  LOP3.LUT P0, RZ, R0, 0xff, RZ, 0xc0, !PT ;  /* 0x000000ff00ff7812 */ /* 0x000fe2000780c0ff */
[----:B------:R-:W-:Y:S01]  /*e460*/  IMAD.IADD R51, R51, 0x1, R5 ;  /* 0x0000000133337824 */ /* 0x000fe200078e0205 */
[----:B-----5:R-:W-:Y:S02]  /*e470*/  ISETP.NE.U32.AND P1, PT, R20, RZ, PT ;  /* 0x000000ff1400720c */ /* 0x020fe40003f25070 */
[----:B------:R-:W-:Y:S02]  /*e480*/  LOP3.LUT P2, RZ, R4, 0xff, RZ, 0xc0, !PT ;  /* 0x000000ff04ff7812 */ /* 0x000fe4000784c0ff */
[----:B------:R-:W-:Y:S02]  /*e490*/  ISETP.NE.OR.EX P0, PT, R21, RZ, P0, P1 ;  /* 0x000000ff1500720c */ /* 0x000fe40000705710 */
[----:B------:R-:W-:Y:S02]  /*e4a0*/  ISETP.NE.U32.AND P1, PT, R18, RZ, PT ;  /* 0x000000ff1200720c */ /* 0x000fe40003f25070 */
[----:B------:R-:W-:-:S02]  /*e4b0*/  LOP3.LUT P5, RZ, R2, 0xff, RZ, 0xc0, !PT ;  /* 0x000000ff02ff7812 */ /* 0x000fc400078ac0ff */
[----:B------:R-:W-:Y:S02]  /*e4c0*/  ISETP.NE.OR.EX P1, PT, R19, RZ, P2, P1 ;  /* 0x000000ff1300720c */ /* 0x000fe40001725710 */
[----:B------:R-:W-:Y:S02]  /*e4d0*/  ISETP.GE.U32.AND P2, PT, R51, R6, PT ;  /* 0x000000063300720c */ /* 0x000fe40003f46070 */
[----:B------:R-:W-:Y:S02]  /*e4e0*/  ISETP.NE.U32.AND P6, PT, R22, RZ, PT ;  /* 0x000000ff1600720c */ /* 0x000fe40003fc5070 */
[----:B------:R-:W-:Y:S02]  /*e4f0*/  LOP3.LUT P3, RZ, R3, 0xff, RZ, 0xc0, !PT ;  /* 0x000000ff03ff7812 */ /* 0x000fe4000786c0ff */
[----:B------:R-:W-:Y:S02]  /*e500*/  ISETP.NE.U32.AND P4, PT, R16, RZ, PT ;  /* 0x000000ff1000720c */ /* 0x000fe40003f85070 */
[----:B------:R-:W-:-:S02]  /*e510*/  ISETP.NE.OR.EX P5, PT, R23, RZ, P5, P6 ;  /* 0x000000ff1700720c */ /* 0x000fc40002fa5760 */
[----:B------:R-:W-:Y:S02]  /*e520*/  ISETP.NE.OR.EX P3, PT, R17, RZ, P3, P4 ;  /* 0x000000ff1100720c */ /* 0x000fe40001f65740 */
[----:B------:R-:W-:Y:S02]  /*e530*/  SEL R0, RZ, 0x1, !P0 ;  /* 0x00000001ff007807 */ /* 0x000fe40004000000 */
[----:B------:R-:W-:Y:S02]  /*e540*/  SEL R2, RZ, 0x1, !P5 ;  /* 0x00000001ff027807 */ /* 0x000fe40006800000 */
[----:B------:R-:W-:Y:S02]  /*e550*/  SEL R3, RZ, 0x1, !P3 ;  /* 0x00000001ff037807 */ /* 0x000fe40005800000 */
[----:B------:R-:W-:Y:S01]  /*e560*/  SEL R4, RZ, 0x1, !P1 ;  /* 0x00000001ff047807 */ /* 0x000fe20004800000 */
[----:B------:R-:W-:Y:S06]  /*e570*/  @P2 BRA `(.L_x_2841) ;  /* 0x0000000000d82947 */ /* 0x000fec0003800000 */
[----:B------:R-:W-:Y:S02]  /*e580*/  LOP3.LUT P0, RZ, R7, 0xff, RZ, 0xc0, !PT ;  /* 0x000000ff07ff7812 */ /* 0x000fe4000780c0ff */
[----:B------:R-:W-:Y:S02]  /*e590*/  ISETP.NE.U32.AND P1, PT, R12, RZ, PT ;  /* 0x000000ff0c00720c */ /* 0x000fe40003f25070 */
[----:B------:R-:W-:Y:S01]  /*e5a0*/  ISETP.NE.U32.AND P4, PT, R8, RZ, PT ;  /* 0x000000ff0800720c */ /* 0x000fe20003f85070 */
[----:B------:R-:W-:Y:S01]  /*e5b0*/  IMAD.IADD R8, R51, 0x1, R5 ;  /* 0x0000000133087824 */ /* 0x000fe200078e0205 */
[----:B------:R-:W-:Y:S02]  /*e5c0*/  ISETP.NE.OR.EX P0, PT, R13, RZ, P0, P1 ;  /* 0x000000ff0d00720c */ /* 0x000fe40000705710 */
[----:B------:R-:W-:Y:S02]  /*e5d0*/  LOP3.LUT P2, RZ, R43, 0xff, RZ, 0xc0, !PT ;  /* 0x000000ff2bff7812 */ /* 0x000fe4000784c0ff */
[----:B------:R-:W-:-:S02]  /*e5e0*/  ISETP.NE.U32.AND P1, PT, R10, RZ, PT ;  /* 0x000000ff0a00720c */ /* 0x000fc40003f25070 */
[----:B------:R-:W-:Y:S02]  /*e5f0*/  LOP3.LUT P5, RZ, R41, 0xff, RZ, 0xc0, !PT ;  /* 0x000000ff29ff7812 */ /* 0x000fe400078ac0ff */
[----:B------:R-:W-:Y:S02]  /*e600*/  ISETP.NE.OR.EX P1, PT, R11, RZ, P2, P1 ;  /* 0x000000ff0b00720c */ /* 0x000fe40001725710 */
[----:B------:R-:W-:Y:S02]  /*e610*/  ISETP.GE.U32.AND P2, PT, R8, R6, PT ;  /* 0x000000060800720c */ /* 0x000fe40003f46070 */
[----:B------:R-:W-:Y:S02]  /*e620*/  ISETP.NE.U32.AND P6, PT, R14, RZ, PT ;  /* 0x000000ff0e00720c */ /* 0x000fe40003fc5070 */
[----:B------:R-:W-:Y:S02]  /*e630*/  LOP3.LUT P3, RZ, R40, 0xff, RZ, 0xc0, !PT ;  /* 0x000000ff28ff7812 */ /* 0x000fe4000786c0ff */
        /* <DEDUP_REMOVED lines=9> */
[----:B------:R-:W-:Y:S02]  /*e6d0*/  IADD3 R5, PT, PT, R8, R5, RZ ;  /* 0x0000000508057210 */ /* 0x000fe40007ffe0ff */
[----:B------:R-:W-:Y:S02]  /*e6e0*/  ISETP.NE.OR.EX P5, PT, R39, RZ, P5, P6 ;  /* 0x000000ff2700720c */ /* 0x000fe40002fa5760 */
[----:B------:R-:W-:Y:S02]  /*e6f0*/  ISETP.GE.U32.AND P6, PT, R5, R6, PT ;  /* 0x000000060500720c */ /* 0x000fe40003fc6070 */
[----:B------:R-:W-:-:S02]  /*e700*/  LOP3.LUT P1, RZ, R42, 0xff, RZ, 0xc0, !PT ;  /* 0x000000ff2aff7812 */ /* 0x000fc4000782c0ff */
[----:B------:R-:W-:Y:S02]  /*e710*/  ISETP.NE.U32.AND P2, PT, R36, RZ, PT ;  /* 0x000000ff2400720c */ /* 0x000fe40003f45070 */
[----:B------:R-:W-:Y:S02]  /*e720*/  LOP3.LUT P4, RZ, R45, 0xff, RZ, 0xc0, !PT ;  /* 0x000000ff2dff7812 */ /* 0x000fe4000788c0ff */
[----:B------:R-:W-:Y:S02]  /*e730*/  ISETP.NE.OR.EX P1, PT, R37, RZ, P1, P2 ;  /* 0x000000ff2500720c */ /* 0x000fe40000f25720 */
[----:B------:R-:W-:Y:S02]  /*e740*/  ISETP.NE.U32.AND P0, PT, R32, RZ, PT ;  /* 0x000000ff2000720c */ /* 0x000fe40003f05070 */
[----:B------:R-:W-:Y:S02]  /*e750*/  LOP3.LUT P3, RZ, R46, 0xff, RZ, 0xc0, !PT ;  /* 0x000000ff2eff7812 */ /* 0x000fe4000786c0ff */
[----:B------:R-:W-:-:S02]  /*e760*/  ISETP.NE.U32.AND P2, PT, R34, RZ, PT ;  /* 0x000000ff2200720c */ /* 0x000fc40003f45070 */
[----:B------:R-:W-:Y:S02]  /*e770*/  ISETP.NE.OR.EX P0, PT, R33, RZ, P4, P0 ;  /* 0x000000ff2100720c */ /* 0x000fe40002705700 */
        /* <DEDUP_REMOVED lines=8> */
[----:B------:R-:W-:Y:S02]  /*e800*/  LOP3.LUT P5, RZ, R48, 0xff, RZ, 0xc0, !PT ;  /* 0x000000ff30ff7812 */ /* 0x000fe400078ac0ff */
[----:B------:R-:W-:Y:S02]  /*e810*/  ISETP.NE.OR.EX P0, PT, R25, RZ, P0, P1 ;  /* 0x000000ff1900720c */ /* 0x000fe40000705710 */
[----:B------:R-:W-:Y:S02]  /*e820*/  ISETP.NE.U32.AND P6, PT, R26, RZ, PT ;  /* 0x000000ff1a00720c */ /* 0x000fe40003fc5070 */
[----:B------:R-:W-:-:S02]  /*e830*/  LOP3.LUT P3, RZ, R49, 0xff, RZ, 0xc0, !PT ;  /* 0x000000ff31ff7812 */ /* 0x000fc4000786c0ff */
[----:B------:R-:W-:Y:S02]  /*e840*/  ISETP.NE.U32.AND P4, PT, R28, RZ, PT ;  /* 0x000000ff1c00720c */ /* 0x000fe40003f85070 */
[----:B------:R-:W-:Y:S02]  /*e850*/  LOP3.LUT P2, RZ, R50, 0xff, RZ, 0xc0, !PT ;  /* 0x000000ff32ff7812 */ /* 0x000fe4000784c0ff */
[----:B------:R-:W-:Y:S02]  /*e860*/  ISETP.NE.U32.AND P1, PT, R30, RZ, PT ;  /* 0x000000ff1e00720c */ /* 0x000fe40003f25070 */
[----:B------:R-:W-:Y:S02]  /*e870*/  ISETP.NE.OR.EX P5, PT, R27, RZ, P5, P6 ;  /* 0x000000ff1b00720c */ /* 0x000fe40002fa5760 */
[----:B------:R-:W-:Y:S02]  /*e880*/  ISETP.NE.OR.EX P3, PT, R29, RZ, P3, P4 ;  /* 0x000000ff1d00720c */ /* 0x000fe40001f65740 */
[----:B------:R-:W-:-:S02]  /*e890*/  ISETP.NE.OR.EX P1, PT, R31, RZ, P2, P1 ;  /* 0x000000ff1f00720c */ /* 0x000fc40001725710 */
[----:B------:R-:W-:Y:S02]  /*e8a0*/  SEL R47, RZ, 0x1, !P0 ;  /* 0x00000001ff2f7807 */ /* 0x000fe40004000000 */
[----:B------:R-:W-:Y:S02]  /*e8b0*/  SEL R48, RZ, 0x1, !P5 ;  /* 0x00000001ff307807 */ /* 0x000fe40006800000 */
[----:B------:R-:W-:Y:S02]  /*e8c0*/  SEL R49, RZ, 0x1, !P3 ;  /* 0x00000001ff317807 */ /* 0x000fe40005800000 */
[----:B------:R-:W-:-:S07]  /*e8d0*/  SEL R50, RZ, 0x1, !P1 ;  /* 0x00000001ff327807 */ /* 0x000fce0004800000 */
.L_x_2841:
[----:B------:R-:W-:Y:S05]  /*e8e0*/  BSYNC.RECONVERGENT B0 ;  /* 0x0000000000007941 */ /* 0x000fea0003800200 */
.L_x_2840:
        /* <DEDUP_REMOVED lines=8> */
.L_x_2801:
[----:B-----5:R-:W-:Y:S02]  /*e970*/  SEL R17, RZ, 0x1, !P3 ;  /* 0x00000001ff117807 */ /* 0x020fe40005800000 */
[----:B------:R-:W-:Y:S02]  /*e980*/  SEL R23, RZ, 0x1, !P2 ;  /* 0x00000001ff177807 */ /* 0x000fe40005000000 */
[----:B------:R-:W-:Y:S02]  /*e990*/  SEL R24, RZ, 0x1, !P1 ;  /* 0x00000001ff187807 */ /* 0x000fe40004800000 */
[----:B------:R-:W-:-:S07]  /*e9a0*/  SEL R25, RZ, 0x1, !P0 ;  /* 0x00000001ff197807 */ /* 0x000fce0004000000 */
.L_x_2788:
[----:B------:R-:W-:Y:S05]  /*e9b0*/  BSYNC.RECONVERGENT B6 ;  /* 0x0000000000067941 */ /* 0x000fea0003800200 */
.L_x_2787:
        /* <DEDUP_REMOVED lines=24> */
.L_x_2845:
        /* <DEDUP_REMOVED lines=9> */
[----:B------:R-:W-:-:S05]  /*ebd0*/  IMAD R4, R6, R12, R3 ;  /* 0x0000000c06047224 */ /* 0x000fca00078e0203 */
[----:B------:R-:W-:-:S06]  /*ebe0*/  LEA R4, R4, R5, 0x2 ;  /* 0x0000000504047211 */ /* 0x000fcc00078e10ff */
        /* <DEDUP_REMOVED lines=18> */
.L_x_2844:
[----:B------:R-:W-:Y:S05]  /*ed10*/  BSYNC.RECONVERGENT B0 ;  /* 0x0000000000007941 */ /* 0x000fea0003800200 */
.L_x_2843:
[----:B------:R-:W-:Y:S01]  /*ed20*/  IMAD.MOV.U32 R4, RZ, RZ, R9 ;  /* 0x000000ffff047224 */ /* 0x000fe200078e0009 */
[----:B------:R-:W-:Y:S06]  /*ed30*/  @P4 BRA `(.L_x_2845) ;  /* 0xfffffffc00804947 */ /* 0x000fec000383ffff */
.L_x_2842:
        /* <DEDUP_REMOVED lines=25> */
.L_x_2850:
        /* <DEDUP_REMOVED lines=28> */
.L_x_2849:
[----:B------:R-:W-:Y:S05]  /*f090*/  BSYNC.RECONVERGENT B0 ;  /* 0x0000000000007941 */ /* 0x000fea0003800200 */
.L_x_2848:
[----:B0-----:R-:W-:Y:S01]  /*f0a0*/  IMAD.MOV.U32 R5, RZ, RZ, R12 ;  /* 0x000000ffff057224 */ /* 0x001fe200078e000c */
[----:B------:R-:W-:Y:S06]  /*f0b0*/  @P4 BRA `(.L_x_2850) ;  /* 0xfffffffc00844947 */ /* 0x000fec000383ffff */
.L_x_2847:
[----:B------:R-:W-:Y:S01]  /*f0c0*/  ISETP.GE.U32.AND P0, PT, R2, 0x2, PT ;  /* 0x000000020200780c */ /* 0x000fe20003f06070 */
[----:B------:R-:W-:Y:S05]  /*f0d0*/  WARPSYNC.ALL ;  /* 0x0000000000007948 */ /* 0x000fea0003800000 */
[----:B------:R-:W-:Y:S07]  /*f0e0*/  BAR.SYNC.DEFER_BLOCKING 0x0 ;  /* 0x0000000000007b1d */ /* 0x000fee0000010000 */
[----:B------:R-:W-:Y:S05]  /*f0f0*/  @!P0 BRA `(.L_x_2846) ;  /* 0x0000000000748947 */ /* 0x000fea0003800000 */
[----:B0-----:R-:W-:-:S07]  /*f100*/  IMAD.MOV.U32 R5, RZ, RZ, 0x1 ;  /* 0x00000001ff057424 */ /* 0x001fce00078e00ff */
.L_x_2851:
        /* <DEDUP_REMOVED lines=28> */
.L_x_2846:
        /* <DEDUP_REMOVED lines=288> */
.L_x_2852:
        /* <DEDUP_REMOVED lines=276> */
.L_x_2853:
        /* <DEDUP_REMOVED lines=276> */
.L_x_2854:
        /* <DEDUP_REMOVED lines=276> */
.L_x_2855:
        /* <DEDUP_REMOVED lines=10> */
[----:B------:R-:W-:Y:S01]  /*13930*/  MOV R22, RZ ;  /* 0x000000ff00167202 */ /* 0x000fe20000000f00 */
[----:B------:R-:W-:Y:S06]  /*13940*/  BRA.U !UP0, `(.L_x_2857) ;  /* 0x0000001108487547 */ /* 0x000fec000b800000 */
[----:B------:R-:W0:Y:S01]  /*13950*/  LDCU.64 UR6, c[0x0][0x560] ;  /* 0x0000ac00ff0677ac */ /* 0x000e220008000a00 */
[----:B------:R-:W-:Y:S02]  /*13960*/  IMAD.MOV.U32 R8, RZ, RZ, RZ ;  /* 0x000000ffff087224 */ /* 0x000fe400078e00ff */
        /* <DEDUP_REMOVED lines=272> */
.L_x_2857:
        /* <DEDUP_REMOVED lines=276> */
.L_x_2858:
        /* <DEDUP_REMOVED lines=276> */
.L_x_2859:
        /* <DEDUP_REMOVED lines=276> */
.L_x_2860:
        /* <DEDUP_REMOVED lines=27> */
.L_x_2862:
[----:B------:R-:W-:Y:S05]  /*17fe0*/  BSYNC.RECONVERGENT B0 ;  /* 0x0000000000007941 */ /* 0x000fea0003800200 */
.L_x_2861:
        /* <DEDUP_REMOVED lines=35> */
.L_x_2864:
[----:B------:R-:W-:Y:S05]  /*18220*/  BSYNC.RECONVERGENT B0 ;  /* 0x0000000000007941 */ /* 0x000fea0003800200 */
.L_x_2863:
        /* <DEDUP_REMOVED lines=41> */
.L_x_2869:
        /* <DEDUP_REMOVED lines=15> */
.L_x_2868:
[----:B------:R-:W-:Y:S02]  /*185b0*/  SEL R27, RZ, 0x1, !P1 ;  /* 0x00000001ff1b7807 */ /* 0x000fe40004800000 */
[----:B------:R-:W-:Y:S02]  /*185c0*/  SEL R25, RZ, 0x1, !P2 ;  /* 0x00000001ff197807 */ /* 0x000fe40005000000 */
[----:B------:R-:W-:Y:S02]  /*185d0*/  SEL R23, RZ, 0x1, !P3 ;  /* 0x00000001ff177807 */ /* 0x000fe40005800000 */
[----:B------:R-:W-:Y:S01]  /*185e0*/  SEL R17, RZ, 0x1, !P4 ;  /* 0x00000001ff117807 */ /* 0x000fe20006000000 */
[----:B------:R-:W-:Y:S06]  /*185f0*/  BRA `(.L_x_2867) ;  /* 0x0000000000947947 */ /* 0x000fec0003800000 */
.L_x_2866:
        /* <DEDUP_REMOVED lines=18> */
.L_x_2871:
[----:B------:R-:W-:-:S04]  /*18720*/  IMAD.IADD R4, R2, 0x1, R11 ;  /* 0x0000000102047824 */ /* 0x000fc800078e020b */
[----:B-1----:R-:W-:-:S04]  /*18730*/  IMAD R4, R4, R14, R3 ;  /* 0x0000000e04047224 */ /* 0x002fc800078e0203 */
[----:B--2---:R-:W-:-:S05]  /*18740*/  IMAD.WIDE.U32 R4, R4, 0x4, R8 ;  /* 0x0000000404047825 */ /* 0x004fca00078e0008 */
[----:B------:R-:W2:Y:S04]  /*18750*/  LDG.E.U8 R15, desc[UR36][R4.64] ;  /* 0x00000024040f7981 */ /* 0x000ea8000c1e1100 */
[----:B------:R-:W4:Y:S04]  /*18760*/  LDG.E.U8 R10, desc[UR36][R4.64+0x1] ;  /* 0x00000124040a7981 */ /* 0x000f28000c1e1100 */
[----:B------:R-:W5:Y:S04]  /*18770*/  LDG.E.U8 R12, desc[UR36][R4.64+0x2] ;  /* 0x00000224040c7981 */ /* 0x000f68000c1e1100 */
[----:B------:R-:W5:Y:S01]  /*18780*/  LDG.E.U8 R13, desc[UR36][R4.64+0x3] ;  /* 0x00000324040d7981 */ /* 0x000f62000c1e1100 */
[----:B---3--:R-:W-:-:S04]  /*18790*/  IADD3 R11, PT, PT, R20, R11, RZ ;  /* 0x0000000b140b7210 */ /* 0x008fc80007ffe0ff */
[----:B------:R-:W-:Y:S02]  /*187a0*/  ISETP.GE.U32.AND P5, PT, R11, UR7, PT ;  /* 0x000000070b007c0c */ /* 0x000fe4000bfa6070 */
[----:B--2---:R-:W-:Y:S02]  /*187b0*/  ISETP.NE.OR P1, PT, R15, RZ, P1 ;  /* 0x000000ff0f00720c */ /* 0x004fe40000f25670 */
[----:B----4-:R-:W-:Y:S02]  /*187c0*/  ISETP.NE.OR P2, PT, R10, RZ, P2 ;  /* 0x000000ff0a00720c */ /* 0x010fe40001745670 */
[----:B-----5:R-:W-:Y:S02]  /*187d0*/  ISETP.NE.OR P3, PT, R12, RZ, P3 ;  /* 0x000000ff0c00720c */ /* 0x020fe40001f65670 */
[----:B------:R-:W-:-:S05]  /*187e0*/  ISETP.NE.OR P4, PT, R13, RZ, P4 ;  /* 0x000000ff0d00720c */ /* 0x000fca0002785670 */
[----:B------:R-:W-:Y:S08]  /*187f0*/  @!P5 BRA `(.L_x_2871) ;  /* 0xfffffffc00c8d947 */ /* 0x000ff0000383ffff */
[----:B------:R-:W-:Y:S05]  /*18800*/  BSYNC.RECONVERGENT B1 ;  /* 0x0000000000017941 */ /* 0x000fea0003800200 */
.L_x_2870:
[----:B------:R-:W-:Y:S02]  /*18810*/  SEL R27, RZ, 0x1, !P1 ;  /* 0x00000001ff1b7807 */ /* 0x000fe40004800000 */
[----:B------:R-:W-:Y:S02]  /*18820*/  SEL R25, RZ, 0x1, !P2 ;  /* 0x00000001ff197807 */ /* 0x000fe40005000000 */
[----:B------:R-:W-:Y:S02]  /*18830*/  SEL R23, RZ, 0x1, !P3 ;  /* 0x00000001ff177807 */ /* 0x000fe40005800000 */
[----:B------:R-:W-:-:S07]  /*18840*/  SEL R17, RZ, 0x1, !P4 ;  /* 0x00000001ff117807 */ /* 0x000fce0006000000 */
.L_x_2867:
[----:B------:R-:W-:Y:S05]  /*18850*/  BSYNC.RECONVERGENT B0 ;  /* 0x0000000000007941 */ /* 0x000fea0003800200 */
.L_x_2865:
        /* <DEDUP_REMOVED lines=17> */
.L_x_2875:
        /* <DEDUP_REMOVED lines=28> */
.L_x_2874:
[----:B------:R-:W-:Y:S05]  /*18b30*/  BSYNC.RECONVERGENT B0 ;  /* 0x0000000000007941 */ /* 0x000fea0003800200 */
.L_x_2873:
[----:B------:R-:W-:-:S03]  /*18b40*/  UISETP.GT.U32.AND UP0, UPT, UR4, 0x3, UPT ;  /* 0x000000030400788c */ /* 0x000fc6000bf04070 */
[----:B------:R-:W-:-:S06]  /*18b50*/  UMOV UR4, UR7 ;  /* 0x0000000700047c82 */ /* 0x000fcc0008000000 */
[----:B------:R-:W-:Y:S05]  /*18b60*/  BRA.U UP0, `(.L_x_2875) ;  /* 0xfffffffd00807547 */ /* 0x000fea000b83ffff */
.L_x_2872:
        /* <DEDUP_REMOVED lines=18> */
.L_x_2880:
        /* <DEDUP_REMOVED lines=28> */
.L_x_2879:
[----:B------:R-:W-:Y:S05]  /*18e50*/  BSYNC.RECONVERGENT B0 ;  /* 0x0000000000007941 */ /* 0x000fea0003800200 */
.L_x_2878:
[----:B------:R-:W-:Y:S01]  /*18e60*/  MOV R0, R14 ;  /* 0x0000000e00007202 */ /* 0x000fe20000000f00 */
[----:B------:R-:W-:Y:S06]  /*18e70*/  @P5 BRA `(.L_x_2880) ;  /* 0xfffffffc00845947 */ /* 0x000fec000383ffff */
.L_x_2877:
[----:B------:R-:W-:Y:S01]  /*18e80*/  BAR.SYNC.DEFER_BLOCKING 0x0 ;  /* 0x0000000000007b1d */ /* 0x000fe20000010000 */
[----:B------:R-:W-:-:S09]  /*18e90*/  UISETP.GE.U32.AND UP0, UPT, UR4, 0x2, UPT ;  /* 0x000000020400788c */ /* 0x000fd2000bf06070 */
[----:B------:R-:W-:Y:S05]  /*18ea0*/  BRA.U !UP0, `(.L_x_2876) ;  /* 0x0000000108787547 */ /* 0x000fea000b800000 */
[----:B------:R-:W-:-:S07]  /*18eb0*/  IMAD.MOV.U32 R0, RZ, RZ, 0x1 ;  /* 0x00000001ff007424 */ /* 0x000fce00078e00ff */
.L_x_2881:
[----:B01----:R-:W-:Y:S02]  /*18ec0*/  LOP3.LUT R2, R27, 0xffff, RZ, 0xc0, !PT ;  /* 0x0000ffff1b027812 */ /* 0x003fe400078ec0ff */
[----:B------:R-:W-:Y:S02]  /*18ed0*/  LOP3.LUT R3, R25, 0xffff, RZ, 0xc0, !PT ;  /* 0x0000ffff19037812 */ /* 0x000fe400078ec0ff */
[----:B------:R-:W-:Y:S02]  /*18ee0*/  LOP3.LUT R5, R17, 0xffff, RZ, 0xc0, !PT ;  /* 0x0000ffff11057812 */ /* 0x000fe400078ec0ff */
[----:B------:R-:W-:Y:S02]  /*18ef0*/  PRMT R2, R2, 0x8880, RZ ;  /* 0x0000888002027816 */ /* 0x000fe400000000ff */
[----:B------:R-:W-:Y:S02]  /*18f00*/  PRMT R8, R3, 0x8880, RZ ;  /* 0x0000888003087816 */ /* 0x000fe400000000ff */
[----:B------:R-:W-:Y:S01]  /*18f10*/  LOP3.LUT R4, R23, 0xffff, RZ, 0xc0, !PT ;  /* 0x0000ffff17047812 */ /* 0x000fe200078ec0ff */
[----:B------:R-:W-:Y:S01]  /*18f20*/  IMAD.MOV.U32 R3, RZ, RZ, R2 ;  /* 0x000000ffff037224 */ /* 0x000fe200078e0002 */
[----:B------:R-:W-:Y:S01]  /*18f30*/  PRMT R11, R5, 0x8880, RZ ;  /* 0x00008880050b7816 */ /* 0x000fe200000000ff */
[----:B------:R-:W-:Y:S01]  /*18f40*/  IMAD.MOV.U32 R5, RZ, RZ, R8 ;  /* 0x000000ffff057224 */ /* 0x000fe200078e0008 */
[----:B------:R-:W-:-:S02]  /*18f50*/  PRMT R9, R4, 0x8880, RZ ;  /* 0x0000888004097816 */ /* 0x000fc400000000ff */
[----:B------:R-:W-:Y:S01]  /*18f60*/  LOP3.LUT P2, RZ, R27, 0xff, RZ, 0xc0, !PT ;  /* 0x000000ff1bff7812 */ /* 0x000fe2000784c0ff */
[----:B------:R-:W0:Y:S01]  /*18f70*/  SHFL.DOWN PT, R3, R3, R0, 0x1f ;  /* 0x08001f0003037589 */ /* 0x000e2200000e0000 */
[----:B------:R-:W-:Y:S02]  /*18f80*/  LOP3.LUT P3, RZ, R25, 0xff, RZ, 0xc0, !PT ;  /* 0x000000ff19ff7812 */ /* 0x000fe4000786c0ff */
[----:B------:R-:W-:Y:S01]  /*18f90*/  LOP3.LUT P4, RZ, R23, 0xff, RZ, 0xc0, !PT ;  /* 0x000000ff17ff7812 */ /* 0x000fe2000788c0ff */
[----:B------:R-:W1:Y:S01]  /*18fa0*/  SHFL.DOWN PT, R5, R5, R0, 0x1f ;  /* 0x08001f0005057589 */ /* 0x000e6200000e0000 */
[----:B------:R-:W-:-:S03]  /*18fb0*/  LOP3.LUT P1, RZ, R17, 0xff, RZ, 0xc0, !PT ;  /* 0x000000ff11ff7812 */ /* 0x000fc6000782c0ff */
        /* <DEDUP_REMOVED lines=13> */
.L_x_2876:
        /* <DEDUP_REMOVED lines=24> */
[----:B----4-:R-:W-:Y:S02]  /*19210*/  @P0 LOP3.LUT P4, RZ, R14, 0xff, R17, 0xc8, !PT ;  /* 0x000000ff0eff0812 */ /* 0x010fe4000788c811 */
[----:B-----5:R-:W-:Y:S02]  /*19220*/  @P0 LOP3.LUT P1, RZ, R0, 0xff, R27, 0xc8, !PT ;  /* 0x000000ff00ff0812 */ /* 0x020fe4000782c81b */
[----:B------:R-:W-:Y:S02]  /*19230*/  @P0 SEL R10, RZ, 0x1, !P2 ;  /* 0x00000001ff0a0807 */ /* 0x000fe40005000000 */
[----:B------:R-:W-:Y:S02]  /*19240*/  @P0 SEL R11, RZ, 0x1, !P3 ;  /* 0x00000001ff0b0807 */ /* 0x000fe40005800000 */
        /* <DEDUP_REMOVED lines=20> */
.L_x_2883:
        /* <DEDUP_REMOVED lines=19> */
.L_x_2884:
        /* <DEDUP_REMOVED lines=25> */
.L_x_2885:
        /* <DEDUP_REMOVED lines=25> */
.L_x_2886:
        /* <DEDUP_REMOVED lines=25> */
.L_x_2887:
[----:B------:R-:W0:Y:S01]  /*19970*/  LDCU.64 UR4, c[0x0][0x758] ;  /* 0x0000eb00ff0477ac */ /* 0x000e220008000a00 */
[----:B------:R-:W-:-:S04]  /*19980*/  LOP3.LUT P1, RZ, R17, 0xff, RZ, 0xc0, !PT ;  /* 0x000000ff11ff7812 */ /* 0x000fc8000782c0ff */
[----:B------:R-:W-:Y:S02]  /*19990*/  SEL R3, RZ, 0x1, !P1 ;  /* 0x00000001ff037807 */ /* 0x000fe40004800000 */
[----:B0-----:R-:W-:-:S05]  /*199a0*/  IADD3 R16, P0, PT, R16, UR4, RZ ;  /* 0x0000000410107c10 */ /* 0x001fca000ff1e0ff */
[----:B------:R-:W-:-:S05]  /*199b0*/  IMAD.X R17, RZ, RZ, UR5, P0 ;  /* 0x00000005ff117e24 */ /* 0x000fca00080e06ff */
[----:B------:R-:W-:Y:S01]  /*199c0*/  STG.E.U8 desc[UR36][R16.64], R3 ;  /* 0x0000000310007986 */ /* 0x000fe2000c101124 */
[----:B------:R-:W-:Y:S05]  /*199d0*/  EXIT ;  /* 0x000000000000794d */ /* 0x000fea0003800000 */
.L_x_2882:
        /* <DEDUP_REMOVED lines=17> */
.L_x_2888:
[----:B------:R-:W-:Y:S05]  /*19af0*/  BRA.U !UP0, `(.L_x_2889) ;  /* 0x0000000508947547 */ /* 0x000fea000b800000 */
[----:B------:R-:W2:Y:S02]  /*19b00*/  LDCU UR4, c[0x0][0x78c] ;  /* 0x0000f180ff0477ac */ /* 0x000ea40008000800 */
[----:B--2---:R-:W-:-:S09]  /*19b10*/  UISETP.NE.AND UP0, UPT, UR4, 0x1, UPT ;  /* 0x000000010400788c */ /* 0x004fd2000bf05270 */
[----:B------:R-:W-:Y:S05]  /*19b20*/  BRA.U !UP0, `(.L_x_2890) ;  /* 0x0000000108407547 */ /* 0x000fea000b800000 */
[----:B------:R-:W-:Y:S01]  /*19b30*/  MOV R0, 0x0 ;  /* 0x0000000000007802 */ /* 0x000fe20000000f00 */
[----:B------:R-:W2:Y:S01]  /*19b40*/  LDCU.64 UR4, c[0x4][0x640] ;  /* 0x0100c800ff0477ac */ /* 0x000ea20008000a00 */
[----:B------:R-:W-:Y:S02]  /*19b50*/  IMAD.MOV.U32 R8, RZ, RZ, 0x2ef ;  /* 0x000002efff087424 */ /* 0x000fe400078e00ff */
[----:B01----:R0:W1:Y:S01]  /*19b60*/  LDC.64 R2, c[0x4][R0] ;  /* 0x0100000000027b82 */ /* 0x0030620000000a00 */
[----:B------:R-:W3:Y:S01]  /*19b70*/  LDCU.64 UR6, c[0x4][0x630] ;  /* 0x0100c600ff0677ac */ /* 0x000ee20008000a00 */
[----:B------:R-:W-:Y:S02]  /*19b80*/  IMAD.MOV.U32 R12, RZ, RZ, 0x1 ;  /* 0x00000001ff0c7424 */ /* 0x000fe400078e00ff */
[----:B------:R-:W-:Y:S01]  /*19b90*/  IMAD.MOV.U32 R13, RZ, RZ, RZ ;  /* 0x000000ffff0d7224 */ /* 0x000fe200078e00ff */
[----:B------:R-:W4:Y:S01]  /*19ba0*/  LDCU.64 UR8, c[0x4][0x360] ;  /* 0x01006c00ff0877ac */ /* 0x000f220008000a00 */
[----:B--2---:R-:W-:Y:S01]  /*19bb0*/  IMAD.U32 R4, RZ, RZ, UR4 ;  /* 0x00000004ff047e24 */ /* 0x004fe2000f8e00ff */
[----:B------:R-:W-:Y:S01]  /*19bc0*/  MOV R5, UR5 ;  /* 0x0000000500057c02 */ /* 0x000fe20008000f00 */
[----:B---3--:R-:W-:-:S02]  /*19bd0*/  IMAD.U32 R6, RZ, RZ, UR6 ;  /* 0x00000006ff067e24 */ /* 0x008fc4000f8e00ff */
[----:B------:R-:W-:Y:S02]  /*19be0*/  IMAD.U32 R7, RZ, RZ, UR7 ;  /* 0x00000007ff077e24 */ /* 0x000fe4000f8e00ff */
[----:B----4-:R-:W-:Y:S01]  /*19bf0*/  IMAD.U32 R10, RZ, RZ, UR8 ;  /* 0x00000008ff0a7e24 */ /* 0x010fe2000f8e00ff */
[----:B0-----:R-:W-:-:S07]  /*19c00*/  MOV R11, UR9 ;  /* 0x00000009000b7c02 */ /* 0x001fce0008000f00 */
[----:B------:R-:W-:-:S07]  /*19c10*/  LEPC R20, `(.L_x_2890) ;  /* 0x000000001014794e */ /* 0x000fce0000000000 */
[----:B-1----:R-:W-:Y:S05]  /*19c20*/  CALL.ABS.NOINC R2 ;  /* 0x0000000002007343 */ /* 0x002fea0003c00000 */
.L_x_2890:
[----:B------:R-:W1:Y:S01]  /*19c30*/  LDCU.64 UR4, c[0x0][0x758] ;  /* 0x0000eb00ff0477ac */ /* 0x000e620008000a00 */
[----:B------:R-:W-:-:S04]  /*19c40*/  LOP3.LUT P0, RZ, R27, 0xff, RZ, 0xc0, !PT ;  /* 0x000000ff1bff7812 */ /* 0x000fc8000780c0ff */
[----:B0-----:R-:W-:Y:S02]  /*19c50*/  SEL R5, RZ, 0x1, !P0 ;  /* 0x00000001ff057807 */ /* 0x001fe40004000000 */
[----:B-1----:R-:W-:Y:S01]  /*19c60*/  IADD3 R2, P1, PT, R22, UR4, RZ ;  /* 0x0000000416027c10 */ /* 0x002fe2000ff3e0ff */
        /* <DEDUP_REMOVED lines=21> */
.L_x_2891:
        /* <DEDUP_REMOVED lines=25> */
.L_x_2892:
        /* <DEDUP_REMOVED lines=25> */
.L_x_2893:
[----:B------:R-:W0:Y:S01]  /*1a0e0*/  LDCU.64 UR4, c[0x0][0x758] ;  /* 0x0000eb00ff0477ac */ /* 0x000e220008000a00 */
[----:B------:R-:W-:-:S04]  /*1a0f0*/  LOP3.LUT P0, RZ, R17, 0xff, RZ, 0xc0, !PT ;  /* 0x000000ff11ff7812 */ /* 0x000fc8000780c0ff */
[----:B------:R-:W-:Y:S02]  /*1a100*/  SEL R3, RZ, 0x1, !P0 ;  /* 0x00000001ff037807 */ /* 0x000fe40004000000 */
[----:B0-----:R-:W-:-:S05]  /*1a110*/  IADD3 R16, P1, PT, R16, UR4, RZ ;  /* 0x0000000410107c10 */ /* 0x001fca000ff3e0ff */
[----:B------:R-:W-:-:S05]  /*1a120*/  IMAD.X R17, RZ, RZ, UR5, P1 ;  /* 0x00000005ff117e24 */ /* 0x000fca00088e06ff */
[----:B------:R-:W-:Y:S01]  /*1a130*/  STG.E.U8 desc[UR36][R16.64], R3 ;  /* 0x0000000310007986 */ /* 0x000fe2000c101124 */
[----:B------:R-:W-:Y:S05]  /*1a140*/  EXIT ;  /* 0x000000000000794d */ /* 0x000fea0003800000 */
.L_x_2889:
[----:B------:R-:W-:Y:S04]  /*1a150*/  STG.E.U8 desc[UR36][R6.64], R27 ;  /* 0x0000001b06007986 */ /* 0x000fe8000c101124 */
[----:B------:R-:W-:Y:S04]  /*1a160*/  STG.E.U8 desc[UR36][R6.64+0x1], R25 ;  /* 0x0000011906007986 */ /* 0x000fe8000c101124 */
[----:B------:R-:W-:Y:S04]  /*1a170*/  STG.E.U8 desc[UR36][R6.64+0x2], R23 ;  /* 0x0000021706007986 */ /* 0x000fe8000c101124 */
[----:B------:R-:W-:Y:S01]  /*1a180*/  STG.E.U8 desc[UR36][R6.64+0x3], R17 ;  /* 0x0000031106007986 */ /* 0x000fe2000c101124 */
[----:B------:R-:W-:Y:S05]  /*1a190*/  EXIT ;  /* 0x000000000000794d */ /* 0x000fea0003800000 */
.L_x_2856:
        /* <DEDUP_REMOVED lines=57> */
.L_x_2895:
        /* <DEDUP_REMOVED lines=19> */
.L_x_2896:
        /* <DEDUP_REMOVED lines=25> */
.L_x_2897:
        /* <DEDUP_REMOVED lines=25> */
.L_x_2898:
        /* <DEDUP_REMOVED lines=25> */
.L_x_2899:
[----:B------:R-:W0:Y:S01]  /*1ab10*/  LDCU.64 UR4, c[0x0][0x758] ;  /* 0x0000eb00ff0477ac */ /* 0x000e220008000a00 */
[----:B------:R-:W-:-:S04]  /*1ab20*/  LOP3.LUT P1, RZ, R17, 0xff, RZ, 0xc0, !PT ;  /* 0x000000ff11ff7812 */ /* 0x000fc8000782c0ff */
[----:B------:R-:W-:Y:S02]  /*1ab30*/  SEL R3, RZ, 0x1, !P1 ;  /* 0x00000001ff037807 */ /* 0x000fe40004800000 */
[----:B0-----:R-:W-:-:S05]  /*1ab40*/  IADD3 R16, P0, PT, R16, UR4, RZ ;  /* 0x0000000410107c10 */ /* 0x001fca000ff1e0ff */
[----:B------:R-:W-:-:S05]  /*1ab50*/  IMAD.X R17, RZ, RZ, UR5, P0 ;  /* 0x00000005ff117e24 */ /* 0x000fca00080e06ff */
[----:B------:R-:W-:Y:S01]  /*1ab60*/  STG.E.U8 desc[UR36][R16.64], R3 ;  /* 0x0000000310007986 */ /* 0x000fe2000c101124 */
[----:B------:R-:W-:Y:S05]  /*1ab70*/  EXIT ;  /* 0x000000000000794d */ /* 0x000fea0003800000 */
.L_x_2894:
        /* <DEDUP_REMOVED lines=17> */
.L_x_2900:
        /* <DEDUP_REMOVED lines=20> */
.L_x_2902:
        /* <DEDUP_REMOVED lines=25> */
.L_x_2903:
        /* <DEDUP_REMOVED lines=25> */
.L_x_2904:
        /* <DEDUP_REMOVED lines=25> */
.L_x_2905:
[----:B------:R-:W0:Y:S01]  /*1b280*/  LDCU.64 UR4, c[0x0][0x758] ;  /* 0x0000eb00ff0477ac */ /* 0x000e220008000a00 */
[----:B------:R-:W-:-:S04]  /*1b290*/  LOP3.LUT P0, RZ, R17, 0xff, RZ, 0xc0, !PT ;  /* 0x000000ff11ff7812 */ /* 0x000fc8000780c0ff */
[----:B------:R-:W-:Y:S02]  /*1b2a0*/  SEL R3, RZ, 0x1, !P0 ;  /* 0x00000001ff037807 */ /* 0x000fe40004000000 */
[----:B0-----:R-:W-:-:S05]  /*1b2b0*/  IADD3 R16, P1, PT, R16, UR4, RZ ;  /* 0x0000000410107c10 */ /* 0x001fca000ff3e0ff */
[----:B------:R-:W-:-:S05]  /*1b2c0*/  IMAD.X R17, RZ, RZ, UR5, P1 ;  /* 0x00000005ff117e24 */ /* 0x000fca00088e06ff */
[----:B------:R-:W-:Y:S01]  /*1b2d0*/  STG.E.U8 desc[UR36][R16.64], R3 ;  /* 0x0000000310007986 */ /* 0x000fe2000c101124 */
[----:B------:R-:W-:Y:S05]  /*1b2e0*/  EXIT ;  /* 0x000000000000794d */ /* 0x000fea0003800000 */
.L_x_2901:
[----:B------:R-:W-:Y:S04]  /*1b2f0*/  STG.E.U8 desc[UR36][R6.64], R25 ;  /* 0x0000001906007986 */ /* 0x000fe8000c101124 */
[----:B------:R-:W-:Y:S04]  /*1b300*/  STG.E.U8 desc[UR36][R6.64+0x1], R24 ;  /* 0x0000011806007986 */ /* 0x000fe8000c101124 */
[----:B------:R-:W-:Y:S04]  /*1b310*/  STG.E.U8 desc[UR36][R6.64+0x2], R23 ;  /* 0x0000021706007986 */ /* 0x000fe8000c101124 */
[----:B------:R-:W-:Y:S01]  /*1b320*/  STG.E.U8 desc[UR36][R6.64+0x3], R17 ;  /* 0x0000031106007986 */ /* 0x000fe2000c101124 */
[----:B------:R-:W-:Y:S05]  /*1b330*/  EXIT ;  /* 0x000000000000794d */ /* 0x000fea0003800000 */
.L_x_2906:
        /* <DEDUP_REMOVED lines=12> */
.L_x_7772:


//--------------------- .text._ZN2at6native13reduce_kernelILi512ELi1ENS0_8ReduceOpIiNS0_14func_wrapper_tIbZZZNS0_14or_kernel_cudaERNS_14TensorIteratorEENKUlvE_clEvENKUlvE1_clEvEUlbiE_EEjbLi4ELi4EEEEEvT1_ --------------------------
	.section	.text._ZN2at6native13reduce_kernelILi512ELi1ENS0_8ReduceOpIiNS0_14func_wrapper_tIbZZZNS0_14or_kernel_cudaERNS_14TensorIteratorEENKUlvE_clEvENKUlvE1_clEvEUlbiE_EEjbLi4ELi4EEEEEvT1_,"ax",@progbits
	.align	128
        .global         _ZN2at6native13reduce_kernelILi512ELi1ENS0_8ReduceOpIiNS0_14func_wrapper_tIbZZZNS0_14or_kernel_cudaERNS_14TensorIteratorEENKUlvE_clEvENKUlvE1_clEvEUlbiE_EEjbLi4ELi4EEEEEvT1_
        .type           _ZN2at6native13reduce_kernelILi512ELi1ENS0_8ReduceOpIiNS0_14func_wrapper_tIbZZZNS0_14or_kernel_cudaERNS_14TensorIteratorEENKUlvE_clEvENKUlvE1_clEvEUlbiE_EEjbLi4ELi4EEEEEvT1_,@function
        .size           _ZN2at6native13reduce_kernelILi512ELi1ENS0_8ReduceOpIiNS0_14func_wrapper_tIbZZZNS0_14or_kernel_cudaERNS_14TensorIteratorEENKUlvE_clEvENKUlvE1_clEvEUlbiE_EEjbLi4ELi4EEEEEvT1_,(.L_x_7773 - _ZN2at6native13reduce_kernelILi512ELi1ENS0_8ReduceOpIiNS0_14func_wrapper_tIbZZZNS0_14or_kernel_cudaERNS_14TensorIteratorEENKUlvE_clEvENKUlvE1_clEvEUlbiE_EEjbLi4ELi4EEEEEvT1_)
        .other          _ZN2at6native13reduce_kernelILi512ELi1ENS0_8ReduceOpIiNS0_14func_wrapper_tIbZZZNS0_14or_kernel_cudaERNS_14TensorIteratorEENKUlvE_clEvENKUlvE1_clEvEUlbiE_EEjbLi4ELi4EEEEEvT1_,@"STO_CUDA_ENTRY STV_DEFAULT"
_ZN2at6native13reduce_kernelILi512ELi1ENS0_8ReduceOpIiNS0_14func_wrapper_tIbZZZNS0_14or_kernel_cudaERNS_14TensorIteratorEENKUlvE_clEvENKUlvE1_clEvEUlbiE_EEjbLi4ELi4EEEEEvT1_:
.text._ZN2at6native13reduce_kernelILi512ELi1ENS0_8ReduceOpIiNS0_14func_wrapper_tIbZZZNS0_14or_kernel_cudaERNS_14TensorIteratorEENKUlvE_clEvENKUlvE1_clEvEUlbiE_EEjbLi4ELi4EEEEEvT1_:
        /* <DEDUP_REMOVED lines=295> */
.L_x_2907:
        /* <DEDUP_REMOVED lines=42> */
[----:B--2---:R-:W-:-:S04]  /*1510*/  ISETP.NE.AND P0, PT, R10, RZ, PT ;  /* 0x000000ff0a00720c */ /* 0x004fc80003f05270 */
[----:B------:R-:W-:-:S04]  /*1520*/  ISETP.NE.OR P0, PT, R5, RZ, P0 ;  /* 0x000000ff0500720c */ /* 0x000fc80000705670 */
[----:B------:R-:W-:-:S09]  /*1530*/  SEL R5, RZ, 0x1, !P0 ;  /* 0x00000001ff057807 */ /* 0x000fd20004000000 */
.L_x_2914:
[----:B------:R-:W-:Y:S05]  /*1540*/  BSYNC.RECONVERGENT B2 ;  /* 0x0000000000027941 */ /* 0x000fea0003800200 */
.L_x_2913:
[----:B------:R-:W-:Y:S02]  /*1550*/  IADD3 R2, P0, PT, R2, 0x10, RZ ;  /* 0x0000001002027810 */ /* 0x000fe40007f1e0ff */
[----:B------:R-:W-:-:S03]  /*1560*/  IADD3 R10, PT, PT, R13, -0x4, R8 ;  /* 0xfffffffc0d0a7810 */ /* 0x000fc60007ffe008 */
[----:B------:R-:W-:-:S08]  /*1570*/  IMAD.X R3, RZ, RZ, R3, P0 ;  /* 0x000000ffff037224 */ /* 0x000fd000000e0603 */
.L_x_2912:
[----:B------:R-:W-:Y:S05]  /*1580*/  BSYNC.RECONVERGENT B1 ;  /* 0x0000000000017941 */ /* 0x000fea0003800200 */
.L_x_2911:
        /* <DEDUP_REMOVED lines=13> */
.L_x_2918:
[C---:B------:R-:W-:Y:S01]  /*1660*/  IMAD.WIDE.U32 R4, R11.reuse, 0x10, R2 ;  /* 0x000000100b047825 */ /* 0x040fe200078e0002 */
[----:B------:R-:W0:Y:S05]  /*1670*/  LDCU UR4, c[0x0][0x390] ;  /* 0x00007200ff0477ac */ /* 0x000e2a0008000800 */
[----:B------:R-:W2:Y:S01]  /*1680*/  LDG.E.128 R4, desc[UR36][R4.64] ;  /* 0x0000002404047981 */ /* 0x000ea2000c1e1d00 */
[----:B0-----:R-:W-:-:S05]  /*1690*/  VIADD R11, R11, UR4 ;  /* 0x000000040b0b7c36 */ /* 0x001fca0008000000 */
[----:B------:R-:W-:-:S04]  /*16a0*/  LEA R13, R11, 0x3, 0x2 ;  /* 0x000000030b0d7811 */ /* 0x000fc800078e10ff */
[----:B------:R-:W-:Y:S02]  /*16b0*/  ISETP.GE.U32.AND P4, PT, R13, R10, PT ;  /* 0x0000000a0d00720c */ /* 0x000fe40003f86070 */
[----:B--2---:R-:W-:Y:S02]  /*16c0*/  ISETP.NE.OR P3, PT, R4, RZ, P3 ;  /* 0x000000ff0400720c */ /* 0x004fe40001f65670 */
[----:B------:R-:W-:Y:S02]  /*16d0*/  ISETP.NE.OR P2, PT, R5, RZ, P2 ;  /* 0x000000ff0500720c */ /* 0x000fe40001745670 */
[----:B------:R-:W-:Y:S02]  /*16e0*/  ISETP.NE.OR P1, PT, R6, RZ, P1 ;  /* 0x000000ff0600720c */ /* 0x000fe40000f25670 */
[----:B------:R-:W-:-:S05]  /*16f0*/  ISETP.NE.OR P0, PT, R7, RZ, P0 ;  /* 0x000000ff0700720c */ /* 0x000fca0000705670 */
[----:B------:R-:W-:Y:S08]  /*1700*/  @!P4 BRA `(.L_x_2918) ;  /* 0xfffffffc00d4c947 */ /* 0x000ff0000383ffff */
[----:B------:R-:W-:Y:S05]  /*1710*/  BSYNC.RECONVERGENT B2 ;  /* 0x0000000000027941 */ /* 0x000fea0003800200 */
.L_x_2917:
[----:B------:R-:W-:Y:S02]  /*1720*/  SEL R5, RZ, 0x1, !P3 ;  /* 0x00000001ff057807 */ /* 0x000fe40005800000 */
[----:B------:R-:W-:Y:S02]  /*1730*/  SEL R8, RZ, 0x1, !P2 ;  /* 0x00000001ff087807 */ /* 0x000fe40005000000 */
[----:B------:R-:W-:Y:S02]  /*1740*/  SEL R6, RZ, 0x1, !P1 ;  /* 0x00000001ff067807 */ /* 0x000fe40004800000 */
[----:B------:R-:W-:-:S07]  /*1750*/  SEL R4, RZ, 0x1, !P0 ;  /* 0x00000001ff047807 */ /* 0x000fce0004000000 */
.L_x_2916:
[----:B------:R-:W-:Y:S05]  /*1760*/  BSYNC.RECONVERGENT B1 ;  /* 0x0000000000017941 */ /* 0x000fea0003800200 */
.L_x_2915:
        /* <DEDUP_REMOVED lines=13> */
[----:B------:R-:W-:-:S04]  /*1840*/  LOP3.LUT P0, RZ, R5, 0xff, RZ, 0xc0, !PT ;  /* 0x000000ff05ff7812 */ /* 0x000fc8000780c0ff */
[----:B--2---:R-:W-:-:S04]  /*1850*/  ISETP.NE.OR P0, PT, R2, RZ, P0 ;  /* 0x000000ff0200720c */ /* 0x004fc80000705670 */
[----:B------:R-:W-:-:S09]  /*1860*/  SEL R5, RZ, 0x1, !P0 ;  /* 0x00000001ff057807 */ /* 0x000fd20004000000 */
.L_x_2920:
[----:B------:R-:W-:Y:S05]  /*1870*/  BSYNC.RECONVERGENT B1 ;  /* 0x0000000000017941 */ /* 0x000fea0003800200 */
.L_x_2919:
[----:B------:R-:W-:-:S04]  /*1880*/  LOP3.LUT R5, R6, R5, R8, 0xfe, !PT ;  /* 0x0000000506057212 */ /* 0x000fc800078efe08 */
[----:B------:R-:W-:-:S04]  /*1890*/  LOP3.LUT P0, RZ, R5, 0xff, R4, 0xc8, !PT ;  /* 0x000000ff05ff7812 */ /* 0x000fc8000780c804 */
[----:B------:R-:W-:Y:S01]  /*18a0*/  SEL R17, RZ, 0x1, !P0 ;  /* 0x00000001ff117807 */ /* 0x000fe20004000000 */
[----:B------:R-:W-:Y:S08]  /*18b0*/  BRA `(.L_x_2909) ;  /* 0x0000009400987947 */ /* 0x000ff00003800000 */
.L_x_2910:
        /* <DEDUP_REMOVED lines=22> */
.L_x_2925:
[----:B------:R-:W-:-:S04]  /*1a20*/  IMAD.WIDE.U32 R4, R7, 0x4, R2 ;  /* 0x0000000407047825 */ /* 0x000fc800078e0002 */
[----:B------:R-:W-:Y:S02]  /*1a30*/  IMAD.IADD R11, R7, 0x1, R0 ;  /* 0x00000001070b7824 */ /* 0x000fe400078e0200 */
[----:B------:R-:W2:Y:S03]  /*1a40*/  LDG.E R4, desc[UR36][R4.64] ;  /* 0x0000002404047981 */ /* 0x000ea6000c1e1900 */
[C---:B------:R-:W-:Y:S01]  /*1a50*/  IADD3 R13, PT, PT, R11.reuse, R0, RZ ;  /* 0x000000000b0d7210 */ /* 0x040fe20007ffe0ff */
[----:B------:R-:W-:-:S04]  /*1a60*/  IMAD.WIDE.U32 R10, R11, 0x4, R2 ;  /* 0x000000040b0a7825 */ /* 0x000fc800078e0002 */
        /* <DEDUP_REMOVED lines=8> */
[----:B------:R-:W-:-:S04]  /*1af0*/  LOP3.LUT R16, R16, 0xfffffffd, RZ, 0xc0, !PT ;  /* 0xfffffffd10107812 */ /* 0x000fc800078ec0ff */
[----:B------:R-:W-:Y:S02]  /*1b00*/  ISETP.GE.U32.AND P6, PT, R17, R8, PT ;  /* 0x000000081100720c */ /* 0x000fe40003fc6070 */
[----:B--2---:R-:W-:Y:S02]  /*1b10*/  ISETP.NE.AND P5, PT, R4, RZ, PT ;  /* 0x000000ff0400720c */ /* 0x004fe40003fa5270 */
[----:B---3--:R-:W-:-:S11]  /*1b20*/  ISETP.NE.AND P4, PT, R10, RZ, PT ;  /* 0x000000ff0a00720c */ /* 0x008fd60003f85270 */
[----:B------:R-:W-:-:S04]  /*1b30*/  @P5 LOP3.LUT R16, R16, 0x2, RZ, 0xfc, !PT ;  /* 0x0000000210105812 */ /* 0x000fc800078efcff */
[----:B------:R-:W-:Y:S02]  /*1b40*/  LOP3.LUT R16, R16, 0xfffffffe, RZ, 0xc0, !PT ;  /* 0xfffffffe10107812 */ /* 0x000fe400078ec0ff */
[----:B------:R-:W-:Y:S02]  /*1b50*/  ISETP.NE.OR P3, PT, R4, RZ, P3 ;  /* 0x000000ff0400720c */ /* 0x000fe40001f65670 */
[----:B------:R-:W-:Y:S02]  /*1b60*/  ISETP.NE.OR P2, PT, R10, RZ, P2 ;  /* 0x000000ff0a00720c */ /* 0x000fe40001745670 */
[----:B------:R-:W-:Y:S02]  /*1b70*/  @P4 LOP3.LUT R16, R16, 0x1, RZ, 0xfc, !PT ;  /* 0x0000000110104812 */ /* 0x000fe400078efcff */
[----:B----4-:R-:W-:Y:S02]  /*1b80*/  ISETP.NE.OR P1, PT, R12, RZ, P1 ;  /* 0x000000ff0c00720c */ /* 0x010fe40000f25670 */
[----:B-----5:R-:W-:-:S02]  /*1b90*/  ISETP.NE.OR P0, PT, R14, RZ, P0 ;  /* 0x000000ff0e00720c */ /* 0x020fc40000705670 */
[----:B------:R-:W-:Y:S02]  /*1ba0*/  ISETP.NE.AND P4, PT, R12, RZ, PT ;  /* 0x000000ff0c00720c */ /* 0x000fe40003f85270 */
[----:B------:R-:W-:Y:S01]  /*1bb0*/  ISETP.NE.AND P5, PT, R14, RZ, PT ;  /* 0x000000ff0e00720c */ /* 0x000fe20003fa5270 */
[----:B------:R-:W-:-:S12]  /*1bc0*/  @!P6 BRA `(.L_x_2925) ;  /* 0xfffffffc0094e947 */ /* 0x000fd8000383ffff */
[----:B------:R-:W-:Y:S05]  /*1bd0*/  BSYNC.RECONVERGENT B2 ;  /* 0x0000000000027941 */ /* 0x000fea0003800200 */
.L_x_2924:
[----:B------:R-:W-:Y:S02]  /*1be0*/  SEL R4, RZ, 0x1, !P3 ;  /* 0x00000001ff047807 */ /* 0x000fe40005800000 */
[C---:B------:R-:W-:Y:S02]  /*1bf0*/  LOP3.LUT P3, RZ, R16.reuse, 0x2, RZ, 0xc0, !PT ;  /* 0x0000000210ff7812 */ /* 0x040fe4000786c0ff */
[----:B------:R-:W-:Y:S02]  /*1c00*/  LOP3.LUT P6, RZ, R16, 0x1, RZ, 0xc0, !PT ;  /* 0x0000000110ff7812 */ /* 0x000fe400078cc0ff */
[----:B------:R-:W-:Y:S02]  /*1c10*/  SEL R5, RZ, 0x1, !P2 ;  /* 0x00000001ff057807 */ /* 0x000fe40005000000 */
[----:B------:R-:W-:Y:S02]  /*1c20*/  SEL R10, RZ, 0x1, !P1 ;  /* 0x00000001ff0a7807 */ /* 0x000fe40004800000 */
[----:B------:R-:W-:-:S07]  /*1c30*/  SEL R6, RZ, 0x1, !P0 ;  /* 0x00000001ff067807 */ /* 0x000fce0004000000 */
.L_x_2923:
[----:B------:R-:W-:Y:S05]  /*1c40*/  BSYNC.RECONVERGENT B1 ;  /* 0x0000000000017941 */ /* 0x000fea0003800200 */
.L_x_2922:
[----:B------:R-:W-:Y:S01]  /*1c50*/  ISETP.GE.U32.AND P0, PT, R7, R8, PT ;  /* 0x000000080700720c */ /* 0x000fe20003f06070 */
[----:B------:R-:W-:-:S12]  /*1c60*/  BSSY.RECONVERGENT B1, `(.L_x_2926) ;  /* 0x0000016000017945 */ /* 0x000fd80003800200 */
[----:B------:R-:W-:Y:S05]  /*1c70*/  @P0 BRA `(.L_x_2927) ;  /* 0x0000000000500947 */ /* 0x000fea0003800000 */
[----:B------:R-:W-:-:S06]  /*1c80*/  IMAD.WIDE.U32 R12, R7, 0x4, R2 ;  /* 0x00000004070c7825 */ /* 0x000fcc00078e0002 */
[----:B------:R-:W2:Y:S01]  /*1c90*/  LDG.E R12, desc[UR36][R12.64] ;  /* 0x000000240c0c7981 */ /* 0x000ea2000c1e1900 */
[----:B------:R-:W-:-:S05]  /*1ca0*/  IMAD.IADD R11, R7, 0x1, R0 ;  /* 0x00000001070b7824 */ /* 0x000fca00078e0200 */
[----:B------:R-:W-:Y:S02]  /*1cb0*/  ISETP.GE.U32.AND P1, PT, R11, R8, PT ;  /* 0x000000080b00720c */ /* 0x000fe40003f26070 */
[----:B--2---:R-:W-:-:S11]  /*1cc0*/  ISETP.NE.AND P3, PT, R12, RZ, PT ;  /* 0x000000ff0c00720c */ /* 0x004fd60003f65270 */
[----:B------:R-:W-:Y:S05]  /*1cd0*/  @P1 BRA `(.L_x_2927) ;  /* 0x0000000000381947 */ /* 0x000fea0003800000 */
[----:B------:R-:W-:-:S06]  /*1ce0*/  IMAD.WIDE.U32 R12, R11, 0x4, R2 ;  /* 0x000000040b0c7825 */ /* 0x000fcc00078e0002 */
[----:B------:R-:W2:Y:S01]  /*1cf0*/  LDG.E R12, desc[UR36][R12.64] ;  /* 0x000000240c0c7981 */ /* 0x000ea2000c1e1900 */
[----:B------:R-:W-:-:S04]  /*1d00*/  IADD3 R11, PT, PT, R11, R0, RZ ;  /* 0x000000000b0b7210 */ /* 0x000fc80007ffe0ff */
[----:B------:R-:W-:Y:S02]  /*1d10*/  ISETP.GE.U32.AND P1, PT, R11, R8, PT ;  /* 0x000000080b00720c */ /* 0x000fe40003f26070 */
[----:B--2---:R-:W-:-:S11]  /*1d20*/  ISETP.NE.AND P6, PT, R12, RZ, PT ;  /* 0x000000ff0c00720c */ /* 0x004fd60003fc5270 */
[----:B------:R-:W-:Y:S05]  /*1d30*/  @P1 BRA `(.L_x_2927) ;  /* 0x0000000000201947 */ /* 0x000fea0003800000 */
[C---:B------:R-:W-:Y:S02]  /*1d40*/  IMAD.IADD R15, R11.reuse, 0x1, R0 ;  /* 0x000000010b0f7824 */ /* 0x040fe400078e0200 */
[----:B------:R-:W-:-:S03]  /*1d50*/  IMAD.WIDE.U32 R12, R11, 0x4, R2 ;  /* 0x000000040b0c7825 */ /* 0x000fc600078e0002 */
[----:B------:R-:W-:-:S03]  /*1d60*/  ISETP.GE.U32.AND P1, PT, R15, R8, PT ;  /* 0x000000080f00720c */ /* 0x000fc60003f26070 */
[----:B------:R-:W2:Y:S10]  /*1d70*/  LDG.E R12, desc[UR36][R12.64] ;  /* 0x000000240c0c7981 */ /* 0x000eb4000c1e1900 */
[----:B------:R-:W-:-:S06]  /*1d80*/  @!P1 IMAD.WIDE.U32 R2, R15, 0x4, R2 ;  /* 0x000000040f029825 */ /* 0x000fcc00078e0002 */
[----:B------:R-:W3:Y:S01]  /*1d90*/  @!P1 LDG.E R2, desc[UR36][R2.64] ;  /* 0x0000002402029981 */ /* 0x000ee2000c1e1900 */
[----:B--2---:R-:W-:Y:S02]  /*1da0*/  ISETP.NE.AND P4, PT, R12, RZ, PT ;  /* 0x000000ff0c00720c */ /* 0x004fe40003f85270 */
[----:B---3--:R-:W-:-:S13]  /*1db0*/  @!P1 ISETP.NE.AND P5, PT, R2, RZ, PT ;  /* 0x000000ff0200920c */ /* 0x008fda0003fa5270 */
.L_x_2927:
[----:B------:R-:W-:Y:S05]  /*1dc0*/  BSYNC.RECONVERGENT B1 ;  /* 0x0000000000017941 */ /* 0x000fea0003800200 */
.L_x_2926:
[----:B------:R-:W-:Y:S04]  /*1dd0*/  BSSY.RECONVERGENT B1, `(.L_x_2928) ;  /* 0x0000017000017945 */ /* 0x000fe80003800200 */
        /* <DEDUP_REMOVED lines=18> */
[----:B------:R-:W-:-:S04]  /*1f00*/  @!P2 LOP3.LUT P1, RZ, R6, 0xff, RZ, 0xc0, !PT ;  /* 0x000000ff06ffa812 */ /* 0x000fc8000782c0ff */
[----:B------:R-:W-:-:S04]  /*1f10*/  @!P2 PLOP3.LUT P1, PT, P1, P5, PT, 0xf8, 0x8f ;  /* 0x00000000008fa81c */ /* 0x000fc80000f2bf70 */
[----:B------:R-:W-:-:S04]  /*1f20*/  @!P2 SEL R0, RZ, 0x1, !P1 ;  /* 0x00000001ff00a807 */ /* 0x000fc80004800000 */
[----:B------:R-:W-:-:S07]  /*1f30*/  @!P2 PRMT R6, R0, 0x7610, R6 ;  /* 0x000076100006a816 */ /* 0x000fce0000000006 */
.L_x_2929:
[----:B------:R-:W-:Y:S05]  /*1f40*/  BSYNC.RECONVERGENT B1 ;  /* 0x0000000000017941 */ /* 0x000fea0003800200 */
.L_x_2928:
[----:B------:R-:W-:-:S04]  /*1f50*/  LOP3.LUT R5, R10, R4, R5, 0xfe, !PT ;  /* 0x000000040a057212 */ /* 0x000fc800078efe05 */
[----:B------:R-:W-:-:S04]  /*1f60*/  LOP3.LUT P0, RZ, R5, 0xff, R6, 0xc8, !PT ;  /* 0x000000ff05ff7812 */ /* 0x000fc8000780c806 */
[----:B------:R-:W-:Y:S01]  /*1f70*/  SEL R17, RZ, 0x1, !P0 ;  /* 0x00000001ff117807 */ /* 0x000fe20004000000 */
[----:B------:R-:W-:Y:S08]  /*1f80*/  BRA `(.L_x_2909) ;  /* 0x0000008c00e47947 */ /* 0x000ff00003800000 */
.L_x_2921:
[----:B------:R-:W-:-:S13]  /*1f90*/  ISETP.NE.AND P0, PT, R13, 0x1, PT ;  /* 0x000000010d00780c */ /* 0x000fda0003f05270 */
[----:B------:R-:W-:Y:S05]  /*1fa0*/  @P0 BRA `(.L_x_2930) ;  /* 0x0000000400bc0947 */ /* 0x000fea0003800000 */
[----:B------:R-:W0:Y:S01]  /*1fb0*/  LDC R4, c[0x0][0x390] ;  /* 0x0000e400ff047b82 */ /* 0x000e220000000800 */
[----:B------:R-:W1:Y:S01]  /*1fc0*/  LDCU.U8 UR4, c[0x0][0x381] ;  /* 0x00007020ff0477ac */ /* 0x000e620008000000 */
[----:B------:R-:W-:Y:S01]  /*1fd0*/  BSSY.RECONVERGENT B1, `(.L_x_2931) ;  /* 0x0000034000017945 */ /* 0x000fe20003800200 */
[----:B-1----:R-:W-:Y:S01]  /*1fe0*/  IMAD.U32 R6, RZ, RZ, UR4 ;  /* 0x00000004ff067e24 */ /* 0x002fe2000f8e00ff */
[----:B------:R-:W-:Y:S01]  /*1ff0*/  MOV R11, UR4 ;  /* 0x00000004000b7c02 */ /* 0x000fe20008000f00 */
        /* <DEDUP_REMOVED lines=11> */
.L_x_2934:
[----:B------:R-:W-:Y:S02]  /*20b0*/  IMAD R11, R0, R7, RZ ;  /* 0x00000007000b7224 */ /* 0x000fe400078e02ff */
[----:B------:R-:W-:Y:S02]  /*20c0*/  IMAD.IADD R5, R7, 0x1, R4 ;  /* 0x0000000107057824 */ /* 0x000fe400078e0204 */
[----:B------:R-:W-:-:S03]  /*20d0*/  IMAD.WIDE.U32 R10, R11, 0x4, R2 ;  /* 0x000000040b0a7825 */ /* 0x000fc600078e0002 */
[----:B------:R-:W-:Y:S01]  /*20e0*/  IADD3 R13, PT, PT, R5, R4, RZ ;  /* 0x00000004050d7210 */ /* 0x000fe20007ffe0ff */
[----:B------:R-:W-:Y:S02]  /*20f0*/  IMAD R7, R0, R5, RZ ;  /* 0x0000000500077224 */ /* 0x000fe400078e02ff */
[----:B------:R-:W2:Y:S02]  /*2100*/  LDG.E R10, desc[UR36][R10.64] ;  /* 0x000000240a0a7981 */ /* 0x000ea4000c1e1900 */
[----:B------:R-:W-:-:S04]  /*2110*/  IMAD.WIDE.U32 R6, R7, 0x4, R2 ;  /* 0x0000000407067825 */ /* 0x000fc800078e0002 */
[----:B------:R-:W-:Y:S02]  /*2120*/  IMAD.IADD R17, R13, 0x1, R4 ;  /* 0x000000010d117824 */ /* 0x000fe400078e0204 */
[----:B------:R0:W3:Y:S01]  /*2130*/  LDG.E R6, desc[UR36][R6.64] ;  /* 0x0000002406067981 */ /* 0x0000e2000c1e1900 */
[C---:B------:R-:W-:Y:S02]  /*2140*/  IMAD R13, R0.reuse, R13, RZ ;  /* 0x0000000d000d7224 */ /* 0x040fe400078e02ff */
[----:B------:R-:W-:Y:S02]  /*2150*/  IMAD R15, R0, R17, RZ ;  /* 0x00000011000f7224 */ /* 0x000fe400078e02ff */
[----:B------:R-:W-:-:S04]  /*2160*/  IMAD.WIDE.U32 R12, R13, 0x4, R2 ;  /* 0x000000040d0c7825 */ /* 0x000fc800078e0002 */
[----:B------:R-:W-:Y:S02]  /*2170*/  IMAD.WIDE.U32 R14, R15, 0x4, R2 ;  /* 0x000000040f0e7825 */ /* 0x000fe400078e0002 */
[----:B------:R-:W4:Y:S04]  /*2180*/  LDG.E R12, desc[UR36][R12.64] ;  /* 0x000000240c0c7981 */ /* 0x000f28000c1e1900 */
[----:B------:R-:W5:Y:S01]  /*2190*/  LDG.E R14, desc[UR36][R14.64] ;  /* 0x000000240e0e7981 */ /* 0x000f62000c1e1900 */
[----:B0-----:R-:W-:-:S05]  /*21a0*/  IADD3 R7, PT, PT, R17, R4, RZ ;  /* 0x0000000411077210 */ /* 0x001fca0007ffe0ff */
        /* <DEDUP_REMOVED lines=8> */
[----:B------:R-:W-:Y:S02]  /*2230*/  @P4 LOP3.LUT R16, R16, 0x1, RZ, 0xfc, !PT ;  /* 0x0000000110104812 */ /* 0x000fe400078efcff */
[----:B------:R-:W-:Y:S02]  /*2240*/  ISETP.NE.OR P2, PT, R6, RZ, P2 ;  /* 0x000000ff0600720c */ /* 0x000fe40001745670 */
[----:B----4-:R-:W-:Y:S02]  /*2250*/  ISETP.NE.OR P1, PT, R12, RZ, P1 ;  /* 0x000000ff0c00720c */ /* 0x010fe40000f25670 */
[----:B-----5:R-:W-:-:S02]  /*2260*/  ISETP.NE.OR P0, PT, R14, RZ, P0 ;  /* 0x000000ff0e00720c */ /* 0x020fc40000705670 */
[----:B------:R-:W-:Y:S02]  /*2270*/  ISETP.NE.AND P4, PT, R12, RZ, PT ;  /* 0x000000ff0c00720c */ /* 0x000fe40003f85270 */
[----:B------:R-:W-:Y:S01]  /*2280*/  ISETP.NE.AND P5, PT, R14, RZ, PT ;  /* 0x000000ff0e00720c */ /* 0x000fe20003fa5270 */
[----:B------:R-:W-:-:S12]  /*2290*/  @!P6 BRA `(.L_x_2934) ;  /* 0xfffffffc0084e947 */ /* 0x000fd8000383ffff */
[----:B------:R-:W-:Y:S05]  /*22a0*/  BSYNC.RECONVERGENT B2 ;  /* 0x0000000000027941 */ /* 0x000fea0003800200 */
.L_x_2933:
[----:B------:R-:W-:Y:S02]  /*22b0*/  SEL R5, RZ, 0x1, !P3 ;  /* 0x00000001ff057807 */ /* 0x000fe40005800000 */
[C---:B------:R-:W-:Y:S02]  /*22c0*/  LOP3.LUT P3, RZ, R16.reuse, 0x2, RZ, 0xc0, !PT ;  /* 0x0000000210ff7812 */ /* 0x040fe4000786c0ff */
[----:B------:R-:W-:Y:S02]  /*22d0*/  LOP3.LUT P6, RZ, R16, 0x1, RZ, 0xc0, !PT ;  /* 0x0000000110ff7812 */ /* 0x000fe400078cc0ff */
[----:B------:R-:W-:Y:S02]  /*22e0*/  SEL R10, RZ, 0x1, !P2 ;  /* 0x00000001ff0a7807 */ /* 0x000fe40005000000 */
[----:B------:R-:W-:Y:S02]  /*22f0*/  SEL R11, RZ, 0x1, !P1 ;  /* 0x00000001ff0b7807 */ /* 0x000fe40004800000 */
[----:B------:R-:W-:-:S07]  /*2300*/  SEL R6, RZ, 0x1, !P0 ;  /* 0x00000001ff067807 */ /* 0x000fce0004000000 */
.L_x_2932:
[----:B------:R-:W-:Y:S05]  /*2310*/  BSYNC.RECONVERGENT B1 ;  /* 0x0000000000017941 */ /* 0x000fea0003800200 */
.L_x_2931:
[----:B------:R-:W-:Y:S01]  /*2320*/  ISETP.GE.U32.AND P0, PT, R7, R8, PT ;  /* 0x000000080700720c */ /* 0x000fe20003f06070 */
[----:B------:R-:W-:-:S12]  /*2330*/  BSSY.RECONVERGENT B1, `(.L_x_2935) ;  /* 0x000001a000017945 */ /* 0x000fd80003800200 */
[----:B------:R-:W-:Y:S05]  /*2340*/  @P0 BRA `(.L_x_2936) ;  /* 0x0000000000600947 */ /* 0x000fea0003800000 */
[----:B------:R-:W-:-:S04]  /*2350*/  IMAD R13, R0, R7, RZ ;  /* 0x00000007000d7224 */ /* 0x000fc800078e02ff */
[----:B------:R-:W-:-:S06]  /*2360*/  IMAD.WIDE.U32 R12, R13, 0x4, R2 ;  /* 0x000000040d0c7825 */ /* 0x000fcc00078e0002 */
[----:B------:R-:W2:Y:S01]  /*2370*/  LDG.E R12, desc[UR36][R12.64] ;  /* 0x000000240c0c7981 */ /* 0x000ea2000c1e1900 */
[----:B------:R-:W-:-:S05]  /*2380*/  IMAD.IADD R15, R7, 0x1, R4 ;  /* 0x00000001070f7824 */ /* 0x000fca00078e0204 */
[----:B------:R-:W-:Y:S02]  /*2390*/  ISETP.GE.U32.AND P1, PT, R15, R8, PT ;  /* 0x000000080f00720c */ /* 0x000fe40003f26070 */
[----:B--2---:R-:W-:-:S11]  /*23a0*/  ISETP.NE.AND P3, PT, R12, RZ, PT ;  /* 0x000000ff0c00720c */ /* 0x004fd60003f65270 */
[----:B------:R-:W-:Y:S05]  /*23b0*/  @P1 BRA `(.L_x_2936) ;  /* 0x0000000000441947 */ /* 0x000fea0003800000 */
[----:B------:R-:W-:-:S04]  /*23c0*/  IMAD R13, R0, R15, RZ ;  /* 0x0000000f000d7224 */ /* 0x000fc800078e02ff */
[----:B------:R-:W-:-:S06]  /*23d0*/  IMAD.WIDE.U32 R12, R13, 0x4, R2 ;  /* 0x000000040d0c7825 */ /* 0x000fcc00078e0002 */
[----:B------:R-:W2:Y:S01]  /*23e0*/  LDG.E R12, desc[UR36][R12.64] ;  /* 0x000000240c0c7981 */ /* 0x000ea2000c1e1900 */
[----:B------:R-:W-:-:S04]  /*23f0*/  IADD3 R15, PT, PT, R15, R4, RZ ;  /* 0x000000040f0f7210 */ /* 0x000fc80007ffe0ff */
[----:B------:R-:W-:Y:S02]  /*2400*/  ISETP.GE.U32.AND P1, PT, R15, R8, PT ;  /* 0x000000080f00720c */ /* 0x000fe40003f26070 */
[----:B--2---:R-:W-:-:S11]  /*2410*/  ISETP.NE.AND P6, PT, R12, RZ, PT ;  /* 0x000000ff0c00720c */ /* 0x004fd60003fc5270 */
[----:B------:R-:W-:Y:S05]  /*2420*/  @P1 BRA `(.L_x_2936) ;  /* 0x0000000000281947 */ /* 0x000fea0003800000 */
[----:B------:R-:W-:Y:S02]  /*2430*/  IMAD.IADD R17, R15, 0x1, R4 ;  /* 0x000000010f117824 */ /* 0x000fe400078e0204 */
[----:B------:R-:W-:-:S03]  /*2440*/  IMAD R13, R0, R15, RZ ;  /* 0x0000000f000d7224 */ /* 0x000fc600078e02ff */
[----:B------:R-:W-:Y:S01]  /*2450*/  ISETP.GE.U32.AND P1, PT, R17, R8, PT ;  /* 0x000000081100720c */ /* 0x000fe20003f26070 */
[----:B------:R-:W-:-:S06]  /*2460*/  IMAD.WIDE.U32 R12, R13, 0x4, R2 ;  /* 0x000000040d0c7825 */ /* 0x000fcc00078e0002 */
[----:B------:R-:W2:Y:S06]  /*2470*/  LDG.E R12, desc[UR36][R12.64] ;  /* 0x000000240c0c7981 */ /* 0x000eac000c1e1900 */
[----:B------:R-:W-:-:S04]  /*2480*/  @!P1 IMAD R15, R0, R17, RZ ;  /* 0x00000011000f9224 */ /* 0x000fc800078e02ff */
[----:B------:R-:W-:-:S06]  /*2490*/  @!P1 IMAD.WIDE.U32 R2, R15, 0x4, R2 ;  /* 0x000000040f029825 */ /* 0x000fcc00078e0002 */
[----:B------:R-:W3:Y:S01]  /*24a0*/  @!P1 LDG.E R2, desc[UR36][R2.64] ;  /* 0x0000002402029981 */ /* 0x000ee2000c1e1900 */
[----:B--2---:R-:W-:Y:S02]  /*24b0*/  ISETP.NE.AND P4, PT, R12, RZ, PT ;  /* 0x000000ff0c00720c */ /* 0x004fe40003f85270 */
[----:B---3--:R-:W-:-:S13]  /*24c0*/  @!P1 ISETP.NE.AND P5, PT, R2, RZ, PT ;  /* 0x000000ff0200920c */ /* 0x008fda0003fa5270 */
.L_x_2936:
[----:B------:R-:W-:Y:S05]  /*24d0*/  BSYNC.RECONVERGENT B1 ;  /* 0x0000000000017941 */ /* 0x000fea0003800200 */
.L_x_2935:
        /* <DEDUP_REMOVED lines=23> */
.L_x_2938:
[----:B------:R-:W-:Y:S05]  /*2650*/  BSYNC.RECONVERGENT B1 ;  /* 0x0000000000017941 */ /* 0x000fea0003800200 */
.L_x_2937:
[----:B------:R-:W-:-:S04]  /*2660*/  LOP3.LUT R5, R11, R5, R10, 0xfe, !PT ;  /* 0x000000050b057212 */ /* 0x000fc800078efe0a */
[----:B------:R-:W-:-:S04]  /*2670*/  LOP3.LUT P0, RZ, R5, 0xff, R6, 0xc8, !PT ;  /* 0x000000ff05ff7812 */ /* 0x000fc8000780c806 */
[----:B------:R-:W-:Y:S01]  /*2680*/  SEL R17, RZ, 0x1, !P0 ;  /* 0x00000001ff117807 */ /* 0x000fe20004000000 */
[----:B------:R-:W-:Y:S08]  /*2690*/  BRA `(.L_x_2909) ;  /* 0x0000008800207947 */ /* 0x000ff00003800000 */
.L_x_2930:
        /* <DEDUP_REMOVED lines=19> */
.L_x_2948:
[----:B------:R-:W-:Y:S01]  /*27d0*/  ISETP.NE.AND P4, PT, R13, RZ, PT ;  /* 0x000000ff0d00720c */ /* 0x000fe20003f85270 */
[----:B------:R-:W0:-:S12]  /*27e0*/  LDCU UR4, c[0x0][0x390] ;  /* 0x00007200ff0477ac */ /* 0x000e180008000800 */
[----:B------:R-:W-:Y:S05]  /*27f0*/  @P4 BRA `(.L_x_2942) ;  /* 0x0000000000144947 */ /* 0x000fea0003800000 */
[----:B------:R-:W2:Y:S02]  /*2800*/  LDG.E R14, desc[UR36][R10.64] ;  /* 0x000000240a0e7981 */ /* 0x000ea4000c1e1900 */
[-C--:B--2---:R-:W-:Y:S01]  /*2810*/  MOV R18, R14.reuse ;  /* 0x0000000e00127202 */ /* 0x084fe20000000f00 */
[----:B------:R-:W-:Y:S01]  /*2820*/  IMAD.MOV.U32 R26, RZ, RZ, R14 ;  /* 0x000000ffff1a7224 */ /* 0x000fe200078e000e */
[----:B------:R-:W-:Y:S01]  /*2830*/  MOV R27, R14 ;  /* 0x0000000e001b7202 */ /* 0x000fe20000000f00 */
[----:B------:R-:W-:Y:S06]  /*2840*/  BRA `(.L_x_2943) ;  /* 0x0000003c00587947 */ /* 0x000fec0003800000 */
.L_x_2942:
        /* <DEDUP_REMOVED lines=285> */
.L_x_2944:
[----:B------:R-:W-:Y:S01]  /*3a20*/  LOP3.LUT R15, R2, 0xfffffffc, RZ, 0xc0, !PT ;  /* 0xfffffffc020f7812 */ /* 0x000fe200078ec0ff */
[----:B------:R-:W1:Y:S03]  /*3a30*/  LDCU UR52, c[0x0][0x3d0] ;  /* 0x00007a00ff3477ac */ /* 0x000e660008000800 */
[----:B------:R-:W-:-:S05]  /*3a40*/  IADD3 R14, P4, PT, R15, R10, RZ ;  /* 0x0000000a0f0e7210 */ /* 0x000fca0007f9e0ff */
[----:B------:R-:W-:-:S05]  /*3a50*/  IMAD.X R15, RZ, RZ, R11, P4 ;  /* 0x000000ffff0f7224 */ /* 0x000fca00020e060b */
[----:B------:R2:W5:Y:S01]  /*3a60*/  LDG.E R27, desc[UR36][R14.64] ;  /* 0x000000240e1b7981 */ /* 0x000562000c1e1900 */
        /* <DEDUP_REMOVED lines=226> */
.L_x_2945:
[----:B------:R-:W-:Y:S01]  /*4890*/  LOP3.LUT R15, R4, 0xfffffffc, RZ, 0xc0, !PT ;  /* 0xfffffffc040f7812 */ /* 0x000fe200078ec0ff */
[----:B------:R-:W0:Y:S03]  /*48a0*/  LDCU UR52, c[0x0][0x3d0] ;  /* 0x00007a00ff3477ac */ /* 0x000e260008000800 */
[----:B------:R-:W-:-:S05]  /*48b0*/  IADD3 R14, P4, PT, R15, R10, RZ ;  /* 0x0000000a0f0e7210 */ /* 0x000fca0007f9e0ff */
[----:B------:R-:W-:-:S05]  /*48c0*/  IMAD.X R15, RZ, RZ, R11, P4 ;  /* 0x000000ffff0f7224 */ /* 0x000fca00020e060b */
[----:B------:R1:W5:Y:S01]  /*48d0*/  LDG.E R26, desc[UR36][R14.64] ;  /* 0x000000240e1a7981 */ /* 0x000362000c1e1900 */
        /* <DEDUP_REMOVED lines=226> */
.L_x_2946:
        /* <DEDUP_REMOVED lines=231> */
.L_x_2947:
[----:B------:R-:W-:-:S04]  /*6570*/  LOP3.LUT R3, R2, 0xfffffffc, RZ, 0xc0, !PT ;  /* 0xfffffffc02037812 */ /* 0x000fc800078ec0ff */
[----:B------:R-:W-:-:S05]  /*6580*/  IADD3 R2, P4, PT, R3, R10, RZ ;  /* 0x0000000a03027210 */ /* 0x000fca0007f9e0ff */
[----:B------:R-:W-:-:S05]  /*6590*/  IMAD.X R3, RZ, RZ, R11, P4 ;  /* 0x000000ffff037224 */ /* 0x000fca00020e060b */
[----:B------:R1:W5:Y:S03]  /*65a0*/  LDG.E R14, desc[UR36][R2.64] ;  /* 0x00000024020e7981 */ /* 0x000366000c1e1900 */
.L_x_2943:
[----:B------:R-:W2:Y:S01]  /*65b0*/  LDCU UR5, c[0x0][0x388] ;  /* 0x00007100ff0577ac */ /* 0x000ea20008000800 */
[----:B0-----:R-:W-:Y:S02]  /*65c0*/  MOV R6, UR4 ;  /* 0x0000000400067c02 */ /* 0x001fe40008000f00 */
[----:B-----5:R-:W-:Y:S02]  /*65d0*/  ISETP.NE.OR P3, PT, R27, RZ, P3 ;  /* 0x000000ff1b00720c */ /* 0x020fe40001f65670 */
[----:B------:R-:W-:Y:S01]  /*65e0*/  ISETP.NE.OR P2, PT, R26, RZ, P2 ;  /* 0x000000ff1a00720c */ /* 0x000fe20001745670 */
[----:B------:R-:W-:Y:S01]  /*65f0*/  IMAD R7, R6, 0x4, R7 ;  /* 0x0000000406077824 */ /* 0x000fe200078e0207 */
[----:B------:R-:W-:Y:S02]  /*6600*/  ISETP.NE.OR P1, PT, R18, RZ, P1 ;  /* 0x000000ff1200720c */ /* 0x000fe40000f25670 */
[----:B------:R-:W-:Y:S01]  /*6610*/  ISETP.NE.OR P0, PT, R14, RZ, P0 ;  /* 0x000000ff0e00720c */ /* 0x000fe20000705670 */
[----:B-1----:R-:W-:Y:S01]  /*6620*/  IMAD R3, R6, 0x3, R7 ;  /* 0x0000000306037824 */ /* 0x002fe200078e0207 */
[----:B--2---:R-:W-:-:S04]  /*6630*/  MOV R8, UR5 ;  /* 0x0000000500087c02 */ /* 0x004fc80008000f00 */
[----:B------:R-:W-:-:S13]  /*6640*/  ISETP.GE.U32.AND P4, PT, R3, R8, PT ;  /* 0x000000080300720c */ /* 0x000fda0003f86070 */
[----:B------:R-:W-:Y:S05]  /*6650*/  @!P4 BRA `(.L_x_2948) ;  /* 0xffffffc0005cc947 */ /* 0x000fea000383ffff */
[----:B------:R-:W-:Y:S05]  /*6660*/  BSYNC.RECONVERGENT B2 ;  /* 0x0000000000027941 */ /* 0x000fea0003800200 */
.L_x_2941:
[----:B------:R-:W-:Y:S02]  /*6670*/  SEL R2, RZ, 0x1, !P3 ;  /* 0x00000001ff027807 */ /* 0x000fe40005800000 */
[----:B------:R-:W-:Y:S02]  /*6680*/  SEL R3, RZ, 0x1, !P2 ;  /* 0x00000001ff037807 */ /* 0x000fe40005000000 */
[----:B------:R-:W-:Y:S02]  /*6690*/  SEL R4, RZ, 0x1, !P1 ;  /* 0x00000001ff047807 */ /* 0x000fe40004800000 */
[----:B------:R-:W-:-:S07]  /*66a0*/  SEL R5, RZ, 0x1, !P0 ;  /* 0x00000001ff057807 */ /* 0x000fce0004000000 */
.L_x_2940:
[----:B------:R-:W-:Y:S05]  /*66b0*/  BSYNC.RECONVERGENT B1 ;  /* 0x0000000000017941 */ /* 0x000fea0003800200 */
.L_x_2939:
[----:B------:R-:W-:Y:S01]  /*66c0*/  ISETP.GE.U32.AND P0, PT, R7, R8, PT ;  /* 0x000000080700720c */ /* 0x000fe20003f06070 */
[----:B------:R-:W-:Y:S01]  /*66d0*/  BSSY.RECONVERGENT B1, `(.L_x_2949) ;  /* 0x0000468000017945 */ /* 0x000fe20003800200 */
[----:B------:R-:W-:-:S11]  /*66e0*/  IMAD.MOV.U32 R0, RZ, RZ, R14 ;  /* 0x000000ffff007224 */ /* 0x000fd600078e000e */
[----:B------:R-:W-:Y:S05]  /*66f0*/  @P0 BRA `(.L_x_2950) ;  /* 0x0000004400940947 */ /* 0x000fea0003800000 */
[----:B------:R-:W0:Y:S01]  /*6700*/  LDC R19, c[0x0][0x3c4] ;  /* 0x0000f100ff137b82 */ /* 0x000e220000000800 */
[----:B------:R-:W1:Y:S02]  /*6710*/  LDCU.64 UR4, c[0x0][0x750] ;  /* 0x0000ea00ff0477ac */ /* 0x000e640008000a00 */
[----:B-1----:R-:W-:-:S04]  /*6720*/  IADD3 R10, P0, PT, R12, UR4, RZ ;  /* 0x000000040c0a7c10 */ /* 0x002fc8000ff1e0ff */
[----:B------:R-:W-:Y:S02]  /*6730*/  IADD3.X R11, PT, PT, RZ, UR5, RZ, P0, !PT ;  /* 0x00000005ff0b7c10 */ /* 0x000fe400087fe4ff */
[----:B0-----:R-:W-:-:S13]  /*6740*/  ISETP.NE.AND P1, PT, R19, RZ, PT ;  /* 0x000000ff1300720c */ /* 0x001fda0003f25270 */
[----:B------:R-:W-:Y:S05]  /*6750*/  @P1 BRA `(.L_x_2951) ;  /* 0x0000000000381947 */ /* 0x000fea0003800000 */
[----:B------:R1:W5:Y:S01]  /*6760*/  LDG.E R27, desc[UR36][R10.64] ;  /* 0x000000240a1b7981 */ /* 0x000362000c1e1900 */
[----:B------:R-:W-:-:S05]  /*6770*/  IMAD.IADD R13, R7, 0x1, R6 ;  /* 0x00000001070d7824 */ /* 0x000fca00078e0206 */
[----:B------:R-:W-:-:S13]  /*6780*/  ISETP.GE.U32.AND P0, PT, R13, R8, PT ;  /* 0x000000080d00720c */ /* 0x000fda0003f06070 */
[----:B-1----:R-:W-:Y:S05]  /*6790*/  @P0 BRA `(.L_x_2950) ;  /* 0x00000044006c0947 */ /* 0x002fea0003800000 */
[----:B------:R-:W-:Y:S01]  /*67a0*/  IADD3 R11, PT, PT, R13, R6, RZ ;  /* 0x000000060d0b7210 */ /* 0x000fe20007ffe0ff */
[----:B-----5:R-:W-:-:S03]  /*67b0*/  IMAD.MOV.U32 R26, RZ, RZ, R27 ;  /* 0x000000ffff1a7224 */ /* 0x020fc600078e001b */
[----:B------:R-:W-:-:S13]  /*67c0*/  ISETP.GE.U32.AND P0, PT, R11, R8, PT ;  /* 0x000000080b00720c */ /* 0x000fda0003f06070 */
[----:B------:R-:W-:Y:S05]  /*67d0*/  @P0 BRA `(.L_x_2950) ;  /* 0x00000044005c0947 */ /* 0x000fea0003800000 */
[----:B------:R-:W-:Y:S01]  /*67e0*/  IADD3 R11, PT, PT, R11, R6, RZ ;  /* 0x000000060b0b7210 */ /* 0x000fe20007ffe0ff */
[----:B------:R-:W-:Y:S01]  /*67f0*/  IMAD.MOV.U32 R18, RZ, RZ, R27 ;  /* 0x000000ffff127224 */ /* 0x000fe200078e001b */
[----:B------:R-:W-:Y:S02]  /*6800*/  MOV R26, R27 ;  /* 0x0000001b001a7202 */ /* 0x000fe40000000f00 */
[----:B------:R-:W-:-:S04]  /*6810*/  ISETP.GE.U32.AND P0, PT, R11, R8, PT ;  /* 0x000000080b00720c */ /* 0x000fc80003f06070 */
[----:B------:R-:W-:Y:S01]  /*6820*/  SEL R0, R27, R0, !P0 ;  /* 0x000000001b007207 */ /* 0x000fe20004000000 */
[----:B------:R-:W-:Y:S08]  /*6830*/  BRA `(.L_x_2950) ;  /* 0x0000004400447947 */ /* 0x000ff00003800000 */
.L_x_2951:
[----:B------:R-:W0:Y:S01]  /*6840*/  LDC.64 R12, c[0x0][0x3c8] ;  /* 0x0000f200ff0c7b82 */ /* 0x000e220000000a00 */
[----:B------:R-:W-:Y:S01]  /*6850*/  MOV R15, R7 ;  /* 0x00000007000f7202 */ /* 0x000fe20000000f00 */
        /* <DEDUP_REMOVED lines=274> */
.L_x_2952:
        /* <DEDUP_REMOVED lines=275> */
.L_x_2953:
        /* <DEDUP_REMOVED lines=275> */
.L_x_2954:
        /* <DEDUP_REMOVED lines=275> */
.L_x_2955:
[----:B------:R-:W-:-:S04]  /*ad10*/  LOP3.LUT R13, R24, 0xfffffffc, RZ, 0xc0, !PT ;  /* 0xfffffffc180d7812 */ /* 0x000fc800078ec0ff */
[----:B------:R-:W-:-:S05]  /*ad20*/  IADD3 R10, P0, PT, R13, R10, RZ ;  /* 0x0000000a0d0a7210 */ /* 0x000fca0007f1e0ff */
[----:B------:R-:W-:-:S05]  /*ad30*/  IMAD.X R11, RZ, RZ, R11, P0 ;  /* 0x000000ffff0b7224 */ /* 0x000fca00000e060b */
[----:B------:R0:W5:Y:S03]  /*ad40*/  LDG.E R0, desc[UR36][R10.64] ;  /* 0x000000240a007981 */ /* 0x000166000c1e1900 */
.L_x_2950:
[----:B------:R-:W-:Y:S05]  /*ad50*/  BSYNC.RECONVERGENT B1 ;  /* 0x0000000000017941 */ /* 0x000fea0003800200 */
.L_x_2949:
[----:B------:R-:W-:Y:S01]  /*ad60*/  ISETP.GE.U32.AND P0, PT, R7, R8, PT ;  /* 0x000000080700720c */ /* 0x000fe20003f06070 */
[----:B------:R-:W-:-:S12]  /*ad70*/  BSSY.RECONVERGENT B1, `(.L_x_2956) ;  /* 0x0000017000017945 */ /* 0x000fd80003800200 */
[----:B------:R-:W-:Y:S05]  /*ad80*/  @P0 BRA `(.L_x_2957) ;  /* 0x0000000000540947 */ /* 0x000fea0003800000 */
[----:B------:R-:W-:Y:S02]  /*ad90*/  IADD3 R7, PT, PT, R7, R6, RZ ;  /* 0x0000000607077210 */ /* 0x000fe40007ffe0ff */
[----:B------:R-:W-:Y:S02]  /*ada0*/  LOP3.LUT P0, RZ, R2, 0xff, RZ, 0xc0, !PT ;  /* 0x000000ff02ff7812 */ /* 0x000fe4000780c0ff */
[----:B------:R-:W-:Y:S02]  /*adb0*/  ISETP.GE.U32.AND P1, PT, R7, R8, PT ;  /* 0x000000080700720c */ /* 0x000fe40003f26070 */
[----:B-----5:R-:W-:-:S04]  /*adc0*/  ISETP.NE.OR P0, PT, R27, RZ, P0 ;  /* 0x000000ff1b00720c */ /* 0x020fc80000705670 */
[----:B------:R-:W-:-:S07]  /*add0*/  SEL R2, RZ, 0x1, !P0 ;  /* 0x00000001ff027807 */ /* 0x000fce0004000000 */
[----:B------:R-:W-:Y:S05]  /*ade0*/  @P1 BRA `(.L_x_2957) ;  /* 0x00000000003c1947 */ /* 0x000fea0003800000 */
[----:B------:R-:W-:Y:S02]  /*adf0*/  IADD3 R7, PT, PT, R7, R6, RZ ;  /* 0x0000000607077210 */ /* 0x000fe40007ffe0ff */
[----:B------:R-:W-:Y:S02]  /*ae00*/  LOP3.LUT P0, RZ, R3, 0xff, RZ, 0xc0, !PT ;  /* 0x000000ff03ff7812 */ /* 0x000fe4000780c0ff */
[----:B------:R-:W-:Y:S02]  /*ae10*/  ISETP.GE.U32.AND P1, PT, R7, R8, PT ;  /* 0x000000080700720c */ /* 0x000fe40003f26070 */
[----:B------:R-:W-:-:S04]  /*ae20*/  ISETP.NE.OR P0, PT, R26, RZ, P0 ;  /* 0x000000ff1a00720c */ /* 0x000fc80000705670 */
[----:B------:R-:W-:-:S07]  /*ae30*/  SEL R3, RZ, 0x1, !P0 ;  /* 0x00000001ff037807 */ /* 0x000fce0004000000 */
[----:B------:R-:W-:Y:S05]  /*ae40*/  @P1 BRA `(.L_x_2957) ;  /* 0x0000000000241947 */ /* 0x000fea0003800000 */
[----:B------:R-:W-:Y:S01]  /*ae50*/  IMAD.IADD R7, R7, 0x1, R6 ;  /* 0x0000000107077824 */ /* 0x000fe200078e0206 */
[----:B------:R-:W-:-:S04]  /*ae60*/  LOP3.LUT P0, RZ, R4, 0xff, RZ, 0xc0, !PT ;  /* 0x000000ff04ff7812 */ /* 0x000fc8000780c0ff */
[----:B------:R-:W-:Y:S02]  /*ae70*/  ISETP.GE.U32.AND P2, PT, R7, R8, PT ;  /* 0x000000080700720c */ /* 0x000fe40003f46070 */
[----:B------:R-:W-:-:S04]  /*ae80*/  ISETP.NE.OR P0, PT, R18, RZ, P0 ;  /* 0x000000ff1200720c */ /* 0x000fc80000705670 */
[----:B------:R-:W-:-:S07]  /*ae90*/  SEL R4, RZ, 0x1, !P0 ;  /* 0x00000001ff047807 */ /* 0x000fce0004000000 */
[----:B------:R-:W-:-:S04]  /*aea0*/  @!P2 LOP3.LUT P1, RZ, R5, 0xff, RZ, 0xc0, !PT ;  /* 0x000000ff05ffa812 */ /* 0x000fc8000782c0ff */
[----:B------:R-:W-:-:S04]  /*aeb0*/  @!P2 ISETP.NE.OR P1, PT, R0, RZ, P1 ;  /* 0x000000ff0000a20c */ /* 0x000fc80000f25670 */
[----:B------:R-:W-:-:S04]  /*aec0*/  @!P2 SEL R0, RZ, 0x1, !P1 ;  /* 0x00000001ff00a807 */ /* 0x000fc80004800000 */
[----:B------:R-:W-:-:S07]  /*aed0*/  @!P2 PRMT R5, R0, 0x7610, R5 ;  /* 0x000076100005a816 */ /* 0x000fce0000000005 */
.L_x_2957:
[----:B------:R-:W-:Y:S05]  /*aee0*/  BSYNC.RECONVERGENT B1 ;  /* 0x0000000000017941 */ /* 0x000fea0003800200 */
.L_x_2956:
[----:B------:R-:W-:-:S04]  /*aef0*/  LOP3.LUT R2, R4, R2, R3, 0xfe, !PT ;  /* 0x0000000204027212 */ /* 0x000fc800078efe03 */
[----:B------:R-:W-:-:S04]  /*af00*/  LOP3.LUT P0, RZ, R2, 0xff, R5, 0xc8, !PT ;  /* 0x000000ff02ff7812 */ /* 0x000fc8000780c805 */
[----:B------:R-:W-:-:S09]  /*af10*/  SEL R17, RZ, 0x1, !P0 ;  /* 0x00000001ff117807 */ /* 0x000fd20004000000 */
.L_x_2909:
[----:B------:R-:W-:Y:S05]  /*af20*/  BSYNC.RECONVERGENT B0 ;  /* 0x0000000000007941 */ /* 0x000fea0003800200 */
.L_x_2908:
        /* <DEDUP_REMOVED lines=14> */
.L_x_2959:
[----:B------:R-:W-:Y:S01]  /*b010*/  USHF.R.U32.HI UR7, URZ, 0x1, UR5 ;  /* 0x00000001ff077899 */ /* 0x000fe20008011605 */
[----:B------:R-:W-:Y:S01]  /*b020*/  BAR.SYNC.DEFER_BLOCKING 0x0 ;  /* 0x0000000000007b1d */ /* 0x000fe20000010000 */
[----:B------:R-:W-:-:S04]  /*b030*/  UISETP.GT.U32.AND UP0, UPT, UR5, 0x3, UPT ;  /* 0x000000030500788c */ /* 0x000fc8000bf04070 */
[----:B--2---:R-:W-:Y:S01]  /*b040*/  IADD3 R3, PT, PT, R9, UR7, RZ ;  /* 0x0000000709037c10 */ /* 0x004fe2000fffe0ff */
[----:B------:R-:W-:-:S03]  /*b050*/  UMOV UR5, UR7 ;  /* 0x0000000700057c82 */ /* 0x000fc60008000000 */
[----:B------:R-:W-:-:S04]  /*b060*/  ISETP.GE.U32.AND P0, PT, R3, UR6, PT ;  /* 0x0000000603007c0c */ /* 0x000fc8000bf06070 */
[----:B------:R-:W-:-:S13]  /*b070*/  ISETP.GE.U32.OR P0, PT, R9, UR7, P0 ;  /* 0x0000000709007c0c */ /* 0x000fda0008706470 */
[----:B------:R-:W-:-:S06]  /*b080*/  @!P0 IMAD R2, R3, UR8, R22 ;  /* 0x0000000803028c24 */ /* 0x000fcc000f8e0216 */
[----:B------:R-:W2:Y:S02]  /*b090*/  @!P0 LDS.U8 R2, [R2+UR4] ;  /* 0x0000000402028984 */ /* 0x000ea40008000000 */
[----:B--2---:R-:W-:-:S04]  /*b0a0*/  @!P0 LOP3.LUT P1, RZ, R17, 0xff, R2, 0xc8, !PT ;  /* 0x000000ff11ff8812 */ /* 0x004fc8000782c802 */
[----:B------:R-:W-:-:S04]  /*b0b0*/  @!P0 SEL R3, RZ, 0x1, !P1 ;  /* 0x00000001ff038807 */ /* 0x000fc80004800000 */
[----:B-1----:R-:W-:Y:S01]  /*b0c0*/  @!P0 PRMT R17, R3, 0x7610, R17 ;  /* 0x0000761003118816 */ /* 0x002fe20000000011 */
[----:B------:R2:W-:Y:S01]  /*b0d0*/  @!P0 STS.U8 [R0+UR4], R3 ;  /* 0x0000000300008988 */ /* 0x0005e20008000004 */
[----:B------:R-:W-:Y:S05]  /*b0e0*/  BRA.U UP0, `(.L_x_2959) ;  /* 0xfffffffd00c87547 */ /* 0x000fea000b83ffff */
.L_x_2958:
        /* <DEDUP_REMOVED lines=18> */
.L_x_2962:
[----:B------:R-:W-:Y:S01]  /*b210*/  USHF.R.U32.HI UR7, URZ, 0x1, UR5 ;  /* 0x00000001ff077899 */ /* 0x000fe20008011605 */
[----:B------:R-:W-:Y:S01]  /*b220*/  BAR.SYNC.DEFER_BLOCKING 0x0 ;  /* 0x0000000000007b1d */ /* 0x000fe20000010000 */
[----:B------:R-:W-:-:S04]  /*b230*/  UISETP.GT.U32.AND UP0, UPT, UR5, 0x7f, UPT ;  /* 0x0000007f0500788c */ /* 0x000fc8000bf04070 */
[----:B----4-:R-:W-:Y:S01]  /*b240*/  VIADD R3, R22, UR7 ;  /* 0x0000000716037c36 */ /* 0x010fe20008000000 */
[----:B------:R-:W-:-:S04]  /*b250*/  UMOV UR5, UR7 ;  /* 0x0000000700057c82 */ /* 0x000fc80008000000 */
[----:B------:R-:W-:-:S04]  /*b260*/  ISETP.GE.U32.AND P0, PT, R3, UR6, PT ;  /* 0x0000000603007c0c */ /* 0x000fc8000bf06070 */
[----:B------:R-:W-:-:S13]  /*b270*/  ISETP.GE.U32.OR P0, PT, R22, UR7, P0 ;  /* 0x0000000716007c0c */ /* 0x000fda0008706470 */
[----:B------:R-:W1:Y:S02]  /*b280*/  @!P0 LDS.U8 R4, [R2+UR7] ;  /* 0x0000000702048984 */ /* 0x000e640008000000 */
[----:B-1----:R-:W-:-:S04]  /*b290*/  @!P0 LOP3.LUT P1, RZ, R17, 0xff, R4, 0xc8, !PT ;  /* 0x000000ff11ff8812 */ /* 0x002fc8000782c804 */
[----:B------:R-:W-:-:S04]  /*b2a0*/  @!P0 SEL R3, RZ, 0x1, !P1 ;  /* 0x00000001ff038807 */ /* 0x000fc80004800000 */
[----:B---3--:R-:W-:Y:S01]  /*b2b0*/  @!P0 PRMT R17, R3, 0x7610, R17 ;  /* 0x0000761003118816 */ /* 0x008fe20000000011 */
[----:B------:R4:W-:Y:S01]  /*b2c0*/  @!P0 STS.U8 [R0+UR8], R3 ;  /* 0x0000000300008988 */ /* 0x0009e20008000008 */
[----:B------:R-:W-:Y:S05]  /*b2d0*/  BRA.U UP0, `(.L_x_2962) ;  /* 0xfffffffd00cc7547 */ /* 0x000fea000b83ffff */
.L_x_2961:
[----:B------:R-:W-:Y:S01]  /*b2e0*/  BAR.SYNC.DEFER_BLOCKING 0x0 ;  /* 0x0000000000007b1d */ /* 0x000fe20000010000 */
[----:B------:R-:W-:-:S09]  /*b2f0*/  UISETP.GE.U32.AND UP0, UPT, UR4, 0x2, UPT ;  /* 0x000000020400788c */ /* 0x000fd2000bf06070 */
[----:B------:R-:W-:Y:S05]  /*b300*/  BRA.U !UP0, `(.L_x_2960) ;  /* 0x0000000108287547 */ /* 0x000fea000b800000 */
[----:B-12345:R-:W-:-:S07]  /*b310*/  HFMA2 R0, -RZ, RZ, 0, 5.9604644775390625e-08 ;  /* 0x00000001ff007431 */ /* 0x03efce00000001ff */
.L_x_2963:
[C---:B------:R-:W-:Y:S02]  /*b320*/  LOP3.LUT R2, R17.reuse, 0xffff, RZ, 0xc0, !PT ;  /* 0x0000ffff11027812 */ /* 0x040fe400078ec0ff */
[----:B------:R-:W-:Y:S02]  /*b330*/  LOP3.LUT P0, RZ, R17, 0xff, RZ, 0xc0, !PT ;  /* 0x000000ff11ff7812 */ /* 0x000fe4000780c0ff */
[----:B------:R-:W-:-:S06]  /*b340*/  PRMT R3, R2, 0x8880, RZ ;  /* 0x0000888002037816 */ /* 0x000fcc00000000ff */
[----:B------:R1:W2:Y:S02]  /*b350*/  SHFL.DOWN PT, R3, R3, R0, 0x1f ;  /* 0x08001f0003037589 */ /* 0x0002a400000e0000 */
[----:B-1----:R-:W-:-:S04]  /*b360*/  SHF.L.U32 R0, R0, 0x1, RZ ;  /* 0x0000000100007819 */ /* 0x002fc800000006ff */
[----:B------:R-:W-:Y:S02]  /*b370*/  ISETP.GE.AND P1, PT, R0, UR4, PT ;  /* 0x0000000400007c0c */ /* 0x000fe4000bf26270 */
[----:B--2---:R-:W-:-:S04]  /*b380*/  ISETP.NE.OR P0, PT, R3, RZ, P0 ;  /* 0x000000ff0300720c */ /* 0x004fc80000705670 */
[----:B------:R-:W-:-:S07]  /*b390*/  SEL R17, RZ, 0x1, !P0 ;  /* 0x00000001ff117807 */ /* 0x000fce0004000000 */
[----:B------:R-:W-:Y:S05]  /*b3a0*/  @!P1 BRA `(.L_x_2963) ;  /* 0xfffffffc00dc9947 */ /* 0x000fea000383ffff */
.L_x_2960:
[----:B-12345:R-:W1:Y:S01]  /*b3b0*/  S2R R0, SR_CTAID.X ;  /* 0x0000000000007919 */ /* 0x03ee620000002500 */
[----:B------:R-:W2:Y:S01]  /*b3c0*/  LDCU UR4, c[0x0][0x558] ;  /* 0x0000ab00ff0477ac */ /* 0x000ea20008000800 */
[----:B------:R-:W-:Y:S01]  /*b3d0*/  IMAD.MOV.U32 R16, RZ, RZ, RZ ;  /* 0x000000ffff107224 */ /* 0x000fe200078e00ff */
[----:B------:R-:W3:Y:S01]  /*b3e0*/  LDCU.64 UR6, c[0x0][0x3a8] ;  /* 0x00007500ff0677ac */ /* 0x000ee20008000a00 */
[----:B------:R-:W1:Y:S01]  /*b3f0*/  LDCU UR5, c[0x0][0x394] ;  /* 0x00007280ff0577ac */ /* 0x000e620008000800 */
[----:B--2---:R-:W-:Y:S01]  /*b400*/  UISETP.NE.AND UP0, UPT, UR4, URZ, UPT ;  /* 0x000000ff0400728c */ /* 0x004fe2000bf05270 */
[----:B---3--:R-:W-:-:S04]  /*b410*/  IMAD R2, R22, UR6, RZ ;  /* 0x0000000616027c24 */ /* 0x008fc8000f8e02ff */
[----:B------:R-:W-:-:S04]  /*b420*/  IMAD R3, R9, UR7, R2 ;  /* 0x0000000709037c24 */ /* 0x000fc8000f8e0202 */
[----:B-1----:R-:W-:Y:S01]  /*b430*/  IMAD R3, R0, UR5, R3 ;  /* 0x0000000500037c24 */ /* 0x002fe2000f8e0203 */
[----:B------:R-:W-:Y:S06]  /*b440*/  BRA.U !UP0, `(.L_x_2964) ;  /* 0x0000001108547547 */ /* 0x000fec000b800000 */
[----:B------:R-:W1:Y:S01]  /*b450*/  LDCU.64 UR8, c[0x0][0x560] ;  /* 0x0000ac00ff0877ac */ /* 0x000e620008000a00 */
[----:B------:R-:W-:Y:S01]  /*b460*/  MOV R2, RZ ;  /* 0x000000ff00027202 */ /* 0x000fe20000000f00 */
        /* <DEDUP_REMOVED lines=13> */
[----:B------:R-:W-:Y:S01]  /*b540*/  UISETP.LT.U32.AND UP1, UPT, UR5, 0x18, UPT ;  /* 0x000000180500788c */ /* 0x000fe2000bf21070 */
[----:B------:R-:W3:Y:S03]  /*b550*/  LDCU UR6, c[0x0][0x690] ;  /* 0x0000d200ff0677ac */ /* 0x000ee60008000800 */
[----:B------:R-:W-:Y:S01]  /*b560*/  USEL UR5, UR5, 0x18, UP1 ;  /* 0x0000001805057887 */ /* 0x000fe20008800000 */
[----:B-1----:R-:W-:-:S03]  /*b570*/  IMAD.HI.U32 R6, R5, UR9, R4 ;  /* 0x0000000905067c27 */ /* 0x002fc6000f8e0004 */
[----:B------:R-:W-:Y:S02]  /*b580*/  UIADD3 UR5, UPT, UPT, UR5, 0x1, URZ ;  /* 0x0000000105057890 */ /* 0x000fe4000fffe0ff */
[----:B--2---:R-:W-:Y:S02]  /*b590*/  SHF.R.U32.HI R7, RZ, UR7, R6 ;  /* 0x00000007ff077c19 */ /* 0x004fe40008011606 */
[----:B------:R-:W-:Y:S02]  /*b5a0*/  UISETP.NE.AND UP1, UPT, UR5, 0x2, UPT ;  /* 0x000000020500788c */ /* 0x000fe4000bf25270 */
[----:B------:R-:W-:-:S05]  /*b5b0*/  IADD3 R4, PT, PT, -R7, RZ, RZ ;  /* 0x000000ff07047210 */ /* 0x000fca0007ffe1ff */
        /* <DEDUP_REMOVED lines=250> */
[----:B------:R-:W-:-:S04]  /*c560*/  SHF.R.U32.HI R4, RZ, UR7, R4 ;  /* 0x00000007ff047c19 */ /* 0x000fc80008011604 */
[----:B------:R-:W-:-:S05]  /*c570*/  IADD3 R5, PT, PT, -R4, RZ, RZ ;  /* 0x000000ff04057210 */ /* 0x000fca0007ffe1ff */
[----:B--2---:R-:W-:-:S04]  /*c580*/  IMAD R5, R5, UR8, R7 ;  /* 0x0000000805057c24 */ /* 0x004fc8000f8e0207 */
[----:B---3--:R-:W-:-:S07]  /*c590*/  IMAD R16, R5, UR5, R16 ;  /* 0x0000000505107c24 */ /* 0x008fce000f8e0210 */
.L_x_2964:
[----:B------:R-:W1:Y:S01]  /*c5a0*/  LDCU UR5, c[0x0][0x3a4] ;  /* 0x00007480ff0577ac */ /* 0x000e620008000800 */
[----:B------:R-:W2:Y:S01]  /*c5b0*/  LDCU.64 UR6, c[0x0][0x768] ;  /* 0x0000ed00ff0677ac */ /* 0x000ea20008000a00 */
[----:B-1----:R-:W-:Y:S01]  /*c5c0*/  UISETP.NE.AND UP1, UPT, UR5, URZ, UPT ;  /* 0x000000ff0500728c */ /* 0x002fe2000bf25270 */
        /* <DEDUP_REMOVED lines=9> */
[----:B------:R-:W1:Y:S01]  /*c660*/  LDCU.64 UR6, c[0x0][0x560] ;  /* 0x0000ac00ff0677ac */ /* 0x000e620008000a00 */
[----:B------:R-:W-:Y:S02]  /*c670*/  HFMA2 R6, -RZ, RZ, 0, 0 ;  /* 0x00000000ff067431 */ /* 0x000fe400000001ff */
[----:B------:R-:W-:Y:S01]  /*c680*/  IMAD.MOV.U32 R7, RZ, RZ, R3 ;  /* 0x000000ffff077224 */ /* 0x000fe200078e0003 */
[----:B------:R-:W2:Y:S01]  /*c690*/  LDCU UR5, c[0x0][0x55c] ;  /* 0x0000ab80ff0577ac */ /* 0x000ea20008000800 */
[----:B------:R-:W3:Y:S01]  /*c6a0*/  LDCU UR8, c[0x0][0x688] ;  /* 0x0000d100ff0877ac */ /* 0x000ee20008000800 */
[----:B------:R-:W-:-:S04]  /*c6b0*/  UIADD3 UR4, UPT, UPT, UR4, -0x1, URZ ;  /* 0xffffffff04047890 */ /* 0x000fc8000fffe0ff */
[----:B------:R-:W-:Y:S01]  /*c6c0*/  UISETP.NE.AND UP0, UPT, UR4, URZ, UPT ;  /* 0x000000ff0400728c */ /* 0x000fe2000bf05270 */
[----:B-1----:R-:W-:-:S05]  /*c6d0*/  IMAD.HI.U32 R6, R3, UR6, R6 ;  /* 0x0000000603067c27 */ /* 0x002fca000f8e0006 */
[----:B------:R-:W-:-:S04]  /*c6e0*/  SHF.R.U32.HI R7, RZ, UR7, R6 ;  /* 0x00000007ff077c19 */ /* 0x000fc80008011606 */
[----:B0-----:R-:W-:-:S05]  /*c6f0*/  IADD3 R11, PT, PT, -R7, RZ, RZ ;  /* 0x000000ff070b7210 */ /* 0x001fca0007ffe1ff */
[----:B--2---:R-:W-:-:S04]  /*c700*/  IMAD R11, R11, UR5, R3 ;  /* 0x000000050b0b7c24 */ /* 0x004fc8000f8e0203 */
[----:B---3--:R-:W-:Y:S01]  /*c710*/  IMAD R16, R11, UR8, RZ ;  /* 0x000000080b107c24 */ /* 0x008fe2000f8e02ff */
        /* <DEDUP_REMOVED lines=266> */
.L_x_2966:
[----:B------:R-:W1:Y:S01]  /*d7c0*/  LDCU UR4, c[0x0][0x38c] ;  /* 0x00007180ff0477ac */ /* 0x000e620008000800 */
[----:B------:R-:W2:Y:S01]  /*d7d0*/  S2UR UR8, SR_CgaCtaId ;  /* 0x00000000000879c3 */ /* 0x000ea20000008800 */
[----:B------:R-:W-:Y:S01]  /*d7e0*/  BSSY.RECONVERGENT B0, `(.L_x_2967) ;  /* 0x0000018000007945 */ /* 0x000fe20003800200 */
[----:B------:R-:W-:Y:S02]  /*d7f0*/  LOP3.LUT P3, RZ, R22, R9, RZ, 0xfc, !PT ;  /* 0x0000000916ff7212 */ /* 0x000fe4000786fcff */
[----:B------:R-:W-:Y:S02]  /*d800*/  PLOP3.LUT P0, PT, PT, PT, PT, 0x8, 0x80 ;  /* 0x000000000080781c */ /* 0x000fe40003f0e170 */
[----:B-1----:R-:W-:-:S13]  /*d810*/  ISETP.GE.AND P1, PT, R3, UR4, PT ;  /* 0x0000000403007c0c */ /* 0x002fda000bf26270 */
[----:B--2---:R-:W-:Y:S05]  /*d820*/  @P1 BRA `(.L_x_2968) ;  /* 0x00000000004c1947 */ /* 0x004fea0003800000 */
        /* <DEDUP_REMOVED lines=8> */
[----:B------:R-:W1:Y:S01]  /*d8b0*/  S2R R3, SR_CTAID.Y ;  /* 0x0000000000037919 */ /* 0x000e620000002600 */
[----:B------:R-:W1:Y:S01]  /*d8c0*/  LDCU UR4, c[0x0][0x374] ;  /* 0x00006e80ff0477ac */ /* 0x000e620008000800 */
[----:B------:R-:W-:Y:S01]  /*d8d0*/  ISETP.NE.AND P0, PT, R2, RZ, PT ;  /* 0x000000ff0200720c */ /* 0x000fe20003f05270 */
[----:B------:R-:W2:Y:S01]  /*d8e0*/  LDCU UR5, c[0x0][0x360] ;  /* 0x00006c00ff0577ac */ /* 0x000ea20008000800 */
[----:B------:R-:W3:Y:S01]  /*d8f0*/  LDCU.64 UR6, c[0x0][0x770] ;  /* 0x0000ee00ff0677ac */ /* 0x000ee20008000a00 */
[----:B-1----:R-:W-:-:S10]  /*d900*/  IMAD R3, R0, UR4, R3 ;  /* 0x0000000400037c24 */ /* 0x002fd4000f8e0203 */
[----:B--2---:R-:W-:-:S05]  /*d910*/  @!P0 IMAD R3, R3, UR5, R22 ;  /* 0x0000000503038c24 */ /* 0x004fca000f8e0216 */
[----:B---3--:R-:W-:-:S04]  /*d920*/  IADD3 R2, P0, PT, R3, UR6, RZ ;  /* 0x0000000603027c10 */ /* 0x008fc8000ff1e0ff */
[----:B------:R-:W-:Y:S02]  /*d930*/  IADD3.X R3, PT, PT, RZ, UR7, RZ, P0, !PT ;  /* 0x00000007ff037c10 */ /* 0x000fe400087fe4ff */
[----:B------:R-:W-:-:S03]  /*d940*/  PLOP3.LUT P0, PT, PT, PT, PT, 0x80, 0x8 ;  /* 0x000000000008781c */ /* 0x000fc60003f0f070 */
[----:B------:R1:W-:Y:S10]  /*d950*/  STG.E.U8 desc[UR36][R2.64], R17 ;  /* 0x0000001102007986 */ /* 0x0003f4000c101124 */
.L_x_2968:
[----:B------:R-:W-:Y:S05]  /*d960*/  BSYNC.RECONVERGENT B0 ;  /* 0x0000000000007941 */ /* 0x000fea0003800200 */
.L_x_2967:
        /* <DEDUP_REMOVED lines=16> */
[----:B-1----:R-:W1:Y:S01]  /*da70*/  LDC.64 R2, c[0x0][0x778] ;  /* 0x0001de00ff027b82 */ /* 0x002e620000000a00 */
[----:B------:R-:W0:Y:S08]  /*da80*/  FLO.U32 R8, UR5 ;  /* 0x0000000500087d00 */ /* 0x000e3000080e0000 */
[----:B------:R-:W2:Y:S01]  /*da90*/  POPC R7, UR5 ;  /* 0x0000000500077d09 */ /* 0x000ea20008000000 */
[----:B-1----:R-:W-:Y:S01]  /*daa0*/  IMAD.WIDE.U32 R2, R0, 0x4, R2 ;  /* 0x0000000400027825 */ /* 0x002fe200078e0002 */
[----:B0-----:R-:W-:-:S13]  /*dab0*/  ISETP.EQ.U32.AND P1, PT, R8, R11, PT ;  /* 0x0000000b0800720c */ /* 0x001fda0003f22070 */
        /* <DEDUP_REMOVED lines=14> */
.L_x_2970:
[----:B------:R-:W-:Y:S05]  /*dba0*/  BSYNC.RECONVERGENT B0 ;  /* 0x0000000000007941 */ /* 0x000fea0003800200 */
.L_x_2969:
[----:B------:R-:W-:Y:S01]  /*dbb0*/  BAR.SYNC.DEFER_BLOCKING 0x0 ;  /* 0x0000000000007b1d */ /* 0x000fe20000010000 */
[----:B------:R-:W-:-:S09]  /*dbc0*/  ULEA UR4, UR8, UR7, 0x18 ;  /* 0x0000000708047291 */ /* 0x000fd2000f8ec0ff */
[----:B-12---:R-:W1:Y:S02]  /*dbd0*/  LDS.U8 R2, [UR4] ;  /* 0x00000004ff027984 */ /* 0x006e640008000000 */
[----:B-1----:R-:W-:-:S13]  /*dbe0*/  ISETP.NE.AND P1, PT, R2, RZ, PT ;  /* 0x000000ff0200720c */ /* 0x002fda0003f25270 */
        /* <DEDUP_REMOVED lines=10> */
[----:B------:R-:W1:Y:S01]  /*dc90*/  LDCU UR5, c[0x0][0x39c] ;  /* 0x00007380ff0577ac */ /* 0x000e620008000800 */
[----:B------:R-:W-:Y:S01]  /*dca0*/  BSSY.RECONVERGENT B0, `(.L_x_2971) ;  /* 0x0000035000007945 */ /* 0x000fe20003800200 */
[----:B------:R-:W2:Y:S01]  /*dcb0*/  LDCU.U8 UR4, c[0x0][0x381] ;  /* 0x00007020ff0477ac */ /* 0x000ea20008000000 */
[----:B-1----:R-:W-:Y:S01]  /*dcc0*/  UISETP.NE.AND UP0, UPT, UR5, URZ, UPT ;  /* 0x000000ff0500728c */ /* 0x002fe2000bf05270 */
[----:B--2---:R-:W-:-:S08]  /*dcd0*/  MOV R17, UR4 ;  /* 0x0000000400117c02 */ /* 0x004fd00008000f00 */
[----:B------:R-:W-:Y:S05]  /*dce0*/  BRA.U !UP0, `(.L_x_2972) ;  /* 0x0000000108647547 */ /* 0x000fea000b800000 */
[----:B------:R-:W1:Y:S01]  /*dcf0*/  LDCU UR4, c[0x0][0x360] ;  /* 0x00006c00ff0477ac */ /* 0x000e620008000800 */
[----:B------:R-:W2:Y:S01]  /*dd00*/  LDCU UR6, c[0x0][0x398] ;  /* 0x00007300ff0677ac */ /* 0x000ea20008000800 */
[----:B------:R-:W3:Y:S01]  /*dd10*/  LDCU.64 UR10, c[0x0][0x770] ;  /* 0x0000ee00ff0a77ac */ /* 0x000ee20008000a00 */
[----:B-1----:R-:W-:-:S05]  /*dd20*/  IMAD R2, R9, UR4, R22 ;  /* 0x0000000409027c24 */ /* 0x002fca000f8e0216 */
[----:B--2---:R-:W-:-:S13]  /*dd30*/  ISETP.GE.U32.AND P1, PT, R2, UR6, PT ;  /* 0x0000000602007c0c */ /* 0x004fda000bf26070 */
[----:B---3--:R-:W-:Y:S05]  /*dd40*/  @P1 BRA `(.L_x_2973) ;  /* 0x0000000000a81947 */ /* 0x008fea0003800000 */
[----:B------:R-:W1:Y:S01]  /*dd50*/  LDCU UR5, c[0x0][0x374] ;  /* 0x00006e80ff0577ac */ /* 0x000e620008000800 */
[----:B0-----:R-:W0:Y:S01]  /*dd60*/  LDC R11, c[0x0][0x364] ;  /* 0x0000d900ff0b7b82 */ /* 0x001e220000000800 */
[----:B------:R-:W-:Y:S01]  /*dd70*/  PRMT R3, R17, 0x9910, RZ ;  /* 0x0000991011037816 */ /* 0x000fe200000000ff */
[----:B------:R-:W-:Y:S01]  /*dd80*/  BSSY.RECONVERGENT B1, `(.L_x_2974) ;  /* 0x000000d000017945 */ /* 0x000fe20003800200 */
[----:B------:R-:W-:Y:S02]  /*dd90*/  MOV R6, R2 ;  /* 0x0000000200067202 */ /* 0x000fe40000000f00 */
[----:B------:R-:W-:Y:S01]  /*dda0*/  ISETP.NE.AND P1, PT, R3, RZ, PT ;  /* 0x000000ff0300720c */ /* 0x000fe20003f25270 */
[----:B-1----:R-:W-:Y:S02]  /*ddb0*/  IMAD R7, R0, UR5, RZ ;  /* 0x0000000500077c24 */ /* 0x002fe4000f8e02ff */
[----:B0-----:R-:W-:-:S10]  /*ddc0*/  IMAD R11, R11, UR4, RZ ;  /* 0x000000040b0b7c24 */ /* 0x001fd4000f8e02ff */
.L_x_2975:
        /* <DEDUP_REMOVED lines=9> */
.L_x_2974:
[----:B------:R-:W-:Y:S01]  /*de60*/  SEL R17, RZ, 0x1, !P1 ;  /* 0x00000001ff117807 */ /* 0x000fe20004800000 */
[----:B------:R-:W-:Y:S06]  /*de70*/  BRA `(.L_x_2973) ;  /* 0x00000000005c7947 */ /* 0x000fec0003800000 */
.L_x_2972:
[----:B------:R-:W1:Y:S01]  /*de80*/  LDCU UR5, c[0x0][0x398] ;  /* 0x00007300ff0577ac */ /* 0x000e620008000800 */
[----:B------:R-:W2:Y:S01]  /*de90*/  LDCU.64 UR10, c[0x0][0x770] ;  /* 0x0000ee00ff0a77ac */ /* 0x000ea20008000a00 */
[----:B-1----:R-:W-:-:S13]  /*dea0*/  ISETP.GE.U32.AND P1, PT, R9, UR5, PT ;  /* 0x0000000509007c0c */ /* 0x002fda000bf26070 */
[----:B--2---:R-:W-:Y:S05]  /*deb0*/  @P1 BRA `(.L_x_2973) ;  /* 0x00000000004c1947 */ /* 0x004fea0003800000 */
[----:B------:R-:W1:Y:S01]  /*dec0*/  LDCU UR4, c[0x0][0x374] ;  /* 0x00006e80ff0477ac */ /* 0x000e620008000800 */
[----:B------:R-:W2:Y:S01]  /*ded0*/  LDC R6, c[0x0][0x360] ;  /* 0x0000d800ff067b82 */ /* 0x000ea20000000800 */
[----:B------:R-:W-:Y:S01]  /*dee0*/  PRMT R2, R17, 0x9910, RZ ;  /* 0x0000991011027816 */ /* 0x000fe200000000ff */
[----:B------:R-:W-:Y:S01]  /*def0*/  BSSY.RECONVERGENT B1, `(.L_x_2976) ;  /* 0x000000e000017945 */ /* 0x000fe20003800200 */
[----:B------:R-:W-:Y:S02]  /*df00*/  IMAD.MOV.U32 R7, RZ, RZ, R9 ;  /* 0x000000ffff077224 */ /* 0x000fe400078e0009 */
[----:B------:R-:W-:-:S03]  /*df10*/  ISETP.NE.AND P1, PT, R2, RZ, PT ;  /* 0x000000ff0200720c */ /* 0x000fc60003f25270 */
[----:B------:R-:W3:Y:S01]  /*df20*/  LDC R8, c[0x0][0x364] ;  /* 0x0000d900ff087b82 */ /* 0x000ee20000000800 */
[----:B-1----:R-:W-:-:S09]  /*df30*/  IMAD R0, R0, UR4, RZ ;  /* 0x0000000400007c24 */ /* 0x002fd2000f8e02ff */
.L_x_2977:
        /* <DEDUP_REMOVED lines=10> */
.L_x_2976:
[----:B------:R-:W-:-:S07]  /*dfe0*/  SEL R17, RZ, 0x1, !P1 ;  /* 0x00000001ff117807 */ /* 0x000fce0004800000 */
.L_x_2973:
[----:B------:R-:W-:Y:S05]  /*dff0*/  BSYNC.RECONVERGENT B0 ;  /* 0x0000000000007941 */ /* 0x000fea0003800200 */
.L_x_2971:
[----:B------:R-:W1:Y:S01]  /*e000*/  LDCU UR6, c[0x0][0x360] ;  /* 0x00006c00ff0677ac */ /* 0x000e620008000800 */
[----:B------:R-:W-:Y:S01]  /*e010*/  UIADD3 UR7, UPT, UPT, UR7, 0x10, URZ ;  /* 0x0000001007077890 */ /* 0x000fe2000fffe0ff */
[----:B------:R-:W2:Y:S03]  /*e020*/  LDCU UR5, c[0x0][0x364] ;  /* 0x00006c80ff0577ac */ /* 0x000ea60008000800 */
[----:B------:R-:W-:Y:S01]  /*e030*/  ULEA UR8, UR8, UR7, 0x18 ;  /* 0x0000000708087291 */ /* 0x000fe2000f8ec0ff */
[----:B------:R-:W3:Y:S01]  /*e040*/  LDCU UR4, c[0x0][0x39c] ;  /* 0x00007380ff0477ac */ /* 0x000ee20008000800 */
[----:B-1----:R-:W-:-:S07]  /*e050*/  IMAD R0, R9, UR6, R22 ;  /* 0x0000000609007c24 */ /* 0x002fce000f8e0216 */
[----:B------:R1:W-:Y:S01]  /*e060*/  STS.U8 [R0+UR8], R17 ;  /* 0x0000001100007988 */ /* 0x0003e20008000008 */
[----:B--2---:R-:W-:Y:S02]  /*e070*/  UISETP.GE.U32.AND UP1, UPT, UR5, 0x2, UPT ;  /* 0x000000020500788c */ /* 0x004fe4000bf26070 */
[----:B---3--:R-:W-:-:S07]  /*e080*/  UISETP.NE.AND UP0, UPT, UR4, URZ, UPT ;  /* 0x000000ff0400728c */ /* 0x008fce000bf05270 */
[----:B-1----:R-:W-:Y:S05]  /*e090*/  BRA.U !UP1, `(.L_x_2978) ;  /* 0x00000001093c7547 */ /* 0x002fea000b800000 */
[----:B------:R-:W-:-:S05]  /*e0a0*/  UMOV UR4, UR5 ;  /* 0x0000000500047c82 */ /* 0x000fca0008000000 */
.L_x_2979:
        /* <DEDUP_REMOVED lines=11> */
[----:B------:R-:W-:Y:S01]  /*e160*/  @!P1 PRMT R17, R3, 0x7610, R17 ;  /* 0x0000761003119816 */ /* 0x000fe20000000011 */
[----:B------:R1:W-:Y:S01]  /*e170*/  @!P1 STS.U8 [R0+UR8], R3 ;  /* 0x0000000300009988 */ /* 0x0003e20008000008 */
[----:B------:R-:W-:Y:S05]  /*e180*/  BRA.U UP1, `(.L_x_2979) ;  /* 0xfffffffd01c87547 */ /* 0x000fea000b83ffff */
.L_x_2978:
        /* <DEDUP_REMOVED lines=10> */
.L_x_2982:
[----:B------:R-:W-:Y:S01]  /*e230*/  USHF.R.U32.HI UR7, URZ, 0x1, UR5 ;  /* 0x00000001ff077899 */ /* 0x000fe20008011605 */
[----:B------:R-:W-:Y:S01]  /*e240*/  BAR.SYNC.DEFER_BLOCKING 0x0 ;  /* 0x0000000000007b1d */ /* 0x000fe20000010000 */
[----:B------:R-:W-:-:S04]  /*e250*/  UISETP.GT.U32.AND UP0, UPT, UR5, 0x7f, UPT ;  /* 0x0000007f0500788c */ /* 0x000fc8000bf04070 */
[----:B-12---:R-:W-:Y:S01]  /*e260*/  VIADD R3, R22, UR7 ;  /* 0x0000000716037c36 */ /* 0x006fe20008000000 */
        /* <DEDUP_REMOVED lines=9> */
.L_x_2981:
[----:B------:R-:W-:Y:S01]  /*e300*/  BAR.SYNC.DEFER_BLOCKING 0x0 ;  /* 0x0000000000007b1d */ /* 0x000fe20000010000 */
[----:B------:R-:W-:-:S09]  /*e310*/  UISETP.GE.U32.AND UP0, UPT, UR4, 0x2, UPT ;  /* 0x000000020400788c */ /* 0x000fd2000bf06070 */
[----:B------:R-:W-:Y:S05]  /*e320*/  BRA.U !UP0, `(.L_x_2980) ;  /* 0x0000000108287547 */ /* 0x000fea000b800000 */
[----:B-12---:R-:W-:-:S07]  /*e330*/  HFMA2 R0, -RZ, RZ, 0, 5.9604644775390625e-08 ;  /* 0x00000001ff007431 */ /* 0x006fce00000001ff */
.L_x_2983:
        /* <DEDUP_REMOVED lines=9> */
.L_x_2980:
        /* <DEDUP_REMOVED lines=11> */
[----:B-12---:R-:W-:-:S03]  /*e480*/  IMAD.X R3, RZ, RZ, UR5, P0 ;  /* 0x00000005ff037e24 */ /* 0x006fc600080e06ff */
[----:B------:R-:W-:Y:S05]  /*e490*/  BRA.U !UP0, `(.L_x_2985) ;  /* 0x00000001080c7547 */ /* 0x000fea000b800000 */
[----:B------:R-:W2:Y:S02]  /*e4a0*/  LDG.E.U8 R0, desc[UR36][R2.64] ;  /* 0x0000002402007981 */ /* 0x000ea4000c1e1100 */
[----:B--2---:R-:W-:-:S04]  /*e4b0*/  LOP3.LUT P0, RZ, R0, 0xff, R17, 0xc8, !PT ;  /* 0x000000ff00ff7812 */ /* 0x004fc8000780c811 */
[----:B------:R-:W-:-:S09]  /*e4c0*/  SEL R17, RZ, 0x1, !P0 ;  /* 0x00000001ff117807 */ /* 0x000fd20004000000 */
.L_x_2985:
[----:B------:R-:W-:Y:S05]  /*e4d0*/  BRA.U !UP1, `(.L_x_2986) ;  /* 0x0000000109687547 */ /* 0x000fea000b800000 */
[----:B------:R-:W1:Y:S02]  /*e4e0*/  LDCU UR4, c[0x0][0x78c] ;  /* 0x0000f180ff0477ac */ /* 0x000e640008000800 */
[----:B-1----:R-:W-:-:S09]  /*e4f0*/  UISETP.NE.AND UP0, UPT, UR4, 0x1, UPT ;  /* 0x000000010400788c */ /* 0x002fd2000bf05270 */
[----:B------:R-:W-:Y:S05]  /*e500*/  BRA.U !UP0, `(.L_x_2987) ;  /* 0x0000000108407547 */ /* 0x000fea000b800000 */
[----:B------:R-:W-:Y:S01]  /*e510*/  MOV R2, 0x0 ;  /* 0x0000000000027802 */ /* 0x000fe20000000f00 */
[----:B------:R-:W1:Y:S01]  /*e520*/  LDCU.64 UR4, c[0x4][0x640] ;  /* 0x0100c800ff0477ac */ /* 0x000e620008000a00 */
[----:B------:R-:W-:Y:S01]  /*e530*/  HFMA2 R8, -RZ, RZ, 0, 4.4763088226318359375e-05 ;  /* 0x000002efff087431 */ /* 0x000fe200000001ff */
[----:B------:R-:W-:Y:S01]  /*e540*/  MOV R12, 0x1 ;  /* 0x00000001000c7802 */ /* 0x000fe20000000f00 */
[----:B------:R-:W-:Y:S01]  /*e550*/  IMAD.MOV.U32 R13, RZ, RZ, RZ ;  /* 0x000000ffff0d7224 */ /* 0x000fe200078e00ff */
[----:B------:R-:W2:Y:S01]  /*e560*/  LDCU.64 UR6, c[0x4][0x630] ;  /* 0x0100c600ff0677ac */ /* 0x000ea20008000a00 */
[----:B------:R-:W3:Y:S01]  /*e570*/  LDC.64 R2, c[0x4][R2] ;  /* 0x0100000002027b82 */ /* 0x000ee20000000a00 */
[----:B------:R-:W0:Y:S01]  /*e580*/  LDCU.64 UR8, c[0x4][0x328] ;  /* 0x01006500ff0877ac */ /* 0x000e220008000a00 */
[----:B-1----:R-:W-:Y:S02]  /*e590*/  MOV R4, UR4 ;  /* 0x0000000400047c02 */ /* 0x002fe40008000f00 */
[----:B------:R-:W-:Y:S01]  /*e5a0*/  MOV R5, UR5 ;  /* 0x0000000500057c02 */ /* 0x000fe20008000f00 */
[----:B--2---:R-:W-:Y:S01]  /*e5b0*/  IMAD.U32 R6, RZ, RZ, UR6 ;  /* 0x00000006ff067e24 */ /* 0x004fe2000f8e00ff */
[----:B------:R-:W-:-:S02]  /*e5c0*/  MOV R7, UR7 ;  /* 0x0000000700077c02 */ /* 0x000fc40008000f00 */
[----:B0-----:R-:W-:Y:S01]  /*e5d0*/  MOV R10, UR8 ;  /* 0x00000008000a7c02 */ /* 0x001fe20008000f00 */
[----:B------:R-:W-:-:S07]  /*e5e0*/  IMAD.U32 R11, RZ, RZ, UR9 ;  /* 0x00000009ff0b7e24 */ /* 0x000fce000f8e00ff */
[----:B------:R-:W-:-:S07]  /*e5f0*/  LEPC R20, `(.L_x_2987) ;  /* 0x000000001014794e */ /* 0x000fce0000000000 */
[----:B---3--:R-:W-:Y:S05]  /*e600*/  CALL.ABS.NOINC R2 ;  /* 0x0000000002007343 */ /* 0x008fea0003c00000 */
.L_x_2987:
[----:B------:R-:W1:Y:S01]  /*e610*/  LDCU.64 UR4, c[0x0][0x758] ;  /* 0x0000eb00ff0477ac */ /* 0x000e620008000a00 */
[----:B------:R-:W-:-:S04]  /*e620*/  LOP3.LUT P0, RZ, R17, 0xff, RZ, 0xc0, !PT ;  /* 0x000000ff11ff7812 */ /* 0x000fc8000780c0ff */
[----:B------:R-:W-:Y:S02]  /*e630*/  SEL R3, RZ, 0x1, !P0 ;  /* 0x00000001ff037807 */ /* 0x000fe40004000000 */
[----:B-1----:R-:W-:-:S04]  /*e640*/  IADD3 R16, P1, PT, R16, UR4, RZ ;  /* 0x0000000410107c10 */ /* 0x002fc8000ff3e0ff */
[----:B------:R-:W-:-:S05]  /*e650*/  IADD3.X R17, PT, PT, RZ, UR5, RZ, P1, !PT ;  /* 0x00000005ff117c10 */ /* 0x000fca0008ffe4ff */
[----:B------:R-:W-:Y:S01]  /*e660*/  STG.E.U8 desc[UR36][R16.64], R3 ;  /* 0x0000000310007986 */ /* 0x000fe2000c101124 */
[----:B------:R-:W-:Y:S05]  /*e670*/  EXIT ;  /* 0x000000000000794d */ /* 0x000fea0003800000 */
.L_x_2986:
[----:B------:R-:W-:-:S04]  /*e680*/  LOP3.LUT P0, RZ, R17, 0xff, RZ, 0xc0, !PT ;  /* 0x000000ff11ff7812 */ /* 0x000fc8000780c0ff */
[----:B------:R-:W-:-:S05]  /*e690*/  SEL R5, RZ, 0x1, !P0 ;  /* 0x00000001ff057807 */ /* 0x000fca0004000000 */
[----:B------:R-:W-:Y:S01]  /*e6a0*/  STG.E.U8 desc[UR36][R2.64], R5 ;  /* 0x0000000502007986 */ /* 0x000fe2000c101124 */
[----:B------:R-:W-:Y:S05]  /*e6b0*/  EXIT ;  /* 0x000000000000794d */ /* 0x000fea0003800000 */
.L_x_2984:
[----:B------:R-:W3:Y:S01]  /*e6c0*/  LDCU.U8 UR4, c[0x0][0x788] ;  /* 0x0000f100ff0477ac */ /* 0x000ee20008000000 */
[----:B------:R-:W4:Y:S01]  /*e6d0*/  LDCU.U8 UR5, c[0x0][0x789] ;  /* 0x0000f120ff0577ac */ /* 0x000f220008000000 */
[----:B---3--:R-:W-:Y:S02]  /*e6e0*/  UISETP.NE.AND UP0, UPT, UR4, URZ, UPT ;  /* 0x000000ff0400728c */ /* 0x008fe4000bf05270 */
[----:B----4-:R-:W-:-:S07]  /*e6f0*/  UISETP.NE.AND UP1, UPT, UR5, URZ, UPT ;  /* 0x000000ff0500728c */ /* 0x010fce000bf25270 */
[----:B------:R-:W-:Y:S05]  /*e700*/  BRA.U !UP0, `(.L_x_2988) ;  /* 0x00000001080c7547 */ /* 0x000fea000b800000 */
[----:B-12---:R-:W2:Y:S02]  /*e710*/  LDG.E.U8 R0, desc[UR36][R4.64] ;  /* 0x0000002404007981 */ /* 0x006ea4000c1e1100 */
[----:B--2---:R-:W-:-:S04]  /*e720*/  LOP3.LUT P0, RZ, R0, 0xff, R17, 0xc8, !PT ;  /* 0x000000ff00ff7812 */ /* 0x004fc8000780c811 */
[----:B------:R-:W-:-:S09]  /*e730*/  SEL R17, RZ, 0x1, !P0 ;  /* 0x00000001ff117807 */ /* 0x000fd20004000000 */
.L_x_2988:
        /* <DEDUP_REMOVED lines=10> */
[----:B-12---:R-:W1:Y:S01]  /*e7e0*/  LDC.64 R2, c[0x4][R2] ;  /* 0x0100000002027b82 */ /* 0x006e620000000a00 */
[----:B------:R-:W0:Y:S01]  /*e7f0*/  LDCU.64 UR8, c[0x4][0x328] ;  /* 0x01006500ff0877ac */ /* 0x000e220008000a00 */
[----:B---3--:R-:W-:Y:S01]  /*e800*/  MOV R4, UR4 ;  /* 0x0000000400047c02 */ /* 0x008fe20008000f00 */
[----:B------:R-:W-:Y:S01]  /*e810*/  IMAD.U32 R5, RZ, RZ, UR5 ;  /* 0x00000005ff057e24 */ /* 0x000fe2000f8e00ff */
[----:B----4-:R-:W-:-:S02]  /*e820*/  MOV R6, UR6 ;  /* 0x0000000600067c02 */ /* 0x010fc40008000f00 */
[----:B------:R-:W-:Y:S01]  /*e830*/  MOV R7, UR7 ;  /* 0x0000000700077c02 */ /* 0x000fe20008000f00 */
[----:B0-----:R-:W-:Y:S01]  /*e840*/  IMAD.U32 R10, RZ, RZ, UR8 ;  /* 0x00000008ff0a7e24 */ /* 0x001fe2000f8e00ff */
[----:B------:R-:W-:-:S07]  /*e850*/  MOV R11, UR9 ;  /* 0x00000009000b7c02 */ /* 0x000fce0008000f00 */
[----:B------:R-:W-:-:S07]  /*e860*/  LEPC R20, `(.L_x_2990) ;  /* 0x000000001014794e */ /* 0x000fce0000000000 */
[----:B-1----:R-:W-:Y:S05]  /*e870*/  CALL.ABS.NOINC R2 ;  /* 0x0000000002007343 */ /* 0x002fea0003c00000 */
.L_x_2990:
[----:B------:R-:W3:Y:S01]  /*e880*/  LDCU.64 UR4, c[0x0][0x758] ;  /* 0x0000eb00ff0477ac */ /* 0x000ee20008000a00 */
[----:B------:R-:W-:-:S04]  /*e890*/  LOP3.LUT P0, RZ, R17, 0xff, RZ, 0xc0, !PT ;  /* 0x000000ff11ff7812 */ /* 0x000fc8000780c0ff */
[----:B-12---:R-:W-:Y:S02]  /*e8a0*/  SEL R3, RZ, 0x1, !P0 ;  /* 0x00000001ff037807 */ /* 0x006fe40004000000 */
[----:B---3--:R-:W-:-:S04]  /*e8b0*/  IADD3 R16, P1, PT, R16, UR4, RZ ;  /* 0x0000000410107c10 */ /* 0x008fc8000ff3e0ff */
[----:B------:R-:W-:-:S05]  /*e8c0*/  IADD3.X R17, PT, PT, RZ, UR5, RZ, P1, !PT ;  /* 0x00000005ff117c10 */ /* 0x000fca0008ffe4ff */
[----:B------:R-:W-:Y:S01]  /*e8d0*/  STG.E.U8 desc[UR36][R16.64], R3 ;  /* 0x0000000310007986 */ /* 0x000fe2000c101124 */
[----:B------:R-:W-:Y:S05]  /*e8e0*/  EXIT ;  /* 0x000000000000794d */ /* 0x000fea0003800000 */
.L_x_2989:
[----:B------:R-:W-:Y:S01]  /*e8f0*/  STG.E.U8 desc[UR36][R4.64], R17 ;  /* 0x0000001104007986 */ /* 0x000fe2000c101124 */
[----:B------:R-:W-:Y:S05]  /*e900*/  EXIT ;  /* 0x000000000000794d */ /* 0x000fea0003800000 */
.L_x_2965:
        /* <DEDUP_REMOVED lines=11> */
[----:B------:R-:W-:-:S04]  /*e9c0*/  UISETP.NE.U32.AND UP0, UPT, UR6, URZ, UPT ;  /* 0x000000ff0600728c */ /* 0x000fc8000bf05070 */
[----:B------:R-:W-:-:S09]  /*e9d0*/  UISETP.NE.AND.EX UP0, UPT, UR7, URZ, UPT, UP0 ;  /* 0x000000ff0700728c */ /* 0x000fd2000bf05300 */
[----:B------:R-:W-:Y:S05]  /*e9e0*/  BRA.U UP0, `(.L_x_2991) ;  /* 0x0000000100a87547 */ /* 0x000fea000b800000 */
[----:B------:R-:W1:Y:S01]  /*e9f0*/  LDCU.U8 UR6, c[0x0][0x788] ;  /* 0x0000f100ff0677ac */ /* 0x000e620008000000 */
[----:B------:R-:W2:Y:S01]  /*ea00*/  LDCU.64 UR4, c[0x0][0x758] ;  /* 0x0000eb00ff0477ac */ /* 0x000ea20008000a00 */
[----:B------:R-:W3:Y:S01]  /*ea10*/  LDCU.U8 UR7, c[0x0][0x789] ;  /* 0x0000f120ff0777ac */ /* 0x000ee20008000000 */
[----:B-1----:R-:W-:Y:S01]  /*ea20*/  UISETP.NE.AND UP0, UPT, UR6, URZ, UPT ;  /* 0x000000ff0600728c */ /* 0x002fe2000bf05270 */
[----:B--2---:R-:W-:Y:S01]  /*ea30*/  IADD3 R2, P0, PT, R16, UR4, RZ ;  /* 0x0000000410027c10 */ /* 0x004fe2000ff1e0ff */
[----:B---3--:R-:W-:-:S04]  /*ea40*/  UISETP.NE.AND UP1, UPT, UR7, URZ, UPT ;  /* 0x000000ff0700728c */ /* 0x008fc8000bf25270 */
[----:B------:R-:W-:-:S03]  /*ea50*/  IMAD.X R3, RZ, RZ, UR5, P0 ;  /* 0x00000005ff037e24 */ /* 0x000fc600080e06ff */
[----:B------:R-:W-:Y:S05]  /*ea60*/  BRA.U !UP0, `(.L_x_2992) ;  /* 0x00000001080c7547 */ /* 0x000fea000b800000 */
[----:B------:R-:W2:Y:S02]  /*ea70*/  LDG.E.U8 R0, desc[UR36][R2.64] ;  /* 0x0000002402007981 */ /* 0x000ea4000c1e1100 */
[----:B--2---:R-:W-:-:S04]  /*ea80*/  LOP3.LUT P0, RZ, R0, 0xff, R17, 0xc8, !PT ;  /* 0x000000ff00ff7812 */ /* 0x004fc8000780c811 */
[----:B------:R-:W-:-:S09]  /*ea90*/  SEL R17, RZ, 0x1, !P0 ;  /* 0x00000001ff117807 */ /* 0x000fd20004000000 */
.L_x_2992:
        /* <DEDUP_REMOVED lines=20> */
.L_x_2994:
[----:B------:R-:W1:Y:S01]  /*ebe0*/  LDCU.64 UR4, c[0x0][0x758] ;  /* 0x0000eb00ff0477ac */ /* 0x000e620008000a00 */
[----:B------:R-:W-:-:S04]  /*ebf0*/  LOP3.LUT P0, RZ, R17, 0xff, RZ, 0xc0, !PT ;  /* 0x000000ff11ff7812 */ /* 0x000fc8000780c0ff */
[----:B------:R-:W-:Y:S02]  /*ec00*/  SEL R3, RZ, 0x1, !P0 ;  /* 0x00000001ff037807 */ /* 0x000fe40004000000 */
[----:B-1----:R-:W-:-:S04]  /*ec10*/  IADD3 R16, P1, PT, R16, UR4, RZ ;  /* 0x0000000410107c10 */ /* 0x002fc8000ff3e0ff */
[----:B------:R-:W-:-:S05]  /*ec20*/  IADD3.X R17, PT, PT, RZ, UR5, RZ, P1, !PT ;  /* 0x00000005ff117c10 */ /* 0x000fca0008ffe4ff */
[----:B------:R-:W-:Y:S01]  /*ec30*/  STG.E.U8 desc[UR36][R16.64], R3 ;  /* 0x0000000310007986 */ /* 0x000fe2000c101124 */
[----:B------:R-:W-:Y:S05]  /*ec40*/  EXIT ;  /* 0x000000000000794d */ /* 0x000fea0003800000 */
.L_x_2993:
[----:B------:R-:W-:-:S04]  /*ec50*/  LOP3.LUT P0, RZ, R17, 0xff, RZ, 0xc0, !PT ;  /* 0x000000ff11ff7812 */ /* 0x000fc8000780c0ff */
[----:B------:R-:W-:-:S05]  /*ec60*/  SEL R5, RZ, 0x1, !P0 ;  /* 0x00000001ff057807 */ /* 0x000fca0004000000 */
[----:B------:R-:W-:Y:S01]  /*ec70*/  STG.E.U8 desc[UR36][R2.64], R5 ;  /* 0x0000000502007986 */ /* 0x000fe2000c101124 */
[----:B------:R-:W-:Y:S05]  /*ec80*/  EXIT ;  /* 0x000000000000794d */ /* 0x000fea0003800000 */
.L_x_2991:
[----:B------:R-:W1:Y:S01]  /*ec90*/  LDCU.U8 UR4, c[0x0][0x788] ;  /* 0x0000f100ff0477ac */ /* 0x000e620008000000 */
[----:B------:R-:W2:Y:S01]  /*eca0*/  LDCU.U8 UR5, c[0x0][0x789] ;  /* 0x0000f120ff0577ac */ /* 0x000ea20008000000 */
[----:B-1----:R-:W-:Y:S02]  /*ecb0*/  UISETP.NE.AND UP0, UPT, UR4, URZ, UPT ;  /* 0x000000ff0400728c */ /* 0x002fe4000bf05270 */
[----:B--2---:R-:W-:-:S07]  /*ecc0*/  UISETP.NE.AND UP1, UPT, UR5, URZ, UPT ;  /* 0x000000ff0500728c */ /* 0x004fce000bf25270 */
[----:B------:R-:W-:Y:S05]  /*ecd0*/  BRA.U !UP0, `(.L_x_2995) ;  /* 0x00000001080c7547 */ /* 0x000fea000b800000 */
[----:B------:R-:W2:Y:S02]  /*ece0*/  LDG.E.U8 R0, desc[UR36][R4.64] ;  /* 0x0000002404007981 */ /* 0x000ea4000c1e1100 */
[----:B--2---:R-:W-:-:S04]  /*ecf0*/  LOP3.LUT P0, RZ, R0, 0xff, R17, 0xc8, !PT ;  /* 0x000000ff00ff7812 */ /* 0x004fc8000780c811 */
[----:B------:R-:W-:-:S09]  /*ed00*/  SEL R17, RZ, 0x1, !P0 ;  /* 0x00000001ff117807 */ /* 0x000fd20004000000 */
.L_x_2995:
[----:B------:R-:W-:Y:S05]  /*ed10*/  BRA.U !UP1, `(.L_x_2996) ;  /* 0x0000000109687547 */ /* 0x000fea000b800000 */
[----:B------:R-:W1:Y:S02]  /*ed20*/  LDCU UR4, c[0x0][0x78c] ;  /* 0x0000f180ff0477ac */ /* 0x000e640008000800 */
[----:B-1----:R-:W-:-:S09]  /*ed30*/  UISETP.NE.AND UP0, UPT, UR4, 0x1, UPT ;  /* 0x000000010400788c */ /* 0x002fd2000bf05270 */
[----:B------:R-:W-:Y:S05]  /*ed40*/  BRA.U !UP0, `(.L_x_2997) ;  /* 0x0000000108407547 */ /* 0x000fea000b800000 */
[----:B------:R-:W-:Y:S01]  /*ed50*/  MOV R2, 0x0 ;  /* 0x0000000000027802 */ /* 0x000fe20000000f00 */
[----:B------:R-:W1:Y:S01]  /*ed60*/  LDCU.64 UR4, c[0x4][0x640] ;  /* 0x0100c800ff0477ac */ /* 0x000e620008000a00 */
[----:B------:R-:W-:Y:S02]  /*ed70*/  HFMA2 R8, -RZ, RZ, 0, 4.4763088226318359375e-05 ;  /* 0x000002efff087431 */ /* 0x000fe400000001ff */
[----:B------:R-:W-:Y:S01]  /*ed80*/  IMAD.MOV.U32 R12, RZ, RZ, 0x1 ;  /* 0x00000001ff0c7424 */ /* 0x000fe200078e00ff */
[----:B------:R-:W-:Y:S01]  /*ed90*/  MOV R13, RZ ;  /* 0x000000ff000d7202 */ /* 0x000fe20000000f00 */
[----:B------:R-:W2:Y:S01]  /*eda0*/  LDCU.64 UR6, c[0x4][0x630] ;  /* 0x0100c600ff0677ac */ /* 0x000ea20008000a00 */
[----:B------:R-:W3:Y:S01]  /*edb0*/  LDC.64 R2, c[0x4][R2] ;  /* 0x0100000002027b82 */ /* 0x000ee20000000a00 */
[----:B------:R-:W0:Y:S01]  /*edc0*/  LDCU.64 UR8, c[0x4][0x328] ;  /* 0x01006500ff0877ac */ /* 0x000e220008000a00 */
[----:B-1----:R-:W-:Y:S01]  /*edd0*/  MOV R4, UR4 ;  /* 0x0000000400047c02 */ /* 0x002fe20008000f00 */
[----:B------:R-:W-:Y:S01]  /*ede0*/  IMAD.U32 R5, RZ, RZ, UR5 ;  /* 0x00000005ff057e24 */ /* 0x000fe2000f8e00ff */
[----:B--2---:R-:W-:-:S02]  /*edf0*/  MOV R6, UR6 ;  /* 0x0000000600067c02 */ /* 0x004fc40008000f00 */
[----:B------:R-:W-:Y:S01]  /*ee00*/  MOV R7, UR7 ;  /* 0x0000000700077c02 */ /* 0x000fe20008000f00 */
[----:B0-----:R-:W-:Y:S01]  /*ee10*/  IMAD.U32 R10, RZ, RZ, UR8 ;  /* 0x00000008ff0a7e24 */ /* 0x001fe2000f8e00ff */
[----:B------:R-:W-:-:S07]  /*ee20*/  MOV R11, UR9 ;  /* 0x00000009000b7c02 */ /* 0x000fce0008000f00 */
[----:B------:R-:W-:-:S07]  /*ee30*/  LEPC R20, `(.L_x_2997) ;  /* 0x000000001014794e */ /* 0x000fce0000000000 */
[----:B---3--:R-:W-:Y:S05]  /*ee40*/  CALL.ABS.NOINC R2 ;  /* 0x0000000002007343 */ /* 0x008fea0003c00000 */
.L_x_2997:
[----:B------:R-:W1:Y:S01]  /*ee50*/  LDCU.64 UR4, c[0x0][0x758] ;  /* 0x0000eb00ff0477ac */ /* 0x000e620008000a00 */
[----:B------:R-:W-:-:S04]  /*ee60*/  LOP3.LUT P0, RZ, R17, 0xff, RZ, 0xc0, !PT ;  /* 0x000000ff11ff7812 */ /* 0x000fc8000780c0ff */
[----:B------:R-:W-:Y:S02]  /*ee70*/  SEL R3, RZ, 0x1, !P0 ;  /* 0x00000001ff037807 */ /* 0x000fe40004000000 */
[----:B-1----:R-:W-:-:S04]  /*ee80*/  IADD3 R16, P1, PT, R16, UR4, RZ ;  /* 0x0000000410107c10 */ /* 0x002fc8000ff3e0ff */
[----:B------:R-:W-:-:S05]  /*ee90*/  IADD3.X R17, PT, PT, RZ, UR5, RZ, P1, !PT ;  /* 0x00000005ff117c10 */ /* 0x000fca0008ffe4ff */
[----:B------:R-:W-:Y:S01]  /*eea0*/  STG.E.U8 desc[UR36][R16.64], R3 ;  /* 0x0000000310007986 */ /* 0x000fe2000c101124 */
[----:B------:R-:W-:Y:S05]  /*eeb0*/  EXIT ;  /* 0x000000000000794d */ /* 0x000fea0003800000 */
.L_x_2996:
[----:B------:R-:W-:Y:S01]  /*eec0*/  STG.E.U8 desc[UR36][R4.64], R17 ;  /* 0x0000001104007986 */ /* 0x000fe2000c101124 */
[----:B------:R-:W-:Y:S05]  /*eed0*/  EXIT ;  /* 0x000000000000794d */ /* 0x000fea0003800000 */
.L_x_2998:
        /* <DEDUP_REMOVED lines=10> */
.L_x_7773:


//--------------------- .text._ZN2at6native13reduce_kernelILi256ELi2ENS0_8ReduceOpIiNS0_14func_wrapper_tIbZZZNS0_14or_kernel_cudaERNS_14TensorIteratorEENKUlvE_clEvENKUlvE1_clEvEUlbiE_EEjbLi4ELi4EEEEEvT1_ --------------------------
	.section	.text._ZN2at6native13reduce_kernelILi256ELi2ENS0_8ReduceOpIiNS0_14func_wrapper_tIbZZZNS0_14or_kernel_cudaERNS_14TensorIteratorEENKUlvE_clEvENKUlvE1_clEvEUlbiE_EEjbLi4ELi4EEEEEvT1_,"ax",@progbits
	.align	128
        .global         _ZN2at6native13reduce_kernelILi256ELi2ENS0_8ReduceOpIiNS0_14func_wrapper_tIbZZZNS0_14or_kernel_cudaERNS_14TensorIteratorEENKUlvE_clEvENKUlvE1_clEvEUlbiE_EEjbLi4ELi4EEEEEvT1_
        .type           _ZN2at6native13reduce_kernelILi256ELi2ENS0_8ReduceOpIiNS0_14func_wrapper_tIbZZZNS0_14or_kernel_cudaERNS_14TensorIteratorEENKUlvE_clEvENKUlvE1_clEvEUlbiE_EEjbLi4ELi4EEEEEvT1_,@function
        .size           _ZN2at6native13reduce_kernelILi256ELi2ENS0_8ReduceOpIiNS0_14func_wrapper_tIbZZZNS0_14or_kernel_cudaERNS_14TensorIteratorEENKUlvE_clEvENKUlvE1_clEvEUlbiE_EEjbLi4ELi4EEEEEvT1_,(.L_x_7774 - _ZN2at6native13reduce_kernelILi256ELi2ENS0_8ReduceOpIiNS0_14func_wrapper_tIbZZZNS0_14or_kernel_cudaERNS_14TensorIteratorEENKUlvE_clEvENKUlvE1_clEvEUlbiE_EEjbLi4ELi4EEEEEvT1_)
        .other          _ZN2at6native13reduce_kernelILi256ELi2ENS0_8ReduceOpIiNS0_14func_wrapper_tIbZZZNS0_14or_kernel_cudaERNS_14TensorIteratorEENKUlvE_clEvENKUlvE1_clEvEUlbiE_EEjbLi4ELi4EEEEEvT1_,@"STO_CUDA_ENTRY STV_DEFAULT"
_ZN2at6native13reduce_kernelILi256ELi2ENS0_8ReduceOpIiNS0_14func_wrapper_tIbZZZNS0_14or_kernel_cudaERNS_14TensorIteratorEENKUlvE_clEvENKUlvE1_clEvEUlbiE_EEjbLi4ELi4EEEEEvT1_:
.text._ZN2at6native13reduce_kernelILi256ELi2ENS0_8ReduceOpIiNS0_14func_wrapper_tIbZZZNS0_14or_kernel_cudaERNS_14TensorIteratorEENKUlvE_clEvENKUlvE1_clEvEUlbiE_EEjbLi4ELi4EEEEEvT1_:
        /* <DEDUP_REMOVED lines=296> */
.L_x_2999:
        /* <DEDUP_REMOVED lines=29> */
.L_x_3003:
        /* <DEDUP_REMOVED lines=29> */
[----:B--2---:R-:W-:-:S04]  /*1620*/  ISETP.NE.AND P0, PT, R2, RZ, PT ;  /* 0x000000ff0200720c */ /* 0x004fc80003f05270 */
[----:B------:R-:W-:-:S04]  /*1630*/  ISETP.NE.OR P0, PT, R4, RZ, P0 ;  /* 0x000000ff0400720c */ /* 0x000fc80000705670 */
[----:B------:R-:W-:-:S09]  /*1640*/  SEL R4, RZ, 0x1, !P0 ;  /* 0x00000001ff047807 */ /* 0x000fd20004000000 */
.L_x_3007:
[----:B------:R-:W-:Y:S05]  /*1650*/  BSYNC.RECONVERGENT B1 ;  /* 0x0000000000017941 */ /* 0x000fea0003800200 */
.L_x_3006:
[----:B------:R-:W0:Y:S01]  /*1660*/  LDC R8, c[0x0][0x388] ;  /* 0x0000e200ff087b82 */ /* 0x000e220000000800 */
[----:B------:R-:W-:-:S05]  /*1670*/  IADD3 R16, P0, PT, R16, 0x10, RZ ;  /* 0x0000001010107810 */ /* 0x000fca0007f1e0ff */
[----:B------:R-:W-:Y:S01]  /*1680*/  IMAD.X R17, RZ, RZ, R17, P0 ;  /* 0x000000ffff117224 */ /* 0x000fe200000e0611 */
[----:B0-----:R-:W-:-:S07]  /*1690*/  IADD3 R8, PT, PT, R5, -0x4, R8 ;  /* 0xfffffffc05087810 */ /* 0x001fce0007ffe008 */
.L_x_3005:
[----:B------:R-:W-:Y:S05]  /*16a0*/  BSYNC.RECONVERGENT B0 ;  /* 0x0000000000007941 */ /* 0x000fea0003800200 */
.L_x_3004:
        /* <DEDUP_REMOVED lines=17> */
.L_x_3011:
[C---:B------:R-:W-:Y:S01]  /*17c0*/  IMAD.WIDE.U32 R4, R9.reuse, 0x10, R16 ;  /* 0x0000001009047825 */ /* 0x040fe200078e0010 */
[----:B------:R-:W0:Y:S05]  /*17d0*/  LDCU UR4, c[0x0][0x390] ;  /* 0x00007200ff0477ac */ /* 0x000e2a0008000800 */
[----:B------:R-:W2:Y:S01]  /*17e0*/  LDG.E.128 R4, desc[UR36][R4.64] ;  /* 0x0000002404047981 */ /* 0x000ea2000c1e1d00 */
[----:B0-----:R-:W-:-:S04]  /*17f0*/  IADD3 R9, PT, PT, R9, UR4, RZ ;  /* 0x0000000409097c10 */ /* 0x001fc8000fffe0ff */
        /* <DEDUP_REMOVED lines=8> */
.L_x_3010:
[----:B------:R-:W-:Y:S02]  /*1880*/  SEL R4, RZ, 0x1, !P3 ;  /* 0x00000001ff047807 */ /* 0x000fe40005800000 */
[----:B------:R-:W-:Y:S02]  /*1890*/  SEL R6, RZ, 0x1, !P2 ;  /* 0x00000001ff067807 */ /* 0x000fe40005000000 */
[----:B------:R-:W-:Y:S02]  /*18a0*/  SEL R5, RZ, 0x1, !P1 ;  /* 0x00000001ff057807 */ /* 0x000fe40004800000 */
[----:B------:R-:W-:-:S07]  /*18b0*/  SEL R0, RZ, 0x1, !P0 ;  /* 0x00000001ff007807 */ /* 0x000fce0004000000 */
.L_x_3009:
[----:B------:R-:W-:Y:S05]  /*18c0*/  BSYNC.RECONVERGENT B0 ;  /* 0x0000000000007941 */ /* 0x000fea0003800200 */
.L_x_3008:
        /* <DEDUP_REMOVED lines=13> */
[----:B------:R-:W-:-:S04]  /*19a0*/  LOP3.LUT P0, RZ, R4, 0xff, RZ, 0xc0, !PT ;  /* 0x000000ff04ff7812 */ /* 0x000fc8000780c0ff */
[----:B--2---:R-:W-:-:S04]  /*19b0*/  ISETP.NE.OR P0, PT, R16, RZ, P0 ;  /* 0x000000ff1000720c */ /* 0x004fc80000705670 */
[----:B------:R-:W-:-:S09]  /*19c0*/  SEL R4, RZ, 0x1, !P0 ;  /* 0x00000001ff047807 */ /* 0x000fd20004000000 */
.L_x_3013:
[----:B------:R-:W-:Y:S05]  /*19d0*/  BSYNC.RECONVERGENT B0 ;  /* 0x0000000000007941 */ /* 0x000fea0003800200 */
.L_x_3012:
[----:B------:R-:W-:Y:S02]  /*19e0*/  LOP3.LUT R5, R5, R4, R6, 0xfe, !PT ;  /* 0x0000000405057212 */ /* 0x000fe400078efe06 */
[----:B------:R-:W-:Y:S02]  /*19f0*/  PLOP3.LUT P1, PT, PT, PT, PT, 0x8, 0x80 ;  /* 0x000000000080781c */ /* 0x000fe40003f2e170 */
[----:B------:R-:W-:Y:S01]  /*1a00*/  LOP3.LUT P0, RZ, R5, 0xff, R0, 0xc8, !PT ;  /* 0x000000ff05ff7812 */ /* 0x000fe2000780c800 */
[----:B------:R-:W-:-:S12]  /*1a10*/  BRA `(.L_x_3014) ;  /* 0x000000a400807947 */ /* 0x000fd80003800000 */
.L_x_3002:
        /* <DEDUP_REMOVED lines=13> */
[----:B------:R-:W-:Y:S02]  /*1af0*/  IMAD.U32 R10, RZ, RZ, UR4 ;  /* 0x00000004ff0a7e24 */ /* 0x000fe4000f8e00ff */
[----:B0-----:R-:W-:Y:S02]  /*1b00*/  IMAD R5, R2, 0x3, R8 ;  /* 0x0000000302057824 */ /* 0x001fe400078e0208 */
[----:B------:R-:W-:-:S02]  /*1b10*/  IMAD.U32 R8, RZ, RZ, UR4 ;  /* 0x00000004ff087e24 */ /* 0x000fc4000f8e00ff */
[----:B------:R-:W-:Y:S01]  /*1b20*/  IMAD.U32 R7, RZ, RZ, UR4 ;  /* 0x00000004ff077e24 */ /* 0x000fe2000f8e00ff */
[----:B------:R-:W-:Y:S01]  /*1b30*/  ISETP.GE.U32.AND P0, PT, R5, R0, PT ;  /* 0x000000000500720c */ /* 0x000fe20003f06070 */
[----:B------:R-:W-:Y:S01]  /*1b40*/  IMAD.U32 R4, RZ, RZ, UR4 ;  /* 0x00000004ff047e24 */ /* 0x000fe2000f8e00ff */
[----:B------:R-:W-:-:S11]  /*1b50*/  MOV R5, UR4 ;  /* 0x0000000400057c02 */ /* 0x000fd60008000f00 */
        /* <DEDUP_REMOVED lines=13> */
.L_x_3019:
[----:B------:R-:W-:Y:S01]  /*1c30*/  SHF.R.U32.HI R9, RZ, 0x1, R3 ;  /* 0x00000001ff097819 */ /* 0x000fe20000011603 */
[----:B------:R-:W-:-:S04]  /*1c40*/  IMAD.IADD R3, R3, 0x1, R2 ;  /* 0x0000000103037824 */ /* 0x000fc800078e0202 */
[C---:B------:R-:W-:Y:S01]  /*1c50*/  IMAD.IADD R4, R9.reuse, 0x1, R2 ;  /* 0x0000000109047824 */ /* 0x040fe200078e0202 */
[----:B------:R-:W-:Y:S01]  /*1c60*/  SHF.R.U32.HI R11, RZ, 0x1, R3 ;  /* 0x00000001ff0b7819 */ /* 0x000fe20000011603 */
[----:B------:R-:W-:-:S03]  /*1c70*/  IMAD.WIDE.U32 R8, R9, 0x8, R16 ;  /* 0x0000000809087825 */ /* 0x000fc600078e0010 */
[----:B------:R-:W-:Y:S01]  /*1c80*/  SHF.L.U32 R5, R4, 0x3, RZ ;  /* 0x0000000304057819 */ /* 0x000fe200000006ff */
[----:B------:R-:W-:Y:S01]  /*1c90*/  IMAD.WIDE.U32 R10, R11, 0x8, R16 ;  /* 0x000000080b0a7825 */ /* 0x000fe200078e0010 */
[----:B------:R-:W-:Y:S01]  /*1ca0*/  SHF.R.U32.HI R4, RZ, 0x1d, R4 ;  /* 0x0000001dff047819 */ /* 0x000fe20000011604 */
[----:B------:R-:W2:Y:S01]  /*1cb0*/  LDG.E.64 R8, desc[UR36][R8.64] ;  /* 0x0000002408087981 */ /* 0x000ea2000c1e1b00 */
[----:B------:R-:W-:Y:S02]  /*1cc0*/  LOP3.LUT R5, R5, 0xfffffff8, RZ, 0xc0, !PT ;  /* 0xfffffff805057812 */ /* 0x000fe400078ec0ff */
[----:B------:R-:W-:Y:S01]  /*1cd0*/  LOP3.LUT R7, R4, 0x3, RZ, 0xc0, !PT ;  /* 0x0000000304077812 */ /* 0x000fe200078ec0ff */
[----:B------:R-:W3:Y:S01]  /*1ce0*/  LDG.E.64 R10, desc[UR36][R10.64] ;  /* 0x000000240a0a7981 */ /* 0x000ee2000c1e1b00 */
[----:B------:R-:W-:-:S05]  /*1cf0*/  IADD3 R4, P6, PT, R16, R5, RZ ;  /* 0x0000000510047210 */ /* 0x000fca0007fde0ff */
[----:B------:R-:W-:Y:S01]  /*1d00*/  IMAD.X R5, R17, 0x1, R7, P6 ;  /* 0x0000000111057824 */ /* 0x000fe200030e0607 */
[----:B------:R-:W-:Y:S02]  /*1d10*/  LEA R7, R2, R3, 0x1 ;  /* 0x0000000302077211 */ /* 0x000fe400078e08ff */
[----:B------:R-:W-:Y:S02]  /*1d20*/  LOP3.LUT P6, RZ, R6, 0x1, RZ, 0xc0, !PT ;  /* 0x0000000106ff7812 */ /* 0x000fe400078cc0ff */
[----:B------:R-:W-:Y:S01]  /*1d30*/  SHF.R.U32.HI R13, RZ, 0x1, R7 ;  /* 0x00000001ff0d7819 */ /* 0x000fe20000011607 */
[----:B------:R-:W4:Y:S04]  /*1d40*/  LDG.E.64 R4, desc[UR36][R4.64] ;  /* 0x0000002404047981 */ /* 0x000f28000c1e1b00 */
[----:B------:R-:W-:-:S06]  /*1d50*/  IMAD.WIDE.U32 R12, R13, 0x8, R16 ;  /* 0x000000080d0c7825 */ /* 0x000fcc00078e0010 */
[----:B------:R-:W5:Y:S01]  /*1d60*/  LDG.E.64 R12, desc[UR36][R12.64] ;  /* 0x000000240c0c7981 */ /* 0x000f62000c1e1b00 */
[----:B------:R-:W-:-:S04]  /*1d70*/  IMAD.IADD R3, R7, 0x1, R2 ;  /* 0x0000000107037824 */ /* 0x000fc800078e0202 */
[----:B------:R-:W-:Y:S01]  /*1d80*/  IMAD R7, R2, 0x3, R3 ;  /* 0x0000000302077824 */ /* 0x000fe200078e0203 */
[----:B--2---:R-:W-:-:S04]  /*1d90*/  ISETP.NE.OR P5, PT, R8, RZ, P5 ;  /* 0x000000ff0800720c */ /* 0x004fc80002fa5670 */
[----:B------:R-:W-:Y:S02]  /*1da0*/  P2R R14, PR, RZ, 0x20 ;  /* 0x00000020ff0e7803 */ /* 0x000fe40000000000 */
[C---:B------:R-:W-:Y:S02]  /*1db0*/  LOP3.LUT P5, RZ, R6.reuse, 0x2, RZ, 0xc0, !PT ;  /* 0x0000000206ff7812 */ /* 0x040fe400078ac0ff */
[----:B------:R-:W-:Y:S02]  /*1dc0*/  LOP3.LUT R6, R6, 0xfffffffd, RZ, 0xc0, !PT ;  /* 0xfffffffd06067812 */ /* 0x000fe400078ec0ff */
[----:B----4-:R-:W-:Y:S02]  /*1dd0*/  ISETP.NE.OR P6, PT, R5, RZ, P6 ;  /* 0x000000ff0500720c */ /* 0x010fe400037c5670 */
[----:B-----5:R-:W-:-:S13]  /*1de0*/  ISETP.NE.OR P5, PT, R12, RZ, P5 ;  /* 0x000000ff0c00720c */ /* 0x020fda0002fa5670 */
[----:B------:R-:W-:Y:S02]  /*1df0*/  @P5 LOP3.LUT R6, R6, 0x2, RZ, 0xfc, !PT ;  /* 0x0000000206065812 */ /* 0x000fe400078efcff */
[----:B------:R-:W-:Y:S02]  /*1e00*/  ISETP.NE.AND P5, PT, R8, RZ, PT ;  /* 0x000000ff0800720c */ /* 0x000fe40003fa5270 */
[----:B------:R-:W-:-:S04]  /*1e10*/  LOP3.LUT R6, R6, 0xfffffffe, RZ, 0xc0, !PT ;  /* 0xfffffffe06067812 */ /* 0x000fc800078ec0ff */
[----:B------:R-:W-:-:S04]  /*1e20*/  @P6 LOP3.LUT R6, R6, 0x1, RZ, 0xfc, !PT ;  /* 0x0000000106066812 */ /* 0x000fc800078efcff */
[----:B------:R-:W-:-:S04]  /*1e30*/  LOP3.LUT R6, R6, 0xffffff7f, RZ, 0xc0, !PT ;  /* 0xffffff7f06067812 */ /* 0x000fc800078ec0ff */
[----:B------:R-:W-:Y:S02]  /*1e40*/  @P5 LOP3.LUT R6, R6, 0x80, RZ, 0xfc, !PT ;  /* 0x0000008006065812 */ /* 0x000fe400078efcff */
[----:B------:R-:W-:Y:S02]  /*1e50*/  ISETP.NE.AND P5, PT, R9, RZ, PT ;  /* 0x000000ff0900720c */ /* 0x000fe40003fa5270 */
[----:B------:R-:W-:-:S11]  /*1e60*/  LOP3.LUT R6, R6, 0xffffffbf, RZ, 0xc0, !PT ;  /* 0xffffffbf06067812 */ /* 0x000fd600078ec0ff */
[----:B------:R-:W-:Y:S02]  /*1e70*/  @P5 LOP3.LUT R6, R6, 0x40, RZ, 0xfc, !PT ;  /* 0x0000004006065812 */ /* 0x000fe400078efcff */
[----:B------:R-:W-:Y:S02]  /*1e80*/  ISETP.NE.AND P5, PT, R4, RZ, PT ;  /* 0x000000ff0400720c */ /* 0x000fe40003fa5270 */
[----:B------:R-:W-:-:S11]  /*1e90*/  LOP3.LUT R6, R6, 0xfffffdff, RZ, 0xc0, !PT ;  /* 0xfffffdff06067812 */ /* 0x000fd600078ec0ff */
[----:B------:R-:W-:Y:S02]  /*1ea0*/  @P5 LOP3.LUT R6, R6, 0x200, RZ, 0xfc, !PT ;  /* 0x0000020006065812 */ /* 0x000fe400078efcff */
[----:B------:R-:W-:Y:S02]  /*1eb0*/  ISETP.NE.AND P5, PT, R5, RZ, PT ;  /* 0x000000ff0500720c */ /* 0x000fe40003fa5270 */
[----:B------:R-:W-:-:S11]  /*1ec0*/  LOP3.LUT R6, R6, 0xfffffeff, RZ, 0xc0, !PT ;  /* 0xfffffeff06067812 */ /* 0x000fd600078ec0ff */
[----:B------:R-:W-:Y:S02]  /*1ed0*/  @P5 LOP3.LUT R6, R6, 0x100, RZ, 0xfc, !PT ;  /* 0x0000010006065812 */ /* 0x000fe400078efcff */
[----:B---3--:R-:W-:Y:S02]  /*1ee0*/  ISETP.NE.AND P5, PT, R10, RZ, PT ;  /* 0x000000ff0a00720c */ /* 0x008fe40003fa5270 */
[----:B------:R-:W-:-:S11]  /*1ef0*/  LOP3.LUT R6, R6, 0xffffffdf, RZ, 0xc0, !PT ;  /* 0xffffffdf06067812 */ /* 0x000fd600078ec0ff */
[----:B------:R-:W-:Y:S02]  /*1f00*/  @P5 LOP3.LUT R6, R6, 0x20, RZ, 0xfc, !PT ;  /* 0x0000002006065812 */ /* 0x000fe400078efcff */
[----:B------:R-:W-:Y:S02]  /*1f10*/  ISETP.NE.AND P5, PT, R11, RZ, PT ;  /* 0x000000ff0b00720c */ /* 0x000fe40003fa5270 */
[----:B------:R-:W-:-:S11]  /*1f20*/  LOP3.LUT R6, R6, 0xffffffef, RZ, 0xc0, !PT ;  /* 0xffffffef06067812 */ /* 0x000fd600078ec0ff */
[----:B------:R-:W-:Y:S02]  /*1f30*/  @P5 LOP3.LUT R6, R6, 0x10, RZ, 0xfc, !PT ;  /* 0x0000001006065812 */ /* 0x000fe400078efcff */
[----:B------:R-:W-:Y:S02]  /*1f40*/  ISETP.NE.AND P5, PT, R12, RZ, PT ;  /* 0x000000ff0c00720c */ /* 0x000fe40003fa5270 */
[----:B------:R-:W-:Y:S02]  /*1f50*/  LOP3.LUT R6, R6, 0xfffffff7, RZ, 0xc0, !PT ;  /* 0xfffffff706067812 */ /* 0x000fe400078ec0ff */
[----:B------:R-:W-:-:S09]  /*1f60*/  ISETP.GE.U32.AND P6, PT, R7, R0, PT ;  /* 0x000000000700720c */ /* 0x000fd20003fc6070 */
[----:B------:R-:W-:Y:S02]  /*1f70*/  @P5 LOP3.LUT R6, R6, 0x8, RZ, 0xfc, !PT ;  /* 0x0000000806065812 */ /* 0x000fe400078efcff */
[----:B------:R-:W-:Y:S02]  /*1f80*/  ISETP.NE.AND P5, PT, R13, RZ, PT ;  /* 0x000000ff0d00720c */ /* 0x000fe40003fa5270 */
[----:B------:R-:W-:Y:S02]  /*1f90*/  LOP3.LUT R6, R6, 0xfffffffb, RZ, 0xc0, !PT ;  /* 0xfffffffb06067812 */ /* 0x000fe400078ec0ff */
[----:B------:R-:W-:Y:S02]  /*1fa0*/  ISETP.NE.OR P4, PT, R9, RZ, P4 ;  /* 0x000000ff0900720c */ /* 0x000fe40002785670 */
[----:B------:R-:W-:Y:S02]  /*1fb0*/  ISETP.NE.OR P3, PT, R10, RZ, P3 ;  /* 0x000000ff0a00720c */ /* 0x000fe40001f65670 */
[----:B------:R-:W-:-:S02]  /*1fc0*/  ISETP.NE.OR P2, PT, R11, RZ, P2 ;  /* 0x000000ff0b00720c */ /* 0x000fc40001745670 */
[----:B------:R-:W-:Y:S02]  /*1fd0*/  ISETP.NE.OR P0, PT, R13, RZ, P0 ;  /* 0x000000ff0d00720c */ /* 0x000fe40000705670 */
[----:B------:R-:W-:Y:S02]  /*1fe0*/  ISETP.NE.OR P1, PT, R4, RZ, P1 ;  /* 0x000000ff0400720c */ /* 0x000fe40000f25670 */
[----:B------:R-:W-:Y:S02]  /*1ff0*/  @P5 LOP3.LUT R6, R6, 0x4, RZ, 0xfc, !PT ;  /* 0x0000000406065812 */ /* 0x000fe400078efcff */
[----:B------:R-:W-:Y:S01]  /*2000*/  ISETP.NE.AND P5, PT, R14, RZ, PT ;  /* 0x000000ff0e00720c */ /* 0x000fe20003fa5270 */
[----:B------:R-:W-:-:S12]  /*2010*/  @!P6 BRA `(.L_x_3019) ;  /* 0xfffffffc0004e947 */ /* 0x000fd8000383ffff */
[----:B------:R-:W-:Y:S05]  /*2020*/  BSYNC.RECONVERGENT B1 ;  /* 0x0000000000017941 */ /* 0x000fea0003800200 */
.L_x_3018:
        /* <DEDUP_REMOVED lines=24> */
.L_x_3017:
[----:B------:R-:W-:Y:S05]  /*21b0*/  BSYNC.RECONVERGENT B0 ;  /* 0x0000000000007941 */ /* 0x000fea0003800200 */
.L_x_3016:
[----:B------:R-:W-:Y:S01]  /*21c0*/  ISETP.GE.U32.AND P4, PT, R3, R0, PT ;  /* 0x000000000300720c */ /* 0x000fe20003f86070 */
[----:B------:R-:W-:-:S12]  /*21d0*/  BSSY.RECONVERGENT B0, `(.L_x_3020) ;  /* 0x0000028000007945 */ /* 0x000fd80003800200 */
[----:B------:R-:W-:Y:S05]  /*21e0*/  @P4 BRA `(.L_x_3021) ;  /* 0x0000000000984947 */ /* 0x000fea0003800000 */
[----:B------:R-:W-:Y:S02]  /*21f0*/  SHF.R.U32.HI R15, RZ, 0x1, R3 ;  /* 0x00000001ff0f7819 */ /* 0x000fe40000011603 */
[----:B------:R-:W-:-:S03]  /*2200*/  P2R R18, PR, RZ, 0x1 ;  /* 0x00000001ff127803 */ /* 0x000fc60000000000 */
[----:B------:R-:W-:-:S06]  /*2210*/  IMAD.WIDE.U32 R14, R15, 0x8, R16 ;  /* 0x000000080f0e7825 */ /* 0x000fcc00078e0010 */
[----:B------:R-:W2:Y:S01]  /*2220*/  LDG.E.64 R14, desc[UR36][R14.64] ;  /* 0x000000240e0e7981 */ /* 0x000ea2000c1e1b00 */
[----:B------:R-:W-:Y:S01]  /*2230*/  IMAD.IADD R13, R3, 0x1, R2 ;  /* 0x00000001030d7824 */ /* 0x000fe200078e0202 */
[----:B------:R-:W-:-:S04]  /*2240*/  LOP3.LUT R6, R6, 0xffffffbf, RZ, 0xc0, !PT ;  /* 0xffffffbf06067812 */ /* 0x000fc800078ec0ff */
[----:B------:R-:W-:Y:S02]  /*2250*/  ISETP.GE.U32.AND P6, PT, R13, R0, PT ;  /* 0x000000000d00720c */ /* 0x000fe40003fc6070 */
[----:B--2---:R-:W-:Y:S02]  /*2260*/  ISETP.NE.AND P0, PT, R15, RZ, PT ;  /* 0x000000ff0f00720c */ /* 0x004fe40003f05270 */
[----:B------:R-:W-:-:S11]  /*2270*/  ISETP.NE.AND P5, PT, R14, RZ, PT ;  /* 0x000000ff0e00720c */ /* 0x000fd60003fa5270 */
[----:B------:R-:W-:Y:S02]  /*2280*/  @P0 LOP3.LUT R6, R6, 0x40, RZ, 0xfc, !PT ;  /* 0x0000004006060812 */ /* 0x000fe400078efcff */
[----:B------:R-:W-:Y:S01]  /*2290*/  ISETP.NE.AND P0, PT, R18, RZ, PT ;  /* 0x000000ff1200720c */ /* 0x000fe20003f05270 */
[----:B------:R-:W-:-:S12]  /*22a0*/  @P6 BRA `(.L_x_3021) ;  /* 0x0000000000686947 */ /* 0x000fd80003800000 */
[----:B------:R-:W-:Y:S02]  /*22b0*/  SHF.R.U32.HI R15, RZ, 0x1, R13 ;  /* 0x00000001ff0f7819 */ /* 0x000fe4000001160d */
[----:B------:R-:W-:-:S03]  /*22c0*/  P2R R18, PR, RZ, 0x1 ;  /* 0x00000001ff127803 */ /* 0x000fc60000000000 */
[----:B------:R-:W-:-:S06]  /*22d0*/  IMAD.WIDE.U32 R14, R15, 0x8, R16 ;  /* 0x000000080f0e7825 */ /* 0x000fcc00078e0010 */
[----:B------:R-:W2:Y:S01]  /*22e0*/  LDG.E.64 R14, desc[UR36][R14.64] ;  /* 0x000000240e0e7981 */ /* 0x000ea2000c1e1b00 */
[----:B------:R-:W-:Y:S02]  /*22f0*/  IADD3 R13, PT, PT, R13, R2, RZ ;  /* 0x000000020d0d7210 */ /* 0x000fe40007ffe0ff */
[----:B------:R-:W-:Y:S02]  /*2300*/  LOP3.LUT R6, R6, 0xfffffffd, RZ, 0xc0, !PT ;  /* 0xfffffffd06067812 */ /* 0x000fe400078ec0ff */
[----:B------:R-:W-:Y:S02]  /*2310*/  ISETP.GE.U32.AND P6, PT, R13, R0, PT ;  /* 0x000000000d00720c */ /* 0x000fe40003fc6070 */
[----:B--2---:R-:W-:-:S13]  /*2320*/  ISETP.NE.AND P0, PT, R14, RZ, PT ;  /* 0x000000ff0e00720c */ /* 0x004fda0003f05270 */
[----:B------:R-:W-:Y:S02]  /*2330*/  @P0 LOP3.LUT R6, R6, 0x2, RZ, 0xfc, !PT ;  /* 0x0000000206060812 */ /* 0x000fe400078efcff */
[----:B------:R-:W-:Y:S02]  /*2340*/  ISETP.NE.AND P0, PT, R15, RZ, PT ;  /* 0x000000ff0f00720c */ /* 0x000fe40003f05270 */
[----:B------:R-:W-:-:S11]  /*2350*/  LOP3.LUT R6, R6, 0xfffffffe, RZ, 0xc0, !PT ;  /* 0xfffffffe06067812 */ /* 0x000fd600078ec0ff */
[----:B------:R-:W-:Y:S02]  /*2360*/  @P0 LOP3.LUT R6, R6, 0x1, RZ, 0xfc, !PT ;  /* 0x0000000106060812 */ /* 0x000fe400078efcff */
[----:B------:R-:W-:Y:S01]  /*2370*/  ISETP.NE.AND P0, PT, R18, RZ, PT ;  /* 0x000000ff1200720c */ /* 0x000fe20003f05270 */
[----:B------:R-:W-:-:S12]  /*2380*/  @P6 BRA `(.L_x_3021) ;  /* 0x0000000000306947 */ /* 0x000fd80003800000 */
[----:B------:R-:W-:-:S05]  /*2390*/  IMAD.IADD R15, R13, 0x1, R2 ;  /* 0x000000010d0f7824 */ /* 0x000fca00078e0202 */
[----:B------:R-:W-:Y:S02]  /*23a0*/  ISETP.GE.U32.AND P0, PT, R15, R0, PT ;  /* 0x000000000f00720c */ /* 0x000fe40003f06070 */
[----:B------:R-:W-:-:S11]  /*23b0*/  SHF.R.U32.HI R13, RZ, 0x1, R13 ;  /* 0x00000001ff0d7819 */ /* 0x000fd6000001160d */
[----:B------:R-:W-:-:S05]  /*23c0*/  @!P0 SHF.R.U32.HI R15, RZ, 0x1, R15 ;  /* 0x00000001ff0f8819 */ /* 0x000fca000001160f */
[----:B------:R-:W-:-:S04]  /*23d0*/  @!P0 IMAD.WIDE.U32 R14, R15, 0x8, R16 ;  /* 0x000000080f0e8825 */ /* 0x000fc800078e0010 */
[----:B------:R-:W-:Y:S02]  /*23e0*/  IMAD.WIDE.U32 R16, R13, 0x8, R16 ;  /* 0x000000080d107825 */ /* 0x000fe400078e0010 */
[----:B------:R-:W2:Y:S04]  /*23f0*/  @!P0 LDG.E.64 R14, desc[UR36][R14.64] ;  /* 0x000000240e0e8981 */ /* 0x000ea8000c1e1b00 */
[----:B------:R-:W3:Y:S01]  /*2400*/  LDG.E.64 R16, desc[UR36][R16.64] ;  /* 0x0000002410107981 */ /* 0x000ee2000c1e1b00 */
[----:B--2---:R-:W-:Y:S02]  /*2410*/  @!P0 ISETP.NE.AND P2, PT, R14, RZ, PT ;  /* 0x000000ff0e00820c */ /* 0x004fe40003f45270 */
[----:B------:R-:W-:Y:S02]  /*2420*/  @!P0 ISETP.NE.AND P3, PT, R15, RZ, PT ;  /* 0x000000ff0f00820c */ /* 0x000fe40003f65270 */
[----:B---3--:R-:W-:-:S02]  /*2430*/  ISETP.NE.AND P0, PT, R16, RZ, PT ;  /* 0x000000ff1000720c */ /* 0x008fc40003f05270 */
[----:B------:R-:W-:-:S13]  /*2440*/  ISETP.NE.AND P1, PT, R17, RZ, PT ;  /* 0x000000ff1100720c */ /* 0x000fda0003f25270 */
.L_x_3021:
[----:B------:R-:W-:Y:S05]  /*2450*/  BSYNC.RECONVERGENT B0 ;  /* 0x0000000000007941 */ /* 0x000fea0003800200 */
.L_x_3020:
        /* <DEDUP_REMOVED lines=39> */
.L_x_3023:
[----:B------:R-:W-:Y:S05]  /*26d0*/  BSYNC.RECONVERGENT B0 ;  /* 0x0000000000007941 */ /* 0x000fea0003800200 */
.L_x_3022:
[----:B------:R-:W-:Y:S02]  /*26e0*/  LOP3.LUT R4, R9, R4, R7, 0xfe, !PT ;  /* 0x0000000409047212 */ /* 0x000fe400078efe07 */
[----:B------:R-:W-:Y:S02]  /*26f0*/  LOP3.LUT R5, R10, R5, R8, 0xfe, !PT ;  /* 0x000000050a057212 */ /* 0x000fe400078efe08 */
[----:B------:R-:W-:Y:S02]  /*2700*/  LOP3.LUT P0, RZ, R4, 0xff, R11, 0xc8, !PT ;  /* 0x000000ff04ff7812 */ /* 0x000fe4000780c80b */
[----:B------:R-:W-:Y:S01]  /*2710*/  LOP3.LUT P1, RZ, R5, 0xff, R12, 0xc8, !PT ;  /* 0x000000ff05ff7812 */ /* 0x000fe2000782c80c */
[----:B------:R-:W-:-:S12]  /*2720*/  BRA `(.L_x_3014) ;  /* 0x00000098003c7947 */ /* 0x000fd80003800000 */
.L_x_3015:
        /* <DEDUP_REMOVED lines=28> */
.L_x_3028:
[--C-:B------:R-:W-:Y:S01]  /*28f0*/  IMAD.IADD R5, R8, 0x1, R3.reuse ;  /* 0x0000000108057824 */ /* 0x100fe200078e0203 */
[----:B------:R-:W-:Y:S01]  /*2900*/  LOP3.LUT P6, RZ, R6, 0x2, RZ, 0xc0, !PT ;  /* 0x0000000206ff7812 */ /* 0x000fe200078cc0ff */
[C---:B------:R-:W-:Y:S02]  /*2910*/  IMAD R4, R2.reuse, R8, RZ ;  /* 0x0000000802047224 */ /* 0x040fe400078e02ff */
[----:B------:R-:W-:Y:S02]  /*2920*/  IMAD.IADD R9, R5, 0x1, R3 ;  /* 0x0000000105097824 */ /* 0x000fe400078e0203 */
        /* <DEDUP_REMOVED lines=8> */
[----:B------:R-:W2:Y:S02]  /*29b0*/  LDG.E.64 R4, desc[UR36][R4.64] ;  /* 0x0000002404047981 */ /* 0x000ea4000c1e1b00 */
[----:B------:R-:W-:Y:S01]  /*29c0*/  IMAD.WIDE.U32 R12, R9, 0x8, R16 ;  /* 0x00000008090c7825 */ /* 0x000fe200078e0010 */
[----:B------:R-:W-:-:S03]  /*29d0*/  SHF.R.U32.HI R15, RZ, 0x1, R10 ;  /* 0x00000001ff0f7819 */ /* 0x000fc6000001160a */
[--C-:B------:R-:W-:Y:S02]  /*29e0*/  IMAD.WIDE.U32 R10, R7, 0x8, R16.reuse ;  /* 0x00000008070a7825 */ /* 0x100fe400078e0010 */
[----:B------:R-:W3:Y:S02]  /*29f0*/  LDG.E.64 R12, desc[UR36][R12.64] ;  /* 0x000000240c0c7981 */ /* 0x000ee4000c1e1b00 */
[----:B------:R-:W-:Y:S02]  /*2a00*/  IMAD.WIDE.U32 R14, R15, 0x8, R16 ;  /* 0x000000080f0e7825 */ /* 0x000fe400078e0010 */
[----:B------:R-:W4:Y:S04]  /*2a10*/  LDG.E.64 R10, desc[UR36][R10.64] ;  /* 0x000000240a0a7981 */ /* 0x000f28000c1e1b00 */
[----:B------:R-:W5:Y:S01]  /*2a20*/  LDG.E.64 R14, desc[UR36][R14.64] ;  /* 0x000000240e0e7981 */ /* 0x000f62000c1e1b00 */
[----:B------:R-:W-:-:S04]  /*2a30*/  IMAD.IADD R8, R8, 0x1, R3 ;  /* 0x0000000108087824 */ /* 0x000fc800078e0203 */
[----:B------:R-:W-:Y:S01]  /*2a40*/  IMAD R7, R3, 0x3, R8 ;  /* 0x0000000303077824 */ /* 0x000fe200078e0208 */
[----:B--2---:R-:W-:-:S04]  /*2a50*/  ISETP.NE.OR P5, PT, R4, RZ, P5 ;  /* 0x000000ff0400720c */ /* 0x004fc80002fa5670 */
[----:B------:R-:W-:Y:S02]  /*2a60*/  P2R R9, PR, RZ, 0x20 ;  /* 0x00000020ff097803 */ /* 0x000fe40000000000 */
[----:B------:R-:W-:-:S04]  /*2a70*/  LOP3.LUT P5, RZ, R6, 0x1, RZ, 0xc0, !PT ;  /* 0x0000000106ff7812 */ /* 0x000fc800078ac0ff */
[----:B---3--:R-:W-:Y:S02]  /*2a80*/  ISETP.NE.OR P5, PT, R13, RZ, P5 ;  /* 0x000000ff0d00720c */ /* 0x008fe40002fa5670 */
[----:B------:R-:W-:Y:S02]  /*2a90*/  LOP3.LUT R6, R6, 0xfffffffd, RZ, 0xc0, !PT ;  /* 0xfffffffd06067812 */ /* 0x000fe400078ec0ff */
[----:B-----5:R-:W-:Y:S02]  /*2aa0*/  ISETP.NE.OR P6, PT, R14, RZ, P6 ;  /* 0x000000ff0e00720c */ /* 0x020fe400037c5670 */
[----:B------:R-:W-:-:S07]  /*2ab0*/  LOP3.LUT R6, R6, 0xfffffffe, RZ, 0xc0, !PT ;  /* 0xfffffffe06067812 */ /* 0x000fce00078ec0ff */
[----:B------:R-:W-:Y:S02]  /*2ac0*/  @P5 LOP3.LUT R6, R6, 0x1, RZ, 0xfc, !PT ;  /* 0x0000000106065812 */ /* 0x000fe400078efcff */
[----:B------:R-:W-:Y:S02]  /*2ad0*/  ISETP.NE.AND P5, PT, R4, RZ, PT ;  /* 0x000000ff0400720c */ /* 0x000fe40003fa5270 */
[----:B------:R-:W-:-:S04]  /*2ae0*/  @P6 LOP3.LUT R6, R6, 0x2, RZ, 0xfc, !PT ;  /* 0x0000000206066812 */ /* 0x000fc800078efcff */
[----:B------:R-:W-:-:S07]  /*2af0*/  LOP3.LUT R6, R6, 0xfffffdff, RZ, 0xc0, !PT ;  /* 0xfffffdff06067812 */ /* 0x000fce00078ec0ff */
[----:B------:R-:W-:Y:S02]  /*2b00*/  @P5 LOP3.LUT R6, R6, 0x200, RZ, 0xfc, !PT ;  /* 0x0000020006065812 */ /* 0x000fe400078efcff */
[----:B------:R-:W-:Y:S02]  /*2b10*/  ISETP.NE.AND P5, PT, R5, RZ, PT ;  /* 0x000000ff0500720c */ /* 0x000fe40003fa5270 */
[----:B------:R-:W-:-:S11]  /*2b20*/  LOP3.LUT R6, R6, 0xfffffeff, RZ, 0xc0, !PT ;  /* 0xfffffeff06067812 */ /* 0x000fd600078ec0ff */
[----:B------:R-:W-:Y:S02]  /*2b30*/  @P5 LOP3.LUT R6, R6, 0x100, RZ, 0xfc, !PT ;  /* 0x0000010006065812 */ /* 0x000fe400078efcff */
[----:B----4-:R-:W-:Y:S02]  /*2b40*/  ISETP.NE.AND P5, PT, R10, RZ, PT ;  /* 0x000000ff0a00720c */ /* 0x010fe40003fa5270 */
        /* <DEDUP_REMOVED lines=26> */
.L_x_3027:
        /* <DEDUP_REMOVED lines=24> */
.L_x_3026:
[----:B------:R-:W-:Y:S05]  /*2e70*/  BSYNC.RECONVERGENT B0 ;  /* 0x0000000000007941 */ /* 0x000fea0003800200 */
.L_x_3025:
[----:B------:R-:W-:Y:S01]  /*2e80*/  ISETP.GE.U32.AND P4, PT, R8, R0, PT ;  /* 0x000000000800720c */ /* 0x000fe20003f86070 */
[----:B------:R-:W-:-:S12]  /*2e90*/  BSSY.RECONVERGENT B0, `(.L_x_3029) ;  /* 0x000002c000007945 */ /* 0x000fd80003800200 */
[----:B------:R-:W-:Y:S05]  /*2ea0*/  @P4 BRA `(.L_x_3030) ;  /* 0x0000000000a84947 */ /* 0x000fea0003800000 */
[----:B------:R-:W-:Y:S01]  /*2eb0*/  IMAD R4, R2, R8, RZ ;  /* 0x0000000802047224 */ /* 0x000fe200078e02ff */
[----:B------:R-:W-:-:S04]  /*2ec0*/  P2R R18, PR, RZ, 0x1 ;  /* 0x00000001ff127803 */ /* 0x000fc80000000000 */
[----:B------:R-:W-:-:S05]  /*2ed0*/  SHF.R.U32.HI R5, RZ, 0x1, R4 ;  /* 0x00000001ff057819 */ /* 0x000fca0000011604 */
        /* <DEDUP_REMOVED lines=10> */
[----:B------:R-:W-:Y:S01]  /*2f80*/  IMAD R4, R2, R19, RZ ;  /* 0x0000001302047224 */ /* 0x000fe200078e02ff */
[----:B------:R-:W-:-:S04]  /*2f90*/  P2R R18, PR, RZ, 0x1 ;  /* 0x00000001ff127803 */ /* 0x000fc80000000000 */
[----:B------:R-:W-:-:S05]  /*2fa0*/  SHF.R.U32.HI R5, RZ, 0x1, R4 ;  /* 0x00000001ff057819 */ /* 0x000fca0000011604 */
        /* <DEDUP_REMOVED lines=26> */
.L_x_3030:
[----:B------:R-:W-:Y:S05]  /*3150*/  BSYNC.RECONVERGENT B0 ;  /* 0x0000000000007941 */ /* 0x000fea0003800200 */
.L_x_3029:
        /* <DEDUP_REMOVED lines=12> */
[----:B------:R-:W-:Y:S02]  /*3220*/  LOP3.LUT P5, RZ, R6, 0x2, RZ, 0xc0, !PT ;  /* 0x0000000206ff7812 */ /* 0x000fe400078ac0ff */
        /* <DEDUP_REMOVED lines=26> */
.L_x_3032:
[----:B------:R-:W-:Y:S05]  /*33d0*/  BSYNC.RECONVERGENT B0 ;  /* 0x0000000000007941 */ /* 0x000fea0003800200 */
.L_x_3031:
[----:B------:R-:W-:Y:S02]  /*33e0*/  LOP3.LUT R7, R11, R7, R10, 0xfe, !PT ;  /* 0x000000070b077212 */ /* 0x000fe400078efe0a */
[----:B------:R-:W-:Y:S02]  /*33f0*/  LOP3.LUT R12, R13, R9, R12, 0xfe, !PT ;  /* 0x000000090d0c7212 */ /* 0x000fe400078efe0c */
[----:B------:R-:W-:Y:S02]  /*3400*/  LOP3.LUT P0, RZ, R7, 0xff, R14, 0xc8, !PT ;  /* 0x000000ff07ff7812 */ /* 0x000fe4000780c80e */
[----:B------:R-:W-:Y:S01]  /*3410*/  LOP3.LUT P1, RZ, R12, 0xff, R15, 0xc8, !PT ;  /* 0x000000ff0cff7812 */ /* 0x000fe2000782c80f */
[----:B------:R-:W-:-:S12]  /*3420*/  BRA `(.L_x_3014) ;  /* 0x0000008800fc7947 */ /* 0x000fd80003800000 */
.L_x_3024:
        /* <DEDUP_REMOVED lines=30> */
.L_x_3042:
        /* <DEDUP_REMOVED lines=11> */
.L_x_3036:
        /* <DEDUP_REMOVED lines=285> */
.L_x_3038:
[----:B------:R-:W-:-:S04]  /*4890*/  LOP3.LUT R19, R0, 0xfffffff8, RZ, 0xc0, !PT ;  /* 0xfffffff800137812 */ /* 0x000fc800078ec0ff */
[----:B------:R-:W-:-:S05]  /*48a0*/  IADD3 R18, P6, PT, R19, R16, RZ ;  /* 0x0000001013127210 */ /* 0x000fca0007fde0ff */
[----:B------:R-:W-:-:S06]  /*48b0*/  IMAD.X R19, RZ, RZ, R17, P6 ;  /* 0x000000ffff137224 */ /* 0x000fcc00030e0611 */
[----:B------:R-:W5:Y:S01]  /*48c0*/  LDG.E.64 R18, desc[UR36][R18.64] ;  /* 0x0000002412127981 */ /* 0x000f62000c1e1b00 */
[----:B0-----:R-:W-:Y:S01]  /*48d0*/  IADD3 R9, PT, PT, R3, UR4, RZ ;  /* 0x0000000403097c10 */ /* 0x001fe2000fffe0ff */
[----:B------:R-:W-:-:S04]  /*48e0*/  IMAD.MOV.U32 R8, RZ, RZ, RZ ;  /* 0x000000ffff087224 */ /* 0x000fc800078e00ff */
[----:B------:R-:W-:-:S05]  /*48f0*/  IMAD.HI.U32 R0, R9, UR31, R8 ;  /* 0x0000001f09007c27 */ /* 0x000fca000f8e0008 */
[----:B------:R-:W-:-:S05]  /*4900*/  SHF.R.U32.HI R11, RZ, UR76, R0 ;  /* 0x0000004cff0b7c19 */ /* 0x000fca0008011600 */
[----:B------:R-:W-:-:S04]  /*4910*/  IMAD.MOV R5, RZ, RZ, -R11 ;  /* 0x000000ffff057224 */ /* 0x000fc800078e0a0b */
[----:B------:R-:W-:-:S04]  /*4920*/  IMAD R0, R5, UR30, R9 ;  /* 0x0000001e05007c24 */ /* 0x000fc8000f8e0209 */
[----:B------:R-:W-:Y:S01]  /*4930*/  IMAD R0, R0, UR5, RZ ;  /* 0x0000000500007c24 */ /* 0x000fe2000f8e02ff */
[----:B------:R-:W-:Y:S06]  /*4940*/  BRA.U !UP0, `(.L_x_3039) ;  /* 0x0000000d08687547 */ /* 0x000fec000b800000 */
        /* <DEDUP_REMOVED lines=218> */
.L_x_3039:
[----:B------:R-:W-:-:S04]  /*56f0*/  LOP3.LUT R15, R0, 0xfffffff8, RZ, 0xc0, !PT ;  /* 0xfffffff8000f7812 */ /* 0x000fc800078ec0ff */
[----:B------:R-:W-:-:S04]  /*5700*/  IADD3 R14, P6, PT, R15, R16, RZ ;  /* 0x000000100f0e7210 */ /* 0x000fc80007fde0ff */
[----:B------:R-:W-:-:S06]  /*5710*/  IADD3.X R15, PT, PT, RZ, R17, RZ, P6, !PT ;  /* 0x00000011ff0f7210 */ /* 0x000fcc00037fe4ff */
[----:B------:R-:W5:Y:S01]  /*5720*/  LDG.E.64 R14, desc[UR36][R14.64] ;  /* 0x000000240e0e7981 */ /* 0x000f62000c1e1b00 */
[----:B------:R-:W-:Y:S02]  /*5730*/  VIADD R9, R9, UR4 ;  /* 0x0000000409097c36 */ /* 0x000fe40008000000 */
        /* <DEDUP_REMOVED lines=225> */
.L_x_3040:
[----:B------:R-:W-:-:S04]  /*6550*/  LOP3.LUT R13, R0, 0xfffffff8, RZ, 0xc0, !PT ;  /* 0xfffffff8000d7812 */ /* 0x000fc800078ec0ff */
[----:B------:R-:W-:-:S05]  /*6560*/  IADD3 R12, P6, PT, R13, R16, RZ ;  /* 0x000000100d0c7210 */ /* 0x000fca0007fde0ff */
[----:B------:R-:W-:-:S06]  /*6570*/  IMAD.X R13, RZ, RZ, R17, P6 ;  /* 0x000000ffff0d7224 */ /* 0x000fcc00030e0611 */
[----:B------:R-:W5:Y:S01]  /*6580*/  LDG.E.64 R12, desc[UR36][R12.64] ;  /* 0x000000240c0c7981 */ /* 0x000f62000c1e1b00 */
        /* <DEDUP_REMOVED lines=226> */
.L_x_3041:
[----:B------:R-:W-:-:S04]  /*73b0*/  LOP3.LUT R11, R0, 0xfffffff8, RZ, 0xc0, !PT ;  /* 0xfffffff8000b7812 */ /* 0x000fc800078ec0ff */
[----:B------:R-:W-:-:S05]  /*73c0*/  IADD3 R10, P6, PT, R11, R16, RZ ;  /* 0x000000100b0a7210 */ /* 0x000fca0007fde0ff */
[----:B------:R-:W-:-:S06]  /*73d0*/  IMAD.X R11, RZ, RZ, R17, P6 ;  /* 0x000000ffff0b7224 */ /* 0x000fcc00030e0611 */
[----:B------:R-:W5:Y:S02]  /*73e0*/  LDG.E.64 R10, desc[UR36][R10.64] ;  /* 0x000000240a0a7981 */ /* 0x000f64000c1e1b00 */
.L_x_3037:
[----:B------:R-:W-:Y:S01]  /*73f0*/  P2R R0, PR, RZ, 0x20 ;  /* 0x00000020ff007803 */ /* 0x000fe20000000000 */
[----:B------:R-:W1:Y:S01]  /*7400*/  LDCU UR5, c[0x0][0x388] ;  /* 0x00007100ff0577ac */ /* 0x000e620008000800 */
[C---:B------:R-:W-:Y:S02]  /*7410*/  LOP3.LUT P5, RZ, R6.reuse, 0x1, RZ, 0xc0, !PT ;  /* 0x0000000106ff7812 */ /* 0x040fe400078ac0ff */
[----:B------:R-:W-:Y:S02]  /*7420*/  LOP3.LUT P6, RZ, R6, 0x2, RZ, 0xc0, !PT ;  /* 0x0000000206ff7812 */ /* 0x000fe400078cc0ff */
[----:B-----5:R-:W-:Y:S02]  /*7430*/  ISETP.NE.OR P5, PT, R13, RZ, P5 ;  /* 0x000000ff0d00720c */ /* 0x020fe40002fa5670 */
[----:B0-----:R-:W-:Y:S02]  /*7440*/  MOV R2, UR4 ;  /* 0x0000000400027c02 */ /* 0x001fe40008000f00 */
[----:B------:R-:W-:-:S02]  /*7450*/  ISETP.NE.OR P6, PT, R10, RZ, P6 ;  /* 0x000000ff0a00720c */ /* 0x000fc400037c5670 */
[----:B------:R-:W-:Y:S01]  /*7460*/  LOP3.LUT R6, R6, 0xfffffffe, RZ, 0xc0, !PT ;  /* 0xfffffffe06067812 */ /* 0x000fe200078ec0ff */
[----:B------:R-:W-:Y:S01]  /*7470*/  IMAD R3, R2, 0x4, R3 ;  /* 0x0000000402037824 */ /* 0x000fe200078e0203 */
[----:B------:R-:W-:Y:S02]  /*7480*/  ISETP.NE.OR P4, PT, R19, RZ, P4 ;  /* 0x000000ff1300720c */ /* 0x000fe40002785670 */
[----:B------:R-:W-:Y:S01]  /*7490*/  ISETP.NE.OR P3, PT, R14, RZ, P3 ;  /* 0x000000ff0e00720c */ /* 0x000fe20001f65670 */
[----:B------:R-:W-:Y:S01]  /*74a0*/  IMAD R5, R2, 0x3, R3 ;  /* 0x0000000302057824 */ /* 0x000fe200078e0203 */
[----:B------:R-:W-:Y:S02]  /*74b0*/  ISETP.NE.OR P2, PT, R15, RZ, P2 ;  /* 0x000000ff0f00720c */ /* 0x000fe40001745670 */
[----:B------:R-:W-:Y:S02]  /*74c0*/  @P5 LOP3.LUT R6, R6, 0x1, RZ, 0xfc, !PT ;  /* 0x0000000106065812 */ /* 0x000fe400078efcff */
[----:B------:R-:W-:Y:S01]  /*74d0*/  ISETP.NE.AND P5, PT, R0, RZ, PT ;  /* 0x000000ff0000720c */ /* 0x000fe20003fa5270 */
[----:B-1----:R-:W-:Y:S01]  /*74e0*/  IMAD.U32 R0, RZ, RZ, UR5 ;  /* 0x00000005ff007e24 */ /* 0x002fe2000f8e00ff */
[----:B------:R-:W-:-:S02]  /*74f0*/  LOP3.LUT R6, R6, 0xfffffffd, RZ, 0xc0, !PT ;  /* 0xfffffffd06067812 */ /* 0x000fc400078ec0ff */
[----:B------:R-:W-:Y:S02]  /*7500*/  ISETP.NE.OR P1, PT, R12, RZ, P1 ;  /* 0x000000ff0c00720c */ /* 0x000fe40000f25670 */
[----:B------:R-:W-:Y:S02]  /*7510*/  @P6 LOP3.LUT R6, R6, 0x2, RZ, 0xfc, !PT ;  /* 0x0000000206066812 */ /* 0x000fe400078efcff */
[----:B------:R-:W-:Y:S02]  /*7520*/  ISETP.GE.U32.AND P6, PT, R5, R0, PT ;  /* 0x000000000500720c */ /* 0x000fe40003fc6070 */
[----:B------:R-:W-:Y:S02]  /*7530*/  ISETP.NE.OR P0, PT, R11, RZ, P0 ;  /* 0x000000ff0b00720c */ /* 0x000fe40000705670 */
[----:B------:R-:W-:-:S09]  /*7540*/  ISETP.NE.OR P5, PT, R18, RZ, P5 ;  /* 0x000000ff1200720c */ /* 0x000fd20002fa5670 */
[----:B------:R-:W-:Y:S05]  /*7550*/  @!P6 BRA `(.L_x_3042) ;  /* 0xffffffc0002ce947 */ /* 0x000fea000383ffff */
[----:B------:R-:W-:Y:S05]  /*7560*/  BSYNC.RECONVERGENT B1 ;  /* 0x0000000000017941 */ /* 0x000fea0003800200 */
.L_x_3035:
        /* <DEDUP_REMOVED lines=10> */
.L_x_3034:
[----:B------:R-:W-:Y:S05]  /*7610*/  BSYNC.RECONVERGENT B0 ;  /* 0x0000000000007941 */ /* 0x000fea0003800200 */
.L_x_3033:
[----:B------:R-:W-:Y:S01]  /*7620*/  ISETP.GE.U32.AND P0, PT, R3, R0, PT ;  /* 0x000000000300720c */ /* 0x000fe20003f06070 */
[----:B------:R-:W-:-:S12]  /*7630*/  BSSY.RECONVERGENT B0, `(.L_x_3043) ;  /* 0x0000474000007945 */ /* 0x000fd80003800200 */
[----:B------:R-:W-:Y:S05]  /*7640*/  @P0 BRA `(.L_x_3044) ;  /* 0x0000004400c80947 */ /* 0x000fea0003800000 */
[----:B------:R-:W0:Y:S02]  /*7650*/  LDC R16, c[0x0][0x3c4] ;  /* 0x0000f100ff107b82 */ /* 0x000e240000000800 */
[C---:B0-----:R-:W-:Y:S02]  /*7660*/  ISETP.NE.AND P0, PT, R16.reuse, RZ, PT ;  /* 0x000000ff1000720c */ /* 0x041fe40003f05270 */
[----:B------:R-:W-:Y:S02]  /*7670*/  IADD3 R25, PT, PT, R16, -0x1, RZ ;  /* 0xffffffff10197810 */ /* 0x000fe40007ffe0ff */
[----:B------:R-:W-:Y:S02]  /*7680*/  CS2R R16, SRZ ;  /* 0x0000000000107805 */ /* 0x000fe4000001ff00 */
        /* <DEDUP_REMOVED lines=277> */
.L_x_3046:
[----:B------:R-:W-:Y:S02]  /*87e0*/  SHF.R.U32.HI R16, RZ, 0x3, R23 ;  /* 0x00000003ff107819 */ /* 0x000fe40000011617 */
[----:B------:R-:W-:-:S07]  /*87f0*/  MOV R17, RZ ;  /* 0x000000ff00117202 */ /* 0x000fce0000000f00 */
.L_x_3045:
        /* <DEDUP_REMOVED lines=284> */
.L_x_3048:
[----:B------:R-:W-:Y:S01]  /*99c0*/  SHF.R.U32.HI R28, RZ, 0x3, R28 ;  /* 0x00000003ff1c7819 */ /* 0x000fe2000001161c */
[----:B------:R-:W-:-:S07]  /*99d0*/  IMAD.MOV.U32 R29, RZ, RZ, RZ ;  /* 0x000000ffff1d7224 */ /* 0x000fce00078e00ff */
.L_x_3047:
        /* <DEDUP_REMOVED lines=281> */
.L_x_3050:
[----:B------:R-:W-:Y:S01]  /*ab70*/  SHF.R.U32.HI R28, RZ, 0x3, R28 ;  /* 0x00000003ff1c7819 */ /* 0x000fe2000001161c */
[----:B------:R-:W-:-:S07]  /*ab80*/  IMAD.MOV.U32 R29, RZ, RZ, RZ ;  /* 0x000000ffff1d7224 */ /* 0x000fce00078e00ff */
.L_x_3049:
        /* <DEDUP_REMOVED lines=281> */
.L_x_3052:
[----:B------:R-:W-:Y:S01]  /*bd20*/  SHF.R.U32.HI R22, RZ, 0x3, R22 ;  /* 0x00000003ff167819 */ /* 0x000fe20000011616 */
[----:B------:R-:W-:-:S07]  /*bd30*/  IMAD.MOV.U32 R23, RZ, RZ, RZ ;  /* 0x000000ffff177224 */ /* 0x000fce00078e00ff */
.L_x_3051:
[----:B------:R-:W-:-:S04]  /*bd40*/  LEA R10, P0, R22, R27, 0x3 ;  /* 0x0000001b160a7211 */ /* 0x000fc800078018ff */
[----:B------:R-:W-:-:S06]  /*bd50*/  LEA.HI.X R11, R22, R26, R23, 0x3, P0 ;  /* 0x0000001a160b7211 */ /* 0x000fcc00000f1c17 */
[----:B------:R-:W5:Y:S03]  /*bd60*/  LDG.E.64 R10, desc[UR36][R10.64] ;  /* 0x000000240a0a7981 */ /* 0x000f66000c1e1b00 */
.L_x_3044:
[----:B------:R-:W-:Y:S05]  /*bd70*/  BSYNC.RECONVERGENT B0 ;  /* 0x0000000000007941 */ /* 0x000fea0003800200 */
.L_x_3043:
[----:B------:R-:W-:Y:S01]  /*bd80*/  ISETP.GE.U32.AND P0, PT, R3, R0, PT ;  /* 0x000000000300720c */ /* 0x000fe20003f06070 */
[----:B------:R-:W-:-:S12]  /*bd90*/  BSSY.RECONVERGENT B0, `(.L_x_3053) ;  /* 0x0000024000007945 */ /* 0x000fd80003800200 */
[----:B------:R-:W-:Y:S05]  /*bda0*/  @P0 BRA `(.L_x_3054) ;  /* 0x0000000000880947 */ /* 0x000fea0003800000 */
[----:B------:R-:W-:Y:S02]  /*bdb0*/  IADD3 R3, PT, PT, R3, R2, RZ ;  /* 0x0000000203037210 */ /* 0x000fe40007ffe0ff */
[----:B------:R-:W-:Y:S02]  /*bdc0*/  LOP3.LUT P0, RZ, R21, 0xff, RZ, 0xc0, !PT ;  /* 0x000000ff15ff7812 */ /* 0x000fe4000780c0ff */
[----:B------:R-:W-:Y:S02]  /*bdd0*/  ISETP.GE.U32.AND P2, PT, R3, R0, PT ;  /* 0x000000000300720c */ /* 0x000fe40003f46070 */
[----:B------:R-:W-:Y:S02]  /*bde0*/  LOP3.LUT P1, RZ, R20, 0xff, RZ, 0xc0, !PT ;  /* 0x000000ff14ff7812 */ /* 0x000fe4000782c0ff */
[----:B-----5:R-:W-:Y:S02]  /*bdf0*/  ISETP.NE.OR P0, PT, R18, RZ, P0 ;  /* 0x000000ff1200720c */ /* 0x020fe40000705670 */
[----:B------:R-:W-:-:S02]  /*be00*/  ISETP.NE.OR P1, PT, R19, RZ, P1 ;  /* 0x000000ff1300720c */ /* 0x000fc40000f25670 */
[----:B------:R-:W-:Y:S02]  /*be10*/  SEL R21, RZ, 0x1, !P0 ;  /* 0x00000001ff157807 */ /* 0x000fe40004000000 */
[----:B------:R-:W-:-:S03]  /*be20*/  SEL R20, RZ, 0x1, !P1 ;  /* 0x00000001ff147807 */ /* 0x000fc60004800000 */
[----:B------:R-:W-:Y:S06]  /*be30*/  @P2 BRA `(.L_x_3054) ;  /* 0x0000000000642947 */ /* 0x000fec0003800000 */
[----:B------:R-:W-:Y:S01]  /*be40*/  IMAD.IADD R3, R3, 0x1, R2 ;  /* 0x0000000103037824 */ /* 0x000fe200078e0202 */
[----:B------:R-:W-:Y:S02]  /*be50*/  LOP3.LUT P0, RZ, R8, 0xff, RZ, 0xc0, !PT ;  /* 0x000000ff08ff7812 */ /* 0x000fe4000780c0ff */
[----:B------:R-:W-:Y:S02]  /*be60*/  LOP3.LUT P1, RZ, R9, 0xff, RZ, 0xc0, !PT ;  /* 0x000000ff09ff7812 */ /* 0x000fe4000782c0ff */
[----:B------:R-:W-:Y:S02]  /*be70*/  ISETP.GE.U32.AND P2, PT, R3, R0, PT ;  /* 0x000000000300720c */ /* 0x000fe40003f46070 */
[----:B------:R-:W-:Y:S02]  /*be80*/  ISETP.NE.OR P0, PT, R14, RZ, P0 ;  /* 0x000000ff0e00720c */ /* 0x000fe40000705670 */
[----:B------:R-:W-:Y:S02]  /*be90*/  ISETP.NE.OR P1, PT, R15, RZ, P1 ;  /* 0x000000ff0f00720c */ /* 0x000fe40000f25670 */
[----:B------:R-:W-:-:S02]  /*bea0*/  SEL R8, RZ, 0x1, !P0 ;  /* 0x00000001ff087807 */ /* 0x000fc40004000000 */
[----:B------:R-:W-:-:S05]  /*beb0*/  SEL R9, RZ, 0x1, !P1 ;  /* 0x00000001ff097807 */ /* 0x000fca0004800000 */
[----:B------:R-:W-:Y:S05]  /*bec0*/  @P2 BRA `(.L_x_3054) ;  /* 0x0000000000402947 */ /* 0x000fea0003800000 */
[----:B------:R-:W-:Y:S02]  /*bed0*/  IADD3 R3, PT, PT, R3, R2, RZ ;  /* 0x0000000203037210 */ /* 0x000fe40007ffe0ff */
[----:B------:R-:W-:Y:S02]  /*bee0*/  LOP3.LUT P2, RZ, R7, 0xff, RZ, 0xc0, !PT ;  /* 0x000000ff07ff7812 */ /* 0x000fe4000784c0ff */
[----:B------:R-:W-:Y:S02]  /*bef0*/  ISETP.GE.U32.AND P3, PT, R3, R0, PT ;  /* 0x000000000300720c */ /* 0x000fe40003f66070 */
[----:B------:R-:W-:Y:S02]  /*bf00*/  LOP3.LUT P1, RZ, R6, 0xff, RZ, 0xc0, !PT ;  /* 0x000000ff06ff7812 */ /* 0x000fe4000782c0ff */
[----:B------:R-:W-:Y:S02]  /*bf10*/  ISETP.NE.OR P2, PT, R12, RZ, P2 ;  /* 0x000000ff0c00720c */ /* 0x000fe40001745670 */
[----:B------:R-:W-:-:S02]  /*bf20*/  ISETP.NE.OR P1, PT, R13, RZ, P1 ;  /* 0x000000ff0d00720c */ /* 0x000fc40000f25670 */
[----:B------:R-:W-:Y:S02]  /*bf30*/  SEL R7, RZ, 0x1, !P2 ;  /* 0x00000001ff077807 */ /* 0x000fe40005000000 */
[----:B------:R-:W-:-:S03]  /*bf40*/  SEL R6, RZ, 0x1, !P1 ;  /* 0x00000001ff067807 */ /* 0x000fc60004800000 */
[----:B------:R-:W-:Y:S02]  /*bf50*/  @!P3 LOP3.LUT P0, RZ, R5, 0xff, RZ, 0xc0, !PT ;  /* 0x000000ff05ffb812 */ /* 0x000fe4000780c0ff */
[----:B------:R-:W-:Y:S02]  /*bf60*/  @!P3 LOP3.LUT P4, RZ, R4, 0xff, RZ, 0xc0, !PT ;  /* 0x000000ff04ffb812 */ /* 0x000fe4000788c0ff */
[----:B------:R-:W-:Y:S02]  /*bf70*/  @!P3 ISETP.NE.OR P0, PT, R10, RZ, P0 ;  /* 0x000000ff0a00b20c */ /* 0x000fe40000705670 */
[----:B------:R-:W-:Y:S02]  /*bf80*/  @!P3 ISETP.NE.OR P4, PT, R11, RZ, P4 ;  /* 0x000000ff0b00b20c */ /* 0x000fe40002785670 */
[----:B------:R-:W-:Y:S02]  /*bf90*/  @!P3 SEL R0, RZ, 0x1, !P0 ;  /* 0x00000001ff00b807 */ /* 0x000fe40004000000 */
[----:B------:R-:W-:-:S02]  /*bfa0*/  @!P3 SEL R2, RZ, 0x1, !P4 ;  /* 0x00000001ff02b807 */ /* 0x000fc40006000000 */
[----:B------:R-:W-:Y:S02]  /*bfb0*/  @!P3 PRMT R5, R0, 0x7610, R5 ;  /* 0x000076100005b816 */ /* 0x000fe40000000005 */
[----:B------:R-:W-:-:S07]  /*bfc0*/  @!P3 PRMT R4, R2, 0x7610, R4 ;  /* 0x000076100204b816 */ /* 0x000fce0000000004 */
.L_x_3054:
[----:B------:R-:W-:Y:S05]  /*bfd0*/  BSYNC.RECONVERGENT B0 ;  /* 0x0000000000007941 */ /* 0x000fea0003800200 */
.L_x_3053:
[----:B------:R-:W-:Y:S02]  /*bfe0*/  LOP3.LUT R8, R7, R21, R8, 0xfe, !PT ;  /* 0x0000001507087212 */ /* 0x000fe400078efe08 */
[----:B------:R-:W-:Y:S02]  /*bff0*/  LOP3.LUT R9, R6, R20, R9, 0xfe, !PT ;  /* 0x0000001406097212 */ /* 0x000fe400078efe09 */
[----:B------:R-:W-:Y:S02]  /*c000*/  LOP3.LUT P0, RZ, R8, 0xff, R5, 0xc8, !PT ;  /* 0x000000ff08ff7812 */ /* 0x000fe4000780c805 */
[----:B------:R-:W-:-:S13]  /*c010*/  LOP3.LUT P1, RZ, R9, 0xff, R4, 0xc8, !PT ;  /* 0x000000ff09ff7812 */ /* 0x000fda000782c804 */
.L_x_3014:
[----:B------:R-:W-:Y:S02]  /*c020*/  SEL R17, RZ, 0x1, !P1 ;  /* 0x00000001ff117807 */ /* 0x000fe40004800000 */
[----:B-----5:R-:W-:-:S07]  /*c030*/  SEL R18, RZ, 0x1, !P0 ;  /* 0x00000001ff127807 */ /* 0x020fce0004000000 */
.L_x_3001:
[----:B------:R-:W-:Y:S05]  /*c040*/  BSYNC.RECONVERGENT B6 ;  /* 0x0000000000067941 */ /* 0x000fea0003800200 */
.L_x_3000:
        /* <DEDUP_REMOVED lines=18> */
.L_x_3058:
        /* <DEDUP_REMOVED lines=20> */
.L_x_3057:
[----:B------:R-:W-:Y:S05]  /*c2b0*/  BSYNC.RECONVERGENT B0 ;  /* 0x0000000000007941 */ /* 0x000fea0003800200 */
.L_x_3056:
[----:B------:R-:W-:Y:S01]  /*c2c0*/  MOV R2, R11 ;  /* 0x0000000b00027202 */ /* 0x000fe20000000f00 */
[----:B------:R-:W-:Y:S06]  /*c2d0*/  @P2 BRA `(.L_x_3058) ;  /* 0xfffffffc00a42947 */ /* 0x000fec000383ffff */
.L_x_3055:
        /* <DEDUP_REMOVED lines=19> */
.L_x_3063:
        /* <DEDUP_REMOVED lines=20> */
.L_x_3062:
[----:B------:R-:W-:Y:S05]  /*c550*/  BSYNC.RECONVERGENT B0 ;  /* 0x0000000000007941 */ /* 0x000fea0003800200 */
.L_x_3061:
[----:B------:R-:W-:Y:S01]  /*c560*/  MOV R3, R8 ;  /* 0x0000000800037202 */ /* 0x000fe20000000f00 */
[----:B------:R-:W-:Y:S06]  /*c570*/  @P2 BRA `(.L_x_3063) ;  /* 0xfffffffc00a42947 */ /* 0x000fec000383ffff */
.L_x_3060:
[----:B------:R-:W-:Y:S01]  /*c580*/  ISETP.GE.U32.AND P0, PT, R0, 0x2, PT ;  /* 0x000000020000780c */ /* 0x000fe20003f06070 */
[----:B------:R-:W-:Y:S05]  /*c590*/  WARPSYNC.ALL ;  /* 0x0000000000007948 */ /* 0x000fea0003800000 */
[----:B------:R-:W-:Y:S07]  /*c5a0*/  BAR.SYNC.DEFER_BLOCKING 0x0 ;  /* 0x0000000000007b1d */ /* 0x000fee0000010000 */
[----:B------:R-:W-:Y:S05]  /*c5b0*/  @!P0 BRA `(.L_x_3059) ;  /* 0x0000000000408947 */ /* 0x000fea0003800000 */
[----:B0-----:R-:W-:-:S07]  /*c5c0*/  IMAD.MOV.U32 R3, RZ, RZ, 0x1 ;  /* 0x00000001ff037424 */ /* 0x001fce00078e00ff */
.L_x_3064:
        /* <DEDUP_REMOVED lines=15> */
.L_x_3059:
        /* <DEDUP_REMOVED lines=288> */
.L_x_3065:
        /* <DEDUP_REMOVED lines=276> */
.L_x_3066:
        /* <DEDUP_REMOVED lines=286> */
.L_x_3068:
        /* <DEDUP_REMOVED lines=276> */
.L_x_3069:
        /* <DEDUP_REMOVED lines=25> */
.L_x_3071:
[----:B------:R-:W-:Y:S05]  /*10eb0*/  BSYNC.RECONVERGENT B0 ;  /* 0x0000000000007941 */ /* 0x000fea0003800200 */
.L_x_3070:
        /* <DEDUP_REMOVED lines=35> */
.L_x_3073:
[----:B------:R-:W-:Y:S05]  /*110f0*/  BSYNC.RECONVERGENT B0 ;  /* 0x0000000000007941 */ /* 0x000fea0003800200 */
.L_x_3072:
        /* <DEDUP_REMOVED lines=38> */
.L_x_3078:
        /* <DEDUP_REMOVED lines=10> */
.L_x_3077:
[----:B------:R-:W-:Y:S02]  /*11400*/  SEL R18, RZ, 0x1, !P1 ;  /* 0x00000001ff127807 */ /* 0x000fe40004800000 */
[----:B------:R-:W-:Y:S01]  /*11410*/  SEL R17, RZ, 0x1, !P2 ;  /* 0x00000001ff117807 */ /* 0x000fe20005000000 */
[----:B------:R-:W-:Y:S06]  /*11420*/  BRA `(.L_x_3076) ;  /* 0x00000000006c7947 */ /* 0x000fec0003800000 */
.L_x_3075:
        /* <DEDUP_REMOVED lines=14> */
.L_x_3080:
        /* <DEDUP_REMOVED lines=11> */
.L_x_3079:
[----:B------:R-:W-:Y:S02]  /*115c0*/  SEL R18, RZ, 0x1, !P1 ;  /* 0x00000001ff127807 */ /* 0x000fe40004800000 */
[----:B------:R-:W-:-:S07]  /*115d0*/  SEL R17, RZ, 0x1, !P2 ;  /* 0x00000001ff117807 */ /* 0x000fce0005000000 */
.L_x_3076:
[----:B------:R-:W-:Y:S05]  /*115e0*/  BSYNC.RECONVERGENT B0 ;  /* 0x0000000000007941 */ /* 0x000fea0003800200 */
.L_x_3074:
        /* <DEDUP_REMOVED lines=11> */
.L_x_3084:
        /* <DEDUP_REMOVED lines=18> */
.L_x_3083:
[----:B------:R-:W-:Y:S05]  /*117c0*/  BSYNC.RECONVERGENT B0 ;  /* 0x0000000000007941 */ /* 0x000fea0003800200 */
.L_x_3082:
[----:B------:R-:W-:-:S03]  /*117d0*/  UISETP.GT.U32.AND UP0, UPT, UR4, 0x3, UPT ;  /* 0x000000030400788c */ /* 0x000fc6000bf04070 */
[----:B------:R-:W-:-:S06]  /*117e0*/  UMOV UR4, UR7 ;  /* 0x0000000700047c82 */ /* 0x000fcc0008000000 */
[----:B------:R-:W-:Y:S05]  /*117f0*/  BRA.U UP0, `(.L_x_3084) ;  /* 0xfffffffd00a87547 */ /* 0x000fea000b83ffff */
.L_x_3081:
        /* <DEDUP_REMOVED lines=12> */
.L_x_3089:
        /* <DEDUP_REMOVED lines=17> */
.L_x_3088:
[----:B------:R-:W-:Y:S05]  /*119d0*/  BSYNC.RECONVERGENT B0 ;  /* 0x0000000000007941 */ /* 0x000fea0003800200 */
.L_x_3087:
[----:B------:R-:W-:-:S03]  /*119e0*/  UISETP.GT.U32.AND UP0, UPT, UR5, 0x7f, UPT ;  /* 0x0000007f0500788c */ /* 0x000fc6000bf04070 */
[----:B------:R-:W-:-:S06]  /*119f0*/  UMOV UR5, UR7 ;  /* 0x0000000700057c82 */ /* 0x000fcc0008000000 */
[----:B------:R-:W-:Y:S05]  /*11a00*/  BRA.U UP0, `(.L_x_3089) ;  /* 0xfffffffd00ac7547 */ /* 0x000fea000b83ffff */
.L_x_3086:
[----:B------:R-:W-:Y:S01]  /*11a10*/  BAR.SYNC.DEFER_BLOCKING 0x0 ;  /* 0x0000000000007b1d */ /* 0x000fe20000010000 */
[----:B------:R-:W-:-:S09]  /*11a20*/  UISETP.GE.U32.AND UP0, UPT, UR4, 0x2, UPT ;  /* 0x000000020400788c */ /* 0x000fd2000bf06070 */
[----:B------:R-:W-:Y:S05]  /*11a30*/  BRA.U !UP0, `(.L_x_3085) ;  /* 0x0000000108447547 */ /* 0x000fea000b800000 */
[----:B01----:R-:W-:-:S07]  /*11a40*/  HFMA2 R0, -RZ, RZ, 0, 5.9604644775390625e-08 ;  /* 0x00000001ff007431 */ /* 0x003fce00000001ff */
.L_x_3090:
        /* <DEDUP_REMOVED lines=16> */
.L_x_3085:
        /* <DEDUP_REMOVED lines=30> */
.L_x_3092:
        /* <DEDUP_REMOVED lines=19> */
.L_x_3093:
        /* <DEDUP_REMOVED lines=25> */
.L_x_3094:
[----:B------:R-:W0:Y:S01]  /*11ff0*/  LDCU.64 UR4, c[0x0][0x758] ;  /* 0x0000eb00ff0477ac */ /* 0x000e220008000a00 */
[----:B------:R-:W-:-:S04]  /*12000*/  LOP3.LUT P1, RZ, R17, 0xff, RZ, 0xc0, !PT ;  /* 0x000000ff11ff7812 */ /* 0x000fc8000782c0ff */
[----:B------:R-:W-:Y:S02]  /*12010*/  SEL R3, RZ, 0x1, !P1 ;  /* 0x00000001ff037807 */ /* 0x000fe40004800000 */
[----:B0-----:R-:W-:-:S04]  /*12020*/  IADD3 R16, P0, PT, R16, UR4, RZ ;  /* 0x0000000410107c10 */ /* 0x001fc8000ff1e0ff */
[----:B------:R-:W-:-:S05]  /*12030*/  IADD3.X R17, PT, PT, RZ, UR5, RZ, P0, !PT ;  /* 0x00000005ff117c10 */ /* 0x000fca00087fe4ff */
[----:B------:R-:W-:Y:S01]  /*12040*/  STG.E.U8 desc[UR36][R16.64], R3 ;  /* 0x0000000310007986 */ /* 0x000fe2000c101124 */
[----:B------:R-:W-:Y:S05]  /*12050*/  EXIT ;  /* 0x000000000000794d */ /* 0x000fea0003800000 */
.L_x_3091:
        /* <DEDUP_REMOVED lines=11> */
.L_x_3095:
        /* <DEDUP_REMOVED lines=20> */
.L_x_3097:
        /* <DEDUP_REMOVED lines=25> */
.L_x_3098:
[----:B------:R-:W0:Y:S01]  /*123e0*/  LDCU.64 UR4, c[0x0][0x758] ;  /* 0x0000eb00ff0477ac */ /* 0x000e220008000a00 */
[----:B------:R-:W-:-:S04]  /*123f0*/  LOP3.LUT P0, RZ, R17, 0xff, RZ, 0xc0, !PT ;  /* 0x000000ff11ff7812 */ /* 0x000fc8000780c0ff */
[----:B------:R-:W-:Y:S02]  /*12400*/  SEL R3, RZ, 0x1, !P0 ;  /* 0x00000001ff037807 */ /* 0x000fe40004000000 */
[----:B0-----:R-:W-:-:S04]  /*12410*/  IADD3 R16, P1, PT, R16, UR4, RZ ;  /* 0x0000000410107c10 */ /* 0x001fc8000ff3e0ff */
[----:B------:R-:W-:-:S05]  /*12420*/  IADD3.X R17, PT, PT, RZ, UR5, RZ, P1, !PT ;  /* 0x00000005ff117c10 */ /* 0x000fca0008ffe4ff */
[----:B------:R-:W-:Y:S01]  /*12430*/  STG.E.U8 desc[UR36][R16.64], R3 ;  /* 0x0000000310007986 */ /* 0x000fe2000c101124 */
[----:B------:R-:W-:Y:S05]  /*12440*/  EXIT ;  /* 0x000000000000794d */ /* 0x000fea0003800000 */
.L_x_3096:
[----:B------:R-:W-:Y:S04]  /*12450*/  STG.E.U8 desc[UR36][R6.64], R18 ;  /* 0x0000001206007986 */ /* 0x000fe8000c101124 */
[----:B------:R-:W-:Y:S01]  /*12460*/  STG.E.U8 desc[UR36][R6.64+0x1], R17 ;  /* 0x0000011106007986 */ /* 0x000fe2000c101124 */
[----:B------:R-:W-:Y:S05]  /*12470*/  EXIT ;  /* 0x000000000000794d */ /* 0x000fea0003800000 */
.L_x_3067:
        /* <DEDUP_REMOVED lines=39> */
.L_x_3100:
        /* <DEDUP_REMOVED lines=19> */
.L_x_3101:
        /* <DEDUP_REMOVED lines=25> */
.L_x_3102:
[----:B------:R-:W0:Y:S01]  /*129b0*/  LDCU.64 UR4, c[0x0][0x758] ;  /* 0x0000eb00ff0477ac */ /* 0x000e220008000a00 */
[----:B------:R-:W-:-:S04]  /*129c0*/  LOP3.LUT P1, RZ, R17, 0xff, RZ, 0xc0, !PT ;  /* 0x000000ff11ff7812 */ /* 0x000fc8000782c0ff */
[----:B------:R-:W-:Y:S02]  /*129d0*/  SEL R3, RZ, 0x1, !P1 ;  /* 0x00000001ff037807 */ /* 0x000fe40004800000 */
[----:B0-----:R-:W-:-:S04]  /*129e0*/  IADD3 R16, P0, PT, R16, UR4, RZ ;  /* 0x0000000410107c10 */ /* 0x001fc8000ff1e0ff */
[----:B------:R-:W-:-:S05]  /*129f0*/  IADD3.X R17, PT, PT, RZ, UR5, RZ, P0, !PT ;  /* 0x00000005ff117c10 */ /* 0x000fca00087fe4ff */
[----:B------:R-:W-:Y:S01]  /*12a00*/  STG.E.U8 desc[UR36][R16.64], R3 ;  /* 0x0000000310007986 */ /* 0x000fe2000c101124 */
[----:B------:R-:W-:Y:S05]  /*12a10*/  EXIT ;  /* 0x000000000000794d */ /* 0x000fea0003800000 */
.L_x_3099:
        /* <DEDUP_REMOVED lines=11> */
.L_x_3103:
        /* <DEDUP_REMOVED lines=20> */
.L_x_3105:
        /* <DEDUP_REMOVED lines=25> */
.L_x_3106:
[----:B------:R-:W0:Y:S01]  /*12da0*/  LDCU.64 UR4, c[0x0][0x758] ;  /* 0x0000eb00ff0477ac */ /* 0x000e220008000a00 */
[----:B------:R-:W-:-:S04]  /*12db0*/  LOP3.LUT P0, RZ, R17, 0xff, RZ, 0xc0, !PT ;  /* 0x000000ff11ff7812 */ /* 0x000fc8000780c0ff */
[----:B------:R-:W-:Y:S02]  /*12dc0*/  SEL R3, RZ, 0x1, !P0 ;  /* 0x00000001ff037807 */ /* 0x000fe40004000000 */
[----:B0-----:R-:W-:-:S04]  /*12dd0*/  IADD3 R16, P1, PT, R16, UR4, RZ ;  /* 0x0000000410107c10 */ /* 0x001fc8000ff3e0ff */
[----:B------:R-:W-:-:S05]  /*12de0*/  IADD3.X R17, PT, PT, RZ, UR5, RZ, P1, !PT ;  /* 0x00000005ff117c10 */ /* 0x000fca0008ffe4ff */
[----:B------:R-:W-:Y:S01]  /*12df0*/  STG.E.U8 desc[UR36][R16.64], R3 ;  /* 0x0000000310007986 */ /* 0x000fe2000c101124 */
[----:B------:R-:W-:Y:S05]  /*12e00*/  EXIT ;  /* 0x000000000000794d */ /* 0x000fea0003800000 */
.L_x_3104:
[----:B------:R-:W-:Y:S04]  /*12e10*/  STG.E.U8 desc[UR36][R6.64], R18 ;  /* 0x0000001206007986 */ /* 0x000fe8000c101124 */
[----:B------:R-:W-:Y:S01]  /*12e20*/  STG.E.U8 desc[UR36][R6.64+0x1], R17 ;  /* 0x0000011106007986 */ /* 0x000fe2000c101124 */
[----:B------:R-:W-:Y:S05]  /*12e30*/  EXIT ;  /* 0x000000000000794d */ /* 0x000fea0003800000 */
.L_x_3107:
        /* <DEDUP_REMOVED lines=12> */
.L_x_7774:


//--------------------- .text._ZN2at6native13reduce_kernelILi128ELi4ENS0_8ReduceOpIiNS0_14func_wrapper_tIbZZZNS0_14or_kernel_cudaERNS_14TensorIteratorEENKUlvE_clEvENKUlvE1_clEvEUlbiE_EEjbLi4ELi4EEEEEvT1_ --------------------------
	.section	.text._ZN2at6native13reduce_kernelILi128ELi4ENS0_8ReduceOpIiNS0_14func_wrapper_tIbZZZNS0_14or_kernel_cudaERNS_14TensorIteratorEENKUlvE_clEvENKUlvE1_clEvEUlbiE_EEjbLi4ELi4EEEEEvT1_,"ax",@progbits
	.align	128
        .global         _ZN2at6native13reduce_kernelILi128ELi4ENS0_8ReduceOpIiNS0_14func_wrapper_tIbZZZNS0_14or_kernel_cudaERNS_14TensorIteratorEENKUlvE_clEvENKUlvE1_clEvEUlbiE_EEjbLi4ELi4EEEEEvT1_
        .type           _ZN2at6native13reduce_kernelILi128ELi4ENS0_8ReduceOpIiNS0_14func_wrapper_tIbZZZNS0_14or_kernel_cudaERNS_14TensorIteratorEENKUlvE_clEvENKUlvE1_clEvEUlbiE_EEjbLi4ELi4EEEEEvT1_,@function
        .size           _ZN2at6native13reduce_kernelILi128ELi4ENS0_8ReduceOpIiNS0_14func_wrapper_tIbZZZNS0_14or_kernel_cudaERNS_14TensorIteratorEENKUlvE_clEvENKUlvE1_clEvEUlbiE_EEjbLi4ELi4EEEEEvT1_,(.L_x_7775 - _ZN2at6native13reduce_kernelILi128ELi4ENS0_8ReduceOpIiNS0_14func_wrapper_tIbZZZNS0_14or_kernel_cudaERNS_14TensorIteratorEENKUlvE_clEvENKUlvE1_clEvEUlbiE_EEjbLi4ELi4EEEEEvT1_)
        .other          _ZN2at6native13reduce_kernelILi128ELi4ENS0_8ReduceOpIiNS0_14func_wrapper_tIbZZZNS0_14or_kernel_cudaERNS_14TensorIteratorEENKUlvE_clEvENKUlvE1_clEvEUlbiE_EEjbLi4ELi4EEEEEvT1_,@"STO_CUDA_ENTRY STV_DEFAULT"
_ZN2at6native13reduce_kernelILi128ELi4ENS0_8ReduceOpIiNS0_14func_wrapper_tIbZZZNS0_14or_kernel_cudaERNS_14TensorIteratorEENKUlvE_clEvENKUlvE1_clEvEUlbiE_EEjbLi4ELi4EEEEEvT1_:
.text._ZN2at6native13reduce_kernelILi128ELi4ENS0_8ReduceOpIiNS0_14func_wrapper_tIbZZZNS0_14or_kernel_cudaERNS_14TensorIteratorEENKUlvE_clEvENKUlvE1_clEvEUlbiE_EEjbLi4ELi4EEEEEvT1_:
        /* <DEDUP_REMOVED lines=296> */
.L_x_3108:
        /* <DEDUP_REMOVED lines=31> */
.L_x_3112:
        /* <DEDUP_REMOVED lines=32> */
.L_x_3116:
[----:B------:R-:W-:Y:S05]  /*1670*/  BSYNC.RECONVERGENT B1 ;  /* 0x0000000000017941 */ /* 0x000fea0003800200 */
.L_x_3115:
[----:B------:R-:W0:Y:S01]  /*1680*/  LDC R0, c[0x0][0x388] ;  /* 0x0000e200ff007b82 */ /* 0x000e220000000800 */
[----:B------:R-:W-:-:S05]  /*1690*/  IADD3 R16, P0, PT, R16, 0x10, RZ ;  /* 0x0000001010107810 */ /* 0x000fca0007f1e0ff */
[----:B------:R-:W-:Y:S01]  /*16a0*/  IMAD.X R17, RZ, RZ, R17, P0 ;  /* 0x000000ffff117224 */ /* 0x000fe200000e0611 */
[----:B0-----:R-:W-:-:S07]  /*16b0*/  IADD3 R0, PT, PT, R7, -0x4, R0 ;  /* 0xfffffffc07007810 */ /* 0x001fce0007ffe000 */
.L_x_3114:
[----:B------:R-:W-:Y:S05]  /*16c0*/  BSYNC.RECONVERGENT B0 ;  /* 0x0000000000007941 */ /* 0x000fea0003800200 */
.L_x_3113:
        /* <DEDUP_REMOVED lines=18> */
.L_x_3120:
[C---:B------:R-:W-:Y:S01]  /*17f0*/  IMAD.WIDE.U32 R4, R7.reuse, 0x10, R16 ;  /* 0x0000001007047825 */ /* 0x040fe200078e0010 */
[----:B------:R-:W0:Y:S04]  /*1800*/  LDCU UR4, c[0x0][0x390] ;  /* 0x00007200ff0477ac */ /* 0x000e280008000800 */
        /* <DEDUP_REMOVED lines=10> */
.L_x_3119:
[----:B------:R-:W-:Y:S02]  /*18b0*/  SEL R5, RZ, 0x1, !P3 ;  /* 0x00000001ff057807 */ /* 0x000fe40005800000 */
[----:B------:R-:W-:Y:S02]  /*18c0*/  SEL R7, RZ, 0x1, !P2 ;  /* 0x00000001ff077807 */ /* 0x000fe40005000000 */
[----:B------:R-:W-:Y:S02]  /*18d0*/  SEL R6, RZ, 0x1, !P1 ;  /* 0x00000001ff067807 */ /* 0x000fe40004800000 */
[----:B------:R-:W-:-:S07]  /*18e0*/  SEL R4, RZ, 0x1, !P0 ;  /* 0x00000001ff047807 */ /* 0x000fce0004000000 */
.L_x_3118:
[----:B------:R-:W-:Y:S05]  /*18f0*/  BSYNC.RECONVERGENT B0 ;  /* 0x0000000000007941 */ /* 0x000fea0003800200 */
.L_x_3117:
        /* <DEDUP_REMOVED lines=16> */
.L_x_3122:
[----:B------:R-:W-:Y:S05]  /*1a00*/  BSYNC.RECONVERGENT B0 ;  /* 0x0000000000007941 */ /* 0x000fea0003800200 */
.L_x_3121:
[----:B------:R-:W-:Y:S02]  /*1a10*/  LOP3.LUT R7, R6, R5, R7, 0xfe, !PT ;  /* 0x0000000506077212 */ /* 0x000fe400078efe07 */
[----:B------:R-:W-:Y:S02]  /*1a20*/  PLOP3.LUT P1, PT, PT, PT, PT, 0x8, 0x80 ;  /* 0x000000000080781c */ /* 0x000fe40003f2e170 */
[----:B------:R-:W-:Y:S02]  /*1a30*/  PLOP3.LUT P2, PT, PT, PT, PT, 0x8, 0x80 ;  /* 0x000000000080781c */ /* 0x000fe40003f4e170 */
[----:B------:R-:W-:Y:S02]  /*1a40*/  LOP3.LUT P0, RZ, R7, 0xff, R4, 0xc8, !PT ;  /* 0x000000ff07ff7812 */ /* 0x000fe4000780c804 */
[----:B------:R-:W-:Y:S01]  /*1a50*/  PLOP3.LUT P3, PT, PT, PT, PT, 0x8, 0x80 ;  /* 0x000000000080781c */ /* 0x000fe20003f6e170 */
[----:B------:R-:W-:-:S12]  /*1a60*/  BRA `(.L_x_3123) ;  /* 0x000000c8009c7947 */ /* 0x000fd80003800000 */
.L_x_3111:
        /* <DEDUP_REMOVED lines=56> */
.L_x_3128:
[--C-:B------:R-:W-:Y:S01]  /*1df0*/  IMAD.IADD R7, R3, 0x1, R2.reuse ;  /* 0x0000000103077824 */ /* 0x100fe200078e0202 */
[----:B------:R-:W-:Y:S02]  /*1e00*/  SHF.R.U32.HI R5, RZ, 0x2, R3 ;  /* 0x00000002ff057819 */ /* 0x000fe40000011603 */
[----:B------:R-:W-:Y:S01]  /*1e10*/  P2R R18, PR, RZ, 0x1 ;  /* 0x00000001ff127803 */ /* 0x000fe20000000000 */
[----:B------:R-:W-:Y:S01]  /*1e20*/  IMAD.IADD R3, R7, 0x1, R2 ;  /* 0x0000000107037824 */ /* 0x000fe200078e0202 */
[----:B------:R-:W-:Y:S01]  /*1e30*/  SHF.R.U32.HI R9, RZ, 0x2, R7 ;  /* 0x00000002ff097819 */ /* 0x000fe20000011607 */
[----:B------:R-:W-:Y:S01]  /*1e40*/  IMAD.WIDE.U32 R4, R5, 0x10, R16 ;  /* 0x0000001005047825 */ /* 0x000fe200078e0010 */
[----:B------:R-:W-:Y:S02]  /*1e50*/  LOP3.LUT P0, RZ, R24, 0x80, RZ, 0xc0, !PT ;  /* 0x0000008018ff7812 */ /* 0x000fe4000780c0ff */
[----:B------:R-:W-:Y:S01]  /*1e60*/  SHF.R.U32.HI R13, RZ, 0x2, R3 ;  /* 0x00000002ff0d7819 */ /* 0x000fe20000011603 */
[----:B------:R-:W-:Y:S01]  /*1e70*/  IMAD.WIDE.U32 R8, R9, 0x10, R16 ;  /* 0x0000001009087825 */ /* 0x000fe200078e0010 */
[----:B------:R-:W-:Y:S01]  /*1e80*/  IADD3 R3, PT, PT, R3, R2, RZ ;  /* 0x0000000203037210 */ /* 0x000fe20007ffe0ff */
[----:B------:R-:W2:Y:S01]  /*1e90*/  LDG.E.128 R4, desc[UR36][R4.64] ;  /* 0x0000002404047981 */ /* 0x000ea2000c1e1d00 */
[----:B------:R-:W-:-:S02]  /*1ea0*/  P2R R19, PR, RZ, 0x1 ;  /* 0x00000001ff137803 */ /* 0x000fc40000000000 */
[C---:B------:R-:W-:Y:S01]  /*1eb0*/  LOP3.LUT P6, RZ, R24.reuse, 0x200, RZ, 0xc0, !PT ;  /* 0x0000020018ff7812 */ /* 0x040fe200078cc0ff */
[----:B------:R-:W3:Y:S01]  /*1ec0*/  LDG.E.128 R8, desc[UR36][R8.64] ;  /* 0x0000002408087981 */ /* 0x000ee2000c1e1d00 */
[----:B------:R-:W-:Y:S01]  /*1ed0*/  IMAD.WIDE.U32 R12, R13, 0x10, R16 ;  /* 0x000000100d0c7825 */ /* 0x000fe200078e0010 */
[----:B------:R-:W-:Y:S02]  /*1ee0*/  SHF.R.U32.HI R21, RZ, 0x2, R3 ;  /* 0x00000002ff157819 */ /* 0x000fe40000011603 */
[----:B------:R-:W-:-:S03]  /*1ef0*/  LOP3.LUT P0, RZ, R24, 0x40, RZ, 0xc0, !PT ;  /* 0x0000004018ff7812 */ /* 0x000fc6000780c0ff */
[----:B------:R-:W4:Y:S01]  /*1f00*/  LDG.E.128 R12, desc[UR36][R12.64] ;  /* 0x000000240c0c7981 */ /* 0x000f22000c1e1d00 */
[----:B------:R-:W-:Y:S01]  /*1f10*/  IMAD.WIDE.U32 R20, R21, 0x10, R16 ;  /* 0x0000001015147825 */ /* 0x000fe200078e0010 */
[----:B------:R-:W-:Y:S02]  /*1f20*/  P2R R25, PR, RZ, 0x1 ;  /* 0x00000001ff197803 */ /* 0x000fe40000000000 */
[----:B------:R-:W-:-:S03]  /*1f30*/  LOP3.LUT P0, RZ, R24, 0x20, RZ, 0xc0, !PT ;  /* 0x0000002018ff7812 */ /* 0x000fc6000780c0ff */
[----:B------:R-:W5:Y:S01]  /*1f40*/  LDG.E.128 R20, desc[UR36][R20.64] ;  /* 0x0000002414147981 */ /* 0x000f62000c1e1d00 */
        /* <DEDUP_REMOVED lines=9> */
[----:B------:R-:W-:Y:S02]  /*1fe0*/  LOP3.LUT P0, RZ, R24, 0x1, RZ, 0xc0, !PT ;  /* 0x0000000118ff7812 */ /* 0x000fe4000780c0ff */
[----:B--2---:R-:W-:Y:S02]  /*1ff0*/  ISETP.NE.OR P5, PT, R4, RZ, P5 ;  /* 0x000000ff0400720c */ /* 0x004fe40002fa5670 */
[----:B---3--:R-:W-:Y:S02]  /*2000*/  ISETP.NE.OR P0, PT, R9, RZ, P0 ;  /* 0x000000ff0900720c */ /* 0x008fe40000705670 */
[----:B------:R-:W-:Y:S02]  /*2010*/  P2R R32, PR, RZ, 0x20 ;  /* 0x00000020ff207803 */ /* 0x000fe40000000000 */
[----:B------:R-:W-:-:S02]  /*2020*/  LOP3.LUT P5, RZ, R24, 0x100, RZ, 0xc0, !PT ;  /* 0x0000010018ff7812 */ /* 0x000fc400078ac0ff */
[----:B------:R-:W-:-:S07]  /*2030*/  LOP3.LUT R24, R24, 0xfffffffe, RZ, 0xc0, !PT ;  /* 0xfffffffe18187812 */ /* 0x000fce00078ec0ff */
[----:B------:R-:W-:Y:S02]  /*2040*/  @P0 LOP3.LUT R24, R24, 0x1, RZ, 0xfc, !PT ;  /* 0x0000000118180812 */ /* 0x000fe400078efcff */
[----:B------:R-:W-:-:S04]  /*2050*/  ISETP.NE.AND P0, PT, R30, RZ, PT ;  /* 0x000000ff1e00720c */ /* 0x000fc80003f05270 */
[----:B------:R-:W-:Y:S02]  /*2060*/  ISETP.NE.OR P0, PT, R10, RZ, P0 ;  /* 0x000000ff0a00720c */ /* 0x000fe40000705670 */
[----:B------:R-:W-:-:S11]  /*2070*/  LOP3.LUT R24, R24, 0xfffffffd, RZ, 0xc0, !PT ;  /* 0xfffffffd18187812 */ /* 0x000fd600078ec0ff */
[----:B------:R-:W-:Y:S02]  /*2080*/  @P0 LOP3.LUT R24, R24, 0x2, RZ, 0xfc, !PT ;  /* 0x0000000218180812 */ /* 0x000fe400078efcff */
[----:B------:R-:W-:-:S04]  /*2090*/  ISETP.NE.AND P0, PT, R29, RZ, PT ;  /* 0x000000ff1d00720c */ /* 0x000fc80003f05270 */
[----:B------:R-:W-:Y:S02]  /*20a0*/  ISETP.NE.OR P0, PT, R11, RZ, P0 ;  /* 0x000000ff0b00720c */ /* 0x000fe40000705670 */
[----:B------:R-:W-:-:S11]  /*20b0*/  LOP3.LUT R24, R24, 0xfffffffb, RZ, 0xc0, !PT ;  /* 0xfffffffb18187812 */ /* 0x000fd600078ec0ff */
[----:B------:R-:W-:Y:S02]  /*20c0*/  @P0 LOP3.LUT R24, R24, 0x4, RZ, 0xfc, !PT ;  /* 0x0000000418180812 */ /* 0x000fe400078efcff */
[----:B------:R-:W-:-:S04]  /*20d0*/  ISETP.NE.AND P0, PT, R28, RZ, PT ;  /* 0x000000ff1c00720c */ /* 0x000fc80003f05270 */
[----:B----4-:R-:W-:Y:S02]  /*20e0*/  ISETP.NE.OR P0, PT, R12, RZ, P0 ;  /* 0x000000ff0c00720c */ /* 0x010fe40000705670 */
[----:B------:R-:W-:-:S11]  /*20f0*/  LOP3.LUT R24, R24, 0xfffffff7, RZ, 0xc0, !PT ;  /* 0xfffffff718187812 */ /* 0x000fd600078ec0ff */
        /* <DEDUP_REMOVED lines=14> */
[----:B-----5:R-:W-:Y:S02]  /*21e0*/  ISETP.NE.OR P0, PT, R20, RZ, P0 ;  /* 0x000000ff1400720c */ /* 0x020fe40000705670 */
[----:B------:R-:W-:Y:S02]  /*21f0*/  LOP3.LUT R24, R24, 0xffffff7f, RZ, 0xc0, !PT ;  /* 0xffffff7f18187812 */ /* 0x000fe400078ec0ff */
[----:B------:R-:W-:Y:S02]  /*2200*/  ISETP.NE.OR P5, PT, R21, RZ, P5 ;  /* 0x000000ff1500720c */ /* 0x000fe40002fa5670 */
[----:B------:R-:W-:-:S07]  /*2210*/  ISETP.NE.OR P6, PT, R22, RZ, P6 ;  /* 0x000000ff1600720c */ /* 0x000fce00037c5670 */
[----:B------:R-:W-:-:S04]  /*2220*/  @P0 LOP3.LUT R24, R24, 0x80, RZ, 0xfc, !PT ;  /* 0x0000008018180812 */ /* 0x000fc800078efcff */
[----:B------:R-:W-:-:S04]  /*2230*/  LOP3.LUT R24, R24, 0xfffffdff, RZ, 0xc0, !PT ;  /* 0xfffffdff18187812 */ /* 0x000fc800078ec0ff */
[----:B------:R-:W-:-:S04]  /*2240*/  LOP3.LUT R24, R24, 0xfffffeff, RZ, 0xc0, !PT ;  /* 0xfffffeff18187812 */ /* 0x000fc800078ec0ff */
        /* <DEDUP_REMOVED lines=42> */
[----:B------:R-:W-:Y:S01]  /*24f0*/  LOP3.LUT R24, R24, 0xffffefff, RZ, 0xc0, !PT ;  /* 0xffffefff18187812 */ /* 0x000fe200078ec0ff */
[----:B------:R-:W-:-:S10]  /*2500*/  IMAD.IADD R3, R3, 0x1, R2 ;  /* 0x0000000103037824 */ /* 0x000fd400078e0202 */
[----:B------:R-:W-:Y:S02]  /*2510*/  @P5 LOP3.LUT R24, R24, 0x1000, RZ, 0xfc, !PT ;  /* 0x0000100018185812 */ /* 0x000fe400078efcff */
[----:B------:R-:W-:Y:S01]  /*2520*/  ISETP.NE.AND P5, PT, R22, RZ, PT ;  /* 0x000000ff1600720c */ /* 0x000fe20003fa5270 */
[----:B------:R-:W-:Y:S01]  /*2530*/  IMAD R31, R2, 0x3, R3 ;  /* 0x00000003021f7824 */ /* 0x000fe200078e0203 */
[----:B------:R-:W-:-:S04]  /*2540*/  LOP3.LUT R24, R24, 0xfffff7ff, RZ, 0xc0, !PT ;  /* 0xfffff7ff18187812 */ /* 0x000fc800078ec0ff */
[----:B------:R-:W-:-:S07]  /*2550*/  ISETP.GE.U32.AND P6, PT, R31, R0, PT ;  /* 0x000000001f00720c */ /* 0x000fce0003fc6070 */
[----:B------:R-:W-:Y:S02]  /*2560*/  @P5 LOP3.LUT R24, R24, 0x800, RZ, 0xfc, !PT ;  /* 0x0000080018185812 */ /* 0x000fe400078efcff */
[----:B------:R-:W-:Y:S02]  /*2570*/  ISETP.NE.AND P5, PT, R23, RZ, PT ;  /* 0x000000ff1700720c */ /* 0x000fe40003fa5270 */
[----:B------:R-:W-:Y:S02]  /*2580*/  LOP3.LUT R24, R24, 0xfffffbff, RZ, 0xc0, !PT ;  /* 0xfffffbff18187812 */ /* 0x000fe400078ec0ff */
[----:B------:R-:W-:Y:S02]  /*2590*/  ISETP.NE.AND P0, PT, R18, RZ, PT ;  /* 0x000000ff1200720c */ /* 0x000fe40003f05270 */
[----:B------:R-:W-:Y:S02]  /*25a0*/  ISETP.NE.OR P4, PT, R5, RZ, P4 ;  /* 0x000000ff0500720c */ /* 0x000fe40002785670 */
[----:B------:R-:W-:-:S02]  /*25b0*/  ISETP.NE.OR P3, PT, R6, RZ, P3 ;  /* 0x000000ff0600720c */ /* 0x000fc40001f65670 */
[----:B------:R-:W-:Y:S02]  /*25c0*/  ISETP.NE.OR P2, PT, R7, RZ, P2 ;  /* 0x000000ff0700720c */ /* 0x000fe40001745670 */
[----:B------:R-:W-:Y:S02]  /*25d0*/  ISETP.NE.OR P1, PT, R8, RZ, P1 ;  /* 0x000000ff0800720c */ /* 0x000fe40000f25670 */
[----:B------:R-:W-:Y:S02]  /*25e0*/  @P5 LOP3.LUT R24, R24, 0x400, RZ, 0xfc, !PT ;  /* 0x0000040018185812 */ /* 0x000fe400078efcff */
[----:B------:R-:W-:Y:S02]  /*25f0*/  ISETP.NE.OR P0, PT, R23, RZ, P0 ;  /* 0x000000ff1700720c */ /* 0x000fe40000705670 */
[----:B------:R-:W-:Y:S01]  /*2600*/  ISETP.NE.AND P5, PT, R32, RZ, PT ;  /* 0x000000ff2000720c */ /* 0x000fe20003fa5270 */
[----:B------:R-:W-:-:S12]  /*2610*/  @!P6 BRA `(.L_x_3128) ;  /* 0xfffffff400f4e947 */ /* 0x000fd8000383ffff */
[----:B------:R-:W-:Y:S05]  /*2620*/  BSYNC.RECONVERGENT B1 ;  /* 0x0000000000017941 */ /* 0x000fea0003800200 */
.L_x_3127:
        /* <DEDUP_REMOVED lines=72> */
.L_x_3126:
[----:B------:R-:W-:Y:S05]  /*2ab0*/  BSYNC.RECONVERGENT B0 ;  /* 0x0000000000007941 */ /* 0x000fea0003800200 */
.L_x_3125:
[----:B------:R-:W-:Y:S01]  /*2ac0*/  ISETP.GE.U32.AND P3, PT, R3, R0, PT ;  /* 0x000000000300720c */ /* 0x000fe20003f66070 */
[----:B------:R-:W-:-:S12]  /*2ad0*/  BSSY.RECONVERGENT B0, `(.L_x_3129) ;  /* 0x0000042000007945 */ /* 0x000fd80003800200 */
[----:B------:R-:W-:Y:S05]  /*2ae0*/  @P3 BRA `(.L_x_3130) ;  /* 0x0000000400003947 */ /* 0x000fea0003800000 */
[----:B------:R-:W-:-:S05]  /*2af0*/  SHF.R.U32.HI R5, RZ, 0x2, R3 ;  /* 0x00000002ff057819 */ /* 0x000fca0000011603 */
[----:B------:R-:W-:-:S06]  /*2b00*/  IMAD.WIDE.U32 R4, R5, 0x10, R16 ;  /* 0x0000001005047825 */ /* 0x000fcc00078e0010 */
[----:B------:R-:W2:Y:S01]  /*2b10*/  LDG.E.128 R4, desc[UR36][R4.64] ;  /* 0x0000002404047981 */ /* 0x000ea2000c1e1d00 */
[----:B------:R-:W-:Y:S01]  /*2b20*/  IMAD.IADD R27, R3, 0x1, R2 ;  /* 0x00000001031b7824 */ /* 0x000fe200078e0202 */
[----:B------:R-:W-:Y:S02]  /*2b30*/  LOP3.LUT R24, R24, 0xfffffff7, RZ, 0xc0, !PT ;  /* 0xfffffff718187812 */ /* 0x000fe400078ec0ff */
[----:B--2---:R-:W-:Y:S02]  /*2b40*/  ISETP.NE.AND P4, PT, R7, RZ, PT ;  /* 0x000000ff0700720c */ /* 0x004fe40003f85270 */
[----:B------:R-:W-:Y:S02]  /*2b50*/  ISETP.NE.AND P2, PT, R4, RZ, PT ;  /* 0x000000ff0400720c */ /* 0x000fe40003f45270 */
[----:B------:R-:W-:Y:S02]  /*2b60*/  ISETP.NE.AND P5, PT, R5, RZ, PT ;  /* 0x000000ff0500720c */ /* 0x000fe40003fa5270 */
[----:B------:R-:W-:-:S07]  /*2b70*/  ISETP.NE.AND P6, PT, R6, RZ, PT ;  /* 0x000000ff0600720c */ /* 0x000fce0003fc5270 */
        /* <DEDUP_REMOVED lines=8> */
[----:B--2---:R-:W-:-:S13]  /*2c00*/  ISETP.NE.AND P4, PT, R4, RZ, PT ;  /* 0x000000ff0400720c */ /* 0x004fda0003f85270 */
        /* <DEDUP_REMOVED lines=10> */
[----:B------:R-:W-:-:S13]  /*2cb0*/  ISETP.GE.U32.AND P4, PT, R27, R0, PT ;  /* 0x000000001b00720c */ /* 0x000fda0003f86070 */
[----:B------:R-:W-:Y:S05]  /*2cc0*/  @P4 BRA `(.L_x_3130) ;  /* 0x0000000000884947 */ /* 0x000fea0003800000 */
[----:B------:R-:W-:Y:S02]  /*2cd0*/  IADD3 R29, PT, PT, R27, R2, RZ ;  /* 0x000000021b1d7210 */ /* 0x000fe40007ffe0ff */
[----:B------:R-:W-:Y:S02]  /*2ce0*/  P2R R31, PR, RZ, 0x4 ;  /* 0x00000004ff1f7803 */ /* 0x000fe40000000000 */
[----:B------:R-:W-:Y:S02]  /*2cf0*/  ISETP.GE.U32.AND P4, PT, R29, R0, PT ;  /* 0x000000001d00720c */ /* 0x000fe40003f86070 */
[C---:B------:R-:W-:Y:S02]  /*2d00*/  LOP3.LUT P2, RZ, R24.reuse, 0x1, RZ, 0xc0, !PT ;  /* 0x0000000118ff7812 */ /* 0x040fe4000784c0ff */
[----:B------:R-:W-:Y:S02]  /*2d10*/  P2R R30, PR, RZ, 0x8 ;  /* 0x00000008ff1e7803 */ /* 0x000fe40000000000 */
[----:B------:R-:W-:-:S07]  /*2d20*/  LOP3.LUT P3, RZ, R24, 0x2, RZ, 0xc0, !PT ;  /* 0x0000000218ff7812 */ /* 0x000fce000786c0ff */
[----:B------:R-:W-:-:S05]  /*2d30*/  @!P4 SHF.R.U32.HI R29, RZ, 0x2, R29 ;  /* 0x00000002ff1dc819 */ /* 0x000fca000001161d */
[----:B------:R-:W-:-:S05]  /*2d40*/  @!P4 IMAD.WIDE.U32 R28, R29, 0x10, R16 ;  /* 0x000000101d1cc825 */ /* 0x000fca00078e0010 */
[----:B------:R-:W2:Y:S01]  /*2d50*/  @!P4 LDG.E.128 R4, desc[UR36][R28.64] ;  /* 0x000000241c04c981 */ /* 0x000ea2000c1e1d00 */
[----:B------:R-:W-:Y:S02]  /*2d60*/  LOP3.LUT R24, R24, 0xfffffffd, RZ, 0xc0, !PT ;  /* 0xfffffffd18187812 */ /* 0x000fe400078ec0ff */
[----:B--2---:R-:W-:Y:S02]  /*2d70*/  @!P4 ISETP.NE.AND P2, PT, R5, RZ, PT ;  /* 0x000000ff0500c20c */ /* 0x004fe40003f45270 */
[----:B------:R-:W-:Y:S02]  /*2d80*/  SHF.R.U32.HI R5, RZ, 0x2, R27 ;  /* 0x00000002ff057819 */ /* 0x000fe4000001161b */
[----:B------:R-:W-:Y:S02]  /*2d90*/  @!P4 ISETP.NE.AND P3, PT, R4, RZ, PT ;  /* 0x000000ff0400c20c */ /* 0x000fe40003f65270 */
[----:B------:R-:W-:Y:S01]  /*2da0*/  @!P4 ISETP.NE.AND P0, PT, R6, RZ, PT ;  /* 0x000000ff0600c20c */ /* 0x000fe20003f05270 */
[----:B------:R-:W-:Y:S01]  /*2db0*/  IMAD.WIDE.U32 R4, R5, 0x10, R16 ;  /* 0x0000001005047825 */ /* 0x000fe200078e0010 */
[----:B------:R-:W-:-:S05]  /*2dc0*/  @!P4 ISETP.NE.AND P1, PT, R7, RZ, PT ;  /* 0x000000ff0700c20c */ /* 0x000fca0003f25270 */
[----:B------:R-:W2:Y:S04]  /*2dd0*/  LDG.E.128 R4, desc[UR36][R4.64] ;  /* 0x0000002404047981 */ /* 0x000ea8000c1e1d00 */
[----:B------:R-:W-:Y:S02]  /*2de0*/  @P3 LOP3.LUT R24, R24, 0x2, RZ, 0xfc, !PT ;  /* 0x0000000218183812 */ /* 0x000fe400078efcff */
[----:B------:R-:W-:Y:S02]  /*2df0*/  ISETP.NE.AND P3, PT, R30, RZ, PT ;  /* 0x000000ff1e00720c */ /* 0x000fe40003f65270 */
[----:B------:R-:W-:-:S04]  /*2e00*/  LOP3.LUT R24, R24, 0xfffffffe, RZ, 0xc0, !PT ;  /* 0xfffffffe18187812 */ /* 0x000fc800078ec0ff */
[----:B------:R-:W-:Y:S02]  /*2e10*/  @P2 LOP3.LUT R24, R24, 0x1, RZ, 0xfc, !PT ;  /* 0x0000000118182812 */ /* 0x000fe400078efcff */
[----:B------:R-:W-:Y:S02]  /*2e20*/  ISETP.NE.AND P2, PT, R31, RZ, PT ;  /* 0x000000ff1f00720c */ /* 0x000fe40003f45270 */
[----:B------:R-:W-:Y:S02]  /*2e30*/  LOP3.LUT R24, R24, 0xfffdffff, RZ, 0xc0, !PT ;  /* 0xfffdffff18187812 */ /* 0x000fe400078ec0ff */
        /* <DEDUP_REMOVED lines=10> */
[----:B------:R-:W-:-:S07]  /*2ee0*/  @P4 LOP3.LUT R24, R24, 0x4, RZ, 0xfc, !PT ;  /* 0x0000000418184812 */ /* 0x000fce00078efcff */
.L_x_3130:
[----:B------:R-:W-:Y:S05]  /*2ef0*/  BSYNC.RECONVERGENT B0 ;  /* 0x0000000000007941 */ /* 0x000fea0003800200 */
.L_x_3129:
        /* <DEDUP_REMOVED lines=18> */
[C---:B------:R-:W-:Y:S01]  /*3020*/  LOP3.LUT P3, RZ, R24.reuse, 0x10, RZ, 0xc0, !PT ;  /* 0x0000001018ff7812 */ /* 0x040fe2000786c0ff */
[----:B------:R-:W-:Y:S01]  /*3030*/  IMAD.IADD R3, R3, 0x1, R2 ;  /* 0x0000000103037824 */ /* 0x000fe200078e0202 */
[----:B------:R-:W-:Y:S02]  /*3040*/  LOP3.LUT P4, RZ, R21, 0xff, RZ, 0xc0, !PT ;  /* 0x000000ff15ff7812 */ /* 0x000fe4000788c0ff */
[----:B------:R-:W-:Y:S02]  /*3050*/  LOP3.LUT P2, RZ, R24, 0x20, RZ, 0xc0, !PT ;  /* 0x0000002018ff7812 */ /* 0x000fe4000784c0ff */
        /* <DEDUP_REMOVED lines=15> */
[----:B------:R-:W-:Y:S01]  /*3150*/  LOP3.LUT P3, RZ, R24, 0x40, RZ, 0xc0, !PT ;  /* 0x0000004018ff7812 */ /* 0x000fe2000786c0ff */
        /* <DEDUP_REMOVED lines=18> */
[----:B------:R-:W-:Y:S02]  /*3280*/  LOP3.LUT P5, RZ, R24, 0x1, RZ, 0xc0, !PT ;  /* 0x0000000118ff7812 */ /* 0x000fe400078ac0ff */
        /* <DEDUP_REMOVED lines=13> */
.L_x_3132:
[----:B------:R-:W-:Y:S05]  /*3360*/  BSYNC.RECONVERGENT B0 ;  /* 0x0000000000007941 */ /* 0x000fea0003800200 */
.L_x_3131:
        /* <DEDUP_REMOVED lines=9> */
.L_x_3124:
        /* <DEDUP_REMOVED lines=52> */
.L_x_3137:
[----:B------:R-:W-:Y:S01]  /*3740*/  IADD3 R5, PT, PT, R3, R2, RZ ;  /* 0x0000000203057210 */ /* 0x000fe20007ffe0ff */
[----:B------:R-:W-:Y:S01]  /*3750*/  IMAD R3, R4, R3, RZ ;  /* 0x0000000304037224 */ /* 0x000fe200078e02ff */
[----:B------:R-:W-:Y:S02]  /*3760*/  P2R R25, PR, RZ, 0x1 ;  /* 0x00000001ff197803 */ /* 0x000fe40000000000 */
[----:B------:R-:W-:Y:S01]  /*3770*/  LOP3.LUT P0, RZ, R24, 0x80, RZ, 0xc0, !PT ;  /* 0x0000008018ff7812 */ /* 0x000fe2000780c0ff */
[--C-:B------:R-:W-:Y:S01]  /*3780*/  IMAD.IADD R11, R5, 0x1, R2.reuse ;  /* 0x00000001050b7824 */ /* 0x100fe200078e0202 */
[----:B------:R-:W-:Y:S01]  /*3790*/  SHF.R.U32.HI R9, RZ, 0x2, R3 ;  /* 0x00000002ff097819 */ /* 0x000fe20000011603 */
[----:B------:R-:W-:Y:S01]  /*37a0*/  IMAD R5, R4, R5, RZ ;  /* 0x0000000504057224 */ /* 0x000fe200078e02ff */
[----:B------:R-:W-:Y:S01]  /*37b0*/  P2R R26, PR, RZ, 0x1 ;  /* 0x00000001ff1a7803 */ /* 0x000fe20000000000 */
[----:B------:R-:W-:Y:S01]  /*37c0*/  IMAD.IADD R3, R11, 0x1, R2 ;  /* 0x000000010b037824 */ /* 0x000fe200078e0202 */
[----:B------:R-:W-:Y:S01]  /*37d0*/  LOP3.LUT P0, RZ, R24, 0x40, RZ, 0xc0, !PT ;  /* 0x0000004018ff7812 */ /* 0x000fe2000780c0ff */
[C---:B------:R-:W-:Y:S01]  /*37e0*/  IMAD R11, R4.reuse, R11, RZ ;  /* 0x0000000b040b7224 */ /* 0x040fe200078e02ff */
[----:B------:R-:W-:Y:S01]  /*37f0*/  SHF.R.U32.HI R5, RZ, 0x2, R5 ;  /* 0x00000002ff057819 */ /* 0x000fe20000011605 */
[----:B------:R-:W-:Y:S01]  /*3800*/  IMAD R14, R4, R3, RZ ;  /* 0x00000003040e7224 */ /* 0x000fe200078e02ff */
[----:B------:R-:W-:Y:S01]  /*3810*/  P2R R27, PR, RZ, 0x1 ;  /* 0x00000001ff1b7803 */ /* 0x000fe20000000000 */
[----:B------:R-:W-:Y:S01]  /*3820*/  IMAD.WIDE.U32 R8, R9, 0x10, R16 ;  /* 0x0000001009087825 */ /* 0x000fe200078e0010 */
[----:B------:R-:W-:-:S02]  /*3830*/  SHF.R.U32.HI R21, RZ, 0x2, R11 ;  /* 0x00000002ff157819 */ /* 0x000fc4000001160b */
[C---:B------:R-:W-:Y:S01]  /*3840*/  LOP3.LUT P6, RZ, R24.reuse, 0x200, RZ, 0xc0, !PT ;  /* 0x0000020018ff7812 */ /* 0x040fe200078cc0ff */
[----:B------:R-:W-:Y:S01]  /*3850*/  IMAD.WIDE.U32 R12, R5, 0x10, R16 ;  /* 0x00000010050c7825 */ /* 0x000fe200078e0010 */
[----:B------:R-:W-:Y:S01]  /*3860*/  SHF.R.U32.HI R29, RZ, 0x2, R14 ;  /* 0x00000002ff1d7819 */ /* 0x000fe2000001160e */
[----:B------:R-:W2:Y:S01]  /*3870*/  LDG.E.128 R8, desc[UR36][R8.64] ;  /* 0x0000002408087981 */ /* 0x000ea2000c1e1d00 */
[----:B------:R-:W-:-:S03]  /*3880*/  LOP3.LUT P0, RZ, R24, 0x20, RZ, 0xc0, !PT ;  /* 0x0000002018ff7812 */ /* 0x000fc6000780c0ff */
[----:B------:R-:W3:Y:S01]  /*3890*/  LDG.E.128 R12, desc[UR36][R12.64] ;  /* 0x000000240c0c7981 */ /* 0x000ee2000c1e1d00 */
[----:B------:R-:W-:Y:S01]  /*38a0*/  IMAD.WIDE.U32 R20, R21, 0x10, R16 ;  /* 0x0000001015147825 */ /* 0x000fe200078e0010 */
[----:B------:R-:W-:Y:S02]  /*38b0*/  P2R R7, PR, RZ, 0x1 ;  /* 0x00000001ff077803 */ /* 0x000fe40000000000 */
        /* <DEDUP_REMOVED lines=112> */
.L_x_3136:
        /* <DEDUP_REMOVED lines=72> */
.L_x_3135:
[----:B------:R-:W-:Y:S05]  /*4440*/  BSYNC.RECONVERGENT B0 ;  /* 0x0000000000007941 */ /* 0x000fea0003800200 */
.L_x_3134:
        /* <DEDUP_REMOVED lines=9> */
[----:B--2---:R-:W-:Y:S02]  /*44e0*/  ISETP.NE.AND P4, PT, R11, RZ, PT ;  /* 0x000000ff0b00720c */ /* 0x004fe40003f85270 */
[----:B------:R-:W-:Y:S02]  /*44f0*/  ISETP.NE.AND P2, PT, R8, RZ, PT ;  /* 0x000000ff0800720c */ /* 0x000fe40003f45270 */
[----:B------:R-:W-:Y:S02]  /*4500*/  ISETP.NE.AND P5, PT, R9, RZ, PT ;  /* 0x000000ff0900720c */ /* 0x000fe40003fa5270 */
[----:B------:R-:W-:-:S07]  /*4510*/  ISETP.NE.AND P6, PT, R10, RZ, PT ;  /* 0x000000ff0a00720c */ /* 0x000fce0003fc5270 */
        /* <DEDUP_REMOVED lines=30> */
[----:B------:R-:W-:-:S06]  /*4700*/  @!P4 IMAD.WIDE.U32 R8, R5, 0x10, R16 ;  /* 0x000000100508c825 */ /* 0x000fcc00078e0010 */
[----:B------:R-:W2:Y:S01]  /*4710*/  @!P4 LDG.E.128 R8, desc[UR36][R8.64] ;  /* 0x000000240808c981 */ /* 0x000ea2000c1e1d00 */
[----:B------:R-:W-:Y:S01]  /*4720*/  IMAD R4, R4, R7, RZ ;  /* 0x0000000704047224 */ /* 0x000fe200078e02ff */
[----:B------:R-:W-:-:S04]  /*4730*/  LOP3.LUT R24, R24, 0xfffffffd, RZ, 0xc0, !PT ;  /* 0xfffffffd18187812 */ /* 0x000fc800078ec0ff */
[----:B------:R-:W-:-:S05]  /*4740*/  SHF.R.U32.HI R5, RZ, 0x2, R4 ;  /* 0x00000002ff057819 */ /* 0x000fca0000011604 */
[----:B------:R-:W-:Y:S01]  /*4750*/  IMAD.WIDE.U32 R4, R5, 0x10, R16 ;  /* 0x0000001005047825 */ /* 0x000fe200078e0010 */
[----:B--2---:R-:W-:Y:S02]  /*4760*/  @!P4 ISETP.NE.AND P3, PT, R8, RZ, PT ;  /* 0x000000ff0800c20c */ /* 0x004fe40003f65270 */
[----:B------:R-:W-:Y:S02]  /*4770*/  @!P4 ISETP.NE.AND P2, PT, R9, RZ, PT ;  /* 0x000000ff0900c20c */ /* 0x000fe40003f45270 */
[----:B------:R-:W-:Y:S02]  /*4780*/  @!P4 ISETP.NE.AND P0, PT, R10, RZ, PT ;  /* 0x000000ff0a00c20c */ /* 0x000fe40003f05270 */
[----:B------:R-:W-:-:S07]  /*4790*/  @!P4 ISETP.NE.AND P1, PT, R11, RZ, PT ;  /* 0x000000ff0b00c20c */ /* 0x000fce0003f25270 */
[----:B------:R-:W-:Y:S02]  /*47a0*/  @P3 LOP3.LUT R24, R24, 0x2, RZ, 0xfc, !PT ;  /* 0x0000000218183812 */ /* 0x000fe400078efcff */
[----:B------:R-:W-:Y:S02]  /*47b0*/  ISETP.NE.AND P3, PT, R6, RZ, PT ;  /* 0x000000ff0600720c */ /* 0x000fe40003f65270 */
[----:B------:R-:W2:Y:S01]  /*47c0*/  LDG.E.128 R4, desc[UR36][R4.64] ;  /* 0x0000002404047981 */ /* 0x000ea2000c1e1d00 */
        /* <DEDUP_REMOVED lines=15> */
.L_x_3139:
[----:B------:R-:W-:Y:S05]  /*48c0*/  BSYNC.RECONVERGENT B0 ;  /* 0x0000000000007941 */ /* 0x000fea0003800200 */
.L_x_3138:
        /* <DEDUP_REMOVED lines=70> */
.L_x_3141:
[----:B------:R-:W-:Y:S05]  /*4d30*/  BSYNC.RECONVERGENT B0 ;  /* 0x0000000000007941 */ /* 0x000fea0003800200 */
.L_x_3140:
        /* <DEDUP_REMOVED lines=9> */
.L_x_3133:
        /* <DEDUP_REMOVED lines=55> */
.L_x_3151:
[----:B------:R-:W-:Y:S01]  /*5140*/  ISETP.NE.AND P5, PT, R37, RZ, PT ;  /* 0x000000ff2500720c */ /* 0x000fe20003fa5270 */
[----:B------:R-:W0:-:S12]  /*5150*/  LDCU UR4, c[0x0][0x390] ;  /* 0x00007200ff0477ac */ /* 0x000e180008000800 */
[----:B------:R-:W-:Y:S05]  /*5160*/  @P5 BRA `(.L_x_3145) ;  /* 0x0000000000385947 */ /* 0x000fea0003800000 */
[----:B------:R-:W2:Y:S02]  /*5170*/  LDG.E.128 R16, desc[UR36][R38.64] ;  /* 0x0000002426107981 */ /* 0x000ea4000c1e1d00 */
[--C-:B--2---:R-:W-:Y:S01]  /*5180*/  IMAD.MOV.U32 R23, RZ, RZ, R19.reuse ;  /* 0x000000ffff177224 */ /* 0x104fe200078e0013 */
[-C--:B------:R-:W-:Y:S01]  /*5190*/  MOV R21, R17.reuse ;  /* 0x0000001100157202 */ /* 0x080fe20000000f00 */
[----:B------:R-:W-:Y:S01]  /*51a0*/  IMAD.MOV.U32 R22, RZ, RZ, R18 ;  /* 0x000000ffff167224 */ /* 0x000fe200078e0012 */
[-C--:B------:R-:W-:Y:S01]  /*51b0*/  MOV R9, R17.reuse ;  /* 0x0000001100097202 */ /* 0x080fe20000000f00 */
[----:B------:R-:W-:Y:S01]  /*51c0*/  IMAD.MOV.U32 R20, RZ, RZ, R16 ;  /* 0x000000ffff147224 */ /* 0x000fe200078e0010 */
[----:B------:R-:W-:Y:S01]  /*51d0*/  MOV R13, R17 ;  /* 0x00000011000d7202 */ /* 0x000fe20000000f00 */
[----:B------:R-:W-:Y:S02]  /*51e0*/  IMAD.MOV.U32 R11, RZ, RZ, R19 ;  /* 0x000000ffff0b7224 */ /* 0x000fe400078e0013 */
[----:B------:R-:W-:-:S02]  /*51f0*/  IMAD.MOV.U32 R10, RZ, RZ, R18 ;  /* 0x000000ffff0a7224 */ /* 0x000fc400078e0012 */
[----:B------:R-:W-:Y:S02]  /*5200*/  IMAD.MOV.U32 R8, RZ, RZ, R16 ;  /* 0x000000ffff087224 */ /* 0x000fe400078e0010 */
[----:B------:R-:W-:Y:S02]  /*5210*/  IMAD.MOV.U32 R15, RZ, RZ, R19 ;  /* 0x000000ffff0f7224 */ /* 0x000fe400078e0013 */
[----:B------:R-:W-:Y:S02]  /*5220*/  IMAD.MOV.U32 R14, RZ, RZ, R18 ;  /* 0x000000ffff0e7224 */ /* 0x000fe400078e0012 */
[----:B------:R-:W-:Y:S01]  /*5230*/  IMAD.MOV.U32 R12, RZ, RZ, R16 ;  /* 0x000000ffff0c7224 */ /* 0x000fe200078e0010 */
[----:B------:R-:W-:Y:S06]  /*5240*/  BRA `(.L_x_3146) ;  /* 0x0000003c00f87947 */ /* 0x000fec0003800000 */
.L_x_3145:
        /* <DEDUP_REMOVED lines=295> */
.L_x_3147:
[----:B------:R-:W-:-:S04]  /*64c0*/  LOP3.LUT R13, R0, 0xfffffff0, RZ, 0xc0, !PT ;  /* 0xfffffff0000d7812 */ /* 0x000fc800078ec0ff */
[----:B------:R-:W-:-:S05]  /*64d0*/  IADD3 R12, P6, PT, R13, R38, RZ ;  /* 0x000000260d0c7210 */ /* 0x000fca0007fde0ff */
[----:B------:R-:W-:-:S06]  /*64e0*/  IMAD.X R13, RZ, RZ, R39, P6 ;  /* 0x000000ffff0d7224 */ /* 0x000fcc00030e0627 */
[----:B------:R-:W5:Y:S01]  /*64f0*/  LDG.E.128 R12, desc[UR36][R12.64] ;  /* 0x000000240c0c7981 */ /* 0x000f62000c1e1d00 */
        /* <DEDUP_REMOVED lines=237> */
.L_x_3148:
        /* <DEDUP_REMOVED lines=241> */
.L_x_3149:
[----:B------:R-:W-:-:S04]  /*82e0*/  LOP3.LUT R21, R0, 0xfffffff0, RZ, 0xc0, !PT ;  /* 0xfffffff000157812 */ /* 0x000fc800078ec0ff */
[----:B------:R-:W-:-:S05]  /*82f0*/  IADD3 R20, P6, PT, R21, R38, RZ ;  /* 0x0000002615147210 */ /* 0x000fca0007fde0ff */
[----:B------:R-:W-:-:S06]  /*8300*/  IMAD.X R21, RZ, RZ, R39, P6 ;  /* 0x000000ffff157224 */ /* 0x000fcc00030e0627 */
[----:B------:R-:W5:Y:S01]  /*8310*/  LDG.E.128 R20, desc[UR36][R20.64] ;  /* 0x0000002414147981 */ /* 0x000f62000c1e1d00 */
[----:B------:R-:W-:Y:S02]  /*8320*/  VIADD R5, R5, UR4 ;  /* 0x0000000405057c36 */ /* 0x000fe40008000000 */
[----:B------:R-:W-:-:S04]  /*8330*/  IMAD.MOV.U32 R4, RZ, RZ, RZ ;  /* 0x000000ffff047224 */ /* 0x000fc800078e00ff */
[----:B------:R-:W-:-:S05]  /*8340*/  IMAD.HI.U32 R0, R5, UR31, R4 ;  /* 0x0000001f05007c27 */ /* 0x000fca000f8e0004 */
[----:B------:R-:W-:-:S04]  /*8350*/  SHF.R.U32.HI R6, RZ, UR76, R0 ;  /* 0x0000004cff067c19 */ /* 0x000fc80008011600 */
[----:B------:R-:W-:-:S05]  /*8360*/  IADD3 R4, PT, PT, -R6, RZ, RZ ;  /* 0x000000ff06047210 */ /* 0x000fca0007ffe1ff */
[----:B------:R-:W-:-:S04]  /*8370*/  IMAD R0, R4, UR30, R5 ;  /* 0x0000001e04007c24 */ /* 0x000fc8000f8e0205 */
[----:B------:R-:W-:Y:S01]  /*8380*/  IMAD R0, R0, UR5, RZ ;  /* 0x0000000500007c24 */ /* 0x000fe2000f8e02ff */
        /* <DEDUP_REMOVED lines=230> */
.L_x_3150:
[----:B------:R-:W-:-:S04]  /*91f0*/  LOP3.LUT R17, R0, 0xfffffff0, RZ, 0xc0, !PT ;  /* 0xfffffff000117812 */ /* 0x000fc800078ec0ff */
[----:B------:R-:W-:-:S04]  /*9200*/  IADD3 R16, P5, PT, R17, R38, RZ ;  /* 0x0000002611107210 */ /* 0x000fc80007fbe0ff */
[----:B------:R-:W-:-:S06]  /*9210*/  IADD3.X R17, PT, PT, RZ, R39, RZ, P5, !PT ;  /* 0x00000027ff117210 */ /* 0x000fcc0002ffe4ff */
[----:B------:R-:W5:Y:S03]  /*9220*/  LDG.E.128 R16, desc[UR36][R16.64] ;  /* 0x0000002410107981 */ /* 0x000f66000c1e1d00 */
.L_x_3146:
[----:B------:R-:W-:Y:S01]  /*9230*/  P2R R27, PR, RZ, 0x1 ;  /* 0x00000001ff1b7803 */ /* 0x000fe20000000000 */
[----:B------:R-:W1:Y:S01]  /*9240*/  LDCU UR5, c[0x0][0x388] ;  /* 0x00007100ff0577ac */ /* 0x000e620008000800 */
[C---:B------:R-:W-:Y:S02]  /*9250*/  LOP3.LUT P0, RZ, R24.reuse, 0x80, RZ, 0xc0, !PT ;  /* 0x0000008018ff7812 */ /* 0x040fe4000780c0ff */
[----:B------:R-:W-:Y:S02]  /*9260*/  P2R R28, PR, RZ, 0x10 ;  /* 0x00000010ff1c7803 */ /* 0x000fe40000000000 */
[----:B------:R-:W-:Y:S02]  /*9270*/  P2R R26, PR, RZ, 0x1 ;  /* 0x00000001ff1a7803 */ /* 0x000fe40000000000 */
[C---:B------:R-:W-:Y:S02]  /*9280*/  LOP3.LUT P0, RZ, R24.reuse, 0x40, RZ, 0xc0, !PT ;  /* 0x0000004018ff7812 */ /* 0x040fe4000780c0ff */
[----:B------:R-:W-:-:S02]  /*9290*/  LOP3.LUT P4, RZ, R24, 0x100, RZ, 0xc0, !PT ;  /* 0x0000010018ff7812 */ /* 0x000fc4000788c0ff */
[----:B------:R-:W-:Y:S02]  /*92a0*/  P2R R7, PR, RZ, 0x1 ;  /* 0x00000001ff077803 */ /* 0x000fe40000000000 */
[C---:B------:R-:W-:Y:S02]  /*92b0*/  LOP3.LUT P0, RZ, R24.reuse, 0x20, RZ, 0xc0, !PT ;  /* 0x0000002018ff7812 */ /* 0x040fe4000780c0ff */
[C---:B------:R-:W-:Y:S02]  /*92c0*/  LOP3.LUT P5, RZ, R24.reuse, 0x200, RZ, 0xc0, !PT ;  /* 0x0000020018ff7812 */ /* 0x040fe400078ac0ff */
[----:B------:R-:W-:Y:S02]  /*92d0*/  P2R R6, PR, RZ, 0x1 ;  /* 0x00000001ff067803 */ /* 0x000fe40000000000 */
[C---:B------:R-:W-:Y:S02]  /*92e0*/  LOP3.LUT P0, RZ, R24.reuse, 0x10, RZ, 0xc0, !PT ;  /* 0x0000001018ff7812 */ /* 0x040fe4000780c0ff */
[----:B------:R-:W-:-:S02]  /*92f0*/  LOP3.LUT P6, RZ, R24, 0x400, RZ, 0xc0, !PT ;  /* 0x0000040018ff7812 */ /* 0x000fc400078cc0ff */
[----:B------:R-:W-:Y:S02]  /*9300*/  P2R R5, PR, RZ, 0x1 ;  /* 0x00000001ff057803 */ /* 0x000fe40000000000 */
[----:B------:R-:W-:Y:S02]  /*9310*/  LOP3.LUT P0, RZ, R24, 0x8, RZ, 0xc0, !PT ;  /* 0x0000000818ff7812 */ /* 0x000fe4000780c0ff */
[----:B-----5:R-:W-:Y:S02]  /*9320*/  ISETP.NE.OR P4, PT, R16, RZ, P4 ;  /* 0x000000ff1000720c */ /* 0x020fe40002785670 */
[----:B------:R-:W-:Y:S02]  /*9330*/  P2R R4, PR, RZ, 0x1 ;  /* 0x00000001ff047803 */ /* 0x000fe40000000000 */
[----:B------:R-:W-:Y:S02]  /*9340*/  LOP3.LUT P0, RZ, R24, 0x4, RZ, 0xc0, !PT ;  /* 0x0000000418ff7812 */ /* 0x000fe4000780c0ff */
[----:B------:R-:W-:-:S02]  /*9350*/  ISETP.NE.OR P5, PT, R17, RZ, P5 ;  /* 0x000000ff1100720c */ /* 0x000fc40002fa5670 */
[----:B------:R-:W-:Y:S02]  /*9360*/  P2R R2, PR, RZ, 0x1 ;  /* 0x00000001ff027803 */ /* 0x000fe40000000000 */
[----:B------:R-:W-:Y:S02]  /*9370*/  LOP3.LUT P0, RZ, R24, 0x2, RZ, 0xc0, !PT ;  /* 0x0000000218ff7812 */ /* 0x000fe4000780c0ff */
[----:B------:R-:W-:Y:S02]  /*9380*/  ISETP.NE.OR P6, PT, R18, RZ, P6 ;  /* 0x000000ff1200720c */ /* 0x000fe400037c5670 */
[----:B------:R-:W-:Y:S02]  /*9390*/  P2R R0, PR, RZ, 0x1 ;  /* 0x00000001ff007803 */ /* 0x000fe40000000000 */
[C---:B------:R-:W-:Y:S02]  /*93a0*/  LOP3.LUT P0, RZ, R24.reuse, 0x1, RZ, 0xc0, !PT ;  /* 0x0000000118ff7812 */ /* 0x040fe4000780c0ff */
[----:B------:R-:W-:-:S02]  /*93b0*/  LOP3.LUT R24, R24, 0xfffffffe, RZ, 0xc0, !PT ;  /* 0xfffffffe18187812 */ /* 0x000fc400078ec0ff */
[----:B------:R-:W-:Y:S02]  /*93c0*/  ISETP.NE.OR P0, PT, R8, RZ, P0 ;  /* 0x000000ff0800720c */ /* 0x000fe40000705670 */
[----:B------:R-:W-:Y:S02]  /*93d0*/  ISETP.NE.OR P3, PT, R13, RZ, P3 ;  /* 0x000000ff0d00720c */ /* 0x000fe40001f65670 */
[----:B------:R-:W-:Y:S02]  /*93e0*/  ISETP.NE.OR P2, PT, R14, RZ, P2 ;  /* 0x000000ff0e00720c */ /* 0x000fe40001745670 */
[----:B------:R-:W-:-:S07]  /*93f0*/  ISETP.NE.OR P1, PT, R15, RZ, P1 ;  /* 0x000000ff0f00720c */ /* 0x000fce0000f25670 */
[----:B------:R-:W-:Y:S02]  /*9400*/  @P0 LOP3.LUT R24, R24, 0x1, RZ, 0xfc, !PT ;  /* 0x0000000118180812 */ /* 0x000fe400078efcff */
[----:B------:R-:W-:Y:S01]  /*9410*/  ISETP.NE.AND P0, PT, R0, RZ, PT ;  /* 0x000000ff0000720c */ /* 0x000fe20003f05270 */
[----:B-1----:R-:W-:Y:S01]  /*9420*/  IMAD.U32 R0, RZ, RZ, UR5 ;  /* 0x00000005ff007e24 */ /* 0x002fe2000f8e00ff */
[----:B------:R-:W-:Y:S02]  /*9430*/  LOP3.LUT R24, R24, 0xfffffffd, RZ, 0xc0, !PT ;  /* 0xfffffffd18187812 */ /* 0x000fe400078ec0ff */
[----:B------:R-:W-:-:S13]  /*9440*/  ISETP.NE.OR P0, PT, R9, RZ, P0 ;  /* 0x000000ff0900720c */ /* 0x000fda0000705670 */
[----:B------:R-:W-:Y:S02]  /*9450*/  @P0 LOP3.LUT R24, R24, 0x2, RZ, 0xfc, !PT ;  /* 0x0000000218180812 */ /* 0x000fe400078efcff */
[----:B------:R-:W-:Y:S01]  /*9460*/  ISETP.NE.AND P0, PT, R2, RZ, PT ;  /* 0x000000ff0200720c */ /* 0x000fe20003f05270 */
[----:B0-----:R-:W-:Y:S01]  /*9470*/  IMAD.U32 R2, RZ, RZ, UR4 ;  /* 0x00000004ff027e24 */ /* 0x001fe2000f8e00ff */
[----:B------:R-:W-:Y:S02]  /*9480*/  LOP3.LUT R24, R24, 0xfffffffb, RZ, 0xc0, !PT ;  /* 0xfffffffb18187812 */ /* 0x000fe400078ec0ff */
[----:B------:R-:W-:Y:S01]  /*9490*/  ISETP.NE.OR P0, PT, R10, RZ, P0 ;  /* 0x000000ff0a00720c */ /* 0x000fe20000705670 */
[----:B------:R-:W-:-:S12]  /*94a0*/  IMAD R35, R2, 0x4, R35 ;  /* 0x0000000402237824 */ /* 0x000fd800078e0223 */
[----:B------:R-:W-:Y:S02]  /*94b0*/  @P0 LOP3.LUT R24, R24, 0x4, RZ, 0xfc, !PT ;  /* 0x0000000418180812 */ /* 0x000fe400078efcff */
[----:B------:R-:W-:Y:S02]  /*94c0*/  ISETP.NE.AND P0, PT, R4, RZ, PT ;  /* 0x000000ff0400720c */ /* 0x000fe40003f05270 */
[----:B------:R-:W-:Y:S02]  /*94d0*/  LOP3.LUT R24, R24, 0xfffffff7, RZ, 0xc0, !PT ;  /* 0xfffffff718187812 */ /* 0x000fe400078ec0ff */
[----:B------:R-:W-:-:S13]  /*94e0*/  ISETP.NE.OR P0, PT, R11, RZ, P0 ;  /* 0x000000ff0b00720c */ /* 0x000fda0000705670 */
[----:B------:R-:W-:Y:S02]  /*94f0*/  @P0 LOP3.LUT R24, R24, 0x8, RZ, 0xfc, !PT ;  /* 0x0000000818180812 */ /* 0x000fe400078efcff */
[----:B------:R-:W-:Y:S01]  /*9500*/  ISETP.NE.AND P0, PT, R5, RZ, PT ;  /* 0x000000ff0500720c */ /* 0x000fe20003f05270 */
[----:B------:R-:W-:Y:S01]  /*9510*/  IMAD R5, R2, 0x3, R35 ;  /* 0x0000000302057824 */ /* 0x000fe200078e0223 */
[----:B------:R-:W-:Y:S02]  /*9520*/  LOP3.LUT R24, R24, 0xffffffef, RZ, 0xc0, !PT ;  /* 0xffffffef18187812 */ /* 0x000fe400078ec0ff */
[----:B------:R-:W-:-:S13]  /*9530*/  ISETP.NE.OR P0, PT, R20, RZ, P0 ;  /* 0x000000ff1400720c */ /* 0x000fda0000705670 */
[----:B------:R-:W-:Y:S02]  /*9540*/  @P0 LOP3.LUT R24, R24, 0x10, RZ, 0xfc, !PT ;  /* 0x0000001018180812 */ /* 0x000fe400078efcff */
[----:B------:R-:W-:Y:S02]  /*9550*/  ISETP.NE.AND P0, PT, R6, RZ, PT ;  /* 0x000000ff0600720c */ /* 0x000fe40003f05270 */
        /* <DEDUP_REMOVED lines=13> */
[----:B------:R-:W-:Y:S02]  /*9630*/  ISETP.NE.OR P0, PT, R19, RZ, P0 ;  /* 0x000000ff1300720c */ /* 0x000fe40000705670 */
[----:B------:R-:W-:Y:S02]  /*9640*/  @P4 LOP3.LUT R24, R24, 0x100, RZ, 0xfc, !PT ;  /* 0x0000010018184812 */ /* 0x000fe400078efcff */
[----:B------:R-:W-:-:S02]  /*9650*/  ISETP.NE.AND P4, PT, R28, RZ, PT ;  /* 0x000000ff1c00720c */ /* 0x000fc40003f85270 */
[----:B------:R-:W-:Y:S02]  /*9660*/  LOP3.LUT R24, R24, 0xfffffdff, RZ, 0xc0, !PT ;  /* 0xfffffdff18187812 */ /* 0x000fe400078ec0ff */
[----:B------:R-:W-:Y:S02]  /*9670*/  ISETP.NE.OR P4, PT, R12, RZ, P4 ;  /* 0x000000ff0c00720c */ /* 0x000fe40002785670 */
[----:B------:R-:W-:Y:S02]  /*9680*/  @P5 LOP3.LUT R24, R24, 0x200, RZ, 0xfc, !PT ;  /* 0x0000020018185812 */ /* 0x000fe400078efcff */
[----:B------:R-:W-:Y:S02]  /*9690*/  ISETP.GE.U32.AND P5, PT, R5, R0, PT ;  /* 0x000000000500720c */ /* 0x000fe40003fa6070 */
[----:B------:R-:W-:-:S04]  /*96a0*/  LOP3.LUT R24, R24, 0xfffffbff, RZ, 0xc0, !PT ;  /* 0xfffffbff18187812 */ /* 0x000fc800078ec0ff */
[----:B------:R-:W-:-:S07]  /*96b0*/  @P6 LOP3.LUT R24, R24, 0x400, RZ, 0xfc, !PT ;  /* 0x0000040018186812 */ /* 0x000fce00078efcff */
[----:B------:R-:W-:Y:S05]  /*96c0*/  @!P5 BRA `(.L_x_3151) ;  /* 0xffffffb8009cd947 */ /* 0x000fea000383ffff */
[----:B------:R-:W-:Y:S05]  /*96d0*/  BSYNC.RECONVERGENT B1 ;  /* 0x0000000000017941 */ /* 0x000fea0003800200 */
.L_x_3144:
        /* <DEDUP_REMOVED lines=25> */
[----:B------:R-:W-:Y:S02]  /*9870*/  SEL R5, RZ, 0x1, !P0 ;  /* 0x00000001ff057807 */ /* 0x000fe40004000000 */
[----:B------:R-:W-:Y:S02]  /*9880*/  SEL R6, RZ, 0x1, !P6 ;  /* 0x00000001ff067807 */ /* 0x000fe40007000000 */
        /* <DEDUP_REMOVED lines=9> */
.L_x_3143:
[----:B------:R-:W-:Y:S05]  /*9920*/  BSYNC.RECONVERGENT B0 ;  /* 0x0000000000007941 */ /* 0x000fea0003800200 */
.L_x_3142:
        /* <DEDUP_REMOVED lines=284> */
.L_x_3155:
[----:B------:R-:W-:Y:S01]  /*aaf0*/  SHF.R.U32.HI R12, RZ, 0x4, R37 ;  /* 0x00000004ff0c7819 */ /* 0x000fe20000011625 */
[----:B------:R-:W-:-:S07]  /*ab00*/  IMAD.MOV.U32 R13, RZ, RZ, RZ ;  /* 0x000000ffff0d7224 */ /* 0x000fce00078e00ff */
.L_x_3154:
        /* <DEDUP_REMOVED lines=284> */
.L_x_3157:
[----:B------:R-:W-:Y:S01]  /*bcd0*/  SHF.R.U32.HI R42, RZ, 0x4, R42 ;  /* 0x00000004ff2a7819 */ /* 0x000fe2000001162a */
[----:B------:R-:W-:-:S07]  /*bce0*/  IMAD.MOV.U32 R43, RZ, RZ, RZ ;  /* 0x000000ffff2b7224 */ /* 0x000fce00078e00ff */
.L_x_3156:
        /* <DEDUP_REMOVED lines=281> */
.L_x_3159:
[----:B------:R-:W-:Y:S01]  /*ce80*/  SHF.R.U32.HI R42, RZ, 0x4, R42 ;  /* 0x00000004ff2a7819 */ /* 0x000fe2000001162a */
[----:B------:R-:W-:-:S07]  /*ce90*/  IMAD.MOV.U32 R43, RZ, RZ, RZ ;  /* 0x000000ffff2b7224 */ /* 0x000fce00078e00ff */
.L_x_3158:
        /* <DEDUP_REMOVED lines=281> */
.L_x_3161:
[----:B------:R-:W-:Y:S01]  /*e030*/  SHF.R.U32.HI R16, RZ, 0x4, R36 ;  /* 0x00000004ff107819 */ /* 0x000fe20000011624 */
[----:B------:R-:W-:-:S07]  /*e040*/  IMAD.MOV.U32 R17, RZ, RZ, RZ ;  /* 0x000000ffff117224 */ /* 0x000fce00078e00ff */
.L_x_3160:
[----:B------:R-:W-:-:S04]  /*e050*/  LEA R18, P0, R16, R41, 0x4 ;  /* 0x0000002910127211 */ /* 0x000fc800078020ff */
[----:B------:R-:W-:-:S06]  /*e060*/  LEA.HI.X R19, R16, R40, R17, 0x4, P0 ;  /* 0x0000002810137211 */ /* 0x000fcc00000f2411 */
[----:B------:R-:W5:Y:S03]  /*e070*/  LDG.E.128 R16, desc[UR36][R18.64] ;  /* 0x0000002412107981 */ /* 0x000f66000c1e1d00 */
.L_x_3153:
[----:B------:R-:W-:Y:S05]  /*e080*/  BSYNC.RECONVERGENT B0 ;  /* 0x0000000000007941 */ /* 0x000fea0003800200 */
.L_x_3152:
[----:B------:R-:W-:Y:S01]  /*e090*/  ISETP.GE.U32.AND P0, PT, R35, R0, PT ;  /* 0x000000002300720c */ /* 0x000fe20003f06070 */
[----:B------:R-:W-:-:S12]  /*e0a0*/  BSSY.RECONVERGENT B0, `(.L_x_3162) ;  /* 0x000003b000007945 */ /* 0x000fd80003800200 */
[----:B------:R-:W-:Y:S05]  /*e0b0*/  @P0 BRA `(.L_x_3163) ;  /* 0x0000000000e40947 */ /* 0x000fea0003800000 */
[----:B------:R-:W-:Y:S01]  /*e0c0*/  IMAD.IADD R35, R35, 0x1, R2 ;  /* 0x0000000123237824 */ /* 0x000fe200078e0202 */
[----:B------:R-:W-:Y:S02]  /*e0d0*/  LOP3.LUT P0, RZ, R29, 0xff, RZ, 0xc0, !PT ;  /* 0x000000ff1dff7812 */ /* 0x000fe4000780c0ff */
[----:B------:R-:W-:Y:S02]  /*e0e0*/  LOP3.LUT P1, RZ, R28, 0xff, RZ, 0xc0, !PT ;  /* 0x000000ff1cff7812 */ /* 0x000fe4000782c0ff */
[----:B------:R-:W-:Y:S02]  /*e0f0*/  ISETP.GE.U32.AND P4, PT, R35, R0, PT ;  /* 0x000000002300720c */ /* 0x000fe40003f86070 */
[----:B------:R-:W-:Y:S02]  /*e100*/  LOP3.LUT P2, RZ, R27, 0xff, RZ, 0xc0, !PT ;  /* 0x000000ff1bff7812 */ /* 0x000fe4000784c0ff */
[----:B------:R-:W-:Y:S02]  /*e110*/  LOP3.LUT P3, RZ, R25, 0xff, RZ, 0xc0, !PT ;  /* 0x000000ff19ff7812 */ /* 0x000fe4000786c0ff */
[----:B-----5:R-:W-:-:S02]  /*e120*/  ISETP.NE.OR P0, PT, R12, RZ, P0 ;  /* 0x000000ff0c00720c */ /* 0x020fc40000705670 */
[----:B------:R-:W-:Y:S02]  /*e130*/  ISETP.NE.OR P1, PT, R13, RZ, P1 ;  /* 0x000000ff0d00720c */ /* 0x000fe40000f25670 */
[----:B------:R-:W-:Y:S02]  /*e140*/  ISETP.NE.OR P2, PT, R14, RZ, P2 ;  /* 0x000000ff0e00720c */ /* 0x000fe40001745670 */
[----:B------:R-:W-:Y:S02]  /*e150*/  ISETP.NE.OR P3, PT, R15, RZ, P3 ;  /* 0x000000ff0f00720c */ /* 0x000fe40001f65670 */
[----:B------:R-:W-:Y:S02]  /*e160*/  SEL R29, RZ, 0x1, !P0 ;  /* 0x00000001ff1d7807 */ /* 0x000fe40004000000 */
[----:B------:R-:W-:Y:S02]  /*e170*/  SEL R28, RZ, 0x1, !P1 ;  /* 0x00000001ff1c7807 */ /* 0x000fe40004800000 */
[----:B------:R-:W-:-:S02]  /*e180*/  SEL R27, RZ, 0x1, !P2 ;  /* 0x00000001ff1b7807 */ /* 0x000fc40005000000 */
[----:B------:R-:W-:Y:S01]  /*e190*/  SEL R25, RZ, 0x1, !P3 ;  /* 0x00000001ff197807 */ /* 0x000fe20005800000 */
[----:B------:R-:W-:Y:S06]  /*e1a0*/  @P4 BRA `(.L_x_3163) ;  /* 0x0000000000a84947 */ /* 0x000fec0003800000 */
[----:B------:R-:W-:Y:S02]  /*e1b0*/  IADD3 R13, PT, PT, R35, R2, RZ ;  /* 0x00000002230d7210 */ /* 0x000fe40007ffe0ff */
[----:B------:R-:W-:Y:S02]  /*e1c0*/  LOP3.LUT P0, RZ, R26, 0xff, RZ, 0xc0, !PT ;  /* 0x000000ff1aff7812 */ /* 0x000fe4000780c0ff */
[----:B------:R-:W-:Y:S02]  /*e1d0*/  ISETP.GE.U32.AND P4, PT, R13, R0, PT ;  /* 0x000000000d00720c */ /* 0x000fe40003f86070 */
[----:B------:R-:W-:Y:S02]  /*e1e0*/  LOP3.LUT P1, RZ, R7, 0xff, RZ, 0xc0, !PT ;  /* 0x000000ff07ff7812 */ /* 0x000fe4000782c0ff */
[----:B------:R-:W-:Y:S02]  /*e1f0*/  LOP3.LUT P2, RZ, R24, 0xff, RZ, 0xc0, !PT ;  /* 0x000000ff18ff7812 */ /* 0x000fe4000784c0ff */
[----:B------:R-:W-:-:S02]  /*e200*/  LOP3.LUT P3, RZ, R6, 0xff, RZ, 0xc0, !PT ;  /* 0x000000ff06ff7812 */ /* 0x000fc4000786c0ff */
[----:B------:R-:W-:Y:S02]  /*e210*/  ISETP.NE.OR P0, PT, R8, RZ, P0 ;  /* 0x000000ff0800720c */ /* 0x000fe40000705670 */
[----:B------:R-:W-:Y:S02]  /*e220*/  ISETP.NE.OR P1, PT, R9, RZ, P1 ;  /* 0x000000ff0900720c */ /* 0x000fe40000f25670 */
[----:B------:R-:W-:Y:S02]  /*e230*/  ISETP.NE.OR P2, PT, R10, RZ, P2 ;  /* 0x000000ff0a00720c */ /* 0x000fe40001745670 */
[----:B------:R-:W-:Y:S02]  /*e240*/  ISETP.NE.OR P3, PT, R11, RZ, P3 ;  /* 0x000000ff0b00720c */ /* 0x000fe40001f65670 */
[----:B------:R-:W-:Y:S02]  /*e250*/  SEL R26, RZ, 0x1, !P0 ;  /* 0x00000001ff1a7807 */ /* 0x000fe40004000000 */
[----:B------:R-:W-:-:S02]  /*e260*/  SEL R7, RZ, 0x1, !P1 ;  /* 0x00000001ff077807 */ /* 0x000fc40004800000 */
[----:B------:R-:W-:Y:S02]  /*e270*/  SEL R24, RZ, 0x1, !P2 ;  /* 0x00000001ff187807 */ /* 0x000fe40005000000 */
[----:B------:R-:W-:Y:S01]  /*e280*/  SEL R6, RZ, 0x1, !P3 ;  /* 0x00000001ff067807 */ /* 0x000fe20005800000 */
[----:B------:R-:W-:Y:S06]  /*e290*/  @P4 BRA `(.L_x_3163) ;  /* 0x00000000006c4947 */ /* 0x000fec0003800000 */
[----:B------:R-:W-:Y:S01]  /*e2a0*/  LOP3.LUT P1, RZ, R5, 0xff, RZ, 0xc0, !PT ;  /* 0x000000ff05ff7812 */ /* 0x000fe2000782c0ff */
[----:B------:R-:W-:Y:S01]  /*e2b0*/  IMAD.IADD R5, R13, 0x1, R2 ;  /* 0x000000010d057824 */ /* 0x000fe200078e0202 */
[----:B------:R-:W-:Y:S02]  /*e2c0*/  LOP3.LUT P2, RZ, R4, 0xff, RZ, 0xc0, !PT ;  /* 0x000000ff04ff7812 */ /* 0x000fe4000784c0ff */
[----:B------:R-:W-:Y:S02]  /*e2d0*/  LOP3.LUT P3, RZ, R3, 0xff, RZ, 0xc0, !PT ;  /* 0x000000ff03ff7812 */ /* 0x000fe4000786c0ff */
[----:B------:R-:W-:Y:S02]  /*e2e0*/  ISETP.GE.U32.AND P4, PT, R5, R0, PT ;  /* 0x000000000500720c */ /* 0x000fe40003f86070 */
[----:B------:R-:W-:Y:S02]  /*e2f0*/  LOP3.LUT P0, RZ, R30, 0xff, RZ, 0xc0, !PT ;  /* 0x000000ff1eff7812 */ /* 0x000fe4000780c0ff */
[----:B------:R-:W-:-:S02]  /*e300*/  ISETP.NE.OR P1, PT, R20, RZ, P1 ;  /* 0x000000ff1400720c */ /* 0x000fc40000f25670 */
        /* <DEDUP_REMOVED lines=11> */
[----:B------:R-:W-:Y:S02]  /*e3c0*/  LOP3.LUT P3, RZ, R34, 0xff, RZ, 0xc0, !PT ;  /* 0x000000ff22ff7812 */ /* 0x000fe4000786c0ff */
[----:B------:R-:W-:Y:S02]  /*e3d0*/  ISETP.NE.OR P0, PT, R16, RZ, P0 ;  /* 0x000000ff1000720c */ /* 0x000fe40000705670 */
[----:B------:R-:W-:-:S02]  /*e3e0*/  ISETP.NE.OR P1, PT, R17, RZ, P1 ;  /* 0x000000ff1100720c */ /* 0x000fc40000f25670 */
[----:B------:R-:W-:Y:S02]  /*e3f0*/  ISETP.NE.OR P2, PT, R18, RZ, P2 ;  /* 0x000000ff1200720c */ /* 0x000fe40001745670 */
[----:B------:R-:W-:Y:S02]  /*e400*/  ISETP.NE.OR P3, PT, R19, RZ, P3 ;  /* 0x000000ff1300720c */ /* 0x000fe40001f65670 */
[----:B------:R-:W-:Y:S02]  /*e410*/  SEL R31, RZ, 0x1, !P0 ;  /* 0x00000001ff1f7807 */ /* 0x000fe40004000000 */
[----:B------:R-:W-:Y:S02]  /*e420*/  SEL R32, RZ, 0x1, !P1 ;  /* 0x00000001ff207807 */ /* 0x000fe40004800000 */
[----:B------:R-:W-:Y:S02]  /*e430*/  SEL R33, RZ, 0x1, !P2 ;  /* 0x00000001ff217807 */ /* 0x000fe40005000000 */
[----:B------:R-:W-:-:S07]  /*e440*/  SEL R34, RZ, 0x1, !P3 ;  /* 0x00000001ff227807 */ /* 0x000fce0005800000 */
.L_x_3163:
[----:B------:R-:W-:Y:S05]  /*e450*/  BSYNC.RECONVERGENT B0 ;  /* 0x0000000000007941 */ /* 0x000fea0003800200 */
.L_x_3162:
        /* <DEDUP_REMOVED lines=8> */
.L_x_3123:
[----:B-----5:R-:W-:Y:S02]  /*e4e0*/  SEL R16, RZ, 0x1, !P3 ;  /* 0x00000001ff107807 */ /* 0x020fe40005800000 */
[----:B------:R-:W-:Y:S02]  /*e4f0*/  SEL R19, RZ, 0x1, !P2 ;  /* 0x00000001ff137807 */ /* 0x000fe40005000000 */
[----:B------:R-:W-:Y:S02]  /*e500*/  SEL R22, RZ, 0x1, !P1 ;  /* 0x00000001ff167807 */ /* 0x000fe40004800000 */
[----:B------:R-:W-:-:S07]  /*e510*/  SEL R25, RZ, 0x1, !P0 ;  /* 0x00000001ff197807 */ /* 0x000fce0004000000 */
.L_x_3110:
[----:B------:R-:W-:Y:S05]  /*e520*/  BSYNC.RECONVERGENT B6 ;  /* 0x0000000000067941 */ /* 0x000fea0003800200 */
.L_x_3109:
        /* <DEDUP_REMOVED lines=24> */
.L_x_3167:
        /* <DEDUP_REMOVED lines=28> */
.L_x_3166:
[----:B------:R-:W-:Y:S05]  /*e870*/  BSYNC.RECONVERGENT B0 ;  /* 0x0000000000007941 */ /* 0x000fea0003800200 */
.L_x_3165:
[----:B------:R-:W-:Y:S01]  /*e880*/  IMAD.MOV.U32 R4, RZ, RZ, R13 ;  /* 0x000000ffff047224 */ /* 0x000fe200078e000d */
[----:B------:R-:W-:Y:S06]  /*e890*/  @P4 BRA `(.L_x_3167) ;  /* 0xfffffffc00844947 */ /* 0x000fec000383ffff */
.L_x_3164:
        /* <DEDUP_REMOVED lines=25> */
.L_x_3172:
        /* <DEDUP_REMOVED lines=27> */
.L_x_3171:
[----:B------:R-:W-:Y:S05]  /*ebe0*/  BSYNC.RECONVERGENT B0 ;  /* 0x0000000000007941 */ /* 0x000fea0003800200 */
.L_x_3170:
[----:B0-----:R-:W-:Y:S01]  /*ebf0*/  IMAD.MOV.U32 R4, RZ, RZ, R10 ;  /* 0x000000ffff047224 */ /* 0x001fe200078e000a */
[----:B------:R-:W-:Y:S06]  /*ec00*/  @P4 BRA `(.L_x_3172) ;  /* 0xfffffffc00884947 */ /* 0x000fec000383ffff */
.L_x_3169:
[----:B------:R-:W-:Y:S01]  /*ec10*/  ISETP.GE.U32.AND P0, PT, R2, 0x2, PT ;  /* 0x000000020200780c */ /* 0x000fe20003f06070 */
[----:B------:R-:W-:Y:S05]  /*ec20*/  WARPSYNC.ALL ;  /* 0x0000000000007948 */ /* 0x000fea0003800000 */
[----:B------:R-:W-:Y:S07]  /*ec30*/  BAR.SYNC.DEFER_BLOCKING 0x0 ;  /* 0x0000000000007b1d */ /* 0x000fee0000010000 */
[----:B------:R-:W-:Y:S05]  /*ec40*/  @!P0 BRA `(.L_x_3168) ;  /* 0x0000000000748947 */ /* 0x000fea0003800000 */
[----:B0-----:R-:W-:-:S07]  /*ec50*/  IMAD.MOV.U32 R3, RZ, RZ, 0x1 ;  /* 0x00000001ff037424 */ /* 0x001fce00078e00ff */
.L_x_3173:
        /* <DEDUP_REMOVED lines=28> */
.L_x_3168:
        /* <DEDUP_REMOVED lines=288> */
.L_x_3174:
        /* <DEDUP_REMOVED lines=276> */
.L_x_3175:
        /* <DEDUP_REMOVED lines=276> */
.L_x_3176:
        /* <DEDUP_REMOVED lines=276> */
.L_x_3177:
        /* <DEDUP_REMOVED lines=286> */
.L_x_3179:
        /* <DEDUP_REMOVED lines=276> */
.L_x_3180:
        /* <DEDUP_REMOVED lines=276> */
.L_x_3181:
        /* <DEDUP_REMOVED lines=276> */
.L_x_3182:
        /* <DEDUP_REMOVED lines=27> */
.L_x_3184:
[----:B------:R-:W-:Y:S05]  /*17b30*/  BSYNC.RECONVERGENT B0 ;  /* 0x0000000000007941 */ /* 0x000fea0003800200 */
.L_x_3183:
        /* <DEDUP_REMOVED lines=35> */
.L_x_3186:
[----:B------:R-:W-:Y:S05]  /*17d70*/  BSYNC.RECONVERGENT B0 ;  /* 0x0000000000007941 */ /* 0x000fea0003800200 */
.L_x_3185:
        /* <DEDUP_REMOVED lines=41> */
.L_x_3191:
        /* <DEDUP_REMOVED lines=15> */
.L_x_3190:
[----:B------:R-:W-:Y:S02]  /*18100*/  SEL R25, RZ, 0x1, !P1 ;  /* 0x00000001ff197807 */ /* 0x000fe40004800000 */
[----:B------:R-:W-:Y:S02]  /*18110*/  SEL R22, RZ, 0x1, !P2 ;  /* 0x00000001ff167807 */ /* 0x000fe40005000000 */
[----:B------:R-:W-:Y:S02]  /*18120*/  SEL R19, RZ, 0x1, !P3 ;  /* 0x00000001ff137807 */ /* 0x000fe40005800000 */
[----:B------:R-:W-:Y:S01]  /*18130*/  SEL R16, RZ, 0x1, !P4 ;  /* 0x00000001ff107807 */ /* 0x000fe20006000000 */
[----:B------:R-:W-:Y:S06]  /*18140*/  BRA `(.L_x_3189) ;  /* 0x0000000000947947 */ /* 0x000fec0003800000 */
.L_x_3188:
        /* <DEDUP_REMOVED lines=18> */
.L_x_3193:
        /* <DEDUP_REMOVED lines=15> */
.L_x_3192:
[----:B------:R-:W-:Y:S02]  /*18360*/  SEL R25, RZ, 0x1, !P1 ;  /* 0x00000001ff197807 */ /* 0x000fe40004800000 */
[----:B------:R-:W-:Y:S02]  /*18370*/  SEL R22, RZ, 0x1, !P2 ;  /* 0x00000001ff167807 */ /* 0x000fe40005000000 */
[----:B------:R-:W-:Y:S02]  /*18380*/  SEL R19, RZ, 0x1, !P3 ;  /* 0x00000001ff137807 */ /* 0x000fe40005800000 */
[----:B------:R-:W-:-:S07]  /*18390*/  SEL R16, RZ, 0x1, !P4 ;  /* 0x00000001ff107807 */ /* 0x000fce0006000000 */
.L_x_3189:
[----:B------:R-:W-:Y:S05]  /*183a0*/  BSYNC.RECONVERGENT B0 ;  /* 0x0000000000007941 */ /* 0x000fea0003800200 */
.L_x_3187:
        /* <DEDUP_REMOVED lines=17> */
.L_x_3197:
        /* <DEDUP_REMOVED lines=26> */
.L_x_3196:
[----:B------:R-:W-:Y:S05]  /*18660*/  BSYNC.RECONVERGENT B0 ;  /* 0x0000000000007941 */ /* 0x000fea0003800200 */
.L_x_3195:
[----:B------:R-:W-:-:S03]  /*18670*/  UISETP.GT.U32.AND UP0, UPT, UR4, 0x3, UPT ;  /* 0x000000030400788c */ /* 0x000fc6000bf04070 */
[----:B------:R-:W-:-:S06]  /*18680*/  UMOV UR4, UR7 ;  /* 0x0000000700047c82 */ /* 0x000fcc0008000000 */
[----:B------:R-:W-:Y:S05]  /*18690*/  BRA.U UP0, `(.L_x_3197) ;  /* 0xfffffffd00887547 */ /* 0x000fea000b83ffff */
.L_x_3194:
        /* <DEDUP_REMOVED lines=18> */
.L_x_3202:
        /* <DEDUP_REMOVED lines=26> */
.L_x_3201:
[----:B------:R-:W-:Y:S05]  /*18960*/  BSYNC.RECONVERGENT B0 ;  /* 0x0000000000007941 */ /* 0x000fea0003800200 */
.L_x_3200:
[----:B------:R-:W-:Y:S01]  /*18970*/  IMAD.MOV.U32 R0, RZ, RZ, R10 ;  /* 0x000000ffff007224 */ /* 0x000fe200078e000a */
[----:B------:R-:W-:Y:S06]  /*18980*/  @P5 BRA `(.L_x_3202) ;  /* 0xfffffffc008c5947 */ /* 0x000fec000383ffff */
.L_x_3199:
[----:B------:R-:W-:Y:S01]  /*18990*/  BAR.SYNC.DEFER_BLOCKING 0x0 ;  /* 0x0000000000007b1d */ /* 0x000fe20000010000 */
[----:B------:R-:W-:-:S09]  /*189a0*/  UISETP.GE.U32.AND UP0, UPT, UR4, 0x2, UPT ;  /* 0x000000020400788c */ /* 0x000fd2000bf06070 */
[----:B------:R-:W-:Y:S05]  /*189b0*/  BRA.U !UP0, `(.L_x_3198) ;  /* 0x0000000108787547 */ /* 0x000fea000b800000 */
[----:B------:R-:W-:-:S07]  /*189c0*/  IMAD.MOV.U32 R0, RZ, RZ, 0x1 ;  /* 0x00000001ff007424 */ /* 0x000fce00078e00ff */
.L_x_3203:
        /* <DEDUP_REMOVED lines=29> */
.L_x_3198:
        /* <DEDUP_REMOVED lines=48> */
.L_x_3205:
        /* <DEDUP_REMOVED lines=19> */
.L_x_3206:
        /* <DEDUP_REMOVED lines=25> */
.L_x_3207:
        /* <DEDUP_REMOVED lines=25> */
.L_x_3208:
        /* <DEDUP_REMOVED lines=25> */
.L_x_3209:
[----:B------:R-:W0:Y:S01]  /*19480*/  LDCU.64 UR4, c[0x0][0x758] ;  /* 0x0000eb00ff0477ac */ /* 0x000e220008000a00 */
[----:B------:R-:W-:-:S04]  /*19490*/  LOP3.LUT P1, RZ, R16, 0xff, RZ, 0xc0, !PT ;  /* 0x000000ff10ff7812 */ /* 0x000fc8000782c0ff */
[----:B------:R-:W-:Y:S02]  /*194a0*/  SEL R5, RZ, 0x1, !P1 ;  /* 0x00000001ff057807 */ /* 0x000fe40004800000 */
[----:B0-----:R-:W-:-:S05]  /*194b0*/  IADD3 R2, P0, PT, R17, UR4, RZ ;  /* 0x0000000411027c10 */ /* 0x001fca000ff1e0ff */
[----:B------:R-:W-:-:S05]  /*194c0*/  IMAD.X R3, RZ, RZ, UR5, P0 ;  /* 0x00000005ff037e24 */ /* 0x000fca00080e06ff */
[----:B------:R-:W-:Y:S01]  /*194d0*/  STG.E.U8 desc[UR36][R2.64], R5 ;  /* 0x0000000502007986 */ /* 0x000fe2000c101124 */
[----:B------:R-:W-:Y:S05]  /*194e0*/  EXIT ;  /* 0x000000000000794d */ /* 0x000fea0003800000 */
.L_x_3204:
        /* <DEDUP_REMOVED lines=17> */
.L_x_3210:
        /* <DEDUP_REMOVED lines=20> */
.L_x_3212:
        /* <DEDUP_REMOVED lines=25> */
.L_x_3213:
        /* <DEDUP_REMOVED lines=25> */
.L_x_3214:
        /* <DEDUP_REMOVED lines=25> */
.L_x_3215:
[----:B------:R-:W2:Y:S01]  /*19bf0*/  LDCU.64 UR4, c[0x0][0x758] ;  /* 0x0000eb00ff0477ac */ /* 0x000ea20008000a00 */
[----:B------:R-:W-:-:S04]  /*19c00*/  LOP3.LUT P0, RZ, R16, 0xff, RZ, 0xc0, !PT ;  /* 0x000000ff10ff7812 */ /* 0x000fc8000780c0ff */
[----:B------:R-:W-:Y:S02]  /*19c10*/  SEL R5, RZ, 0x1, !P0 ;  /* 0x00000001ff057807 */ /* 0x000fe40004000000 */
[----:B--2---:R-:W-:-:S05]  /*19c20*/  IADD3 R2, P1, PT, R17, UR4, RZ ;  /* 0x0000000411027c10 */ /* 0x004fca000ff3e0ff */
[----:B------:R-:W-:-:S05]  /*19c30*/  IMAD.X R3, RZ, RZ, UR5, P1 ;  /* 0x00000005ff037e24 */ /* 0x000fca00088e06ff */
[----:B------:R-:W-:Y:S01]  /*19c40*/  STG.E.U8 desc[UR36][R2.64], R5 ;  /* 0x0000000502007986 */ /* 0x000fe2000c101124 */
[----:B------:R-:W-:Y:S05]  /*19c50*/  EXIT ;  /* 0x000000000000794d */ /* 0x000fea0003800000 */
.L_x_3211:
[----:B------:R-:W-:Y:S04]  /*19c60*/  STG.E.U8 desc[UR36][R2.64], R25 ;  /* 0x0000001902007986 */ /* 0x000fe8000c101124 */
[----:B------:R-:W-:Y:S04]  /*19c70*/  STG.E.U8 desc[UR36][R2.64+0x1], R22 ;  /* 0x0000011602007986 */ /* 0x000fe8000c101124 */
[----:B------:R-:W-:Y:S04]  /*19c80*/  STG.E.U8 desc[UR36][R2.64+0x2], R19 ;  /* 0x0000021302007986 */ /* 0x000fe8000c101124 */
[----:B------:R-:W-:Y:S01]  /*19c90*/  STG.E.U8 desc[UR36][R2.64+0x3], R16 ;  /* 0x0000031002007986 */ /* 0x000fe2000c101124 */
[----:B------:R-:W-:Y:S05]  /*19ca0*/  EXIT ;  /* 0x000000000000794d */ /* 0x000fea0003800000 */
.L_x_3178:
        /* <DEDUP_REMOVED lines=57> */
.L_x_3217:
        /* <DEDUP_REMOVED lines=19> */
.L_x_3218:
        /* <DEDUP_REMOVED lines=25> */
.L_x_3219:
        /* <DEDUP_REMOVED lines=25> */
.L_x_3220:
        /* <DEDUP_REMOVED lines=25> */
.L_x_3221:
[----:B------:R-:W0:Y:S01]  /*1a620*/  LDCU.64 UR4, c[0x0][0x758] ;  /* 0x0000eb00ff0477ac */ /* 0x000e220008000a00 */
[----:B------:R-:W-:-:S04]  /*1a630*/  LOP3.LUT P1, RZ, R16, 0xff, RZ, 0xc0, !PT ;  /* 0x000000ff10ff7812 */ /* 0x000fc8000782c0ff */
[----:B------:R-:W-:Y:S02]  /*1a640*/  SEL R5, RZ, 0x1, !P1 ;  /* 0x00000001ff057807 */ /* 0x000fe40004800000 */
[----:B0-----:R-:W-:-:S04]  /*1a650*/  IADD3 R2, P0, PT, R17, UR4, RZ ;  /* 0x0000000411027c10 */ /* 0x001fc8000ff1e0ff */
[----:B------:R-:W-:-:S05]  /*1a660*/  IADD3.X R3, PT, PT, RZ, UR5, RZ, P0, !PT ;  /* 0x00000005ff037c10 */ /* 0x000fca00087fe4ff */
[----:B------:R-:W-:Y:S01]  /*1a670*/  STG.E.U8 desc[UR36][R2.64], R5 ;  /* 0x0000000502007986 */ /* 0x000fe2000c101124 */
[----:B------:R-:W-:Y:S05]  /*1a680*/  EXIT ;  /* 0x000000000000794d */ /* 0x000fea0003800000 */
.L_x_3216:
        /* <DEDUP_REMOVED lines=17> */
.L_x_3222:
        /* <DEDUP_REMOVED lines=20> */
.L_x_3224:
        /* <DEDUP_REMOVED lines=25> */
.L_x_3225:
        /* <DEDUP_REMOVED lines=25> */
.L_x_3226:
        /* <DEDUP_REMOVED lines=25> */
.L_x_3227:
[----:B------:R-:W0:Y:S01]  /*1ad90*/  LDCU.64 UR4, c[0x0][0x758] ;  /* 0x0000eb00ff0477ac */ /* 0x000e220008000a00 */
[----:B------:R-:W-:-:S04]  /*1ada0*/  LOP3.LUT P0, RZ, R16, 0xff, RZ, 0xc0, !PT ;  /* 0x000000ff10ff7812 */ /* 0x000fc8000780c0ff */
[----:B------:R-:W-:Y:S02]  /*1adb0*/  SEL R5, RZ, 0x1, !P0 ;  /* 0x00000001ff057807 */ /* 0x000fe40004000000 */
[----:B0-----:R-:W-:-:S05]  /*1adc0*/  IADD3 R2, P1, PT, R17, UR4, RZ ;  /* 0x0000000411027c10 */ /* 0x001fca000ff3e0ff */
[----:B------:R-:W-:-:S05]  /*1add0*/  IMAD.X R3, RZ, RZ, UR5, P1 ;  /* 0x00000005ff037e24 */ /* 0x000fca00088e06ff */
[----:B------:R-:W-:Y:S01]  /*1ade0*/  STG.E.U8 desc[UR36][R2.64], R5 ;  /* 0x0000000502007986 */ /* 0x000fe2000c101124 */
[----:B------:R-:W-:Y:S05]  /*1adf0*/  EXIT ;  /* 0x000000000000794d */ /* 0x000fea0003800000 */
.L_x_3223:
[----:B------:R-:W-:Y:S04]  /*1ae00*/  STG.E.U8 desc[UR36][R2.64], R25 ;  /* 0x0000001902007986 */ /* 0x000fe8000c101124 */
[----:B------:R-:W-:Y:S04]  /*1ae10*/  STG.E.U8 desc[UR36][R2.64+0x1], R22 ;  /* 0x0000011602007986 */ /* 0x000fe8000c101124 */
[----:B------:R-:W-:Y:S04]  /*1ae20*/  STG.E.U8 desc[UR36][R2.64+0x2], R19 ;  /* 0x0000021302007986 */ /* 0x000fe8000c101124 */
[----:B------:R-:W-:Y:S01]  /*1ae30*/  STG.E.U8 desc[UR36][R2.64+0x3], R16 ;  /* 0x0000031002007986 */ /* 0x000fe2000c101124 */
[----:B------:R-:W-:Y:S05]  /*1ae40*/  EXIT ;  /* 0x000000000000794d */ /* 0x000fea0003800000 */
.L_x_3228:
        /* <DEDUP_REMOVED lines=11> */
.L_x_7775:


//--------------------- .text._ZN2at6native13reduce_kernelILi512ELi1ENS0_8ReduceOpIaNS0_14func_wrapper_tIbZZZNS0_14or_kernel_cudaERNS_14TensorIteratorEENKUlvE_clEvENKUlvE0_clEvEUlbaE_EEjbLi4ELi4EEEEEvT1_ --------------------------
	.section	.text._ZN2at6native13reduce_kernelILi512ELi1ENS0_8ReduceOpIaNS0_14func_wrapper_tIbZZZNS0_14or_kernel_cudaERNS_14TensorIteratorEENKUlvE_clEvENKUlvE0_clEvEUlbaE_EEjbLi4ELi4EEEEEvT1_,"ax",@progbits
	.align	128
        .global         _ZN2at6native13reduce_kernelILi512ELi1ENS0_8ReduceOpIaNS0_14func_wrapper_tIbZZZNS0_14or_kernel_cudaERNS_14TensorIteratorEENKUlvE_clEvENKUlvE0_clEvEUlbaE_EEjbLi4ELi4EEEEEvT1_
        .type           _ZN2at6native13reduce_kernelILi512ELi1ENS0_8ReduceOpIaNS0_14func_wrapper_tIbZZZNS0_14or_kernel_cudaERNS_14TensorIteratorEENKUlvE_clEvENKUlvE0_clEvEUlbaE_EEjbLi4ELi4EEEEEvT1_,@function
        .size           _ZN2at6native13reduce_kernelILi512ELi1ENS0_8ReduceOpIaNS0_14func_wrapper_tIbZZZNS0_14or_kernel_cudaERNS_14TensorIteratorEENKUlvE_clEvENKUlvE0_clEvEUlbaE_EEjbLi4ELi4EEEEEvT1_,(.L_x_7776 - _ZN2at6native13reduce_kernelILi512ELi1ENS0_8ReduceOpIaNS0_14func_wrapper_tIbZZZNS0_14or_kernel_cudaERNS_14TensorIteratorEENKUlvE_clEvENKUlvE0_clEvEUlbaE_EEjbLi4ELi4EEEEEvT1_)
        .other          _ZN2at6native13reduce_kernelILi512ELi1ENS0_8ReduceOpIaNS0_14func_wrapper_tIbZZZNS0_14or_kernel_cudaERNS_14TensorIteratorEENKUlvE_clEvENKUlvE0_clEvEUlbaE_EEjbLi4ELi4EEEEEvT1_,@"STO_CUDA_ENTRY STV_DEFAULT"
_ZN2at6native13reduce_kernelILi512ELi1ENS0_8ReduceOpIaNS0_14func_wrapper_tIbZZZNS0_14or_kernel_cudaERNS_14TensorIteratorEENKUlvE_clEvENKUlvE0_clEvEUlbaE_EEjbLi4ELi4EEEEEvT1_:
.text._ZN2at6native13reduce_kernelILi512ELi1ENS0_8ReduceOpIaNS0_14func_wrapper_tIbZZZNS0_14or_kernel_cudaERNS_14TensorIteratorEENKUlvE_clEvENKUlvE0_clEvEUlbaE_EEjbLi4ELi4EEEEEvT1_:
        /* <DEDUP_REMOVED lines=295> */
.L_x_3229:
        /* <DEDUP_REMOVED lines=44> */
.L_x_3236:
[----:B------:R-:W-:Y:S05]  /*1530*/  BSYNC.RECONVERGENT B2 ;  /* 0x0000000000027941 */ /* 0x000fea0003800200 */
.L_x_3235:
[----:B------:R-:W-:Y:S02]  /*1540*/  IADD3 R2, P0, PT, R13, 0x4, RZ ;  /* 0x000000040d027810 */ /* 0x000fe40007f1e0ff */
[----:B------:R-:W-:Y:S02]  /*1550*/  IADD3 R4, PT, PT, R11, -0x4, R8 ;  /* 0xfffffffc0b047810 */ /* 0x000fe40007ffe008 */
[----:B------:R-:W-:-:S09]  /*1560*/  IADD3.X R3, PT, PT, RZ, R10, RZ, P0, !PT ;  /* 0x0000000aff037210 */ /* 0x000fd200007fe4ff */
.L_x_3234:
[----:B------:R-:W-:Y:S05]  /*1570*/  BSYNC.RECONVERGENT B1 ;  /* 0x0000000000017941 */ /* 0x000fea0003800200 */
.L_x_3233:
        /* <DEDUP_REMOVED lines=9> */
[----:B------:R-:W-:Y:S01]  /*1610*/  ISETP.NE.AND P0, PT, R5, RZ, PT ;  /* 0x000000ff0500720c */ /* 0x000fe20003f05270 */
[----:B------:R-:W-:-:S03]  /*1620*/  IMAD.MOV.U32 R5, RZ, RZ, R7 ;  /* 0x000000ffff057224 */ /* 0x000fc600078e0007 */
[----:B------:R-:W-:Y:S02]  /*1630*/  PLOP3.LUT P1, PT, P0, PT, PT, 0x80, 0x8 ;  /* 0x000000000008781c */ /* 0x000fe4000072f070 */
[----:B------:R-:W-:-:S13]  /*1640*/  PLOP3.LUT P2, PT, P0, PT, PT, 0x80, 0x8 ;  /* 0x000000000008781c */ /* 0x000fda000074f070 */
.L_x_3240:
[C---:B------:R-:W-:Y:S01]  /*1650*/  IMAD.WIDE.U32 R6, R5.reuse, 0x4, R2 ;  /* 0x0000000405067825 */ /* 0x040fe200078e0002 */
[----:B------:R-:W0:Y:S05]  /*1660*/  LDCU UR4, c[0x0][0x390] ;  /* 0x00007200ff0477ac */ /* 0x000e2a0008000800 */
[----:B------:R-:W2:Y:S01]  /*1670*/  LDG.E R6, desc[UR36][R6.64] ;  /* 0x0000002406067981 */ /* 0x000ea2000c1e1900 */
[----:B0-----:R-:W-:-:S04]  /*1680*/  IADD3 R5, PT, PT, R5, UR4, RZ ;  /* 0x0000000405057c10 */ /* 0x001fc8000fffe0ff */
        /* <DEDUP_REMOVED lines=12> */
.L_x_3239:
[----:B------:R-:W-:Y:S02]  /*1750*/  SEL R6, RZ, 0x1, !P3 ;  /* 0x00000001ff067807 */ /* 0x000fe40005800000 */
[----:B------:R-:W-:Y:S02]  /*1760*/  SEL R8, RZ, 0x1, !P2 ;  /* 0x00000001ff087807 */ /* 0x000fe40005000000 */
[----:B------:R-:W-:Y:S02]  /*1770*/  SEL R11, RZ, 0x1, !P1 ;  /* 0x00000001ff0b7807 */ /* 0x000fe40004800000 */
[----:B------:R-:W-:-:S07]  /*1780*/  SEL R5, RZ, 0x1, !P0 ;  /* 0x00000001ff057807 */ /* 0x000fce0004000000 */
.L_x_3238:
[----:B------:R-:W-:Y:S05]  /*1790*/  BSYNC.RECONVERGENT B1 ;  /* 0x0000000000017941 */ /* 0x000fea0003800200 */
.L_x_3237:
        /* <DEDUP_REMOVED lines=12> */
[----:B------:R-:W-:-:S06]  /*1860*/  LEA.HI.X.SX32 R3, R7, R3, 0x1, P0 ;  /* 0x0000000307037211 */ /* 0x000fcc00000f0eff */
[----:B------:R-:W2:Y:S02]  /*1870*/  LDG.E.U8 R3, desc[UR36][R2.64] ;  /* 0x0000002402037981 */ /* 0x000ea4000c1e1100 */
[----:B--2---:R-:W-:-:S04]  /*1880*/  LOP3.LUT P0, RZ, R6, 0xff, R3, 0xc8, !PT ;  /* 0x000000ff06ff7812 */ /* 0x004fc8000780c803 */
[----:B------:R-:W-:-:S09]  /*1890*/  SEL R6, RZ, 0x1, !P0 ;  /* 0x00000001ff067807 */ /* 0x000fd20004000000 */
.L_x_3242:
[----:B------:R-:W-:Y:S05]  /*18a0*/  BSYNC.RECONVERGENT B1 ;  /* 0x0000000000017941 */ /* 0x000fea0003800200 */
.L_x_3241:
[----:B------:R-:W-:-:S04]  /*18b0*/  LOP3.LUT R8, R11, R6, R8, 0xfe, !PT ;  /* 0x000000060b087212 */ /* 0x000fc800078efe08 */
[----:B------:R-:W-:-:S04]  /*18c0*/  LOP3.LUT P0, RZ, R8, 0xff, R5, 0xc8, !PT ;  /* 0x000000ff08ff7812 */ /* 0x000fc8000780c805 */
[----:B------:R-:W-:Y:S01]  /*18d0*/  SEL R17, RZ, 0x1, !P0 ;  /* 0x00000001ff117807 */ /* 0x000fe20004000000 */
[----:B------:R-:W-:Y:S08]  /*18e0*/  BRA `(.L_x_3231) ;  /* 0x0000009400447947 */ /* 0x000ff00003800000 */
.L_x_3232:
        /* <DEDUP_REMOVED lines=21> */
.L_x_3247:
[C---:B------:R-:W-:Y:S02]  /*1a40*/  IADD3 R11, PT, PT, R7.reuse, R0, RZ ;  /* 0x00000000070b7210 */ /* 0x040fe40007ffe0ff */
[-C--:B------:R-:W-:Y:S02]  /*1a50*/  IADD3 R4, P5, PT, R7, R2.reuse, RZ ;  /* 0x0000000207047210 */ /* 0x080fe40007fbe0ff */
[CC--:B------:R-:W-:Y:S01]  /*1a60*/  IADD3 R10, P4, PT, R11.reuse, R2.reuse, RZ ;  /* 0x000000020b0a7210 */ /* 0x0c0fe20007f9e0ff */
[--C-:B------:R-:W-:Y:S01]  /*1a70*/  IMAD.IADD R13, R11, 0x1, R0.reuse ;  /* 0x000000010b0d7824 */ /* 0x100fe200078e0200 */
[-C--:B------:R-:W-:Y:S02]  /*1a80*/  IADD3.X R5, PT, PT, RZ, R3.reuse, RZ, P5, !PT ;  /* 0x00000003ff057210 */ /* 0x080fe40002ffe4ff */
[-C--:B------:R-:W-:Y:S01]  /*1a90*/  IADD3.X R11, PT, PT, RZ, R3.reuse, RZ, P4, !PT ;  /* 0x00000003ff0b7210 */ /* 0x080fe200027fe4ff */
[C---:B------:R-:W-:Y:S01]  /*1aa0*/  IMAD.IADD R7, R13.reuse, 0x1, R0 ;  /* 0x000000010d077824 */ /* 0x040fe200078e0200 */
[-C--:B------:R-:W-:Y:S01]  /*1ab0*/  IADD3 R12, P5, PT, R13, R2.reuse, RZ ;  /* 0x000000020d0c7210 */ /* 0x080fe20007fbe0ff */
[----:B------:R-:W2:Y:S03]  /*1ac0*/  LDG.E.U8 R4, desc[UR36][R4.64] ;  /* 0x0000002404047981 */ /* 0x000ea6000c1e1100 */
[----:B------:R-:W-:Y:S01]  /*1ad0*/  IADD3 R14, P4, PT, R7, R2, RZ ;  /* 0x00000002070e7210 */ /* 0x000fe20007f9e0ff */
[----:B------:R-:W-:Y:S01]  /*1ae0*/  IMAD.X R13, RZ, RZ, R3, P5 ;  /* 0x000000ffff0d7224 */ /* 0x000fe200028e0603 */
[----:B------:R-:W3:Y:S02]  /*1af0*/  LDG.E.U8 R10, desc[UR36][R10.64] ;  /* 0x000000240a0a7981 */ /* 0x000ee4000c1e1100 */
[----:B------:R-:W-:-:S03]  /*1b00*/  IADD3.X R15, PT, PT, RZ, R3, RZ, P4, !PT ;  /* 0x00000003ff0f7210 */ /* 0x000fc600027fe4ff */
[----:B------:R-:W4:Y:S04]  /*1b10*/  LDG.E.U8 R13, desc[UR36][R12.64] ;  /* 0x000000240c0d7981 */ /* 0x000f28000c1e1100 */
[----:B------:R-:W5:Y:S01]  /*1b20*/  LDG.E.U8 R15, desc[UR36][R14.64] ;  /* 0x000000240e0f7981 */ /* 0x000f62000c1e1100 */
[----:B------:R-:W-:-:S04]  /*1b30*/  IMAD.IADD R7, R7, 0x1, R0 ;  /* 0x0000000107077824 */ /* 0x000fc800078e0200 */
        /* <DEDUP_REMOVED lines=8> */
.L_x_3246:
        /* <DEDUP_REMOVED lines=8> */
.L_x_3245:
[----:B------:R-:W-:Y:S05]  /*1c40*/  BSYNC.RECONVERGENT B1 ;  /* 0x0000000000017941 */ /* 0x000fea0003800200 */
.L_x_3244:
[----:B------:R-:W-:Y:S01]  /*1c50*/  ISETP.GE.U32.AND P0, PT, R7, R8, PT ;  /* 0x000000080700720c */ /* 0x000fe20003f06070 */
[----:B------:R-:W-:-:S12]  /*1c60*/  BSSY.RECONVERGENT B1, `(.L_x_3248) ;  /* 0x0000016000017945 */ /* 0x000fd80003800200 */
[----:B------:R-:W-:Y:S05]  /*1c70*/  @P0 BRA `(.L_x_3249) ;  /* 0x0000000000500947 */ /* 0x000fea0003800000 */
[----:B------:R-:W-:-:S04]  /*1c80*/  IADD3 R4, P1, PT, R7, R2, RZ ;  /* 0x0000000207047210 */ /* 0x000fc80007f3e0ff */
[----:B------:R-:W-:-:S05]  /*1c90*/  IADD3.X R5, PT, PT, RZ, R3, RZ, P1, !PT ;  /* 0x00000003ff057210 */ /* 0x000fca0000ffe4ff */
[----:B------:R0:W5:Y:S01]  /*1ca0*/  LDG.E.U8 R14, desc[UR36][R4.64] ;  /* 0x00000024040e7981 */ /* 0x000162000c1e1100 */
[----:B------:R-:W-:-:S05]  /*1cb0*/  IMAD.IADD R17, R7, 0x1, R0 ;  /* 0x0000000107117824 */ /* 0x000fca00078e0200 */
[----:B------:R-:W-:-:S13]  /*1cc0*/  ISETP.GE.U32.AND P1, PT, R17, R8, PT ;  /* 0x000000081100720c */ /* 0x000fda0003f26070 */
[----:B0-----:R-:W-:Y:S05]  /*1cd0*/  @P1 BRA `(.L_x_3249) ;  /* 0x0000000000381947 */ /* 0x001fea0003800000 */
[----:B------:R-:W-:-:S04]  /*1ce0*/  IADD3 R4, P1, PT, R17, R2, RZ ;  /* 0x0000000211047210 */ /* 0x000fc80007f3e0ff */
[----:B------:R-:W-:-:S05]  /*1cf0*/  IADD3.X R5, PT, PT, RZ, R3, RZ, P1, !PT ;  /* 0x00000003ff057210 */ /* 0x000fca0000ffe4ff */
[----:B------:R0:W5:Y:S01]  /*1d00*/  LDG.E.U8 R12, desc[UR36][R4.64] ;  /* 0x00000024040c7981 */ /* 0x000162000c1e1100 */
[----:B------:R-:W-:-:S05]  /*1d10*/  IMAD.IADD R17, R17, 0x1, R0 ;  /* 0x0000000111117824 */ /* 0x000fca00078e0200 */
[----:B------:R-:W-:-:S13]  /*1d20*/  ISETP.GE.U32.AND P1, PT, R17, R8, PT ;  /* 0x000000081100720c */ /* 0x000fda0003f26070 */
[----:B0-----:R-:W-:Y:S05]  /*1d30*/  @P1 BRA `(.L_x_3249) ;  /* 0x0000000000201947 */ /* 0x001fea0003800000 */
[C---:B------:R-:W-:Y:S02]  /*1d40*/  IADD3 R5, PT, PT, R17.reuse, R0, RZ ;  /* 0x0000000011057210 */ /* 0x040fe40007ffe0ff */
[----:B------:R-:W-:Y:S02]  /*1d50*/  IADD3 R4, P2, PT, R17, R2, RZ ;  /* 0x0000000211047210 */ /* 0x000fe40007f5e0ff */
[----:B------:R-:W-:-:S13]  /*1d60*/  ISETP.GE.U32.AND P1, PT, R5, R8, PT ;  /* 0x000000080500720c */ /* 0x000fda0003f26070 */
[----:B------:R-:W-:Y:S01]  /*1d70*/  @!P1 IADD3 R2, P3, PT, R5, R2, RZ ;  /* 0x0000000205029210 */ /* 0x000fe20007f7e0ff */
[----:B------:R-:W-:-:S03]  /*1d80*/  IMAD.X R5, RZ, RZ, R3, P2 ;  /* 0x000000ffff057224 */ /* 0x000fc600010e0603 */
[----:B------:R-:W-:Y:S02]  /*1d90*/  @!P1 IADD3.X R3, PT, PT, RZ, R3, RZ, P3, !PT ;  /* 0x00000003ff039210 */ /* 0x000fe40001ffe4ff */
[----:B------:R0:W5:Y:S04]  /*1da0*/  LDG.E.U8 R10, desc[UR36][R4.64] ;  /* 0x00000024040a7981 */ /* 0x000168000c1e1100 */
[----:B------:R0:W5:Y:S03]  /*1db0*/  @!P1 LDG.E.U8 R6, desc[UR36][R2.64] ;  /* 0x0000002402069981 */ /* 0x000166000c1e1100 */
.L_x_3249:
[----:B------:R-:W-:Y:S05]  /*1dc0*/  BSYNC.RECONVERGENT B1 ;  /* 0x0000000000017941 */ /* 0x000fea0003800200 */
.L_x_3248:
[----:B------:R-:W-:Y:S04]  /*1dd0*/  BSSY.RECONVERGENT B1, `(.L_x_3250) ;  /* 0x0000013000017945 */ /* 0x000fe80003800200 */
[----:B------:R-:W-:Y:S05]  /*1de0*/  @P0 BRA `(.L_x_3251) ;  /* 0x0000000000440947 */ /* 0x000fea0003800000 */
[----:B0-----:R-:W-:Y:S01]  /*1df0*/  IMAD.IADD R3, R7, 0x1, R0 ;  /* 0x0000000107037824 */ /* 0x001fe200078e0200 */
[----:B-----5:R-:W-:-:S04]  /*1e00*/  LOP3.LUT P0, RZ, R11, 0xff, R14, 0xc8, !PT ;  /* 0x000000ff0bff7812 */ /* 0x020fc8000780c80e */
        /* <DEDUP_REMOVED lines=15> */
.L_x_3251:
[----:B------:R-:W-:Y:S05]  /*1f00*/  BSYNC.RECONVERGENT B1 ;  /* 0x0000000000017941 */ /* 0x000fea0003800200 */
.L_x_3250:
[----:B------:R-:W-:-:S04]  /*1f10*/  LOP3.LUT R16, R16, R11, R13, 0xfe, !PT ;  /* 0x0000000b10107212 */ /* 0x000fc800078efe0d */
[----:B------:R-:W-:-:S04]  /*1f20*/  LOP3.LUT P0, RZ, R16, 0xff, R15, 0xc8, !PT ;  /* 0x000000ff10ff7812 */ /* 0x000fc8000780c80f */
[----:B------:R-:W-:Y:S01]  /*1f30*/  SEL R17, RZ, 0x1, !P0 ;  /* 0x00000001ff117807 */ /* 0x000fe20004000000 */
[----:B------:R-:W-:Y:S08]  /*1f40*/  BRA `(.L_x_3231) ;  /* 0x0000008c00ac7947 */ /* 0x000ff00003800000 */
.L_x_3243:
        /* <DEDUP_REMOVED lines=18> */
.L_x_3256:
[C---:B------:R-:W-:Y:S01]  /*2070*/  IADD3 R5, PT, PT, R7.reuse, R6, RZ ;  /* 0x0000000607057210 */ /* 0x040fe20007ffe0ff */
[----:B------:R-:W-:-:S04]  /*2080*/  IMAD R13, R7, R0, RZ ;  /* 0x00000000070d7224 */ /* 0x000fc800078e02ff */
[----:B------:R-:W-:Y:S01]  /*2090*/  IMAD.IADD R11, R5, 0x1, R6 ;  /* 0x00000001050b7824 */ /* 0x000fe200078e0206 */
[----:B------:R-:W-:Y:S01]  /*20a0*/  IADD3 R10, P5, PT, R13, R2, RZ ;  /* 0x000000020d0a7210 */ /* 0x000fe20007fbe0ff */
[-C--:B------:R-:W-:Y:S02]  /*20b0*/  IMAD R5, R5, R0.reuse, RZ ;  /* 0x0000000005057224 */ /* 0x080fe400078e02ff */
[C---:B------:R-:W-:Y:S01]  /*20c0*/  IMAD R15, R11.reuse, R0, RZ ;  /* 0x000000000b0f7224 */ /* 0x040fe200078e02ff */
[----:B------:R-:W-:Y:S01]  /*20d0*/  IADD3 R7, PT, PT, R11, R6, RZ ;  /* 0x000000060b077210 */ /* 0x000fe20007ffe0ff */
[--C-:B------:R-:W-:Y:S01]  /*20e0*/  IMAD.X R11, RZ, RZ, R3.reuse, P5 ;  /* 0x000000ffff0b7224 */ /* 0x100fe200028e0603 */
[-C--:B------:R-:W-:Y:S02]  /*20f0*/  IADD3 R12, P4, PT, R5, R2.reuse, RZ ;  /* 0x00000002050c7210 */ /* 0x080fe40007f9e0ff */
[----:B------:R-:W-:Y:S01]  /*2100*/  IADD3 R14, P5, PT, R15, R2, RZ ;  /* 0x000000020f0e7210 */ /* 0x000fe20007fbe0ff */
[----:B------:R-:W-:Y:S01]  /*2110*/  IMAD R5, R7, R0, RZ ;  /* 0x0000000007057224 */ /* 0x000fe200078e02ff */
[----:B------:R-:W-:Y:S01]  /*2120*/  IADD3.X R13, PT, PT, RZ, R3, RZ, P4, !PT ;  /* 0x00000003ff0d7210 */ /* 0x000fe200027fe4ff */
[----:B------:R-:W2:Y:S02]  /*2130*/  LDG.E.U8 R10, desc[UR36][R10.64] ;  /* 0x000000240a0a7981 */ /* 0x000ea4000c1e1100 */
[----:B------:R-:W-:Y:S01]  /*2140*/  IMAD.X R15, RZ, RZ, R3, P5 ;  /* 0x000000ffff0f7224 */ /* 0x000fe200028e0603 */
[----:B------:R-:W-:-:S02]  /*2150*/  IADD3 R4, P4, PT, R5, R2, RZ ;  /* 0x0000000205047210 */ /* 0x000fc40007f9e0ff */
[----:B------:R-:W3:Y:S02]  /*2160*/  LDG.E.U8 R13, desc[UR36][R12.64] ;  /* 0x000000240c0d7981 */ /* 0x000ee4000c1e1100 */
[----:B------:R-:W-:Y:S02]  /*2170*/  IADD3.X R5, PT, PT, RZ, R3, RZ, P4, !PT ;  /* 0x00000003ff057210 */ /* 0x000fe400027fe4ff */
        /* <DEDUP_REMOVED lines=11> */
.L_x_3255:
[----:B------:R-:W-:Y:S02]  /*2230*/  PRMT R14, R10, 0x7610, R14 ;  /* 0x000076100a0e7816 */ /* 0x000fe4000000000e */
[----:B------:R-:W-:Y:S02]  /*2240*/  PRMT R12, R15, 0x7610, R12 ;  /* 0x000076100f0c7816 */ /* 0x000fe4000000000c */
[----:B------:R-:W-:Y:S02]  /*2250*/  PRMT R10, R4, 0x7610, R10 ;  /* 0x00007610040a7816 */ /* 0x000fe4000000000a */
[----:B------:R-:W-:Y:S02]  /*2260*/  SEL R11, RZ, 0x1, !P3 ;  /* 0x00000001ff0b7807 */ /* 0x000fe40005800000 */
[----:B------:R-:W-:Y:S02]  /*2270*/  SEL R16, RZ, 0x1, !P2 ;  /* 0x00000001ff107807 */ /* 0x000fe40005000000 */
[----:B------:R-:W-:-:S02]  /*2280*/  SEL R17, RZ, 0x1, !P1 ;  /* 0x00000001ff117807 */ /* 0x000fc40004800000 */
[----:B------:R-:W-:-:S07]  /*2290*/  SEL R15, RZ, 0x1, !P0 ;  /* 0x00000001ff0f7807 */ /* 0x000fce0004000000 */
.L_x_3254:
[----:B------:R-:W-:Y:S05]  /*22a0*/  BSYNC.RECONVERGENT B1 ;  /* 0x0000000000017941 */ /* 0x000fea0003800200 */
.L_x_3253:
[----:B------:R-:W-:Y:S01]  /*22b0*/  ISETP.GE.U32.AND P0, PT, R7, R8, PT ;  /* 0x000000080700720c */ /* 0x000fe20003f06070 */
[----:B------:R-:W-:-:S12]  /*22c0*/  BSSY.RECONVERGENT B1, `(.L_x_3257) ;  /* 0x000001a000017945 */ /* 0x000fd80003800200 */
[----:B------:R-:W-:Y:S05]  /*22d0*/  @P0 BRA `(.L_x_3258) ;  /* 0x0000000000600947 */ /* 0x000fea0003800000 */
[----:B------:R-:W-:-:S05]  /*22e0*/  IMAD R5, R7, R0, RZ ;  /* 0x0000000007057224 */ /* 0x000fca00078e02ff */
[----:B------:R-:W-:-:S04]  /*22f0*/  IADD3 R4, P1, PT, R5, R2, RZ ;  /* 0x0000000205047210 */ /* 0x000fc80007f3e0ff */
[----:B------:R-:W-:-:S05]  /*2300*/  IADD3.X R5, PT, PT, RZ, R3, RZ, P1, !PT ;  /* 0x00000003ff057210 */ /* 0x000fca0000ffe4ff */
[----:B------:R0:W5:Y:S01]  /*2310*/  LDG.E.U8 R14, desc[UR36][R4.64] ;  /* 0x00000024040e7981 */ /* 0x000162000c1e1100 */
[----:B------:R-:W-:-:S05]  /*2320*/  IMAD.IADD R19, R7, 0x1, R6 ;  /* 0x0000000107137824 */ /* 0x000fca00078e0206 */
[----:B------:R-:W-:-:S13]  /*2330*/  ISETP.GE.U32.AND P1, PT, R19, R8, PT ;  /* 0x000000081300720c */ /* 0x000fda0003f26070 */
[----:B0-----:R-:W-:Y:S05]  /*2340*/  @P1 BRA `(.L_x_3258) ;  /* 0x0000000000441947 */ /* 0x001fea0003800000 */
[----:B------:R-:W-:-:S05]  /*2350*/  IMAD R5, R19, R0, RZ ;  /* 0x0000000013057224 */ /* 0x000fca00078e02ff */
[----:B------:R-:W-:-:S04]  /*2360*/  IADD3 R4, P1, PT, R5, R2, RZ ;  /* 0x0000000205047210 */ /* 0x000fc80007f3e0ff */
[----:B------:R-:W-:-:S05]  /*2370*/  IADD3.X R5, PT, PT, RZ, R3, RZ, P1, !PT ;  /* 0x00000003ff057210 */ /* 0x000fca0000ffe4ff */
[----:B------:R0:W5:Y:S01]  /*2380*/  LDG.E.U8 R13, desc[UR36][R4.64] ;  /* 0x00000024040d7981 */ /* 0x000162000c1e1100 */
[----:B------:R-:W-:-:S05]  /*2390*/  IMAD.IADD R19, R19, 0x1, R6 ;  /* 0x0000000113137824 */ /* 0x000fca00078e0206 */
[----:B------:R-:W-:-:S13]  /*23a0*/  ISETP.GE.U32.AND P1, PT, R19, R8, PT ;  /* 0x000000081300720c */ /* 0x000fda0003f26070 */
[----:B0-----:R-:W-:Y:S05]  /*23b0*/  @P1 BRA `(.L_x_3258) ;  /* 0x0000000000281947 */ /* 0x001fea0003800000 */
[C---:B------:R-:W-:Y:S01]  /*23c0*/  IADD3 R5, PT, PT, R19.reuse, R6, RZ ;  /* 0x0000000613057210 */ /* 0x040fe20007ffe0ff */
[----:B------:R-:W-:-:S03]  /*23d0*/  IMAD R19, R19, R0, RZ ;  /* 0x0000000013137224 */ /* 0x000fc600078e02ff */
[----:B------:R-:W-:Y:S02]  /*23e0*/  ISETP.GE.U32.AND P1, PT, R5, R8, PT ;  /* 0x000000080500720c */ /* 0x000fe40003f26070 */
[----:B------:R-:W-:-:S11]  /*23f0*/  IADD3 R4, P2, PT, R19, R2, RZ ;  /* 0x0000000213047210 */ /* 0x000fd60007f5e0ff */
[----:B------:R-:W-:-:S05]  /*2400*/  @!P1 IMAD R5, R5, R0, RZ ;  /* 0x0000000005059224 */ /* 0x000fca00078e02ff */
[----:B------:R-:W-:Y:S01]  /*2410*/  @!P1 IADD3 R2, P3, PT, R5, R2, RZ ;  /* 0x0000000205029210 */ /* 0x000fe20007f7e0ff */
[----:B------:R-:W-:-:S03]  /*2420*/  IMAD.X R5, RZ, RZ, R3, P2 ;  /* 0x000000ffff057224 */ /* 0x000fc600010e0603 */
[----:B------:R-:W-:Y:S02]  /*2430*/  @!P1 IADD3.X R3, PT, PT, RZ, R3, RZ, P3, !PT ;  /* 0x00000003ff039210 */ /* 0x000fe40001ffe4ff */
[----:B------:R0:W5:Y:S04]  /*2440*/  LDG.E.U8 R12, desc[UR36][R4.64] ;  /* 0x00000024040c7981 */ /* 0x000168000c1e1100 */
[----:B------:R0:W5:Y:S03]  /*2450*/  @!P1 LDG.E.U8 R10, desc[UR36][R2.64] ;  /* 0x00000024020a9981 */ /* 0x000166000c1e1100 */
.L_x_3258:
[----:B------:R-:W-:Y:S05]  /*2460*/  BSYNC.RECONVERGENT B1 ;  /* 0x0000000000017941 */ /* 0x000fea0003800200 */
.L_x_3257:
        /* <DEDUP_REMOVED lines=19> */
.L_x_3260:
[----:B------:R-:W-:Y:S05]  /*25a0*/  BSYNC.RECONVERGENT B1 ;  /* 0x0000000000017941 */ /* 0x000fea0003800200 */
.L_x_3259:
[----:B------:R-:W-:-:S04]  /*25b0*/  LOP3.LUT R16, R17, R11, R16, 0xfe, !PT ;  /* 0x0000000b11107212 */ /* 0x000fc800078efe10 */
[----:B------:R-:W-:-:S04]  /*25c0*/  LOP3.LUT P0, RZ, R16, 0xff, R15, 0xc8, !PT ;  /* 0x000000ff10ff7812 */ /* 0x000fc8000780c80f */
[----:B------:R-:W-:Y:S01]  /*25d0*/  SEL R17, RZ, 0x1, !P0 ;  /* 0x00000001ff117807 */ /* 0x000fe20004000000 */
[----:B------:R-:W-:Y:S08]  /*25e0*/  BRA `(.L_x_3231) ;  /* 0x0000008800047947 */ /* 0x000ff00003800000 */
.L_x_3252:
        /* <DEDUP_REMOVED lines=19> */
.L_x_3270:
[----:B------:R-:W-:Y:S01]  /*2720*/  ISETP.NE.AND P4, PT, R13, RZ, PT ;  /* 0x000000ff0d00720c */ /* 0x000fe20003f85270 */
[----:B------:R-:W0:-:S12]  /*2730*/  LDCU UR4, c[0x0][0x390] ;  /* 0x00007200ff0477ac */ /* 0x000e180008000800 */
[----:B-1----:R-:W-:Y:S05]  /*2740*/  @P4 BRA `(.L_x_3264) ;  /* 0x0000000000144947 */ /* 0x002fea0003800000 */
[----:B------:R-:W2:Y:S02]  /*2750*/  LDG.E.U8 R14, desc[UR36][R10.64] ;  /* 0x000000240a0e7981 */ /* 0x000ea4000c1e1100 */
[C---:B--2---:R-:W-:Y:S02]  /*2760*/  PRMT R19, R14.reuse, 0x7610, R19 ;  /* 0x000076100e137816 */ /* 0x044fe40000000013 */
[C---:B------:R-:W-:Y:S02]  /*2770*/  PRMT R26, R14.reuse, 0x7610, R26 ;  /* 0x000076100e1a7816 */ /* 0x040fe4000000001a */
[----:B------:R-:W-:Y:S01]  /*2780*/  PRMT R27, R14, 0x7610, R27 ;  /* 0x000076100e1b7816 */ /* 0x000fe2000000001b */
[----:B------:R-:W-:Y:S06]  /*2790*/  BRA `(.L_x_3265) ;  /* 0x0000003c00487947 */ /* 0x000fec0003800000 */
.L_x_3264:
        /* <DEDUP_REMOVED lines=285> */
.L_x_3266:
[----:B------:R-:W1:Y:S01]  /*3970*/  LDCU UR52, c[0x0][0x3d0] ;  /* 0x00007a00ff3477ac */ /* 0x000e620008000800 */
[----:B------:R-:W-:Y:S01]  /*3980*/  IADD3 R14, P4, PT, R3, R10, RZ ;  /* 0x0000000a030e7210 */ /* 0x000fe20007f9e0ff */
[----:B------:R-:W-:Y:S01]  /*3990*/  IMAD.MOV.U32 R2, RZ, RZ, RZ ;  /* 0x000000ffff027224 */ /* 0x000fe200078e00ff */
[----:B0-----:R-:W-:-:S03]  /*39a0*/  IADD3 R3, PT, PT, R7, UR4, RZ ;  /* 0x0000000407037c10 */ /* 0x001fc6000fffe0ff */
[----:B------:R-:W-:Y:S02]  /*39b0*/  IMAD.X R15, RZ, RZ, R11, P4 ;  /* 0x000000ffff0f7224 */ /* 0x000fe400020e060b */
[----:B------:R-:W-:-:S03]  /*39c0*/  IMAD.HI.U32 R4, R3, UR31, R2 ;  /* 0x0000001f03047c27 */ /* 0x000fc6000f8e0002 */
[----:B------:R1:W5:Y:S02]  /*39d0*/  LDG.E.U8 R27, desc[UR36][R14.64] ;  /* 0x000000240e1b7981 */ /* 0x000364000c1e1100 */
        /* <DEDUP_REMOVED lines=223> */
.L_x_3267:
[----:B------:R-:W0:Y:S01]  /*47d0*/  LDCU UR52, c[0x0][0x3d0] ;  /* 0x00007a00ff3477ac */ /* 0x000e220008000800 */
[----:B------:R-:W-:Y:S01]  /*47e0*/  IADD3 R14, P4, PT, R5, R10, RZ ;  /* 0x0000000a050e7210 */ /* 0x000fe20007f9e0ff */
[----:B------:R-:W-:Y:S01]  /*47f0*/  IMAD.MOV.U32 R2, RZ, RZ, RZ ;  /* 0x000000ffff027224 */ /* 0x000fe200078e00ff */
[----:B------:R-:W-:-:S03]  /*4800*/  IADD3 R3, PT, PT, R3, UR4, RZ ;  /* 0x0000000403037c10 */ /* 0x000fc6000fffe0ff */
[----:B------:R-:W-:Y:S02]  /*4810*/  IMAD.X R15, RZ, RZ, R11, P4 ;  /* 0x000000ffff0f7224 */ /* 0x000fe400020e060b */
[----:B------:R-:W-:-:S03]  /*4820*/  IMAD.HI.U32 R4, R3, UR31, R2 ;  /* 0x0000001f03047c27 */ /* 0x000fc6000f8e0002 */
[----:B------:R0:W5:Y:S02]  /*4830*/  LDG.E.U8 R26, desc[UR36][R14.64] ;  /* 0x000000240e1a7981 */ /* 0x000164000c1e1100 */
        /* <DEDUP_REMOVED lines=223> */
.L_x_3268:
        /* <DEDUP_REMOVED lines=230> */
.L_x_3269:
[----:B------:R-:W-:-:S05]  /*6490*/  IADD3 R14, P4, PT, R3, R10, RZ ;  /* 0x0000000a030e7210 */ /* 0x000fca0007f9e0ff */
[----:B------:R-:W-:-:S05]  /*64a0*/  IMAD.X R15, RZ, RZ, R11, P4 ;  /* 0x000000ffff0f7224 */ /* 0x000fca00020e060b */
[----:B------:R1:W5:Y:S03]  /*64b0*/  LDG.E.U8 R14, desc[UR36][R14.64] ;  /* 0x000000240e0e7981 */ /* 0x000366000c1e1100 */
.L_x_3265:
[----:B------:R-:W2:Y:S01]  /*64c0*/  LDCU UR5, c[0x0][0x388] ;  /* 0x00007100ff0577ac */ /* 0x000ea20008000800 */
[----:B0-----:R-:W-:Y:S02]  /*64d0*/  MOV R6, UR4 ;  /* 0x0000000400067c02 */ /* 0x001fe40008000f00 */
[----:B-----5:R-:W-:Y:S02]  /*64e0*/  PRMT R2, R27, 0x9910, RZ ;  /* 0x000099101b027816 */ /* 0x020fe400000000ff */
[----:B------:R-:W-:Y:S01]  /*64f0*/  PRMT R3, R26, 0x9910, RZ ;  /* 0x000099101a037816 */ /* 0x000fe200000000ff */
[----:B------:R-:W-:Y:S01]  /*6500*/  IMAD R7, R6, 0x4, R7 ;  /* 0x0000000406077824 */ /* 0x000fe200078e0207 */
[----:B------:R-:W-:Y:S02]  /*6510*/  ISETP.NE.OR P3, PT, R2, RZ, P3 ;  /* 0x000000ff0200720c */ /* 0x000fe40001f65670 */
[----:B------:R-:W-:Y:S01]  /*6520*/  MOV R2, R3 ;  /* 0x0000000300027202 */ /* 0x000fe20000000f00 */
[----:B------:R-:W-:Y:S01]  /*6530*/  IMAD R3, R6, 0x3, R7 ;  /* 0x0000000306037824 */ /* 0x000fe200078e0207 */
[----:B------:R-:W-:-:S02]  /*6540*/  PRMT R4, R19, 0x9910, RZ ;  /* 0x0000991013047816 */ /* 0x000fc400000000ff */
[----:B------:R-:W-:Y:S02]  /*6550*/  PRMT R5, R14, 0x9910, RZ ;  /* 0x000099100e057816 */ /* 0x000fe400000000ff */
[----:B------:R-:W-:Y:S02]  /*6560*/  ISETP.NE.OR P2, PT, R2, RZ, P2 ;  /* 0x000000ff0200720c */ /* 0x000fe40001745670 */
[----:B------:R-:W-:Y:S01]  /*6570*/  ISETP.NE.OR P1, PT, R4, RZ, P1 ;  /* 0x000000ff0400720c */ /* 0x000fe20000f25670 */
[----:B--2---:R-:W-:Y:S01]  /*6580*/  IMAD.U32 R8, RZ, RZ, UR5 ;  /* 0x00000005ff087e24 */ /* 0x004fe2000f8e00ff */
[----:B------:R-:W-:-:S04]  /*6590*/  ISETP.NE.OR P0, PT, R5, RZ, P0 ;  /* 0x000000ff0500720c */ /* 0x000fc80000705670 */
[----:B------:R-:W-:-:S13]  /*65a0*/  ISETP.GE.U32.AND P4, PT, R3, R8, PT ;  /* 0x000000080300720c */ /* 0x000fda0003f86070 */
[----:B------:R-:W-:Y:S05]  /*65b0*/  @!P4 BRA `(.L_x_3270) ;  /* 0xffffffc00058c947 */ /* 0x000fea000383ffff */
[----:B------:R-:W-:Y:S05]  /*65c0*/  BSYNC.RECONVERGENT B2 ;  /* 0x0000000000027941 */ /* 0x000fea0003800200 */
.L_x_3263:
[----:B------:R-:W-:Y:S02]  /*65d0*/  SEL R2, RZ, 0x1, !P3 ;  /* 0x00000001ff027807 */ /* 0x000fe40005800000 */
[----:B------:R-:W-:Y:S02]  /*65e0*/  SEL R3, RZ, 0x1, !P2 ;  /* 0x00000001ff037807 */ /* 0x000fe40005000000 */
[----:B------:R-:W-:Y:S02]  /*65f0*/  SEL R4, RZ, 0x1, !P1 ;  /* 0x00000001ff047807 */ /* 0x000fe40004800000 */
[----:B------:R-:W-:-:S07]  /*6600*/  SEL R5, RZ, 0x1, !P0 ;  /* 0x00000001ff057807 */ /* 0x000fce0004000000 */
.L_x_3262:
[----:B------:R-:W-:Y:S05]  /*6610*/  BSYNC.RECONVERGENT B1 ;  /* 0x0000000000017941 */ /* 0x000fea0003800200 */
.L_x_3261:
        /* <DEDUP_REMOVED lines=10> */
[----:B------:R2:W5:Y:S01]  /*66c0*/  LDG.E.U8 R27, desc[UR36][R10.64] ;  /* 0x000000240a1b7981 */ /* 0x000562000c1e1100 */
        /* <DEDUP_REMOVED lines=13> */
.L_x_3273:
[----:B------:R-:W0:Y:S01]  /*67a0*/  LDC.64 R12, c[0x0][0x3c8] ;  /* 0x0000f200ff0c7b82 */ /* 0x000e220000000a00 */
[----:B------:R-:W-:Y:S02]  /*67b0*/  HFMA2 R14, -RZ, RZ, 0, 0 ;  /* 0x00000000ff0e7431 */ /* 0x000fe400000001ff */
[----:B-1----:R-:W-:Y:S01]  /*67c0*/  IMAD.MOV.U32 R15, RZ, RZ, R7 ;  /* 0x000000ffff0f7224 */ /* 0x002fe200078e0007 */
        /* <DEDUP_REMOVED lines=273> */
.L_x_3274:
[----:B------:R-:W-:-:S05]  /*78e0*/  IADD3 R14, P1, PT, R27, R10, RZ ;  /* 0x0000000a1b0e7210 */ /* 0x000fca0007f3e0ff */
[----:B------:R-:W-:-:S05]  /*78f0*/  IMAD.X R15, RZ, RZ, R11, P1 ;  /* 0x000000ffff0f7224 */ /* 0x000fca00008e060b */
[----:B------:R0:W5:Y:S01]  /*7900*/  LDG.E.U8 R27, desc[UR36][R14.64] ;  /* 0x000000240e1b7981 */ /* 0x000162000c1e1100 */
        /* <DEDUP_REMOVED lines=253> */
[----:B------:R-:W-:Y:S01]  /*88e0*/  ISETP.NE.AND P1, PT, R25, 0x18, PT ;  /* 0x000000181900780c */ /* 0x000fe20003f25270 */
[----:B------:R-:W-:Y:S01]  /*88f0*/  IMAD.MOV.U32 R28, RZ, RZ, RZ ;  /* 0x000000ffff1c7224 */ /* 0x000fe200078e00ff */
[----:B------:R-:W1:Y:S11]  /*8900*/  LDCU UR6, c[0x0][0x4dc] ;  /* 0x00009b80ff0677ac */ /* 0x000e760008000800 */
[----:B------:R-:W2:Y:S01]  /*8910*/  @P1 LDC.64 R14, c[0x0][0x4e8] ;  /* 0x00013a00ff0e1b82 */ /* 0x000ea20000000a00 */
[----:B0-----:R-:W-:Y:S01]  /*8920*/  IMAD.HI.U32 R20, R29, UR4, R28 ;  /* 0x000000041d147c27 */ /* 0x001fe2000f8e001c */
[----:B------:R-:W0:Y:S04]  /*8930*/  LDCU UR4, c[0x0][0x550] ;  /* 0x0000aa00ff0477ac */ /* 0x000e280008000800 */
[----:B------:R-:W-:Y:S01]  /*8940*/  SHF.R.U32.HI R21, RZ, UR5, R20 ;  /* 0x00000005ff157c19 */ /* 0x000fe20008011614 */
[----:B------:R-:W-:-:S03]  /*8950*/  @P1 IMAD.MOV.U32 R20, RZ, RZ, RZ ;  /* 0x000000ffff141224 */ /* 0x000fc600078e00ff */
[----:B------:R-:W-:-:S05]  /*8960*/  IADD3 R28, PT, PT, -R21, RZ, RZ ;  /* 0x000000ff151c7210 */ /* 0x000fca0007ffe1ff */
[----:B-1----:R-:W-:-:S04]  /*8970*/  IMAD R29, R28, UR6, R29 ;  /* 0x000000061c1d7c24 */ /* 0x002fc8000f8e021d */
[----:B0-----:R-:W-:Y:S02]  /*8980*/  IMAD R18, R29, UR4, R18 ;  /* 0x000000041d127c24 */ /* 0x001fe4000f8e0212 */
[----:B------:R-:W0:Y:S01]  /*8990*/  @P1 LDC R29, c[0x0][0x4f0] ;  /* 0x00013c00ff1d1b82 */ /* 0x000e220000000800 */
[----:B--2---:R-:W-:-:S07]  /*89a0*/  @P1 IMAD.HI.U32 R20, R21, R15, R20 ;  /* 0x0000000f15141227 */ /* 0x004fce00078e0014 */
[----:B------:R-:W1:Y:S01]  /*89b0*/  @P1 LDC R15, c[0x0][0x554] ;  /* 0x00015500ff0f1b82 */ /* 0x000e620000000800 */
[----:B0-----:R-:W-:-:S04]  /*89c0*/  @P1 SHF.R.U32.HI R20, RZ, R29, R20 ;  /* 0x0000001dff141219 */ /* 0x001fc80000011614 */
[----:B------:R-:W-:-:S05]  /*89d0*/  @P1 IADD3 R29, PT, PT, -R20, RZ, RZ ;  /* 0x000000ff141d1210 */ /* 0x000fca0007ffe1ff */
[----:B------:R-:W-:-:S04]  /*89e0*/  @P1 IMAD R14, R14, R29, R21 ;  /* 0x0000001d0e0e1224 */ /* 0x000fc800078e0215 */
[----:B-1----:R-:W-:-:S07]  /*89f0*/  @P1 IMAD R18, R14, R15, R18 ;  /* 0x0000000f0e121224 */ /* 0x002fce00078e0212 */
.L_x_3275:
        /* <DEDUP_REMOVED lines=257> */
[----:B------:R-:W-:Y:S01]  /*9a10*/  HFMA2 R16, -RZ, RZ, 0, 0 ;  /* 0x00000000ff107431 */ /* 0x000fe200000001ff */
[----:B------:R-:W1:Y:S10]  /*9a20*/  LDCU UR6, c[0x0][0x4dc] ;  /* 0x00009b80ff0677ac */ /* 0x000e740008000800 */
[----:B------:R-:W2:Y:S01]  /*9a30*/  @P1 LDC.64 R18, c[0x0][0x4e8] ;  /* 0x00013a00ff121b82 */ /* 0x000ea20000000a00 */
[----:B0-----:R-:W-:Y:S01]  /*9a40*/  IMAD.HI.U32 R20, R17, UR4, R16 ;  /* 0x0000000411147c27 */ /* 0x001fe2000f8e0010 */
[----:B------:R-:W0:Y:S04]  /*9a50*/  LDCU UR4, c[0x0][0x550] ;  /* 0x0000aa00ff0477ac */ /* 0x000e280008000800 */
[----:B------:R-:W-:Y:S01]  /*9a60*/  SHF.R.U32.HI R21, RZ, UR5, R20 ;  /* 0x00000005ff157c19 */ /* 0x000fe20008011614 */
[----:B------:R-:W-:-:S03]  /*9a70*/  @P1 IMAD.MOV.U32 R20, RZ, RZ, RZ ;  /* 0x000000ffff141224 */ /* 0x000fc600078e00ff */
[----:B------:R-:W-:-:S05]  /*9a80*/  IADD3 R16, PT, PT, -R21, RZ, RZ ;  /* 0x000000ff15107210 */ /* 0x000fca0007ffe1ff */
[----:B-1----:R-:W-:Y:S02]  /*9a90*/  IMAD R16, R16, UR6, R17 ;  /* 0x0000000610107c24 */ /* 0x002fe4000f8e0211 */
[----:B--2---:R-:W-:Y:S02]  /*9aa0*/  @P1 IMAD.HI.U32 R19, R21, R19, R20 ;  /* 0x0000001315131227 */ /* 0x004fe400078e0014 */
[----:B------:R-:W1:Y:S02]  /*9ab0*/  @P1 LDC R20, c[0x0][0x4f0] ;  /* 0x00013c00ff141b82 */ /* 0x000e640000000800 */
[----:B0-----:R-:W-:-:S06]  /*9ac0*/  IMAD R29, R16, UR4, R29 ;  /* 0x00000004101d7c24 */ /* 0x001fcc000f8e021d */
[----:B------:R-:W0:Y:S01]  /*9ad0*/  @P1 LDC R16, c[0x0][0x554] ;  /* 0x00015500ff101b82 */ /* 0x000e220000000800 */
[----:B-1----:R-:W-:-:S04]  /*9ae0*/  @P1 SHF.R.U32.HI R19, RZ, R20, R19 ;  /* 0x00000014ff131219 */ /* 0x002fc80000011613 */
[----:B------:R-:W-:-:S05]  /*9af0*/  @P1 IADD3 R19, PT, PT, -R19, RZ, RZ ;  /* 0x000000ff13131210 */ /* 0x000fca0007ffe1ff */
[----:B------:R-:W-:-:S04]  /*9b00*/  @P1 IMAD R18, R18, R19, R21 ;  /* 0x0000001312121224 */ /* 0x000fc800078e0215 */
[----:B0-----:R-:W-:-:S07]  /*9b10*/  @P1 IMAD R29, R18, R16, R29 ;  /* 0x00000010121d1224 */ /* 0x001fce00078e021d */
.L_x_3276:
[----:B------:R-:W-:-:S04]  /*9b20*/  IADD3 R16, P1, PT, R29, R10, RZ ;  /* 0x0000000a1d107210 */ /* 0x000fc80007f3e0ff */
[----:B------:R-:W-:-:S05]  /*9b30*/  IADD3.X R17, PT, PT, RZ, R11, RZ, P1, !PT ;  /* 0x0000000bff117210 */ /* 0x000fca0000ffe4ff */
[----:B------:R0:W5:Y:S01]  /*9b40*/  LDG.E.U8 R19, desc[UR36][R16.64] ;  /* 0x0000002410137981 */ /* 0x000162000c1e1100 */
        /* <DEDUP_REMOVED lines=271> */
.L_x_3277:
[----:B------:R-:W-:-:S05]  /*ac40*/  IADD3 R10, P0, PT, R17, R10, RZ ;  /* 0x0000000a110a7210 */ /* 0x000fca0007f1e0ff */
[----:B------:R-:W-:-:S05]  /*ac50*/  IMAD.X R11, RZ, RZ, R11, P0 ;  /* 0x000000ffff0b7224 */ /* 0x000fca00000e060b */
[----:B------:R0:W5:Y:S03]  /*ac60*/  LDG.E.U8 R0, desc[UR36][R10.64] ;  /* 0x000000240a007981 */ /* 0x000166000c1e1100 */
.L_x_3272:
[----:B------:R-:W-:Y:S05]  /*ac70*/  BSYNC.RECONVERGENT B1 ;  /* 0x0000000000017941 */ /* 0x000fea0003800200 */
.L_x_3271:
[----:B------:R-:W-:Y:S01]  /*ac80*/  ISETP.GE.U32.AND P0, PT, R7, R8, PT ;  /* 0x000000080700720c */ /* 0x000fe20003f06070 */
[----:B------:R-:W-:-:S12]  /*ac90*/  BSSY.RECONVERGENT B1, `(.L_x_3278) ;  /* 0x0000013000017945 */ /* 0x000fd80003800200 */
[----:B------:R-:W-:Y:S05]  /*aca0*/  @P0 BRA `(.L_x_3279) ;  /* 0x0000000000440947 */ /* 0x000fea0003800000 */
[----:B------:R-:W-:Y:S02]  /*acb0*/  IADD3 R7, PT, PT, R7, R6, RZ ;  /* 0x0000000607077210 */ /* 0x000fe40007ffe0ff */
[----:B-----5:R-:W-:Y:S02]  /*acc0*/  LOP3.LUT P0, RZ, R2, 0xff, R27, 0xc8, !PT ;  /* 0x000000ff02ff7812 */ /* 0x020fe4000780c81b */
        /* <DEDUP_REMOVED lines=15> */
.L_x_3279:
[----:B------:R-:W-:Y:S05]  /*adc0*/  BSYNC.RECONVERGENT B1 ;  /* 0x0000000000017941 */ /* 0x000fea0003800200 */
.L_x_3278:
[----:B------:R-:W-:-:S04]  /*add0*/  LOP3.LUT R2, R4, R2, R3, 0xfe, !PT ;  /* 0x0000000204027212 */ /* 0x000fc800078efe03 */
[----:B------:R-:W-:-:S04]  /*ade0*/  LOP3.LUT P0, RZ, R2, 0xff, R5, 0xc8, !PT ;  /* 0x000000ff02ff7812 */ /* 0x000fc8000780c805 */
[----:B------:R-:W-:-:S09]  /*adf0*/  SEL R17, RZ, 0x1, !P0 ;  /* 0x00000001ff117807 */ /* 0x000fd20004000000 */
.L_x_3231:
[----:B------:R-:W-:Y:S05]  /*ae00*/  BSYNC.RECONVERGENT B0 ;  /* 0x0000000000007941 */ /* 0x000fea0003800200 */
.L_x_3230:
        /* <DEDUP_REMOVED lines=14> */
.L_x_3281:
        /* <DEDUP_REMOVED lines=14> */
.L_x_3280:
        /* <DEDUP_REMOVED lines=18> */
.L_x_3284:
        /* <DEDUP_REMOVED lines=13> */
.L_x_3283:
[----:B------:R-:W-:Y:S01]  /*b1c0*/  BAR.SYNC.DEFER_BLOCKING 0x0 ;  /* 0x0000000000007b1d */ /* 0x000fe20000010000 */
[----:B------:R-:W-:-:S09]  /*b1d0*/  UISETP.GE.U32.AND UP0, UPT, UR4, 0x2, UPT ;  /* 0x000000020400788c */ /* 0x000fd2000bf06070 */
[----:B------:R-:W-:Y:S05]  /*b1e0*/  BRA.U !UP0, `(.L_x_3282) ;  /* 0x0000000108287547 */ /* 0x000fea000b800000 */
[----:B0-2345:R-:W-:-:S07]  /*b1f0*/  HFMA2 R0, -RZ, RZ, 0, 5.9604644775390625e-08 ;  /* 0x00000001ff007431 */ /* 0x03dfce00000001ff */
.L_x_3285:
        /* <DEDUP_REMOVED lines=9> */
.L_x_3282:
        /* <DEDUP_REMOVED lines=287> */
.L_x_3286:
        /* <DEDUP_REMOVED lines=290> */
.L_x_3288:
        /* <DEDUP_REMOVED lines=26> */
.L_x_3290:
[----:B------:R-:W-:Y:S05]  /*d840*/  BSYNC.RECONVERGENT B0 ;  /* 0x0000000000007941 */ /* 0x000fea0003800200 */
.L_x_3289:
        /* <DEDUP_REMOVED lines=35> */
.L_x_3292:
[----:B------:R-:W-:Y:S05]  /*da80*/  BSYNC.RECONVERGENT B0 ;  /* 0x0000000000007941 */ /* 0x000fea0003800200 */
.L_x_3291:
        /* <DEDUP_REMOVED lines=34> */
.L_x_3297:
        /* <DEDUP_REMOVED lines=9> */
.L_x_3296:
[----:B------:R-:W-:Y:S01]  /*dd40*/  SEL R17, RZ, 0x1, !P1 ;  /* 0x00000001ff117807 */ /* 0x000fe20004800000 */
[----:B------:R-:W-:Y:S06]  /*dd50*/  BRA `(.L_x_3295) ;  /* 0x00000000005c7947 */ /* 0x000fec0003800000 */
.L_x_3294:
        /* <DEDUP_REMOVED lines=12> */
.L_x_3299:
        /* <DEDUP_REMOVED lines=10> */
.L_x_3298:
[----:B------:R-:W-:-:S07]  /*dec0*/  SEL R17, RZ, 0x1, !P1 ;  /* 0x00000001ff117807 */ /* 0x000fce0004800000 */
.L_x_3295:
[----:B------:R-:W-:Y:S05]  /*ded0*/  BSYNC.RECONVERGENT B0 ;  /* 0x0000000000007941 */ /* 0x000fea0003800200 */
.L_x_3293:
        /* <DEDUP_REMOVED lines=11> */
.L_x_3301:
        /* <DEDUP_REMOVED lines=14> */
.L_x_3300:
        /* <DEDUP_REMOVED lines=10> */
.L_x_3304:
        /* <DEDUP_REMOVED lines=13> */
.L_x_3303:
[----:B------:R-:W-:Y:S01]  /*e1e0*/  BAR.SYNC.DEFER_BLOCKING 0x0 ;  /* 0x0000000000007b1d */ /* 0x000fe20000010000 */
[----:B------:R-:W-:-:S09]  /*e1f0*/  UISETP.GE.U32.AND UP0, UPT, UR4, 0x2, UPT ;  /* 0x000000020400788c */ /* 0x000fd2000bf06070 */
[----:B------:R-:W-:Y:S05]  /*e200*/  BRA.U !UP0, `(.L_x_3302) ;  /* 0x0000000108287547 */ /* 0x000fea000b800000 */
[----:B0-2---:R-:W-:-:S07]  /*e210*/  HFMA2 R0, -RZ, RZ, 0, 5.9604644775390625e-08 ;  /* 0x00000001ff007431 */ /* 0x005fce00000001ff */
.L_x_3305:
        /* <DEDUP_REMOVED lines=9> */
.L_x_3302:
        /* <DEDUP_REMOVED lines=16> */
.L_x_3307:
        /* <DEDUP_REMOVED lines=20> */
.L_x_3309:
[----:B------:R-:W0:Y:S01]  /*e4f0*/  LDCU.64 UR4, c[0x0][0x758] ;  /* 0x0000eb00ff0477ac */ /* 0x000e220008000a00 */
[----:B------:R-:W-:-:S04]  /*e500*/  LOP3.LUT P0, RZ, R17, 0xff, RZ, 0xc0, !PT ;  /* 0x000000ff11ff7812 */ /* 0x000fc8000780c0ff */
[----:B------:R-:W-:Y:S02]  /*e510*/  SEL R3, RZ, 0x1, !P0 ;  /* 0x00000001ff037807 */ /* 0x000fe40004000000 */
[----:B0-----:R-:W-:-:S04]  /*e520*/  IADD3 R16, P1, PT, R16, UR4, RZ ;  /* 0x0000000410107c10 */ /* 0x001fc8000ff3e0ff */
[----:B------:R-:W-:-:S05]  /*e530*/  IADD3.X R17, PT, PT, RZ, UR5, RZ, P1, !PT ;  /* 0x00000005ff117c10 */ /* 0x000fca0008ffe4ff */
[----:B------:R-:W-:Y:S01]  /*e540*/  STG.E.U8 desc[UR36][R16.64], R3 ;  /* 0x0000000310007986 */ /* 0x000fe2000c101124 */
[----:B------:R-:W-:Y:S05]  /*e550*/  EXIT ;  /* 0x000000000000794d */ /* 0x000fea0003800000 */
.L_x_3308:
[----:B------:R-:W-:-:S04]  /*e560*/  LOP3.LUT P0, RZ, R17, 0xff, RZ, 0xc0, !PT ;  /* 0x000000ff11ff7812 */ /* 0x000fc8000780c0ff */
[----:B------:R-:W-:-:S05]  /*e570*/  SEL R5, RZ, 0x1, !P0 ;  /* 0x00000001ff057807 */ /* 0x000fca0004000000 */
[----:B------:R-:W-:Y:S01]  /*e580*/  STG.E.U8 desc[UR36][R2.64], R5 ;  /* 0x0000000502007986 */ /* 0x000fe2000c101124 */
[----:B------:R-:W-:Y:S05]  /*e590*/  EXIT ;  /* 0x000000000000794d */ /* 0x000fea0003800000 */
.L_x_3306:
        /* <DEDUP_REMOVED lines=8> */
.L_x_3310:
        /* <DEDUP_REMOVED lines=20> */
.L_x_3312:
[----:B------:R-:W3:Y:S01]  /*e760*/  LDCU.64 UR4, c[0x0][0x758] ;  /* 0x0000eb00ff0477ac */ /* 0x000ee20008000a00 */
[----:B------:R-:W-:-:S04]  /*e770*/  LOP3.LUT P0, RZ, R17, 0xff, RZ, 0xc0, !PT ;  /* 0x000000ff11ff7812 */ /* 0x000fc8000780c0ff */
[----:B0-2---:R-:W-:Y:S02]  /*e780*/  SEL R3, RZ, 0x1, !P0 ;  /* 0x00000001ff037807 */ /* 0x005fe40004000000 */
[----:B---3--:R-:W-:-:S04]  /*e790*/  IADD3 R16, P1, PT, R16, UR4, RZ ;  /* 0x0000000410107c10 */ /* 0x008fc8000ff3e0ff */
[----:B------:R-:W-:-:S05]  /*e7a0*/  IADD3.X R17, PT, PT, RZ, UR5, RZ, P1, !PT ;  /* 0x00000005ff117c10 */ /* 0x000fca0008ffe4ff */
[----:B------:R-:W-:Y:S01]  /*e7b0*/  STG.E.U8 desc[UR36][R16.64], R3 ;  /* 0x0000000310007986 */ /* 0x000fe2000c101124 */
[----:B------:R-:W-:Y:S05]  /*e7c0*/  EXIT ;  /* 0x000000000000794d */ /* 0x000fea0003800000 */
.L_x_3311:
[----:B------:R-:W-:Y:S01]  /*e7d0*/  STG.E.U8 desc[UR36][R4.64], R17 ;  /* 0x0000001104007986 */ /* 0x000fe2000c101124 */
[----:B------:R-:W-:Y:S05]  /*e7e0*/  EXIT ;  /* 0x000000000000794d */ /* 0x000fea0003800000 */
.L_x_3287:
        /* <DEDUP_REMOVED lines=25> */
.L_x_3314:
        /* <DEDUP_REMOVED lines=20> */
.L_x_3316:
[----:B------:R-:W0:Y:S01]  /*eac0*/  LDCU.64 UR4, c[0x0][0x758] ;  /* 0x0000eb00ff0477ac */ /* 0x000e220008000a00 */
[----:B------:R-:W-:-:S04]  /*ead0*/  LOP3.LUT P0, RZ, R17, 0xff, RZ, 0xc0, !PT ;  /* 0x000000ff11ff7812 */ /* 0x000fc8000780c0ff */
[----:B------:R-:W-:Y:S02]  /*eae0*/  SEL R3, RZ, 0x1, !P0 ;  /* 0x00000001ff037807 */ /* 0x000fe40004000000 */
[----:B0-----:R-:W-:-:S04]  /*eaf0*/  IADD3 R16, P1, PT, R16, UR4, RZ ;  /* 0x0000000410107c10 */ /* 0x001fc8000ff3e0ff */
[----:B------:R-:W-:-:S05]  /*eb00*/  IADD3.X R17, PT, PT, RZ, UR5, RZ, P1, !PT ;  /* 0x00000005ff117c10 */ /* 0x000fca0008ffe4ff */
[----:B------:R-:W-:Y:S01]  /*eb10*/  STG.E.U8 desc[UR36][R16.64], R3 ;  /* 0x0000000310007986 */ /* 0x000fe2000c101124 */
[----:B------:R-:W-:Y:S05]  /*eb20*/  EXIT ;  /* 0x000000000000794d */ /* 0x000fea0003800000 */
.L_x_3315:
[----:B------:R-:W-:-:S04]  /*eb30*/  LOP3.LUT P0, RZ, R17, 0xff, RZ, 0xc0, !PT ;  /* 0x000000ff11ff7812 */ /* 0x000fc8000780c0ff */
[----:B------:R-:W-:-:S05]  /*eb40*/  SEL R5, RZ, 0x1, !P0 ;  /* 0x00000001ff057807 */ /* 0x000fca0004000000 */
[----:B------:R-:W-:Y:S01]  /*eb50*/  STG.E.U8 desc[UR36][R2.64], R5 ;  /* 0x0000000502007986 */ /* 0x000fe2000c101124 */
[----:B------:R-:W-:Y:S05]  /*eb60*/  EXIT ;  /* 0x000000000000794d */ /* 0x000fea0003800000 */
.L_x_3313:
        /* <DEDUP_REMOVED lines=8> */
.L_x_3317:
        /* <DEDUP_REMOVED lines=20> */
.L_x_3319:
[----:B------:R-:W0:Y:S01]  /*ed30*/  LDCU.64 UR4, c[0x0][0x758] ;  /* 0x0000eb00ff0477ac */ /* 0x000e220008000a00 */
[----:B------:R-:W-:-:S04]  /*ed40*/  LOP3.LUT P0, RZ, R17, 0xff, RZ, 0xc0, !PT ;  /* 0x000000ff11ff7812 */ /* 0x000fc8000780c0ff */
[----:B------:R-:W-:Y:S02]  /*ed50*/  SEL R3, RZ, 0x1, !P0 ;  /* 0x00000001ff037807 */ /* 0x000fe40004000000 */
[----:B0-----:R-:W-:-:S04]  /*ed60*/  IADD3 R16, P1, PT, R16, UR4, RZ ;  /* 0x0000000410107c10 */ /* 0x001fc8000ff3e0ff */
[----:B------:R-:W-:-:S05]  /*ed70*/  IADD3.X R17, PT, PT, RZ, UR5, RZ, P1, !PT ;  /* 0x00000005ff117c10 */ /* 0x000fca0008ffe4ff */
[----:B------:R-:W-:Y:S01]  /*ed80*/  STG.E.U8 desc[UR36][R16.64], R3 ;  /* 0x0000000310007986 */ /* 0x000fe2000c101124 */
[----:B------:R-:W-:Y:S05]  /*ed90*/  EXIT ;  /* 0x000000000000794d */ /* 0x000fea0003800000 */
.L_x_3318:
[----:B------:R-:W-:Y:S01]  /*eda0*/  STG.E.U8 desc[UR36][R4.64], R17 ;  /* 0x0000001104007986 */ /* 0x000fe2000c101124 */
[----:B------:R-:W-:Y:S05]  /*edb0*/  EXIT ;  /* 0x000000000000794d */ /* 0x000fea0003800000 */
.L_x_3320:
        /* <DEDUP_REMOVED lines=12> */
.L_x_7776:


//--------------------- .text._ZN2at6native13reduce_kernelILi256ELi2ENS0_8ReduceOpIaNS0_14func_wrapper_tIbZZZNS0_14or_kernel_cudaERNS_14TensorIteratorEENKUlvE_clEvENKUlvE0_clEvEUlbaE_EEjbLi4ELi4EEEEEvT1_ --------------------------
	.section	.text._ZN2at6native13reduce_kernelILi256ELi2ENS0_8ReduceOpIaNS0_14func_wrapper_tIbZZZNS0_14or_kernel_cudaERNS_14TensorIteratorEENKUlvE_clEvENKUlvE0_clEvEUlbaE_EEjbLi4ELi4EEEEEvT1_,"ax",@progbits
	.align	128
        .global         _ZN2at6native13reduce_kernelILi256ELi2ENS0_8ReduceOpIaNS0_14func_wrapper_tIbZZZNS0_14or_kernel_cudaERNS_14TensorIteratorEENKUlvE_clEvENKUlvE0_clEvEUlbaE_EEjbLi4ELi4EEEEEvT1_
        .type           _ZN2at6native13reduce_kernelILi256ELi2ENS0_8ReduceOpIaNS0_14func_wrapper_tIbZZZNS0_14or_kernel_cudaERNS_14TensorIteratorEENKUlvE_clEvENKUlvE0_clEvEUlbaE_EEjbLi4ELi4EEEEEvT1_,@function
        .size           _ZN2at6native13reduce_kernelILi256ELi2ENS0_8ReduceOpIaNS0_14func_wrapper_tIbZZZNS0_14or_kernel_cudaERNS_14TensorIteratorEENKUlvE_clEvENKUlvE0_clEvEUlbaE_EEjbLi4ELi4EEEEEvT1_,(.L_x_7777 - _ZN2at6native13reduce_kernelILi256ELi2ENS0_8ReduceOpIaNS0_14func_wrapper_tIbZZZNS0_14or_kernel_cudaERNS_14TensorIteratorEENKUlvE_clEvENKUlvE0_clEvEUlbaE_EEjbLi4ELi4EEEEEvT1_)
        .other          _ZN2at6native13reduce_kernelILi256ELi2ENS0_8ReduceOpIaNS0_14func_wrapper_tIbZZZNS0_14or_kernel_cudaERNS_14TensorIteratorEENKUlvE_clEvENKUlvE0_clEvEUlbaE_EEjbLi4ELi4EEEEEvT1_,@"STO_CUDA_ENTRY STV_DEFAULT"
_ZN2at6native13reduce_kernelILi256ELi2ENS0_8ReduceOpIaNS0_14func_wrapper_tIbZZZNS0_14or_kernel_cudaERNS_14TensorIteratorEENKUlvE_clEvENKUlvE0_clEvEUlbaE_EEjbLi4ELi4EEEEEvT1_:
.text._ZN2at6native13reduce_kernelILi256ELi2ENS0_8ReduceOpIaNS0_14func_wrapper_tIbZZZNS0_14or_kernel_cudaERNS_14TensorIteratorEENKUlvE_clEvENKUlvE0_clEvEUlbaE_EEjbLi4ELi4EEEEEvT1_:
        /* <DEDUP_REMOVED lines=296> */
.L_x_3321:
        /* <DEDUP_REMOVED lines=31> */
.L_x_3325:
        /* <DEDUP_REMOVED lines=31> */
.L_x_3329:
[----:B------:R-:W-:Y:S05]  /*1660*/  BSYNC.RECONVERGENT B1 ;  /* 0x0000000000017941 */ /* 0x000fea0003800200 */
.L_x_3328:
[----:B------:R-:W0:Y:S01]  /*1670*/  LDC R0, c[0x0][0x388] ;  /* 0x0000e200ff007b82 */ /* 0x000e220000000800 */
[----:B------:R-:W-:-:S05]  /*1680*/  IADD3 R24, P0, PT, R9, 0x4, RZ ;  /* 0x0000000409187810 */ /* 0x000fca0007f1e0ff */
[----:B------:R-:W-:Y:S01]  /*1690*/  IMAD.X R25, RZ, RZ, R25, P0 ;  /* 0x000000ffff197224 */ /* 0x000fe200000e0619 */
[----:B0-----:R-:W-:-:S07]  /*16a0*/  IADD3 R0, PT, PT, R7, -0x4, R0 ;  /* 0xfffffffc07007810 */ /* 0x001fce0007ffe000 */
.L_x_3327:
[----:B------:R-:W-:Y:S05]  /*16b0*/  BSYNC.RECONVERGENT B0 ;  /* 0x0000000000007941 */ /* 0x000fea0003800200 */
.L_x_3326:
        /* <DEDUP_REMOVED lines=18> */
.L_x_3333:
        /* <DEDUP_REMOVED lines=16> */
.L_x_3332:
[----:B------:R-:W-:Y:S02]  /*18e0*/  SEL R5, RZ, 0x1, !P3 ;  /* 0x00000001ff057807 */ /* 0x000fe40005800000 */
[----:B------:R-:W-:Y:S02]  /*18f0*/  SEL R7, RZ, 0x1, !P2 ;  /* 0x00000001ff077807 */ /* 0x000fe40005000000 */
[----:B------:R-:W-:Y:S02]  /*1900*/  SEL R6, RZ, 0x1, !P1 ;  /* 0x00000001ff067807 */ /* 0x000fe40004800000 */
[----:B------:R-:W-:-:S07]  /*1910*/  SEL R4, RZ, 0x1, !P0 ;  /* 0x00000001ff047807 */ /* 0x000fce0004000000 */
.L_x_3331:
[----:B------:R-:W-:Y:S05]  /*1920*/  BSYNC.RECONVERGENT B0 ;  /* 0x0000000000007941 */ /* 0x000fea0003800200 */
.L_x_3330:
        /* <DEDUP_REMOVED lines=16> */
.L_x_3335:
[----:B------:R-:W-:Y:S05]  /*1a30*/  BSYNC.RECONVERGENT B0 ;  /* 0x0000000000007941 */ /* 0x000fea0003800200 */
.L_x_3334:
[----:B------:R-:W-:Y:S02]  /*1a40*/  LOP3.LUT R7, R6, R5, R7, 0xfe, !PT ;  /* 0x0000000506077212 */ /* 0x000fe400078efe07 */
[----:B------:R-:W-:Y:S02]  /*1a50*/  PLOP3.LUT P1, PT, PT, PT, PT, 0x8, 0x80 ;  /* 0x000000000080781c */ /* 0x000fe40003f2e170 */
[----:B------:R-:W-:Y:S01]  /*1a60*/  LOP3.LUT P0, RZ, R7, 0xff, R4, 0xc8, !PT ;  /* 0x000000ff07ff7812 */ /* 0x000fe2000780c804 */
[----:B------:R-:W-:-:S12]  /*1a70*/  BRA `(.L_x_3336) ;  /* 0x000000a000dc7947 */ /* 0x000fd80003800000 */
.L_x_3324:
        /* <DEDUP_REMOVED lines=31> */
.L_x_3341:
[C---:B------:R-:W-:Y:S02]  /*1c70*/  LOP3.LUT R3, R7.reuse, 0xfffffffe, RZ, 0xc0, !PT ;  /* 0xfffffffe07037812 */ /* 0x040fe400078ec0ff */
[C---:B------:R-:W-:Y:S01]  /*1c80*/  LEA.HI R11, R7.reuse, R0, RZ, 0x1f ;  /* 0x00000000070b7211 */ /* 0x040fe200078ff8ff */
[----:B------:R-:W-:Y:S01]  /*1c90*/  IMAD.IADD R7, R7, 0x1, R0 ;  /* 0x0000000107077824 */ /* 0x000fe200078e0200 */
[-C--:B------:R-:W-:Y:S02]  /*1ca0*/  IADD3 R2, P6, PT, R3, R24.reuse, RZ ;  /* 0x0000001803027210 */ /* 0x080fe40007fde0ff */
[----:B------:R-:W-:Y:S02]  /*1cb0*/  P2R R17, PR, RZ, 0x2 ;  /* 0x00000002ff117803 */ /* 0x000fe40000000000 */
[----:B------:R-:W-:Y:S01]  /*1cc0*/  LOP3.LUT R13, R7, 0xfffffffe, RZ, 0xc0, !PT ;  /* 0xfffffffe070d7812 */ /* 0x000fe200078ec0ff */
[----:B------:R-:W-:Y:S01]  /*1cd0*/  IMAD.X R3, RZ, RZ, R25, P6 ;  /* 0x000000ffff037224 */ /* 0x000fe200030e0619 */
[----:B------:R-:W-:-:S02]  /*1ce0*/  LEA R10, P6, R11, R24, 0x1 ;  /* 0x000000180b0a7211 */ /* 0x000fc400078c08ff */
[----:B------:R-:W-:Y:S02]  /*1cf0*/  LEA R7, R0, R7, 0x1 ;  /* 0x0000000700077211 */ /* 0x000fe400078e08ff */
[----:B------:R-:W-:Y:S01]  /*1d00*/  IADD3.X R11, PT, PT, RZ, R25, RZ, P6, !PT ;  /* 0x00000019ff0b7210 */ /* 0x000fe200037fe4ff */
[----:B------:R-:W2:Y:S01]  /*1d10*/  LDG.E.U16 R2, desc[UR36][R2.64] ;  /* 0x0000002402027981 */ /* 0x000ea2000c1e1500 */
[-C--:B------:R-:W-:Y:S02]  /*1d20*/  IADD3 R12, P6, PT, R13, R24.reuse, RZ ;  /* 0x000000180d0c7210 */ /* 0x080fe40007fde0ff */
[----:B------:R-:W-:Y:S01]  /*1d30*/  LOP3.LUT R15, R7, 0xfffffffe, RZ, 0xc0, !PT ;  /* 0xfffffffe070f7812 */ /* 0x000fe200078ec0ff */
[----:B------:R-:W3:Y:S01]  /*1d40*/  LDG.E.U16 R10, desc[UR36][R10.64] ;  /* 0x000000240a0a7981 */ /* 0x000ee2000c1e1500 */
[----:B------:R-:W-:Y:S01]  /*1d50*/  LOP3.LUT P1, RZ, R8, 0x1, RZ, 0xc0, !PT ;  /* 0x0000000108ff7812 */ /* 0x000fe2000782c0ff */
[----:B------:R-:W-:Y:S01]  /*1d60*/  IMAD.X R13, RZ, RZ, R25, P6 ;  /* 0x000000ffff0d7224 */ /* 0x000fe200030e0619 */
[----:B------:R-:W-:-:S04]  /*1d70*/  IADD3 R14, P6, PT, R15, R24, RZ ;  /* 0x000000180f0e7210 */ /* 0x000fc80007fde0ff */
[----:B------:R-:W4:Y:S01]  /*1d80*/  LDG.E.U16 R12, desc[UR36][R12.64] ;  /* 0x000000240c0c7981 */ /* 0x000f22000c1e1500 */
[----:B------:R-:W-:Y:S01]  /*1d90*/  IMAD.X R15, RZ, RZ, R25, P6 ;  /* 0x000000ffff0f7224 */ /* 0x000fe200030e0619 */
[----:B------:R-:W-:-:S04]  /*1da0*/  LOP3.LUT P6, RZ, R8, 0x2, RZ, 0xc0, !PT ;  /* 0x0000000208ff7812 */ /* 0x000fc800078cc0ff */
[----:B------:R-:W5:Y:S01]  /*1db0*/  LDG.E.U16 R14, desc[UR36][R14.64] ;  /* 0x000000240e0e7981 */ /* 0x000f62000c1e1500 */
[----:B------:R-:W-:Y:S01]  /*1dc0*/  LOP3.LUT R8, R8, 0xfffffffe, RZ, 0xc0, !PT ;  /* 0xfffffffe08087812 */ /* 0x000fe200078ec0ff */
[----:B------:R-:W-:-:S04]  /*1dd0*/  IMAD.IADD R7, R7, 0x1, R0 ;  /* 0x0000000107077824 */ /* 0x000fc800078e0200 */
[----:B------:R-:W-:Y:S01]  /*1de0*/  IMAD R18, R0, 0x3, R7 ;  /* 0x0000000300127824 */ /* 0x000fe200078e0207 */
[----:B---3--:R-:W-:-:S04]  /*1df0*/  PRMT R16, R10, 0x7771, RZ ;  /* 0x000077710a107816 */ /* 0x008fc800000000ff */
[----:B------:R-:W-:Y:S02]  /*1e00*/  ISETP.NE.OR P1, PT, R16, RZ, P1 ;  /* 0x000000ff1000720c */ /* 0x000fe40000f25670 */
[C---:B--2---:R-:W-:Y:S02]  /*1e10*/  PRMT R4, R2.reuse, 0x7770, RZ ;  /* 0x0000777002047816 */ /* 0x044fe400000000ff */
[----:B------:R-:W-:Y:S02]  /*1e20*/  PRMT R9, R2, 0x7771, RZ ;  /* 0x0000777102097816 */ /* 0x000fe400000000ff */
[----:B-----5:R-:W-:-:S04]  /*1e30*/  PRMT R2, R14, 0x7770, RZ ;  /* 0x000077700e027816 */ /* 0x020fc800000000ff */
[----:B------:R-:W-:-:S03]  /*1e40*/  ISETP.NE.OR P6, PT, R2, RZ, P6 ;  /* 0x000000ff0200720c */ /* 0x000fc600037c5670 */
[----:B------:R-:W-:-:S04]  /*1e50*/  @P1 LOP3.LUT R8, R8, 0x1, RZ, 0xfc, !PT ;  /* 0x0000000108081812 */ /* 0x000fc800078efcff */
[----:B------:R-:W-:-:S06]  /*1e60*/  LOP3.LUT R8, R8, 0xfffffffd, RZ, 0xc0, !PT ;  /* 0xfffffffd08087812 */ /* 0x000fcc00078ec0ff */
[----:B------:R-:W-:Y:S02]  /*1e70*/  @P6 LOP3.LUT R8, R8, 0x2, RZ, 0xfc, !PT ;  /* 0x0000000208086812 */ /* 0x000fe400078efcff */
[----:B------:R-:W-:Y:S02]  /*1e80*/  ISETP.GE.U32.AND P6, PT, R18, R5, PT ;  /* 0x000000051200720c */ /* 0x000fe40003fc6070 */
[----:B------:R-:W-:Y:S02]  /*1e90*/  PRMT R6, R10, 0x7770, RZ ;  /* 0x000077700a067816 */ /* 0x000fe400000000ff */
[C---:B----4-:R-:W-:Y:S02]  /*1ea0*/  PRMT R10, R12.reuse, 0x7770, RZ ;  /* 0x000077700c0a7816 */ /* 0x050fe400000000ff */
[----:B------:R-:W-:Y:S02]  /*1eb0*/  PRMT R11, R12, 0x7771, RZ ;  /* 0x000077710c0b7816 */ /* 0x000fe400000000ff */
[----:B------:R-:W-:-:S02]  /*1ec0*/  ISETP.NE.AND P1, PT, R17, RZ, PT ;  /* 0x000000ff1100720c */ /* 0x000fc40003f25270 */
[----:B------:R-:W-:Y:S02]  /*1ed0*/  PRMT R3, R14, 0x7771, RZ ;  /* 0x000077710e037816 */ /* 0x000fe400000000ff */
[----:B------:R-:W-:Y:S02]  /*1ee0*/  ISETP.NE.OR P5, PT, R4, RZ, P5 ;  /* 0x000000ff0400720c */ /* 0x000fe40002fa5670 */
[----:B------:R-:W-:Y:S02]  /*1ef0*/  ISETP.NE.OR P0, PT, R9, RZ, P0 ;  /* 0x000000ff0900720c */ /* 0x000fe40000705670 */
[----:B------:R-:W-:Y:S02]  /*1f00*/  ISETP.NE.OR P4, PT, R6, RZ, P4 ;  /* 0x000000ff0600720c */ /* 0x000fe40002785670 */
[----:B------:R-:W-:Y:S02]  /*1f10*/  ISETP.NE.OR P2, PT, R10, RZ, P2 ;  /* 0x000000ff0a00720c */ /* 0x000fe40001745670 */
[----:B------:R-:W-:-:S02]  /*1f20*/  ISETP.NE.OR P3, PT, R11, RZ, P3 ;  /* 0x000000ff0b00720c */ /* 0x000fc40001f65670 */
[----:B------:R-:W-:Y:S01]  /*1f30*/  ISETP.NE.OR P1, PT, R3, RZ, P1 ;  /* 0x000000ff0300720c */ /* 0x000fe20000f25670 */
[----:B------:R-:W-:-:S12]  /*1f40*/  @!P6 BRA `(.L_x_3341) ;  /* 0xfffffffc0048e947 */ /* 0x000fd8000383ffff */
[----:B------:R-:W-:Y:S05]  /*1f50*/  BSYNC.RECONVERGENT B1 ;  /* 0x0000000000017941 */ /* 0x000fea0003800200 */
.L_x_3340:
        /* <DEDUP_REMOVED lines=15> */
.L_x_3339:
[----:B------:R-:W-:Y:S05]  /*2050*/  BSYNC.RECONVERGENT B0 ;  /* 0x0000000000007941 */ /* 0x000fea0003800200 */
.L_x_3338:
[----:B------:R-:W-:Y:S01]  /*2060*/  ISETP.GE.U32.AND P0, PT, R7, R5, PT ;  /* 0x000000050700720c */ /* 0x000fe20003f06070 */
[----:B------:R-:W-:-:S12]  /*2070*/  BSSY.RECONVERGENT B0, `(.L_x_3342) ;  /* 0x0000024000007945 */ /* 0x000fd80003800200 */
[----:B------:R-:W-:Y:S05]  /*2080*/  @P0 BRA `(.L_x_3343) ;  /* 0x0000000000880947 */ /* 0x000fea0003800000 */
[----:B------:R-:W-:-:S04]  /*2090*/  LOP3.LUT R3, R7, 0xfffffffe, RZ, 0xc0, !PT ;  /* 0xfffffffe07037812 */ /* 0x000fc800078ec0ff */
[----:B------:R-:W-:-:S04]  /*20a0*/  IADD3 R2, P1, PT, R3, R24, RZ ;  /* 0x0000001803027210 */ /* 0x000fc80007f3e0ff */
[----:B------:R-:W-:-:S05]  /*20b0*/  IADD3.X R3, PT, PT, RZ, R25, RZ, P1, !PT ;  /* 0x00000019ff037210 */ /* 0x000fca0000ffe4ff */
[----:B------:R-:W2:Y:S01]  /*20c0*/  LDG.E.U16 R2, desc[UR36][R2.64] ;  /* 0x0000002402027981 */ /* 0x000ea2000c1e1500 */
[----:B------:R-:W-:-:S05]  /*20d0*/  IMAD.IADD R20, R7, 0x1, R0 ;  /* 0x0000000107147824 */ /* 0x000fca00078e0200 */
[----:B------:R-:W-:Y:S02]  /*20e0*/  ISETP.GE.U32.AND P1, PT, R20, R5, PT ;  /* 0x000000051400720c */ /* 0x000fe40003f26070 */
[C---:B--2---:R-:W-:Y:S02]  /*20f0*/  PRMT R8, R2.reuse, 0x7770, RZ ;  /* 0x0000777002087816 */ /* 0x044fe400000000ff */
[----:B------:R-:W-:-:S09]  /*2100*/  PRMT R9, R2, 0x7771, RZ ;  /* 0x0000777102097816 */ /* 0x000fd200000000ff */
[----:B------:R-:W-:Y:S05]  /*2110*/  @P1 BRA `(.L_x_3343) ;  /* 0x0000000000641947 */ /* 0x000fea0003800000 */
[----:B------:R-:W-:-:S04]  /*2120*/  LOP3.LUT R3, R20, 0xfffffffe, RZ, 0xc0, !PT ;  /* 0xfffffffe14037812 */ /* 0x000fc800078ec0ff */
[----:B------:R-:W-:-:S05]  /*2130*/  IADD3 R2, P1, PT, R3, R24, RZ ;  /* 0x0000001803027210 */ /* 0x000fca0007f3e0ff */
[----:B------:R-:W-:-:S05]  /*2140*/  IMAD.X R3, RZ, RZ, R25, P1 ;  /* 0x000000ffff037224 */ /* 0x000fca00008e0619 */
[----:B------:R-:W2:Y:S01]  /*2150*/  LDG.E.U16 R2, desc[UR36][R2.64] ;  /* 0x0000002402027981 */ /* 0x000ea2000c1e1500 */
[----:B------:R-:W-:-:S04]  /*2160*/  IADD3 R20, PT, PT, R20, R0, RZ ;  /* 0x0000000014147210 */ /* 0x000fc80007ffe0ff */
[----:B------:R-:W-:Y:S02]  /*2170*/  ISETP.GE.U32.AND P1, PT, R20, R5, PT ;  /* 0x000000051400720c */ /* 0x000fe40003f26070 */
[C---:B--2---:R-:W-:Y:S02]  /*2180*/  PRMT R10, R2.reuse, 0x7770, RZ ;  /* 0x00007770020a7816 */ /* 0x044fe400000000ff */
[----:B------:R-:W-:-:S09]  /*2190*/  PRMT R11, R2, 0x7771, RZ ;  /* 0x00007771020b7816 */ /* 0x000fd200000000ff */
[----:B------:R-:W-:Y:S05]  /*21a0*/  @P1 BRA `(.L_x_3343) ;  /* 0x0000000000401947 */ /* 0x000fea0003800000 */
[C---:B------:R-:W-:Y:S01]  /*21b0*/  IMAD.IADD R2, R20.reuse, 0x1, R0 ;  /* 0x0000000114027824 */ /* 0x040fe200078e0200 */
[----:B------:R-:W-:-:S04]  /*21c0*/  LOP3.LUT R3, R20, 0xfffffffe, RZ, 0xc0, !PT ;  /* 0xfffffffe14037812 */ /* 0x000fc800078ec0ff */
[----:B------:R-:W-:-:S13]  /*21d0*/  ISETP.GE.U32.AND P1, PT, R2, R5, PT ;  /* 0x000000050200720c */ /* 0x000fda0003f26070 */
[----:B------:R-:W-:-:S04]  /*21e0*/  @!P1 LOP3.LUT R15, R2, 0xfffffffe, RZ, 0xc0, !PT ;  /* 0xfffffffe020f9812 */ /* 0x000fc800078ec0ff */
[-C--:B------:R-:W-:Y:S02]  /*21f0*/  @!P1 IADD3 R2, P3, PT, R15, R24.reuse, RZ ;  /* 0x000000180f029210 */ /* 0x080fe40007f7e0ff */
[----:B------:R-:W-:-:S03]  /*2200*/  IADD3 R24, P2, PT, R3, R24, RZ ;  /* 0x0000001803187210 */ /* 0x000fc60007f5e0ff */
[----:B------:R-:W-:Y:S01]  /*2210*/  @!P1 IMAD.X R3, RZ, RZ, R25, P3 ;  /* 0x000000ffff039224 */ /* 0x000fe200018e0619 */
[----:B------:R-:W-:-:S04]  /*2220*/  IADD3.X R25, PT, PT, RZ, R25, RZ, P2, !PT ;  /* 0x00000019ff197210 */ /* 0x000fc800017fe4ff */
[----:B------:R-:W2:Y:S04]  /*2230*/  @!P1 LDG.E.U16 R2, desc[UR36][R2.64] ;  /* 0x0000002402029981 */ /* 0x000ea8000c1e1500 */
[----:B------:R-:W3:Y:S01]  /*2240*/  LDG.E.U16 R24, desc[UR36][R24.64] ;  /* 0x0000002418187981 */ /* 0x000ee2000c1e1500 */
[C---:B--2---:R-:W-:Y:S02]  /*2250*/  @!P1 PRMT R20, R2.reuse, 0x7770, RZ ;  /* 0x0000777002149816 */ /* 0x044fe400000000ff */
[----:B------:R-:W-:Y:S02]  /*2260*/  @!P1 PRMT R22, R2, 0x7771, RZ ;  /* 0x0000777102169816 */ /* 0x000fe400000000ff */
[C---:B---3--:R-:W-:Y:S02]  /*2270*/  PRMT R12, R24.reuse, 0x7770, RZ ;  /* 0x00007770180c7816 */ /* 0x048fe400000000ff */
[----:B------:R-:W-:-:S02]  /*2280*/  PRMT R15, R24, 0x7771, RZ ;  /* 0x00007771180f7816 */ /* 0x000fc400000000ff */
[----:B------:R-:W-:Y:S02]  /*2290*/  @!P1 PRMT R4, R20, 0x7610, R4 ;  /* 0x0000761014049816 */ /* 0x000fe40000000004 */
[----:B------:R-:W-:-:S07]  /*22a0*/  @!P1 PRMT R6, R22, 0x7610, R6 ;  /* 0x0000761016069816 */ /* 0x000fce0000000006 */
.L_x_3343:
[----:B------:R-:W-:Y:S05]  /*22b0*/  BSYNC.RECONVERGENT B0 ;  /* 0x0000000000007941 */ /* 0x000fea0003800200 */
.L_x_3342:
[----:B------:R-:W-:Y:S04]  /*22c0*/  BSSY.RECONVERGENT B0, `(.L_x_3344) ;  /* 0x000001c000007945 */ /* 0x000fe80003800200 */
        /* <DEDUP_REMOVED lines=27> */
.L_x_3345:
[----:B------:R-:W-:Y:S05]  /*2480*/  BSYNC.RECONVERGENT B0 ;  /* 0x0000000000007941 */ /* 0x000fea0003800200 */
.L_x_3344:
[----:B------:R-:W-:Y:S02]  /*2490*/  LOP3.LUT R16, R19, R13, R16, 0xfe, !PT ;  /* 0x0000000d13107212 */ /* 0x000fe400078efe10 */
[----:B------:R-:W-:Y:S02]  /*24a0*/  LOP3.LUT R14, R18, R14, R17, 0xfe, !PT ;  /* 0x0000000e120e7212 */ /* 0x000fe400078efe11 */
[----:B------:R-:W-:Y:S02]  /*24b0*/  LOP3.LUT P0, RZ, R16, 0xff, R21, 0xc8, !PT ;  /* 0x000000ff10ff7812 */ /* 0x000fe4000780c815 */
[----:B------:R-:W-:Y:S01]  /*24c0*/  LOP3.LUT P1, RZ, R14, 0xff, R23, 0xc8, !PT ;  /* 0x000000ff0eff7812 */ /* 0x000fe2000782c817 */
[----:B------:R-:W-:-:S12]  /*24d0*/  BRA `(.L_x_3336) ;  /* 0x0000009800447947 */ /* 0x000fd80003800000 */
.L_x_3337:
        /* <DEDUP_REMOVED lines=28> */
.L_x_3350:
[CC--:B------:R-:W-:Y:S01]  /*26a0*/  IMAD R2, R7.reuse, R0.reuse, RZ ;  /* 0x0000000007027224 */ /* 0x0c0fe200078e02ff */
[----:B------:R-:W-:Y:S01]  /*26b0*/  P2R R9, PR, RZ, 0x2 ;  /* 0x00000002ff097803 */ /* 0x000fe20000000000 */
[--C-:B------:R-:W-:Y:S01]  /*26c0*/  IMAD.IADD R7, R7, 0x1, R4.reuse ;  /* 0x0000000107077824 */ /* 0x100fe200078e0204 */
[----:B------:R-:W-:Y:S02]  /*26d0*/  LOP3.LUT P1, RZ, R8, 0x1, RZ, 0xc0, !PT ;  /* 0x0000000108ff7812 */ /* 0x000fe4000782c0ff */
[----:B------:R-:W-:Y:S01]  /*26e0*/  LOP3.LUT R3, R2, 0xfffffffe, RZ, 0xc0, !PT ;  /* 0xfffffffe02037812 */ /* 0x000fe200078ec0ff */
[C---:B------:R-:W-:Y:S01]  /*26f0*/  IMAD R6, R7.reuse, R0, RZ ;  /* 0x0000000007067224 */ /* 0x040fe200078e02ff */
[----:B------:R-:W-:Y:S02]  /*2700*/  IADD3 R7, PT, PT, R7, R4, RZ ;  /* 0x0000000407077210 */ /* 0x000fe40007ffe0ff */
[----:B------:R-:W-:Y:S02]  /*2710*/  IADD3 R2, P6, PT, R3, R24, RZ ;  /* 0x0000001803027210 */ /* 0x000fe40007fde0ff */
[----:B------:R-:W-:Y:S01]  /*2720*/  LOP3.LUT R11, R6, 0xfffffffe, RZ, 0xc0, !PT ;  /* 0xfffffffe060b7812 */ /* 0x000fe200078ec0ff */
[C---:B------:R-:W-:Y:S01]  /*2730*/  IMAD R6, R7.reuse, R0, RZ ;  /* 0x0000000007067224 */ /* 0x040fe200078e02ff */
[----:B------:R-:W-:Y:S01]  /*2740*/  IADD3.X R3, PT, PT, RZ, R25, RZ, P6, !PT ;  /* 0x00000019ff037210 */ /* 0x000fe200037fe4ff */
[----:B------:R-:W-:Y:S01]  /*2750*/  IMAD.IADD R7, R7, 0x1, R4 ;  /* 0x0000000107077824 */ /* 0x000fe200078e0204 */
[----:B------:R-:W-:-:S02]  /*2760*/  IADD3 R10, P6, PT, R11, R24, RZ ;  /* 0x000000180b0a7210 */ /* 0x000fc40007fde0ff */
[----:B------:R-:W-:Y:S01]  /*2770*/  LOP3.LUT R13, R6, 0xfffffffe, RZ, 0xc0, !PT ;  /* 0xfffffffe060d7812 */ /* 0x000fe200078ec0ff */
[----:B------:R-:W-:Y:S01]  /*2780*/  IMAD R6, R7, R0, RZ ;  /* 0x0000000007067224 */ /* 0x000fe200078e02ff */
[----:B------:R-:W2:Y:S01]  /*2790*/  LDG.E.U16 R2, desc[UR36][R2.64] ;  /* 0x0000002402027981 */ /* 0x000ea2000c1e1500 */
[--C-:B------:R-:W-:Y:S01]  /*27a0*/  IMAD.X R11, RZ, RZ, R25.reuse, P6 ;  /* 0x000000ffff0b7224 */ /* 0x100fe200030e0619 */
[-C--:B------:R-:W-:Y:S02]  /*27b0*/  IADD3 R12, P6, PT, R13, R24.reuse, RZ ;  /* 0x000000180d0c7210 */ /* 0x080fe40007fde0ff */
[----:B------:R-:W-:Y:S02]  /*27c0*/  LOP3.LUT R15, R6, 0xfffffffe, RZ, 0xc0, !PT ;  /* 0xfffffffe060f7812 */ /* 0x000fe400078ec0ff */
[----:B------:R-:W3:Y:S01]  /*27d0*/  LDG.E.U16 R10, desc[UR36][R10.64] ;  /* 0x000000240a0a7981 */ /* 0x000ee2000c1e1500 */
[----:B------:R-:W-:Y:S01]  /*27e0*/  IMAD.X R13, RZ, RZ, R25, P6 ;  /* 0x000000ffff0d7224 */ /* 0x000fe200030e0619 */
[----:B------:R-:W-:-:S04]  /*27f0*/  IADD3 R14, P6, PT, R15, R24, RZ ;  /* 0x000000180f0e7210 */ /* 0x000fc80007fde0ff */
[----:B------:R-:W4:Y:S01]  /*2800*/  LDG.E.U16 R12, desc[UR36][R12.64] ;  /* 0x000000240c0c7981 */ /* 0x000f22000c1e1500 */
[----:B------:R-:W-:Y:S02]  /*2810*/  IADD3.X R15, PT, PT, RZ, R25, RZ, P6, !PT ;  /* 0x00000019ff0f7210 */ /* 0x000fe400037fe4ff */
[----:B------:R-:W-:-:S03]  /*2820*/  LOP3.LUT P6, RZ, R8, 0x2, RZ, 0xc0, !PT ;  /* 0x0000000208ff7812 */ /* 0x000fc600078cc0ff */
[----:B------:R-:W5:Y:S01]  /*2830*/  LDG.E.U16 R14, desc[UR36][R14.64] ;  /* 0x000000240e0e7981 */ /* 0x000f62000c1e1500 */
[----:B------:R-:W-:Y:S01]  /*2840*/  LOP3.LUT R8, R8, 0xfffffffe, RZ, 0xc0, !PT ;  /* 0xfffffffe08087812 */ /* 0x000fe200078ec0ff */
[----:B------:R-:W-:-:S04]  /*2850*/  IMAD.IADD R7, R7, 0x1, R4 ;  /* 0x0000000107077824 */ /* 0x000fc800078e0204 */
[----:B------:R-:W-:Y:S01]  /*2860*/  IMAD R6, R4, 0x3, R7 ;  /* 0x0000000304067824 */ /* 0x000fe200078e0207 */
[----:B----4-:R-:W-:-:S04]  /*2870*/  PRMT R20, R12, 0x7771, RZ ;  /* 0x000077710c147816 */ /* 0x010fc800000000ff */
[----:B------:R-:W-:Y:S02]  /*2880*/  ISETP.NE.OR P1, PT, R20, RZ, P1 ;  /* 0x000000ff1400720c */ /* 0x000fe40000f25670 */
[----:B-----5:R-:W-:-:S04]  /*2890*/  PRMT R15, R14, 0x7770, RZ ;  /* 0x000077700e0f7816 */ /* 0x020fc800000000ff */
[----:B------:R-:W-:-:S07]  /*28a0*/  ISETP.NE.OR P6, PT, R15, RZ, P6 ;  /* 0x000000ff0f00720c */ /* 0x000fce00037c5670 */
[----:B------:R-:W-:-:S04]  /*28b0*/  @P1 LOP3.LUT R8, R8, 0x1, RZ, 0xfc, !PT ;  /* 0x0000000108081812 */ /* 0x000fc800078efcff */
[----:B------:R-:W-:-:S04]  /*28c0*/  LOP3.LUT R8, R8, 0xfffffffd, RZ, 0xc0, !PT ;  /* 0xfffffffd08087812 */ /* 0x000fc800078ec0ff */
[----:B------:R-:W-:Y:S02]  /*28d0*/  @P6 LOP3.LUT R8, R8, 0x2, RZ, 0xfc, !PT ;  /* 0x0000000208086812 */ /* 0x000fe400078efcff */
[----:B------:R-:W-:Y:S02]  /*28e0*/  ISETP.GE.U32.AND P6, PT, R6, R5, PT ;  /* 0x000000050600720c */ /* 0x000fe40003fc6070 */
[C---:B--2---:R-:W-:Y:S02]  /*28f0*/  PRMT R18, R2.reuse, 0x7770, RZ ;  /* 0x0000777002127816 */ /* 0x044fe400000000ff */
[----:B------:R-:W-:Y:S02]  /*2900*/  PRMT R16, R2, 0x7771, RZ ;  /* 0x0000777102107816 */ /* 0x000fe400000000ff */
[C---:B---3--:R-:W-:Y:S02]  /*2910*/  PRMT R21, R10.reuse, 0x7770, RZ ;  /* 0x000077700a157816 */ /* 0x048fe400000000ff */
[----:B------:R-:W-:-:S02]  /*2920*/  PRMT R19, R10, 0x7771, RZ ;  /* 0x000077710a137816 */ /* 0x000fc400000000ff */
[----:B------:R-:W-:Y:S02]  /*2930*/  PRMT R23, R12, 0x7770, RZ ;  /* 0x000077700c177816 */ /* 0x000fe400000000ff */
[----:B------:R-:W-:Y:S02]  /*2940*/  PRMT R17, R14, 0x7771, RZ ;  /* 0x000077710e117816 */ /* 0x000fe400000000ff */
[----:B------:R-:W-:Y:S02]  /*2950*/  ISETP.NE.AND P1, PT, R9, RZ, PT ;  /* 0x000000ff0900720c */ /* 0x000fe40003f25270 */
[----:B------:R-:W-:Y:S02]  /*2960*/  ISETP.NE.OR P5, PT, R18, RZ, P5 ;  /* 0x000000ff1200720c */ /* 0x000fe40002fa5670 */
[----:B------:R-:W-:Y:S02]  /*2970*/  ISETP.NE.OR P0, PT, R16, RZ, P0 ;  /* 0x000000ff1000720c */ /* 0x000fe40000705670 */
[----:B------:R-:W-:-:S02]  /*2980*/  ISETP.NE.OR P4, PT, R21, RZ, P4 ;  /* 0x000000ff1500720c */ /* 0x000fc40002785670 */
[----:B------:R-:W-:Y:S02]  /*2990*/  ISETP.NE.OR P3, PT, R19, RZ, P3 ;  /* 0x000000ff1300720c */ /* 0x000fe40001f65670 */
[----:B------:R-:W-:Y:S02]  /*29a0*/  ISETP.NE.OR P2, PT, R23, RZ, P2 ;  /* 0x000000ff1700720c */ /* 0x000fe40001745670 */
[----:B------:R-:W-:Y:S01]  /*29b0*/  ISETP.NE.OR P1, PT, R17, RZ, P1 ;  /* 0x000000ff1100720c */ /* 0x000fe20000f25670 */
[----:B------:R-:W-:-:S12]  /*29c0*/  @!P6 BRA `(.L_x_3350) ;  /* 0xfffffffc0034e947 */ /* 0x000fd8000383ffff */
[----:B------:R-:W-:Y:S05]  /*29d0*/  BSYNC.RECONVERGENT B1 ;  /* 0x0000000000017941 */ /* 0x000fea0003800200 */
.L_x_3349:
        /* <DEDUP_REMOVED lines=10> */
.L_x_3348:
[----:B------:R-:W-:Y:S05]  /*2a80*/  BSYNC.RECONVERGENT B0 ;  /* 0x0000000000007941 */ /* 0x000fea0003800200 */
.L_x_3347:
        /* <DEDUP_REMOVED lines=21> */
[----:B------:R-:W-:-:S09]  /*2be0*/  PRMT R19, R2, 0x7771, RZ ;  /* 0x0000777102137816 */ /* 0x000fd200000000ff */
[----:B------:R-:W-:Y:S05]  /*2bf0*/  @P1 BRA `(.L_x_3352) ;  /* 0x0000000000481947 */ /* 0x000fea0003800000 */
[----:B------:R-:W-:-:S04]  /*2c00*/  IADD3 R2, PT, PT, R27, R4, RZ ;  /* 0x000000041b027210 */ /* 0x000fc80007ffe0ff */
[----:B------:R-:W-:-:S13]  /*2c10*/  ISETP.GE.U32.AND P1, PT, R2, R5, PT ;  /* 0x000000050200720c */ /* 0x000fda0003f26070 */
[-C--:B------:R-:W-:Y:S02]  /*2c20*/  @!P1 IMAD R2, R2, R0.reuse, RZ ;  /* 0x0000000002029224 */ /* 0x080fe400078e02ff */
[----:B------:R-:W-:-:S03]  /*2c30*/  IMAD R0, R27, R0, RZ ;  /* 0x000000001b007224 */ /* 0x000fc600078e02ff */
[----:B------:R-:W-:Y:S02]  /*2c40*/  @!P1 LOP3.LUT R23, R2, 0xfffffffe, RZ, 0xc0, !PT ;  /* 0xfffffffe02179812 */ /* 0x000fe400078ec0ff */
[----:B------:R-:W-:Y:S02]  /*2c50*/  LOP3.LUT R3, R0, 0xfffffffe, RZ, 0xc0, !PT ;  /* 0xfffffffe00037812 */ /* 0x000fe400078ec0ff */
[-C--:B------:R-:W-:Y:S02]  /*2c60*/  @!P1 IADD3 R2, P3, PT, R23, R24.reuse, RZ ;  /* 0x0000001817029210 */ /* 0x080fe40007f7e0ff */
[----:B------:R-:W-:-:S03]  /*2c70*/  IADD3 R24, P2, PT, R3, R24, RZ ;  /* 0x0000001803187210 */ /* 0x000fc60007f5e0ff */
[--C-:B------:R-:W-:Y:S02]  /*2c80*/  @!P1 IMAD.X R3, RZ, RZ, R25.reuse, P3 ;  /* 0x000000ffff039224 */ /* 0x100fe400018e0619 */
[----:B------:R-:W-:-:S03]  /*2c90*/  IMAD.X R25, RZ, RZ, R25, P2 ;  /* 0x000000ffff197224 */ /* 0x000fc600010e0619 */
        /* <DEDUP_REMOVED lines=8> */
.L_x_3352:
[----:B------:R-:W-:Y:S05]  /*2d20*/  BSYNC.RECONVERGENT B0 ;  /* 0x0000000000007941 */ /* 0x000fea0003800200 */
.L_x_3351:
[----:B------:R-:W-:Y:S04]  /*2d30*/  BSSY.RECONVERGENT B0, `(.L_x_3353) ;  /* 0x000001c000007945 */ /* 0x000fe80003800200 */
        /* <DEDUP_REMOVED lines=27> */
.L_x_3354:
[----:B------:R-:W-:Y:S05]  /*2ef0*/  BSYNC.RECONVERGENT B0 ;  /* 0x0000000000007941 */ /* 0x000fea0003800200 */
.L_x_3353:
[----:B------:R-:W-:Y:S02]  /*2f00*/  LOP3.LUT R11, R14, R11, R8, 0xfe, !PT ;  /* 0x0000000b0e0b7212 */ /* 0x000fe400078efe08 */
[----:B------:R-:W-:Y:S02]  /*2f10*/  LOP3.LUT R9, R13, R9, R6, 0xfe, !PT ;  /* 0x000000090d097212 */ /* 0x000fe400078efe06 */
[----:B------:R-:W-:Y:S02]  /*2f20*/  LOP3.LUT P0, RZ, R11, 0xff, R12, 0xc8, !PT ;  /* 0x000000ff0bff7812 */ /* 0x000fe4000780c80c */
[----:B------:R-:W-:Y:S01]  /*2f30*/  LOP3.LUT P1, RZ, R9, 0xff, R10, 0xc8, !PT ;  /* 0x000000ff09ff7812 */ /* 0x000fe2000782c80a */
[----:B------:R-:W-:-:S12]  /*2f40*/  BRA `(.L_x_3336) ;  /* 0x0000008c00a87947 */ /* 0x000fd80003800000 */
.L_x_3346:
        /* <DEDUP_REMOVED lines=29> */
.L_x_3364:
        /* <DEDUP_REMOVED lines=13> */
.L_x_3358:
        /* <DEDUP_REMOVED lines=285> */
.L_x_3360:
[----:B------:R-:W-:-:S04]  /*43c0*/  LOP3.LUT R11, R2, 0xfffffffe, RZ, 0xc0, !PT ;  /* 0xfffffffe020b7812 */ /* 0x000fc800078ec0ff */
[----:B------:R-:W-:-:S05]  /*43d0*/  IADD3 R10, P6, PT, R11, R16, RZ ;  /* 0x000000100b0a7210 */ /* 0x000fca0007fde0ff */
[----:B------:R-:W-:-:S05]  /*43e0*/  IMAD.X R11, RZ, RZ, R17, P6 ;  /* 0x000000ffff0b7224 */ /* 0x000fca00030e0611 */
[----:B------:R-:W2:Y:S01]  /*43f0*/  LDG.E.U16 R10, desc[UR36][R10.64] ;  /* 0x000000240a0a7981 */ /* 0x000ea2000c1e1500 */
[----:B0-----:R-:W-:Y:S01]  /*4400*/  IADD3 R3, PT, PT, R7, UR4, RZ ;  /* 0x0000000407037c10 */ /* 0x001fe2000fffe0ff */
        /* <DEDUP_REMOVED lines=227> */
.L_x_3361:
[----:B------:R-:W-:-:S04]  /*5240*/  LOP3.LUT R5, R4, 0xfffffffe, RZ, 0xc0, !PT ;  /* 0xfffffffe04057812 */ /* 0x000fc800078ec0ff */
[----:B------:R-:W-:-:S04]  /*5250*/  IADD3 R4, P6, PT, R5, R16, RZ ;  /* 0x0000001005047210 */ /* 0x000fc80007fde0ff */
[----:B------:R-:W-:-:S05]  /*5260*/  IADD3.X R5, PT, PT, RZ, R17, RZ, P6, !PT ;  /* 0x00000011ff057210 */ /* 0x000fca00037fe4ff */
[----:B------:R-:W2:Y:S01]  /*5270*/  LDG.E.U16 R4, desc[UR36][R4.64] ;  /* 0x0000002404047981 */ /* 0x000ea2000c1e1500 */
[----:B------:R-:W-:Y:S02]  /*5280*/  VIADD R3, R3, UR4 ;  /* 0x0000000403037c36 */ /* 0x000fe40008000000 */
        /* <DEDUP_REMOVED lines=238> */
.L_x_3362:
[----:B------:R-:W-:-:S04]  /*6170*/  LOP3.LUT R5, R6, 0xfffffffe, RZ, 0xc0, !PT ;  /* 0xfffffffe06057812 */ /* 0x000fc800078ec0ff */
[----:B------:R-:W-:-:S04]  /*6180*/  IADD3 R4, P6, PT, R5, R16, RZ ;  /* 0x0000001005047210 */ /* 0x000fc80007fde0ff */
[----:B------:R-:W-:-:S05]  /*6190*/  IADD3.X R5, PT, PT, RZ, R17, RZ, P6, !PT ;  /* 0x00000011ff057210 */ /* 0x000fca00037fe4ff */
[----:B------:R-:W2:Y:S01]  /*61a0*/  LDG.E.U16 R4, desc[UR36][R4.64] ;  /* 0x0000002404047981 */ /* 0x000ea2000c1e1500 */
        /* <DEDUP_REMOVED lines=239> */
.L_x_3363:
[----:B------:R-:W-:-:S04]  /*70a0*/  LOP3.LUT R3, R6, 0xfffffffe, RZ, 0xc0, !PT ;  /* 0xfffffffe06037812 */ /* 0x000fc800078ec0ff */
[----:B------:R-:W-:-:S05]  /*70b0*/  IADD3 R2, P6, PT, R3, R16, RZ ;  /* 0x0000001003027210 */ /* 0x000fca0007fde0ff */
[----:B------:R-:W-:-:S05]  /*70c0*/  IMAD.X R3, RZ, RZ, R17, P6 ;  /* 0x000000ffff037224 */ /* 0x000fca00030e0611 */
[----:B------:R-:W2:Y:S02]  /*70d0*/  LDG.E.U16 R2, desc[UR36][R2.64] ;  /* 0x0000002402027981 */ /* 0x000ea4000c1e1500 */
[C---:B--2---:R-:W-:Y:S02]  /*70e0*/  PRMT R28, R2.reuse, 0x7770, RZ ;  /* 0x00007770021c7816 */ /* 0x044fe400000000ff */
[----:B------:R-:W-:-:S07]  /*70f0*/  PRMT R27, R2, 0x7771, RZ ;  /* 0x00007771021b7816 */ /* 0x000fce00000000ff */
.L_x_3359:
[----:B------:R-:W-:Y:S01]  /*7100*/  LOP3.LUT P6, RZ, R23, 0xff, RZ, 0xc0, !PT ;  /* 0x000000ff17ff7812 */ /* 0x000fe200078cc0ff */
[----:B------:R-:W1:Y:S01]  /*7110*/  LDCU UR5, c[0x0][0x388] ;  /* 0x00007100ff0577ac */ /* 0x000e620008000800 */
[----:B------:R-:W-:Y:S02]  /*7120*/  P2R R3, PR, RZ, 0x1 ;  /* 0x00000001ff037803 */ /* 0x000fe40000000000 */
[----:B------:R-:W-:Y:S02]  /*7130*/  PLOP3.LUT P5, PT, P5, P6, PT, 0xf8, 0x8f ;  /* 0x00000000008f781c */ /* 0x000fe40002fadf70 */
[----:B------:R-:W-:Y:S02]  /*7140*/  LOP3.LUT P6, RZ, R24, 0xff, RZ, 0xc0, !PT ;  /* 0x000000ff18ff7812 */ /* 0x000fe400078cc0ff */
[----:B------:R-:W-:Y:S02]  /*7150*/  LOP3.LUT P0, RZ, R8, 0x2, RZ, 0xc0, !PT ;  /* 0x0000000208ff7812 */ /* 0x000fe4000780c0ff */
[----:B------:R-:W-:-:S02]  /*7160*/  PLOP3.LUT P4, PT, P4, P6, PT, 0xf8, 0x8f ;  /* 0x00000000008f781c */ /* 0x000fc4000278df70 */
[----:B------:R-:W-:Y:S02]  /*7170*/  LOP3.LUT P6, RZ, R25, 0xff, RZ, 0xc0, !PT ;  /* 0x000000ff19ff7812 */ /* 0x000fe400078cc0ff */
[----:B------:R-:W-:Y:S02]  /*7180*/  P2R R2, PR, RZ, 0x1 ;  /* 0x00000001ff027803 */ /* 0x000fe40000000000 */
[----:B------:R-:W-:Y:S02]  /*7190*/  PLOP3.LUT P3, PT, P3, P6, PT, 0xf8, 0x8f ;  /* 0x00000000008f781c */ /* 0x000fe40001f6df70 */
[----:B------:R-:W-:Y:S02]  /*71a0*/  LOP3.LUT P6, RZ, R26, 0xff, RZ, 0xc0, !PT ;  /* 0x000000ff1aff7812 */ /* 0x000fe400078cc0ff */
[----:B------:R-:W-:Y:S02]  /*71b0*/  LOP3.LUT P0, RZ, R8, 0x1, RZ, 0xc0, !PT ;  /* 0x0000000108ff7812 */ /* 0x000fe4000780c0ff */
[----:B------:R-:W-:-:S02]  /*71c0*/  PLOP3.LUT P2, PT, P2, P6, PT, 0xf8, 0x8f ;  /* 0x00000000008f781c */ /* 0x000fc4000174df70 */
[----:B------:R-:W-:Y:S02]  /*71d0*/  LOP3.LUT P6, RZ, R12, 0xff, RZ, 0xc0, !PT ;  /* 0x000000ff0cff7812 */ /* 0x000fe400078cc0ff */
[----:B------:R-:W-:Y:S02]  /*71e0*/  LOP3.LUT R8, R8, 0xfffffffe, RZ, 0xc0, !PT ;  /* 0xfffffffe08087812 */ /* 0x000fe400078ec0ff */
[----:B------:R-:W-:Y:S02]  /*71f0*/  PLOP3.LUT P1, PT, P1, P6, PT, 0xf8, 0x8f ;  /* 0x00000000008f781c */ /* 0x000fe40000f2df70 */
[----:B------:R-:W-:Y:S02]  /*7200*/  LOP3.LUT P6, RZ, R13, 0xff, RZ, 0xc0, !PT ;  /* 0x000000ff0dff7812 */ /* 0x000fe400078cc0ff */
[----:B0-----:R-:W-:Y:S02]  /*7210*/  MOV R6, UR4 ;  /* 0x0000000400067c02 */ /* 0x001fe40008000f00 */
[----:B------:R-:W-:-:S02]  /*7220*/  PLOP3.LUT P0, PT, P0, P6, PT, 0xf8, 0x8f ;  /* 0x00000000008f781c */ /* 0x000fc4000070df70 */
[----:B------:R-:W-:Y:S01]  /*7230*/  LOP3.LUT P6, RZ, R28, 0xff, RZ, 0xc0, !PT ;  /* 0x000000ff1cff7812 */ /* 0x000fe200078cc0ff */
[----:B------:R-:W-:Y:S01]  /*7240*/  IMAD R7, R6, 0x4, R7 ;  /* 0x0000000406077824 */ /* 0x000fe200078e0207 */
[----:B-1----:R-:W-:-:S09]  /*7250*/  MOV R5, UR5 ;  /* 0x0000000500057c02 */ /* 0x002fd20008000f00 */
[----:B------:R-:W-:Y:S02]  /*7260*/  @P0 LOP3.LUT R8, R8, 0x1, RZ, 0xfc, !PT ;  /* 0x0000000108080812 */ /* 0x000fe400078efcff */
[----:B------:R-:W-:Y:S01]  /*7270*/  ISETP.NE.AND P0, PT, R2, RZ, PT ;  /* 0x000000ff0200720c */ /* 0x000fe20003f05270 */
[----:B------:R-:W-:Y:S01]  /*7280*/  IMAD R2, R6, 0x3, R7 ;  /* 0x0000000306027824 */ /* 0x000fe200078e0207 */
[----:B------:R-:W-:Y:S02]  /*7290*/  LOP3.LUT R8, R8, 0xfffffffd, RZ, 0xc0, !PT ;  /* 0xfffffffd08087812 */ /* 0x000fe400078ec0ff */
[----:B------:R-:W-:Y:S02]  /*72a0*/  PLOP3.LUT P0, PT, P0, P6, PT, 0xf8, 0x8f ;  /* 0x00000000008f781c */ /* 0x000fe4000070df70 */
[----:B------:R-:W-:-:S11]  /*72b0*/  LOP3.LUT P6, RZ, R27, 0xff, RZ, 0xc0, !PT ;  /* 0x000000ff1bff7812 */ /* 0x000fd600078cc0ff */
[----:B------:R-:W-:Y:S02]  /*72c0*/  @P0 LOP3.LUT R8, R8, 0x2, RZ, 0xfc, !PT ;  /* 0x0000000208080812 */ /* 0x000fe400078efcff */
[----:B------:R-:W-:-:S04]  /*72d0*/  ISETP.NE.AND P0, PT, R3, RZ, PT ;  /* 0x000000ff0300720c */ /* 0x000fc80003f05270 */
[----:B------:R-:W-:Y:S02]  /*72e0*/  PLOP3.LUT P0, PT, P0, P6, PT, 0xf8, 0x8f ;  /* 0x00000000008f781c */ /* 0x000fe4000070df70 */
[----:B------:R-:W-:-:S13]  /*72f0*/  ISETP.GE.U32.AND P6, PT, R2, R5, PT ;  /* 0x000000050200720c */ /* 0x000fda0003fc6070 */
[----:B------:R-:W-:Y:S05]  /*7300*/  @!P6 BRA `(.L_x_3364) ;  /* 0xffffffbc0084e947 */ /* 0x000fea000383ffff */
[----:B------:R-:W-:Y:S05]  /*7310*/  BSYNC.RECONVERGENT B1 ;  /* 0x0000000000017941 */ /* 0x000fea0003800200 */
.L_x_3357:
        /* <DEDUP_REMOVED lines=10> */
.L_x_3356:
[----:B------:R-:W-:Y:S05]  /*73c0*/  BSYNC.RECONVERGENT B0 ;  /* 0x0000000000007941 */ /* 0x000fea0003800200 */
.L_x_3355:
        /* <DEDUP_REMOVED lines=286> */
.L_x_3368:
[----:B------:R-:W-:Y:S02]  /*85b0*/  SHF.R.U32.HI R12, RZ, 0x1, R18 ;  /* 0x00000001ff0c7819 */ /* 0x000fe40000011612 */
[----:B------:R-:W-:-:S07]  /*85c0*/  MOV R13, RZ ;  /* 0x000000ff000d7202 */ /* 0x000fce0000000f00 */
.L_x_3367:
[----:B------:R-:W0:Y:S02]  /*85d0*/  LDCU.64 UR4, c[0x0][0x750] ;  /* 0x0000ea00ff0477ac */ /* 0x000e240008000a00 */
[----:B0-----:R-:W-:-:S05]  /*85e0*/  IADD3 R20, P1, PT, R20, UR4, RZ ;  /* 0x0000000414147c10 */ /* 0x001fca000ff3e0ff */
[----:B------:R-:W-:Y:S01]  /*85f0*/  IMAD.X R19, RZ, RZ, UR5, P1 ;  /* 0x00000005ff137e24 */ /* 0x000fe200088e06ff */
[----:B------:R-:W-:-:S04]  /*8600*/  LEA R14, P1, R12, R20, 0x1 ;  /* 0x000000140c0e7211 */ /* 0x000fc800078208ff */
[----:B------:R-:W-:-:S05]  /*8610*/  LEA.HI.X R15, R12, R19, R13, 0x1, P1 ;  /* 0x000000130c0f7211 */ /* 0x000fca00008f0c0d */
[----:B------:R-:W2:Y:S01]  /*8620*/  LDG.E.U16 R14, desc[UR36][R14.64] ;  /* 0x000000240e0e7981 */ /* 0x000ea2000c1e1500 */
[----:B------:R-:W-:-:S04]  /*8630*/  IADD3 R13, PT, PT, R7, R6, RZ ;  /* 0x00000006070d7210 */ /* 0x000fc80007ffe0ff */
[----:B------:R-:W-:Y:S02]  /*8640*/  ISETP.GE.U32.AND P1, PT, R13, R5, PT ;  /* 0x000000050d00720c */ /* 0x000fe40003f26070 */
[C---:B--2---:R-:W-:Y:S02]  /*8650*/  PRMT R23, R14.reuse, 0x7770, RZ ;  /* 0x000077700e177816 */ /* 0x044fe400000000ff */
[----:B------:R-:W-:-:S09]  /*8660*/  PRMT R24, R14, 0x7771, RZ ;  /* 0x000077710e187816 */ /* 0x000fd200000000ff */
        /* <DEDUP_REMOVED lines=276> */
.L_x_3370:
[----:B------:R-:W-:Y:S01]  /*97b0*/  SHF.R.U32.HI R30, RZ, 0x1, R18 ;  /* 0x00000001ff1e7819 */ /* 0x000fe20000011612 */
[----:B------:R-:W-:-:S07]  /*97c0*/  IMAD.MOV.U32 R31, RZ, RZ, RZ ;  /* 0x000000ffff1f7224 */ /* 0x000fce00078e00ff */
.L_x_3369:
        /* <DEDUP_REMOVED lines=283> */
.L_x_3372:
[----:B------:R-:W-:Y:S01]  /*a980*/  SHF.R.U32.HI R16, RZ, 0x1, R18 ;  /* 0x00000001ff107819 */ /* 0x000fe20000011612 */
[----:B------:R-:W-:-:S07]  /*a990*/  IMAD.MOV.U32 R17, RZ, RZ, RZ ;  /* 0x000000ffff117224 */ /* 0x000fce00078e00ff */
.L_x_3371:
        /* <DEDUP_REMOVED lines=283> */
.L_x_3374:
[----:B------:R-:W-:Y:S01]  /*bb50*/  SHF.R.U32.HI R14, RZ, 0x1, R18 ;  /* 0x00000001ff0e7819 */ /* 0x000fe20000011612 */
[----:B------:R-:W-:-:S07]  /*bb60*/  IMAD.MOV.U32 R15, RZ, RZ, RZ ;  /* 0x000000ffff0f7224 */ /* 0x000fce00078e00ff */
.L_x_3373:
[----:B------:R-:W-:-:S04]  /*bb70*/  LEA R20, P0, R14, R20, 0x1 ;  /* 0x000000140e147211 */ /* 0x000fc800078008ff */
[----:B------:R-:W-:-:S05]  /*bb80*/  LEA.HI.X R21, R14, R19, R15, 0x1, P0 ;  /* 0x000000130e157211 */ /* 0x000fca00000f0c0f */
[----:B------:R-:W2:Y:S02]  /*bb90*/  LDG.E.U16 R20, desc[UR36][R20.64] ;  /* 0x0000002414147981 */ /* 0x000ea4000c1e1500 */
[C---:B--2---:R-:W-:Y:S02]  /*bba0*/  PRMT R28, R20.reuse, 0x7770, RZ ;  /* 0x00007770141c7816 */ /* 0x044fe400000000ff */
[----:B------:R-:W-:-:S07]  /*bbb0*/  PRMT R27, R20, 0x7771, RZ ;  /* 0x00007771141b7816 */ /* 0x000fce00000000ff */
.L_x_3366:
[----:B------:R-:W-:Y:S05]  /*bbc0*/  BSYNC.RECONVERGENT B0 ;  /* 0x0000000000007941 */ /* 0x000fea0003800200 */
.L_x_3365:
        /* <DEDUP_REMOVED lines=29> */
.L_x_3376:
[----:B------:R-:W-:Y:S05]  /*bda0*/  BSYNC.RECONVERGENT B0 ;  /* 0x0000000000007941 */ /* 0x000fea0003800200 */
.L_x_3375:
[----:B------:R-:W-:Y:S02]  /*bdb0*/  LOP3.LUT R2, R11, R4, R2, 0xfe, !PT ;  /* 0x000000040b027212 */ /* 0x000fe400078efe02 */
[----:B------:R-:W-:Y:S02]  /*bdc0*/  LOP3.LUT R3, R10, R3, R0, 0xfe, !PT ;  /* 0x000000030a037212 */ /* 0x000fe400078efe00 */
[----:B------:R-:W-:Y:S02]  /*bdd0*/  LOP3.LUT P0, RZ, R2, 0xff, R9, 0xc8, !PT ;  /* 0x000000ff02ff7812 */ /* 0x000fe4000780c809 */
[----:B------:R-:W-:-:S13]  /*bde0*/  LOP3.LUT P1, RZ, R3, 0xff, R8, 0xc8, !PT ;  /* 0x000000ff03ff7812 */ /* 0x000fda000782c808 */
.L_x_3336:
[----:B------:R-:W-:Y:S02]  /*bdf0*/  SEL R17, RZ, 0x1, !P1 ;  /* 0x00000001ff117807 */ /* 0x000fe40004800000 */
[----:B------:R-:W-:-:S07]  /*be00*/  SEL R18, RZ, 0x1, !P0 ;  /* 0x00000001ff127807 */ /* 0x000fce0004000000 */
.L_x_3323:
[----:B------:R-:W-:Y:S05]  /*be10*/  BSYNC.RECONVERGENT B6 ;  /* 0x0000000000067941 */ /* 0x000fea0003800200 */
.L_x_3322:
        /* <DEDUP_REMOVED lines=18> */
.L_x_3380:
        /* <DEDUP_REMOVED lines=20> */
.L_x_3379:
[----:B------:R-:W-:Y:S05]  /*c080*/  BSYNC.RECONVERGENT B0 ;  /* 0x0000000000007941 */ /* 0x000fea0003800200 */
.L_x_3378:
[----:B------:R-:W-:Y:S01]  /*c090*/  MOV R2, R11 ;  /* 0x0000000b00027202 */ /* 0x000fe20000000f00 */
[----:B------:R-:W-:Y:S06]  /*c0a0*/  @P2 BRA `(.L_x_3380) ;  /* 0xfffffffc00a42947 */ /* 0x000fec000383ffff */
.L_x_3377:
        /* <DEDUP_REMOVED lines=19> */
.L_x_3385:
        /* <DEDUP_REMOVED lines=20> */
.L_x_3384:
[----:B------:R-:W-:Y:S05]  /*c320*/  BSYNC.RECONVERGENT B0 ;  /* 0x0000000000007941 */ /* 0x000fea0003800200 */
.L_x_3383:
[----:B------:R-:W-:Y:S01]  /*c330*/  MOV R3, R8 ;  /* 0x0000000800037202 */ /* 0x000fe20000000f00 */
[----:B------:R-:W-:Y:S06]  /*c340*/  @P2 BRA `(.L_x_3385) ;  /* 0xfffffffc00a42947 */ /* 0x000fec000383ffff */
.L_x_3382:
[----:B------:R-:W-:Y:S01]  /*c350*/  ISETP.GE.U32.AND P0, PT, R0, 0x2, PT ;  /* 0x000000020000780c */ /* 0x000fe20003f06070 */
[----:B------:R-:W-:Y:S05]  /*c360*/  WARPSYNC.ALL ;  /* 0x0000000000007948 */ /* 0x000fea0003800000 */
[----:B------:R-:W-:Y:S07]  /*c370*/  BAR.SYNC.DEFER_BLOCKING 0x0 ;  /* 0x0000000000007b1d */ /* 0x000fee0000010000 */
[----:B------:R-:W-:Y:S05]  /*c380*/  @!P0 BRA `(.L_x_3381) ;  /* 0x0000000000408947 */ /* 0x000fea0003800000 */
[----:B0-----:R-:W-:-:S07]  /*c390*/  IMAD.MOV.U32 R3, RZ, RZ, 0x1 ;  /* 0x00000001ff037424 */ /* 0x001fce00078e00ff */
.L_x_3386:
        /* <DEDUP_REMOVED lines=15> */
.L_x_3381:
        /* <DEDUP_REMOVED lines=288> */
.L_x_3387:
        /* <DEDUP_REMOVED lines=276> */
.L_x_3388:
        /* <DEDUP_REMOVED lines=286> */
.L_x_3390:
        /* <DEDUP_REMOVED lines=276> */
.L_x_3391:
        /* <DEDUP_REMOVED lines=25> */
.L_x_3393:
[----:B------:R-:W-:Y:S05]  /*10c80*/  BSYNC.RECONVERGENT B0 ;  /* 0x0000000000007941 */ /* 0x000fea0003800200 */
.L_x_3392:
        /* <DEDUP_REMOVED lines=35> */
.L_x_3395:
[----:B------:R-:W-:Y:S05]  /*10ec0*/  BSYNC.RECONVERGENT B0 ;  /* 0x0000000000007941 */ /* 0x000fea0003800200 */
.L_x_3394:
        /* <DEDUP_REMOVED lines=38> */
.L_x_3400:
        /* <DEDUP_REMOVED lines=10> */
.L_x_3399:
[----:B------:R-:W-:Y:S02]  /*111d0*/  SEL R18, RZ, 0x1, !P1 ;  /* 0x00000001ff127807 */ /* 0x000fe40004800000 */
[----:B------:R-:W-:Y:S01]  /*111e0*/  SEL R17, RZ, 0x1, !P2 ;  /* 0x00000001ff117807 */ /* 0x000fe20005000000 */
[----:B------:R-:W-:Y:S06]  /*111f0*/  BRA `(.L_x_3398) ;  /* 0x00000000006c7947 */ /* 0x000fec0003800000 */
.L_x_3397:
        /* <DEDUP_REMOVED lines=14> */
.L_x_3402:
        /* <DEDUP_REMOVED lines=11> */
.L_x_3401:
[----:B------:R-:W-:Y:S02]  /*11390*/  SEL R18, RZ, 0x1, !P1 ;  /* 0x00000001ff127807 */ /* 0x000fe40004800000 */
[----:B------:R-:W-:-:S07]  /*113a0*/  SEL R17, RZ, 0x1, !P2 ;  /* 0x00000001ff117807 */ /* 0x000fce0005000000 */
.L_x_3398:
[----:B------:R-:W-:Y:S05]  /*113b0*/  BSYNC.RECONVERGENT B0 ;  /* 0x0000000000007941 */ /* 0x000fea0003800200 */
.L_x_3396:
        /* <DEDUP_REMOVED lines=11> */
.L_x_3406:
        /* <DEDUP_REMOVED lines=18> */
.L_x_3405:
[----:B------:R-:W-:Y:S05]  /*11590*/  BSYNC.RECONVERGENT B0 ;  /* 0x0000000000007941 */ /* 0x000fea0003800200 */
.L_x_3404:
[----:B------:R-:W-:-:S03]  /*115a0*/  UISETP.GT.U32.AND UP0, UPT, UR4, 0x3, UPT ;  /* 0x000000030400788c */ /* 0x000fc6000bf04070 */
[----:B------:R-:W-:-:S06]  /*115b0*/  UMOV UR4, UR7 ;  /* 0x0000000700047c82 */ /* 0x000fcc0008000000 */
[----:B------:R-:W-:Y:S05]  /*115c0*/  BRA.U UP0, `(.L_x_3406) ;  /* 0xfffffffd00a87547 */ /* 0x000fea000b83ffff */
.L_x_3403:
        /* <DEDUP_REMOVED lines=12> */
.L_x_3411:
        /* <DEDUP_REMOVED lines=17> */
.L_x_3410:
[----:B------:R-:W-:Y:S05]  /*117a0*/  BSYNC.RECONVERGENT B0 ;  /* 0x0000000000007941 */ /* 0x000fea0003800200 */
.L_x_3409:
[----:B------:R-:W-:-:S03]  /*117b0*/  UISETP.GT.U32.AND UP0, UPT, UR5, 0x7f, UPT ;  /* 0x0000007f0500788c */ /* 0x000fc6000bf04070 */
[----:B------:R-:W-:-:S06]  /*117c0*/  UMOV UR5, UR7 ;  /* 0x0000000700057c82 */ /* 0x000fcc0008000000 */
[----:B------:R-:W-:Y:S05]  /*117d0*/  BRA.U UP0, `(.L_x_3411) ;  /* 0xfffffffd00ac7547 */ /* 0x000fea000b83ffff */
.L_x_3408:
[----:B------:R-:W-:Y:S01]  /*117e0*/  BAR.SYNC.DEFER_BLOCKING 0x0 ;  /* 0x0000000000007b1d */ /* 0x000fe20000010000 */
[----:B------:R-:W-:-:S09]  /*117f0*/  UISETP.GE.U32.AND UP0, UPT, UR4, 0x2, UPT ;  /* 0x000000020400788c */ /* 0x000fd2000bf06070 */
[----:B------:R-:W-:Y:S05]  /*11800*/  BRA.U !UP0, `(.L_x_3407) ;  /* 0x0000000108447547 */ /* 0x000fea000b800000 */
[----:B01----:R-:W-:-:S07]  /*11810*/  HFMA2 R0, -RZ, RZ, 0, 5.9604644775390625e-08 ;  /* 0x00000001ff007431 */ /* 0x003fce00000001ff */
.L_x_3412:
        /* <DEDUP_REMOVED lines=16> */
.L_x_3407:
        /* <DEDUP_REMOVED lines=30> */
.L_x_3414:
        /* <DEDUP_REMOVED lines=19> */
.L_x_3415:
        /* <DEDUP_REMOVED lines=25> */
.L_x_3416:
[----:B------:R-:W0:Y:S01]  /*11dc0*/  LDCU.64 UR4, c[0x0][0x758] ;  /* 0x0000eb00ff0477ac */ /* 0x000e220008000a00 */
[----:B------:R-:W-:-:S04]  /*11dd0*/  LOP3.LUT P1, RZ, R17, 0xff, RZ, 0xc0, !PT ;  /* 0x000000ff11ff7812 */ /* 0x000fc8000782c0ff */
[----:B------:R-:W-:Y:S02]  /*11de0*/  SEL R3, RZ, 0x1, !P1 ;  /* 0x00000001ff037807 */ /* 0x000fe40004800000 */
[----:B0-----:R-:W-:-:S04]  /*11df0*/  IADD3 R16, P0, PT, R16, UR4, RZ ;  /* 0x0000000410107c10 */ /* 0x001fc8000ff1e0ff */
[----:B------:R-:W-:-:S05]  /*11e00*/  IADD3.X R17, PT, PT, RZ, UR5, RZ, P0, !PT ;  /* 0x00000005ff117c10 */ /* 0x000fca00087fe4ff */
[----:B------:R-:W-:Y:S01]  /*11e10*/  STG.E.U8 desc[UR36][R16.64], R3 ;  /* 0x0000000310007986 */ /* 0x000fe2000c101124 */
[----:B------:R-:W-:Y:S05]  /*11e20*/  EXIT ;  /* 0x000000000000794d */ /* 0x000fea0003800000 */
.L_x_3413:
        /* <DEDUP_REMOVED lines=11> */
.L_x_3417:
        /* <DEDUP_REMOVED lines=20> */
.L_x_3419:
        /* <DEDUP_REMOVED lines=25> */
.L_x_3420:
[----:B------:R-:W0:Y:S01]  /*121b0*/  LDCU.64 UR4, c[0x0][0x758] ;  /* 0x0000eb00ff0477ac */ /* 0x000e220008000a00 */
[----:B------:R-:W-:-:S04]  /*121c0*/  LOP3.LUT P0, RZ, R17, 0xff, RZ, 0xc0, !PT ;  /* 0x000000ff11ff7812 */ /* 0x000fc8000780c0ff */
[----:B------:R-:W-:Y:S02]  /*121d0*/  SEL R3, RZ, 0x1, !P0 ;  /* 0x00000001ff037807 */ /* 0x000fe40004000000 */
[----:B0-----:R-:W-:-:S04]  /*121e0*/  IADD3 R16, P1, PT, R16, UR4, RZ ;  /* 0x0000000410107c10 */ /* 0x001fc8000ff3e0ff */
[----:B------:R-:W-:-:S05]  /*121f0*/  IADD3.X R17, PT, PT, RZ, UR5, RZ, P1, !PT ;  /* 0x00000005ff117c10 */ /* 0x000fca0008ffe4ff */
[----:B------:R-:W-:Y:S01]  /*12200*/  STG.E.U8 desc[UR36][R16.64], R3 ;  /* 0x0000000310007986 */ /* 0x000fe2000c101124 */
[----:B------:R-:W-:Y:S05]  /*12210*/  EXIT ;  /* 0x000000000000794d */ /* 0x000fea0003800000 */
.L_x_3418:
[----:B------:R-:W-:Y:S04]  /*12220*/  STG.E.U8 desc[UR36][R6.64], R18 ;  /* 0x0000001206007986 */ /* 0x000fe8000c101124 */
[----:B------:R-:W-:Y:S01]  /*12230*/  STG.E.U8 desc[UR36][R6.64+0x1], R17 ;  /* 0x0000011106007986 */ /* 0x000fe2000c101124 */
[----:B------:R-:W-:Y:S05]  /*12240*/  EXIT ;  /* 0x000000000000794d */ /* 0x000fea0003800000 */
.L_x_3389:
        /* <DEDUP_REMOVED lines=39> */
.L_x_3422:
        /* <DEDUP_REMOVED lines=19> */
.L_x_3423:
        /* <DEDUP_REMOVED lines=25> */
.L_x_3424:
[----:B------:R-:W0:Y:S01]  /*12780*/  LDCU.64 UR4, c[0x0][0x758] ;  /* 0x0000eb00ff0477ac */ /* 0x000e220008000a00 */
[----:B------:R-:W-:-:S04]  /*12790*/  LOP3.LUT P1, RZ, R17, 0xff, RZ, 0xc0, !PT ;  /* 0x000000ff11ff7812 */ /* 0x000fc8000782c0ff */
[----:B------:R-:W-:Y:S02]  /*127a0*/  SEL R3, RZ, 0x1, !P1 ;  /* 0x00000001ff037807 */ /* 0x000fe40004800000 */
[----:B0-----:R-:W-:-:S04]  /*127b0*/  IADD3 R16, P0, PT, R16, UR4, RZ ;  /* 0x0000000410107c10 */ /* 0x001fc8000ff1e0ff */
[----:B------:R-:W-:-:S05]  /*127c0*/  IADD3.X R17, PT, PT, RZ, UR5, RZ, P0, !PT ;  /* 0x00000005ff117c10 */ /* 0x000fca00087fe4ff */
[----:B------:R-:W-:Y:S01]  /*127d0*/  STG.E.U8 desc[UR36][R16.64], R3 ;  /* 0x0000000310007986 */ /* 0x000fe2000c101124 */
[----:B------:R-:W-:Y:S05]  /*127e0*/  EXIT ;  /* 0x000000000000794d */ /* 0x000fea0003800000 */
.L_x_3421:
        /* <DEDUP_REMOVED lines=11> */
.L_x_3425:
        /* <DEDUP_REMOVED lines=20> */
.L_x_3427:
        /* <DEDUP_REMOVED lines=25> */
.L_x_3428:
[----:B------:R-:W0:Y:S01]  /*12b70*/  LDCU.64 UR4, c[0x0][0x758] ;  /* 0x0000eb00ff0477ac */ /* 0x000e220008000a00 */
[----:B------:R-:W-:-:S04]  /*12b80*/  LOP3.LUT P0, RZ, R17, 0xff, RZ, 0xc0, !PT ;  /* 0x000000ff11ff7812 */ /* 0x000fc8000780c0ff */
[----:B------:R-:W-:Y:S02]  /*12b90*/  SEL R3, RZ, 0x1, !P0 ;  /* 0x00000001ff037807 */ /* 0x000fe40004000000 */
[----:B0-----:R-:W-:-:S04]  /*12ba0*/  IADD3 R16, P1, PT, R16, UR4, RZ ;  /* 0x0000000410107c10 */ /* 0x001fc8000ff3e0ff */
[----:B------:R-:W-:-:S05]  /*12bb0*/  IADD3.X R17, PT, PT, RZ, UR5, RZ, P1, !PT ;  /* 0x00000005ff117c10 */ /* 0x000fca0008ffe4ff */
[----:B------:R-:W-:Y:S01]  /*12bc0*/  STG.E.U8 desc[UR36][R16.64], R3 ;  /* 0x0000000310007986 */ /* 0x000fe2000c101124 */
[----:B------:R-:W-:Y:S05]  /*12bd0*/  EXIT ;  /* 0x000000000000794d */ /* 0x000fea0003800000 */
.L_x_3426:
[----:B------:R-:W-:Y:S04]  /*12be0*/  STG.E.U8 desc[UR36][R6.64], R18 ;  /* 0x0000001206007986 */ /* 0x000fe8000c101124 */
[----:B------:R-:W-:Y:S01]  /*12bf0*/  STG.E.U8 desc[UR36][R6.64+0x1], R17 ;  /* 0x0000011106007986 */ /* 0x000fe2000c101124 */
[----:B------:R-:W-:Y:S05]  /*12c00*/  EXIT ;  /* 0x000000000000794d */ /* 0x000fea0003800000 */
.L_x_3429:
        /* <DEDUP_REMOVED lines=15> */
.L_x_7777:


//--------------------- .text._ZN2at6native13reduce_kernelILi128ELi4ENS0_8ReduceOpIaNS0_14func_wrapper_tIbZZZNS0_14or_kernel_cudaERNS_14TensorIteratorEENKUlvE_clEvENKUlvE0_clEvEUlbaE_EEjbLi4ELi4EEEEEvT1_ --------------------------
	.section	.text._ZN2at6native13reduce_kernelILi128ELi4ENS0_8ReduceOpIaNS0_14func_wrapper_tIbZZZNS0_14or_kernel_cudaERNS_14TensorIteratorEENKUlvE_clEvENKUlvE0_clEvEUlbaE_EEjbLi4ELi4EEEEEvT1_,"ax",@progbits
	.align	128
        .global         _ZN2at6native13reduce_kernelILi128ELi4ENS0_8ReduceOpIaNS0_14func_wrapper_tIbZZZNS0_14or_kernel_cudaERNS_14TensorIteratorEENKUlvE_clEvENKUlvE0_clEvEUlbaE_EEjbLi4ELi4EEEEEvT1_
        .type           _ZN2at6native13reduce_kernelILi128ELi4ENS0_8ReduceOpIaNS0_14func_wrapper_tIbZZZNS0_14or_kernel_cudaERNS_14TensorIteratorEENKUlvE_clEvENKUlvE0_clEvEUlbaE_EEjbLi4ELi4EEEEEvT1_,@function
        .size           _ZN2at6native13reduce_kernelILi128ELi4ENS0_8ReduceOpIaNS0_14func_wrapper_tIbZZZNS0_14or_kernel_cudaERNS_14TensorIteratorEENKUlvE_clEvENKUlvE0_clEvEUlbaE_EEjbLi4ELi4EEEEEvT1_,(.L_x_7778 - _ZN2at6native13reduce_kernelILi128ELi4ENS0_8ReduceOpIaNS0_14func_wrapper_tIbZZZNS0_14or_kernel_cudaERNS_14TensorIteratorEENKUlvE_clEvENKUlvE0_clEvEUlbaE_EEjbLi4ELi4EEEEEvT1_)
        .other          _ZN2at6native13reduce_kernelILi128ELi4ENS0_8ReduceOpIaNS0_14func_wrapper_tIbZZZNS0_14or_kernel_cudaERNS_14TensorIteratorEENKUlvE_clEvENKUlvE0_clEvEUlbaE_EEjbLi4ELi4EEEEEvT1_,@"STO_CUDA_ENTRY STV_DEFAULT"
_ZN2at6native13reduce_kernelILi128ELi4ENS0_8ReduceOpIaNS0_14func_wrapper_tIbZZZNS0_14or_kernel_cudaERNS_14TensorIteratorEENKUlvE_clEvENKUlvE0_clEvEUlbaE_EEjbLi4ELi4EEEEEvT1_:
.text._ZN2at6native13reduce_kernelILi128ELi4ENS0_8ReduceOpIaNS0_14func_wrapper_tIbZZZNS0_14or_kernel_cudaERNS_14TensorIteratorEENKUlvE_clEvENKUlvE0_clEvEUlbaE_EEjbLi4ELi4EEEEEvT1_:
        /* <DEDUP_REMOVED lines=296> */
.L_x_3430:
        /* <DEDUP_REMOVED lines=31> */
.L_x_3434:
[----:B------:R-:W0:Y:S01]  /*1470*/  LDCU.U8 UR4, c[0x0][0x381] ;  /* 0x00007020ff0477ac */ /* 0x000e220008000000 */
[----:B------:R-:W-:Y:S01]  /*1480*/  LOP3.LUT P0, R6, R16, 0x3, RZ, 0xc0, !PT ;  /* 0x0000000310067812 */ /* 0x000fe2000780c0ff */
[----:B------:R-:W-:Y:S01]  /*1490*/  BSSY.RECONVERGENT B0, `(.L_x_3435) ;  /* 0x0000022000007945 */ /* 0x000fe20003800200 */
[----:B------:R-:W1:Y:S01]  /*14a0*/  LDCU UR5, c[0x0][0x388] ;  /* 0x00007100ff0577ac */ /* 0x000e620008000800 */
[----:B0-----:R-:W-:Y:S02]  /*14b0*/  IMAD.U32 R4, RZ, RZ, UR4 ;  /* 0x00000004ff047e24 */ /* 0x001fe4000f8e00ff */
[----:B------:R-:W-:Y:S01]  /*14c0*/  IMAD.U32 R5, RZ, RZ, UR4 ;  /* 0x00000004ff057e24 */ /* 0x000fe2000f8e00ff */
[----:B-1----:R-:W-:-:S07]  /*14d0*/  MOV R0, UR5 ;  /* 0x0000000500007c02 */ /* 0x002fce0008000f00 */
        /* <DEDUP_REMOVED lines=24> */
.L_x_3438:
[----:B------:R-:W-:Y:S05]  /*1660*/  BSYNC.RECONVERGENT B1 ;  /* 0x0000000000017941 */ /* 0x000fea0003800200 */
.L_x_3437:
[----:B------:R-:W0:Y:S01]  /*1670*/  LDC R3, c[0x0][0x388] ;  /* 0x0000e200ff037b82 */ /* 0x000e220000000800 */
[----:B------:R-:W-:-:S05]  /*1680*/  IADD3 R18, P0, PT, R18, 0x4, RZ ;  /* 0x0000000412127810 */ /* 0x000fca0007f1e0ff */
[----:B------:R-:W-:Y:S01]  /*1690*/  IMAD.X R19, RZ, RZ, R19, P0 ;  /* 0x000000ffff137224 */ /* 0x000fe200000e0613 */
[----:B0-----:R-:W-:-:S07]  /*16a0*/  IADD3 R0, PT, PT, R6, -0x4, R3 ;  /* 0xfffffffc06007810 */ /* 0x001fce0007ffe003 */
.L_x_3436:
[----:B------:R-:W-:Y:S05]  /*16b0*/  BSYNC.RECONVERGENT B0 ;  /* 0x0000000000007941 */ /* 0x000fea0003800200 */
.L_x_3435:
        /* <DEDUP_REMOVED lines=18> */
.L_x_3442:
        /* <DEDUP_REMOVED lines=16> */
.L_x_3441:
[----:B------:R-:W-:Y:S02]  /*18e0*/  SEL R5, RZ, 0x1, !P3 ;  /* 0x00000001ff057807 */ /* 0x000fe40005800000 */
[----:B------:R-:W-:Y:S02]  /*18f0*/  SEL R7, RZ, 0x1, !P2 ;  /* 0x00000001ff077807 */ /* 0x000fe40005000000 */
[----:B------:R-:W-:Y:S02]  /*1900*/  SEL R6, RZ, 0x1, !P1 ;  /* 0x00000001ff067807 */ /* 0x000fe40004800000 */
[----:B------:R-:W-:-:S07]  /*1910*/  SEL R4, RZ, 0x1, !P0 ;  /* 0x00000001ff047807 */ /* 0x000fce0004000000 */
.L_x_3440:
[----:B------:R-:W-:Y:S05]  /*1920*/  BSYNC.RECONVERGENT B0 ;  /* 0x0000000000007941 */ /* 0x000fea0003800200 */
.L_x_3439:
        /* <DEDUP_REMOVED lines=16> */
.L_x_3444:
[----:B------:R-:W-:Y:S05]  /*1a30*/  BSYNC.RECONVERGENT B0 ;  /* 0x0000000000007941 */ /* 0x000fea0003800200 */
.L_x_3443:
[----:B------:R-:W-:Y:S02]  /*1a40*/  LOP3.LUT R7, R6, R5, R7, 0xfe, !PT ;  /* 0x0000000506077212 */ /* 0x000fe400078efe07 */
[----:B------:R-:W-:Y:S02]  /*1a50*/  PLOP3.LUT P1, PT, PT, PT, PT, 0x8, 0x80 ;  /* 0x000000000080781c */ /* 0x000fe40003f2e170 */
[----:B------:R-:W-:Y:S02]  /*1a60*/  PLOP3.LUT P2, PT, PT, PT, PT, 0x8, 0x80 ;  /* 0x000000000080781c */ /* 0x000fe40003f4e170 */
[----:B------:R-:W-:Y:S02]  /*1a70*/  LOP3.LUT P0, RZ, R7, 0xff, R4, 0xc8, !PT ;  /* 0x000000ff07ff7812 */ /* 0x000fe4000780c804 */
[----:B------:R-:W-:Y:S01]  /*1a80*/  PLOP3.LUT P3, PT, PT, PT, PT, 0x8, 0x80 ;  /* 0x000000000080781c */ /* 0x000fe20003f6e170 */
[----:B------:R-:W-:-:S12]  /*1a90*/  BRA `(.L_x_3445) ;  /* 0x000000bc00f87947 */ /* 0x000fd80003800000 */
.L_x_3433:
[----:B------:R-:W0:Y:S08]  /*1aa0*/  LDC R26, c[0x0][0x4f4] ;  /* 0x00013d00ff1a7b82 */ /* 0x000e300000000800 */
[----:B------:R-:W1:Y:S01]  /*1ab0*/  LDC R5, c[0x0][0x3c4] ;  /* 0x0000f100ff057b82 */ /* 0x000e620000000800 */
[----:B0-----:R-:W-:-:S04]  /*1ac0*/  ISETP.NE.AND P0, PT, R26, 0x1, PT ;  /* 0x000000011a00780c */ /* 0x001fc80003f05270 */
        /* <DEDUP_REMOVED lines=53> */
.L_x_3450:
[C---:B------:R-:W-:Y:S01]  /*1e20*/  LOP3.LUT R3, R20.reuse, 0xfffffffc, RZ, 0xc0, !PT ;  /* 0xfffffffc14037812 */ /* 0x040fe200078ec0ff */
[--C-:B------:R-:W-:Y:S01]  /*1e30*/  IMAD.IADD R20, R20, 0x1, R17.reuse ;  /* 0x0000000114147824 */ /* 0x100fe200078e0211 */
[----:B------:R-:W-:Y:S02]  /*1e40*/  P2R R10, PR, RZ, 0x2 ;  /* 0x00000002ff0a7803 */ /* 0x000fe40000000000 */
[-C--:B------:R-:W-:Y:S02]  /*1e50*/  IADD3 R2, P6, PT, R3, R18.reuse, RZ ;  /* 0x0000001203027210 */ /* 0x080fe40007fde0ff */
[C---:B------:R-:W-:Y:S01]  /*1e60*/  LOP3.LUT R5, R20.reuse, 0xfffffffc, RZ, 0xc0, !PT ;  /* 0xfffffffc14057812 */ /* 0x040fe200078ec0ff */
[----:B------:R-:W-:Y:S01]  /*1e70*/  IMAD.IADD R20, R20, 0x1, R17 ;  /* 0x0000000114147824 */ /* 0x000fe200078e0211 */
[----:B------:R-:W-:Y:S02]  /*1e80*/  IADD3.X R3, PT, PT, RZ, R19, RZ, P6, !PT ;  /* 0x00000013ff037210 */ /* 0x000fe400037fe4ff */
[----:B------:R-:W-:-:S02]  /*1e90*/  IADD3 R4, P6, PT, R5, R18, RZ ;  /* 0x0000001205047210 */ /* 0x000fc40007fde0ff */
[C---:B------:R-:W-:Y:S01]  /*1ea0*/  LOP3.LUT R7, R20.reuse, 0xfffffffc, RZ, 0xc0, !PT ;  /* 0xfffffffc14077812 */ /* 0x040fe200078ec0ff */
[----:B------:R-:W2:Y:S01]  /*1eb0*/  LDG.E R2, desc[UR36][R2.64] ;  /* 0x0000002402027981 */ /* 0x000ea2000c1e1900 */
[----:B------:R-:W-:Y:S01]  /*1ec0*/  IMAD.IADD R20, R20, 0x1, R17 ;  /* 0x0000000114147824 */ /* 0x000fe200078e0211 */
[----:B------:R-:W-:Y:S01]  /*1ed0*/  LOP3.LUT P1, RZ, R23, 0x1, RZ, 0xc0, !PT ;  /* 0x0000000117ff7812 */ /* 0x000fe2000782c0ff */
[----:B------:R-:W-:Y:S01]  /*1ee0*/  IMAD.X R5, RZ, RZ, R19, P6 ;  /* 0x000000ffff057224 */ /* 0x000fe200030e0613 */
[----:B------:R-:W-:Y:S02]  /*1ef0*/  IADD3 R6, P6, PT, R7, R18, RZ ;  /* 0x0000001207067210 */ /* 0x000fe40007fde0ff */
[----:B------:R-:W-:Y:S02]  /*1f00*/  LOP3.LUT R9, R20, 0xfffffffc, RZ, 0xc0, !PT ;  /* 0xfffffffc14097812 */ /* 0x000fe400078ec0ff */
[----:B------:R-:W3:Y:S01]  /*1f10*/  LDG.E R4, desc[UR36][R4.64] ;  /* 0x0000002404047981 */ /* 0x000ee2000c1e1900 */
[----:B------:R-:W-:-:S02]  /*1f20*/  IADD3.X R7, PT, PT, RZ, R19, RZ, P6, !PT ;  /* 0x00000013ff077210 */ /* 0x000fc400037fe4ff */
        /* <DEDUP_REMOVED lines=8> */
[----:B0-----:R-:W-:Y:S02]  /*1fb0*/  P2R R9, PR, RZ, 0x1 ;  /* 0x00000001ff097803 */ /* 0x001fe40000000000 */
[----:B------:R-:W-:-:S04]  /*1fc0*/  LOP3.LUT P0, RZ, R23, 0x40, RZ, 0xc0, !PT ;  /* 0x0000004017ff7812 */ /* 0x000fc8000780c0ff */
[----:B------:R-:W-:Y:S02]  /*1fd0*/  P2R R7, PR, RZ, 0x1 ;  /* 0x00000001ff077803 */ /* 0x000fe40000000000 */
        /* <DEDUP_REMOVED lines=48> */
[----:B-----5:R-:W-:Y:S02]  /*22e0*/  PRMT R0, R8, 0x7770, RZ ;  /* 0x0000777008007816 */ /* 0x020fe400000000ff */
        /* <DEDUP_REMOVED lines=25> */
.L_x_3449:
        /* <DEDUP_REMOVED lines=23> */
[----:B------:R-:W-:-:S02]  /*25f0*/  LOP3.LUT P0, RZ, R23, 0x80, RZ, 0xc0, !PT ;  /* 0x0000008017ff7812 */ /* 0x000fc4000780c0ff */
[C---:B------:R-:W-:Y:S02]  /*2600*/  LOP3.LUT P4, RZ, R23.reuse, 0x40, RZ, 0xc0, !PT ;  /* 0x0000004017ff7812 */ /* 0x040fe4000788c0ff */
[C---:B------:R-:W-:Y:S02]  /*2610*/  LOP3.LUT P3, RZ, R23.reuse, 0x20, RZ, 0xc0, !PT ;  /* 0x0000002017ff7812 */ /* 0x040fe4000786c0ff */
[----:B------:R-:W-:Y:S02]  /*2620*/  LOP3.LUT P2, RZ, R23, 0x10, RZ, 0xc0, !PT ;  /* 0x0000001017ff7812 */ /* 0x000fe4000784c0ff */
[----:B------:R-:W-:Y:S02]  /*2630*/  SEL R2, RZ, 0x1, !P1 ;  /* 0x00000001ff027807 */ /* 0x000fe40004800000 */
[----:B------:R-:W-:Y:S02]  /*2640*/  PRMT R23, R0, 0x7610, R23 ;  /* 0x0000761000177816 */ /* 0x000fe40000000017 */
[----:B------:R-:W-:-:S02]  /*2650*/  SEL R7, RZ, 0x1, !P2 ;  /* 0x00000001ff077807 */ /* 0x000fc40005000000 */
[----:B------:R-:W-:Y:S02]  /*2660*/  SEL R6, RZ, 0x1, !P3 ;  /* 0x00000001ff067807 */ /* 0x000fe40005800000 */
[----:B------:R-:W-:Y:S02]  /*2670*/  SEL R5, RZ, 0x1, !P4 ;  /* 0x00000001ff057807 */ /* 0x000fe40006000000 */
[----:B------:R-:W-:Y:S02]  /*2680*/  SEL R4, RZ, 0x1, !P0 ;  /* 0x00000001ff047807 */ /* 0x000fe40004000000 */
[----:B------:R-:W-:Y:S02]  /*2690*/  SEL R0, RZ, 0x1, !P5 ;  /* 0x00000001ff007807 */ /* 0x000fe40006800000 */
[----:B------:R-:W-:Y:S02]  /*26a0*/  SEL R39, RZ, 0x1, !P6 ;  /* 0x00000001ff277807 */ /* 0x000fe40007000000 */
[----:B------:R-:W-:-:S07]  /*26b0*/  PRMT R36, R2, 0x7610, R36 ;  /* 0x0000761002247816 */ /* 0x000fce0000000024 */
.L_x_3448:
[----:B------:R-:W-:Y:S05]  /*26c0*/  BSYNC.RECONVERGENT B0 ;  /* 0x0000000000007941 */ /* 0x000fea0003800200 */
.L_x_3447:
[----:B------:R-:W-:Y:S01]  /*26d0*/  ISETP.GE.U32.AND P0, PT, R20, R42, PT ;  /* 0x0000002a1400720c */ /* 0x000fe20003f06070 */
[----:B------:R-:W-:-:S12]  /*26e0*/  BSSY.RECONVERGENT B0, `(.L_x_3451) ;  /* 0x000002f000007945 */ /* 0x000fd80003800200 */
[----:B------:R-:W-:Y:S05]  /*26f0*/  @P0 BRA `(.L_x_3452) ;  /* 0x0000000000b40947 */ /* 0x000fea0003800000 */
[----:B------:R-:W-:-:S04]  /*2700*/  LOP3.LUT R3, R20, 0xfffffffc, RZ, 0xc0, !PT ;  /* 0xfffffffc14037812 */ /* 0x000fc800078ec0ff */
[----:B------:R-:W-:-:S04]  /*2710*/  IADD3 R2, P1, PT, R3, R18, RZ ;  /* 0x0000001203027210 */ /* 0x000fc80007f3e0ff */
[----:B------:R-:W-:-:S05]  /*2720*/  IADD3.X R3, PT, PT, RZ, R19, RZ, P1, !PT ;  /* 0x00000013ff037210 */ /* 0x000fca0000ffe4ff */
[----:B------:R-:W2:Y:S01]  /*2730*/  LDG.E R2, desc[UR36][R2.64] ;  /* 0x0000002402027981 */ /* 0x000ea2000c1e1900 */
[----:B------:R-:W-:-:S05]  /*2740*/  IMAD.IADD R38, R20, 0x1, R17 ;  /* 0x0000000114267824 */ /* 0x000fca00078e0211 */
[----:B------:R-:W-:Y:S02]  /*2750*/  ISETP.GE.U32.AND P1, PT, R38, R42, PT ;  /* 0x0000002a2600720c */ /* 0x000fe40003f26070 */
[C---:B--2---:R-:W-:Y:S02]  /*2760*/  PRMT R27, R2.reuse, 0x7770, RZ ;  /* 0x00007770021b7816 */ /* 0x044fe400000000ff */
[C---:B------:R-:W-:Y:S02]  /*2770*/  PRMT R24, R2.reuse, 0x7771, RZ ;  /* 0x0000777102187816 */ /* 0x040fe400000000ff */
[C---:B------:R-:W-:Y:S02]  /*2780*/  PRMT R29, R2.reuse, 0x7772, RZ ;  /* 0x00007772021d7816 */ /* 0x040fe400000000ff */
[----:B------:R-:W-:-:S05]  /*2790*/  PRMT R26, R2, 0x7773, RZ ;  /* 0x00007773021a7816 */ /* 0x000fca00000000ff */
[----:B------:R-:W-:Y:S05]  /*27a0*/  @P1 BRA `(.L_x_3452) ;  /* 0x0000000000881947 */ /* 0x000fea0003800000 */
[----:B------:R-:W-:-:S04]  /*27b0*/  LOP3.LUT R3, R38, 0xfffffffc, RZ, 0xc0, !PT ;  /* 0xfffffffc26037812 */ /* 0x000fc800078ec0ff */
[----:B------:R-:W-:-:S05]  /*27c0*/  IADD3 R2, P1, PT, R3, R18, RZ ;  /* 0x0000001203027210 */ /* 0x000fca0007f3e0ff */
[----:B------:R-:W-:-:S05]  /*27d0*/  IMAD.X R3, RZ, RZ, R19, P1 ;  /* 0x000000ffff037224 */ /* 0x000fca00008e0613 */
        /* <DEDUP_REMOVED lines=8> */
[C---:B------:R-:W-:Y:S02]  /*2860*/  IADD3 R3, PT, PT, R38.reuse, R17, RZ ;  /* 0x0000001126037210 */ /* 0x040fe40007ffe0ff */
[----:B------:R-:W-:Y:S02]  /*2870*/  LOP3.LUT R35, R38, 0xfffffffc, RZ, 0xc0, !PT ;  /* 0xfffffffc26237812 */ /* 0x000fe400078ec0ff */
[----:B------:R-:W-:-:S13]  /*2880*/  ISETP.GE.U32.AND P1, PT, R3, R42, PT ;  /* 0x0000002a0300720c */ /* 0x000fda0003f26070 */
[----:B------:R-:W-:-:S04]  /*2890*/  @!P1 LOP3.LUT R3, R3, 0xfffffffc, RZ, 0xc0, !PT ;  /* 0xfffffffc03039812 */ /* 0x000fc800078ec0ff */
[----:B------:R-:W-:-:S05]  /*28a0*/  @!P1 IADD3 R2, P2, PT, R3, R18, RZ ;  /* 0x0000001203029210 */ /* 0x000fca0007f5e0ff */
[----:B------:R-:W-:Y:S01]  /*28b0*/  @!P1 IMAD.X R3, RZ, RZ, R19, P2 ;  /* 0x000000ffff039224 */ /* 0x000fe200010e0613 */
[----:B------:R-:W-:-:S04]  /*28c0*/  IADD3 R18, P2, PT, R35, R18, RZ ;  /* 0x0000001223127210 */ /* 0x000fc80007f5e0ff */
[----:B------:R-:W2:Y:S01]  /*28d0*/  @!P1 LDG.E R2, desc[UR36][R2.64] ;  /* 0x0000002402029981 */ /* 0x000ea2000c1e1900 */
[----:B------:R-:W-:-:S05]  /*28e0*/  IMAD.X R19, RZ, RZ, R19, P2 ;  /* 0x000000ffff137224 */ /* 0x000fca00010e0613 */
[----:B------:R-:W3:Y:S01]  /*28f0*/  LDG.E R18, desc[UR36][R18.64] ;  /* 0x0000002412127981 */ /* 0x000ee2000c1e1900 */
[C---:B--2---:R-:W-:Y:S02]  /*2900*/  @!P1 PRMT R34, R2.reuse, 0x7771, RZ ;  /* 0x0000777102229816 */ /* 0x044fe400000000ff */
[C---:B------:R-:W-:Y:S02]  /*2910*/  @!P1 PRMT R35, R2.reuse, 0x7772, RZ ;  /* 0x0000777202239816 */ /* 0x040fe400000000ff */
[----:B------:R-:W-:Y:S02]  /*2920*/  @!P1 PRMT R37, R2, 0x7773, RZ ;  /* 0x0000777302259816 */ /* 0x000fe400000000ff */
[----:B------:R-:W-:Y:S02]  /*2930*/  @!P1 PRMT R25, R34, 0x7610, R25 ;  /* 0x0000761022199816 */ /* 0x000fe40000000019 */
[----:B------:R-:W-:Y:S02]  /*2940*/  @!P1 PRMT R22, R35, 0x7610, R22 ;  /* 0x0000761023169816 */ /* 0x000fe40000000016 */
[----:B------:R-:W-:-:S02]  /*2950*/  @!P1 PRMT R21, R37, 0x7610, R21 ;  /* 0x0000761025159816 */ /* 0x000fc40000000015 */
[----:B------:R-:W-:Y:S02]  /*2960*/  @!P1 PRMT R32, R2, 0x7770, RZ ;  /* 0x0000777002209816 */ /* 0x000fe400000000ff */
[C---:B---3--:R-:W-:Y:S02]  /*2970*/  PRMT R35, R18.reuse, 0x7770, RZ ;  /* 0x0000777012237816 */ /* 0x048fe400000000ff */
[C---:B------:R-:W-:Y:S02]  /*2980*/  PRMT R34, R18.reuse, 0x7771, RZ ;  /* 0x0000777112227816 */ /* 0x040fe400000000ff */
[C---:B------:R-:W-:Y:S02]  /*2990*/  PRMT R37, R18.reuse, 0x7772, RZ ;  /* 0x0000777212257816 */ /* 0x040fe400000000ff */
[----:B------:R-:W-:Y:S02]  /*29a0*/  PRMT R18, R18, 0x7773, RZ ;  /* 0x0000777312127816 */ /* 0x000fe400000000ff */
[----:B------:R-:W-:-:S02]  /*29b0*/  @!P1 PRMT R23, R32, 0x7610, R23 ;  /* 0x0000761020179816 */ /* 0x000fc40000000017 */
[----:B------:R-:W-:-:S07]  /*29c0*/  PRMT R32, R18, 0x7610, R32 ;  /* 0x0000761012207816 */ /* 0x000fce0000000020 */
.L_x_3452:
[----:B------:R-:W-:Y:S05]  /*29d0*/  BSYNC.RECONVERGENT B0 ;  /* 0x0000000000007941 */ /* 0x000fea0003800200 */
.L_x_3451:
[----:B------:R-:W-:Y:S04]  /*29e0*/  BSSY.RECONVERGENT B0, `(.L_x_3453) ;  /* 0x000002e000007945 */ /* 0x000fe80003800200 */
        /* <DEDUP_REMOVED lines=43> */
[----:B------:R-:W-:Y:S02]  /*2ca0*/  SEL R6, RZ, 0x1, !P0 ;  /* 0x00000001ff067807 */ /* 0x000fe40004000000 */
[----:B------:R-:W-:-:S07]  /*2cb0*/  SEL R5, RZ, 0x1, !P6 ;  /* 0x00000001ff057807 */ /* 0x000fce0007000000 */
.L_x_3454:
[----:B------:R-:W-:Y:S05]  /*2cc0*/  BSYNC.RECONVERGENT B0 ;  /* 0x0000000000007941 */ /* 0x000fea0003800200 */
.L_x_3453:
        /* <DEDUP_REMOVED lines=9> */
.L_x_3446:
        /* <DEDUP_REMOVED lines=52> */
.L_x_3459:
        /* <DEDUP_REMOVED lines=10> */
[----:B------:R-:W-:Y:S01]  /*3140*/  IMAD.X R3, RZ, RZ, R19, P6 ;  /* 0x000000ffff037224 */ /* 0x000fe200030e0613 */
[----:B------:R-:W-:Y:S01]  /*3150*/  IADD3 R4, P6, PT, R5, R18, RZ ;  /* 0x0000001205047210 */ /* 0x000fe20007fde0ff */
[----:B------:R-:W-:Y:S01]  /*3160*/  IMAD.IADD R13, R13, 0x1, R10 ;  /* 0x000000010d0d7824 */ /* 0x000fe200078e020a */
[----:B------:R-:W-:Y:S02]  /*3170*/  LOP3.LUT R7, R0, 0xfffffffc, RZ, 0xc0, !PT ;  /* 0xfffffffc00077812 */ /* 0x000fe400078ec0ff */
[----:B------:R-:W2:Y:S01]  /*3180*/  LDG.E R2, desc[UR36][R2.64] ;  /* 0x0000002402027981 */ /* 0x000ea2000c1e1900 */
[----:B------:R-:W-:Y:S01]  /*3190*/  IADD3.X R5, PT, PT, RZ, R19, RZ, P6, !PT ;  /* 0x00000013ff057210 */ /* 0x000fe200037fe4ff */
[----:B------:R-:W-:Y:S01]  /*31a0*/  IMAD R0, R13, R26, RZ ;  /* 0x0000001a0d007224 */ /* 0x000fe200078e02ff */
[----:B------:R-:W-:-:S03]  /*31b0*/  IADD3 R6, P6, PT, R7, R18, RZ ;  /* 0x0000001207067210 */ /* 0x000fc60007fde0ff */
[----:B------:R-:W3:Y:S01]  /*31c0*/  LDG.E R4, desc[UR36][R4.64] ;  /* 0x0000002404047981 */ /* 0x000ee2000c1e1900 */
[----:B------:R-:W-:Y:S01]  /*31d0*/  LOP3.LUT R9, R0, 0xfffffffc, RZ, 0xc0, !PT ;  /* 0xfffffffc00097812 */ /* 0x000fe200078ec0ff */
[----:B------:R-:W-:-:S03]  /*31e0*/  IMAD.X R7, RZ, RZ, R19, P6 ;  /* 0x000000ffff077224 */ /* 0x000fc600030e0613 */
[----:B------:R-:W-:Y:S02]  /*31f0*/  IADD3 R8, P6, PT, R9, R18, RZ ;  /* 0x0000001209087210 */ /* 0x000fe40007fde0ff */
[----:B------:R-:W4:Y:S02]  /*3200*/  LDG.E R6, desc[UR36][R6.64] ;  /* 0x0000002406067981 */ /* 0x000f24000c1e1900 */
[----:B------:R-:W-:-:S05]  /*3210*/  IADD3.X R9, PT, PT, RZ, R19, RZ, P6, !PT ;  /* 0x00000013ff097210 */ /* 0x000fca00037fe4ff */
        /* <DEDUP_REMOVED lines=82> */
.L_x_3458:
        /* <DEDUP_REMOVED lines=27> */
[----:B------:R-:W-:Y:S02]  /*38f0*/  PRMT R23, R2, 0x7610, R23 ;  /* 0x0000761002177816 */ /* 0x000fe40000000017 */
[----:B------:R-:W-:Y:S02]  /*3900*/  SEL R21, RZ, 0x1, !P2 ;  /* 0x00000001ff157807 */ /* 0x000fe40005000000 */
[----:B------:R-:W-:-:S02]  /*3910*/  SEL R20, RZ, 0x1, !P3 ;  /* 0x00000001ff147807 */ /* 0x000fc40005800000 */
[----:B------:R-:W-:Y:S02]  /*3920*/  SEL R17, RZ, 0x1, !P4 ;  /* 0x00000001ff117807 */ /* 0x000fe40006000000 */
[----:B------:R-:W-:Y:S02]  /*3930*/  SEL R16, RZ, 0x1, !P0 ;  /* 0x00000001ff107807 */ /* 0x000fe40004000000 */
[----:B------:R-:W-:Y:S02]  /*3940*/  SEL R15, RZ, 0x1, !P5 ;  /* 0x00000001ff0f7807 */ /* 0x000fe40006800000 */
[----:B------:R-:W-:Y:S02]  /*3950*/  SEL R14, RZ, 0x1, !P6 ;  /* 0x00000001ff0e7807 */ /* 0x000fe40007000000 */
[----:B------:R-:W-:-:S07]  /*3960*/  SEL R12, RZ, 0x1, !P1 ;  /* 0x00000001ff0c7807 */ /* 0x000fce0004800000 */
.L_x_3457:
[----:B------:R-:W-:Y:S05]  /*3970*/  BSYNC.RECONVERGENT B0 ;  /* 0x0000000000007941 */ /* 0x000fea0003800200 */
.L_x_3456:
        /* <DEDUP_REMOVED lines=15> */
[----:B------:R-:W-:-:S05]  /*3a70*/  IMAD R2, R41, R26, RZ ;  /* 0x0000001a29027224 */ /* 0x000fca00078e02ff */
        /* <DEDUP_REMOVED lines=11> */
[----:B------:R-:W-:-:S05]  /*3b30*/  IMAD.IADD R3, R41, 0x1, R10 ;  /* 0x0000000129037824 */ /* 0x000fca00078e020a */
[----:B------:R-:W-:-:S13]  /*3b40*/  ISETP.GE.U32.AND P1, PT, R3, R42, PT ;  /* 0x0000002a0300720c */ /* 0x000fda0003f26070 */
[-C--:B------:R-:W-:Y:S02]  /*3b50*/  @!P1 IMAD R2, R3, R26.reuse, RZ ;  /* 0x0000001a03029224 */ /* 0x080fe400078e02ff */
[----:B------:R-:W-:-:S03]  /*3b60*/  IMAD R26, R41, R26, RZ ;  /* 0x0000001a291a7224 */ /* 0x000fc600078e02ff */
[----:B------:R-:W-:Y:S02]  /*3b70*/  @!P1 LOP3.LUT R3, R2, 0xfffffffc, RZ, 0xc0, !PT ;  /* 0xfffffffc02039812 */ /* 0x000fe400078ec0ff */
[----:B------:R-:W-:Y:S02]  /*3b80*/  LOP3.LUT R37, R26, 0xfffffffc, RZ, 0xc0, !PT ;  /* 0xfffffffc1a257812 */ /* 0x000fe400078ec0ff */
[----:B------:R-:W-:-:S05]  /*3b90*/  @!P1 IADD3 R2, P2, PT, R3, R18, RZ ;  /* 0x0000001203029210 */ /* 0x000fca0007f5e0ff */
[----:B------:R-:W-:Y:S01]  /*3ba0*/  @!P1 IMAD.X R3, RZ, RZ, R19, P2 ;  /* 0x000000ffff039224 */ /* 0x000fe200010e0613 */
[----:B------:R-:W-:-:S04]  /*3bb0*/  IADD3 R18, P2, PT, R37, R18, RZ ;  /* 0x0000001225127210 */ /* 0x000fc80007f5e0ff */
[----:B------:R-:W2:Y:S01]  /*3bc0*/  @!P1 LDG.E R2, desc[UR36][R2.64] ;  /* 0x0000002402029981 */ /* 0x000ea2000c1e1900 */
[----:B------:R-:W-:-:S05]  /*3bd0*/  IADD3.X R19, PT, PT, RZ, R19, RZ, P2, !PT ;  /* 0x00000013ff137210 */ /* 0x000fca00017fe4ff */
[----:B------:R-:W3:Y:S01]  /*3be0*/  LDG.E R18, desc[UR36][R18.64] ;  /* 0x0000002412127981 */ /* 0x000ee2000c1e1900 */
[C---:B--2---:R-:W-:Y:S02]  /*3bf0*/  @!P1 PRMT R36, R2.reuse, 0x7771, RZ ;  /* 0x0000777102249816 */ /* 0x044fe400000000ff */
[----:B------:R-:W-:Y:S02]  /*3c00*/  @!P1 PRMT R37, R2, 0x7772, RZ ;  /* 0x0000777202259816 */ /* 0x000fe400000000ff */
[----:B------:R-:W-:Y:S02]  /*3c10*/  @!P1 PRMT R24, R36, 0x7610, R24 ;  /* 0x0000761024189816 */ /* 0x000fe40000000018 */
[----:B------:R-:W-:Y:S02]  /*3c20*/  @!P1 PRMT R25, R37, 0x7610, R25 ;  /* 0x0000761025199816 */ /* 0x000fe40000000019 */
[----:B------:R-:W-:Y:S02]  /*3c30*/  @!P1 PRMT R38, R2, 0x7773, RZ ;  /* 0x0000777302269816 */ /* 0x000fe400000000ff */
[----:B---3--:R-:W-:-:S02]  /*3c40*/  PRMT R37, R18, 0x7770, RZ ;  /* 0x0000777012257816 */ /* 0x008fc400000000ff */
[C---:B------:R-:W-:Y:S02]  /*3c50*/  PRMT R36, R18.reuse, 0x7771, RZ ;  /* 0x0000777112247816 */ /* 0x040fe400000000ff */
[----:B------:R-:W-:Y:S02]  /*3c60*/  PRMT R39, R18, 0x7772, RZ ;  /* 0x0000777212277816 */ /* 0x000fe400000000ff */
[----:B------:R-:W-:Y:S02]  /*3c70*/  @!P1 PRMT R26, R2, 0x7770, RZ ;  /* 0x00007770021a9816 */ /* 0x000fe400000000ff */
[----:B------:R-:W-:Y:S02]  /*3c80*/  PRMT R18, R18, 0x7773, RZ ;  /* 0x0000777312127816 */ /* 0x000fe400000000ff */
[----:B------:R-:W-:Y:S02]  /*3c90*/  @!P1 PRMT R27, R38, 0x7610, R27 ;  /* 0x00007610261b9816 */ /* 0x000fe4000000001b */
[----:B------:R-:W-:-:S02]  /*3ca0*/  @!P1 PRMT R23, R26, 0x7610, R23 ;  /* 0x000076101a179816 */ /* 0x000fc40000000017 */
[----:B------:R-:W-:-:S07]  /*3cb0*/  PRMT R38, R18, 0x7610, R38 ;  /* 0x0000761012267816 */ /* 0x000fce0000000026 */
.L_x_3461:
[----:B------:R-:W-:Y:S05]  /*3cc0*/  BSYNC.RECONVERGENT B0 ;  /* 0x0000000000007941 */ /* 0x000fea0003800200 */
.L_x_3460:
        /* <DEDUP_REMOVED lines=46> */
.L_x_3463:
[----:B------:R-:W-:Y:S05]  /*3fb0*/  BSYNC.RECONVERGENT B0 ;  /* 0x0000000000007941 */ /* 0x000fea0003800200 */
.L_x_3462:
        /* <DEDUP_REMOVED lines=9> */
.L_x_3455:
        /* <DEDUP_REMOVED lines=55> */
.L_x_3473:
        /* <DEDUP_REMOVED lines=10> */
[C---:B------:R-:W-:Y:S02]  /*4460*/  PRMT R25, R0.reuse, 0x7610, R25 ;  /* 0x0000761000197816 */ /* 0x040fe40000000019 */
[C---:B------:R-:W-:Y:S02]  /*4470*/  PRMT R12, R0.reuse, 0x7610, R12 ;  /* 0x00007610000c7816 */ /* 0x040fe4000000000c */
[----:B------:R-:W-:Y:S02]  /*4480*/  PRMT R8, R0, 0x7610, R8 ;  /* 0x0000761000087816 */ /* 0x000fe40000000008 */
        /* <DEDUP_REMOVED lines=9> */
.L_x_3467:
        /* <DEDUP_REMOVED lines=295> */
.L_x_3469:
[----:B------:R-:W-:-:S04]  /*5790*/  LOP3.LUT R7, R0, 0xfffffffc, RZ, 0xc0, !PT ;  /* 0xfffffffc00077812 */ /* 0x000fc800078ec0ff */
[----:B------:R-:W-:-:S05]  /*57a0*/  IADD3 R6, P6, PT, R7, R16, RZ ;  /* 0x0000001007067210 */ /* 0x000fca0007fde0ff */
[----:B------:R-:W-:-:S05]  /*57b0*/  IMAD.X R7, RZ, RZ, R17, P6 ;  /* 0x000000ffff077224 */ /* 0x000fca00030e0611 */
[----:B------:R-:W2:Y:S01]  /*57c0*/  LDG.E R6, desc[UR36][R6.64] ;  /* 0x0000002406067981 */ /* 0x000ea2000c1e1900 */
        /* <DEDUP_REMOVED lines=245> */
.L_x_3470:
[----:B------:R-:W-:-:S04]  /*6720*/  LOP3.LUT R11, R0, 0xfffffffc, RZ, 0xc0, !PT ;  /* 0xfffffffc000b7812 */ /* 0x000fc800078ec0ff */
[----:B------:R-:W-:-:S04]  /*6730*/  IADD3 R10, P6, PT, R11, R16, RZ ;  /* 0x000000100b0a7210 */ /* 0x000fc80007fde0ff */
[----:B------:R-:W-:-:S05]  /*6740*/  IADD3.X R11, PT, PT, RZ, R17, RZ, P6, !PT ;  /* 0x00000011ff0b7210 */ /* 0x000fca00037fe4ff */
[----:B------:R-:W2:Y:S01]  /*6750*/  LDG.E R10, desc[UR36][R10.64] ;  /* 0x000000240a0a7981 */ /* 0x000ea2000c1e1900 */
[----:B------:R-:W-:Y:S02]  /*6760*/  VIADD R3, R3, UR4 ;  /* 0x0000000403037c36 */ /* 0x000fe40008000000 */
        /* <DEDUP_REMOVED lines=244> */
.L_x_3471:
        /* <DEDUP_REMOVED lines=9> */
[----:B------:R-:W-:Y:S01]  /*7740*/  IMAD R2, R2, UR30, R3 ;  /* 0x0000001e02027c24 */ /* 0x000fe2000f8e0203 */
[C---:B--2---:R-:W-:Y:S02]  /*7750*/  PRMT R21, R14.reuse, 0x7770, RZ ;  /* 0x000077700e157816 */ /* 0x044fe400000000ff */
[C---:B------:R-:W-:Y:S02]  /*7760*/  PRMT R0, R14.reuse, 0x7771, RZ ;  /* 0x000077710e007816 */ /* 0x040fe400000000ff */
[C---:B------:R-:W-:Y:S02]  /*7770*/  PRMT R25, R14.reuse, 0x7772, RZ ;  /* 0x000077720e197816 */ /* 0x040fe400000000ff */
[----:B------:R-:W-:Y:S01]  /*7780*/  PRMT R20, R14, 0x7773, RZ ;  /* 0x000077730e147816 */ /* 0x000fe200000000ff */
        /* <DEDUP_REMOVED lines=231> */
.L_x_3472:
        /* <DEDUP_REMOVED lines=8> */
.L_x_3468:
[----:B------:R-:W-:Y:S01]  /*8680*/  LOP3.LUT P5, RZ, R6, 0xff, RZ, 0xc0, !PT ;  /* 0x000000ff06ff7812 */ /* 0x000fe200078ac0ff */
[----:B------:R-:W1:Y:S01]  /*8690*/  LDCU UR5, c[0x0][0x388] ;  /* 0x00007100ff0577ac */ /* 0x000e620008000800 */
[----:B------:R-:W-:Y:S01]  /*86a0*/  P2R R32, PR, RZ, 0x1 ;  /* 0x00000001ff207803 */ /* 0x000fe20000000000 */
[----:B0-----:R-:W-:Y:S01]  /*86b0*/  IMAD.U32 R40, RZ, RZ, UR4 ;  /* 0x00000004ff287e24 */ /* 0x001fe2000f8e00ff */
[----:B------:R-:W-:Y:S02]  /*86c0*/  PLOP3.LUT P4, PT, P4, P5, PT, 0xf8, 0x8f ;  /* 0x00000000008f781c */ /* 0x000fe4000278bf70 */
[----:B------:R-:W-:Y:S02]  /*86d0*/  LOP3.LUT P5, RZ, R7, 0xff, RZ, 0xc0, !PT ;  /* 0x000000ff07ff7812 */ /* 0x000fe400078ac0ff */
[----:B------:R-:W-:Y:S02]  /*86e0*/  P2R R30, PR, RZ, 0x10 ;  /* 0x00000010ff1e7803 */ /* 0x000fe40000000000 */
[----:B------:R-:W-:-:S02]  /*86f0*/  LOP3.LUT P4, RZ, R23, 0x80, RZ, 0xc0, !PT ;  /* 0x0000008017ff7812 */ /* 0x000fc4000788c0ff */
[----:B------:R-:W-:Y:S02]  /*8700*/  PLOP3.LUT P3, PT, P3, P5, PT, 0xf8, 0x8f ;  /* 0x00000000008f781c */ /* 0x000fe40001f6bf70 */
[----:B------:R-:W-:Y:S02]  /*8710*/  P2R R29, PR, RZ, 0x10 ;  /* 0x00000010ff1d7803 */ /* 0x000fe40000000000 */
[C---:B------:R-:W-:Y:S02]  /*8720*/  LOP3.LUT P4, RZ, R23.reuse, 0x40, RZ, 0xc0, !PT ;  /* 0x0000004017ff7812 */ /* 0x040fe4000788c0ff */
[----:B------:R-:W-:Y:S01]  /*8730*/  LOP3.LUT P5, RZ, R8, 0xff, RZ, 0xc0, !PT ;  /* 0x000000ff08ff7812 */ /* 0x000fe200078ac0ff */
[----:B-1----:R-:W-:Y:S01]  /*8740*/  IMAD.U32 R42, RZ, RZ, UR5 ;  /* 0x00000005ff2a7e24 */ /* 0x002fe2000f8e00ff */
[----:B------:R-:W-:Y:S02]  /*8750*/  P2R R28, PR, RZ, 0x10 ;  /* 0x00000010ff1c7803 */ /* 0x000fe40000000000 */
[----:B------:R-:W-:-:S02]  /*8760*/  LOP3.LUT P4, RZ, R23, 0x20, RZ, 0xc0, !PT ;  /* 0x0000002017ff7812 */ /* 0x000fc4000788c0ff */
[----:B------:R-:W-:Y:S02]  /*8770*/  PLOP3.LUT P2, PT, P2, P5, PT, 0xf8, 0x8f ;  /* 0x00000000008f781c */ /* 0x000fe4000174bf70 */
[----:B------:R-:W-:Y:S02]  /*8780*/  P2R R27, PR, RZ, 0x10 ;  /* 0x00000010ff1b7803 */ /* 0x000fe40000000000 */
[----:B------:R-:W-:Y:S02]  /*8790*/  LOP3.LUT P4, RZ, R23, 0x10, RZ, 0xc0, !PT ;  /* 0x0000001017ff7812 */ /* 0x000fe4000788c0ff */
[----:B------:R-:W-:Y:S02]  /*87a0*/  LOP3.LUT P5, RZ, R9, 0xff, RZ, 0xc0, !PT ;  /* 0x000000ff09ff7812 */ /* 0x000fe400078ac0ff */
[----:B------:R-:W-:Y:S02]  /*87b0*/  P2R R26, PR, RZ, 0x10 ;  /* 0x00000010ff1a7803 */ /* 0x000fe40000000000 */
[----:B------:R-:W-:-:S02]  /*87c0*/  LOP3.LUT P4, RZ, R23, 0x8, RZ, 0xc0, !PT ;  /* 0x0000000817ff7812 */ /* 0x000fc4000788c0ff */
[----:B------:R-:W-:Y:S02]  /*87d0*/  PLOP3.LUT P1, PT, P1, P5, PT, 0xf8, 0x8f ;  /* 0x00000000008f781c */ /* 0x000fe40000f2bf70 */
[C---:B------:R-:W-:Y:S02]  /*87e0*/  LOP3.LUT P0, RZ, R23.reuse, 0x1, RZ, 0xc0, !PT ;  /* 0x0000000117ff7812 */ /* 0x040fe4000780c0ff */
[----:B------:R-:W-:Y:S02]  /*87f0*/  LOP3.LUT P5, RZ, R10, 0xff, RZ, 0xc0, !PT ;  /* 0x000000ff0aff7812 */ /* 0x000fe400078ac0ff */
[----:B------:R-:W-:Y:S02]  /*8800*/  P2R R19, PR, RZ, 0x10 ;  /* 0x00000010ff137803 */ /* 0x000fe40000000000 */
[----:B------:R-:W-:Y:S02]  /*8810*/  LOP3.LUT P4, RZ, R23, 0x4, RZ, 0xc0, !PT ;  /* 0x0000000417ff7812 */ /* 0x000fe4000788c0ff */
[----:B------:R-:W-:-:S02]  /*8820*/  PLOP3.LUT P0, PT, P0, P5, PT, 0xf8, 0x8f ;  /* 0x00000000008f781c */ /* 0x000fc4000070bf70 */
[C---:B------:R-:W-:Y:S02]  /*8830*/  LOP3.LUT P6, RZ, R23.reuse, 0x400, RZ, 0xc0, !PT ;  /* 0x0000040017ff7812 */ /* 0x040fe400078cc0ff */
[----:B------:R-:W-:Y:S02]  /*8840*/  P2R R18, PR, RZ, 0x10 ;  /* 0x00000010ff127803 */ /* 0x000fe40000000000 */
[----:B------:R-:W-:Y:S02]  /*8850*/  LOP3.LUT P4, RZ, R23, 0x2, RZ, 0xc0, !PT ;  /* 0x0000000217ff7812 */ /* 0x000fe4000788c0ff */
[----:B------:R-:W-:Y:S02]  /*8860*/  LOP3.LUT P5, RZ, R11, 0xff, RZ, 0xc0, !PT ;  /* 0x000000ff0bff7812 */ /* 0x000fe400078ac0ff */
[----:B------:R-:W-:Y:S02]  /*8870*/  P2R R31, PR, RZ, 0x40 ;  /* 0x00000040ff1f7803 */ /* 0x000fe40000000000 */
[----:B------:R-:W-:-:S02]  /*8880*/  LOP3.LUT P6, RZ, R23, 0x100, RZ, 0xc0, !PT ;  /* 0x0000010017ff7812 */ /* 0x000fc400078cc0ff */
[----:B------:R-:W-:Y:S02]  /*8890*/  LOP3.LUT R23, R23, 0xfffffffe, RZ, 0xc0, !PT ;  /* 0xfffffffe17177812 */ /* 0x000fe400078ec0ff */
[----:B------:R-:W-:Y:S02]  /*88a0*/  PLOP3.LUT P4, PT, P4, P5, PT, 0xf8, 0x8f ;  /* 0x00000000008f781c */ /* 0x000fe4000278bf70 */
[----:B------:R-:W-:Y:S02]  /*88b0*/  @P0 LOP3.LUT R23, R23, 0x1, RZ, 0xfc, !PT ;  /* 0x0000000117170812 */ /* 0x000fe400078efcff */
[----:B------:R-:W-:Y:S02]  /*88c0*/  LOP3.LUT P5, RZ, R12, 0xff, RZ, 0xc0, !PT ;  /* 0x000000ff0cff7812 */ /* 0x000fe400078ac0ff */
[C---:B------:R-:W-:Y:S02]  /*88d0*/  LOP3.LUT P0, RZ, R23.reuse, 0x200, RZ, 0xc0, !PT ;  /* 0x0000020017ff7812 */ /* 0x040fe4000780c0ff */
[----:B------:R-:W-:-:S02]  /*88e0*/  LOP3.LUT R23, R23, 0xfffffffd, RZ, 0xc0, !PT ;  /* 0xfffffffd17177812 */ /* 0x000fc400078ec0ff */
[----:B------:R-:W-:-:S03]  /*88f0*/  LEA R41, R40, R41, 0x2 ;  /* 0x0000002928297211 */ /* 0x000fc600078e10ff */
[----:B------:R-:W-:Y:S02]  /*8900*/  @P4 LOP3.LUT R23, R23, 0x2, RZ, 0xfc, !PT ;  /* 0x0000000217174812 */ /* 0x000fe400078efcff */
[----:B------:R-:W-:Y:S02]  /*8910*/  ISETP.NE.AND P4, PT, R18, RZ, PT ;  /* 0x000000ff1200720c */ /* 0x000fe40003f85270 */
[----:B------:R-:W-:Y:S02]  /*8920*/  LOP3.LUT R23, R23, 0xfffffffb, RZ, 0xc0, !PT ;  /* 0xfffffffb17177812 */ /* 0x000fe400078ec0ff */
[----:B------:R-:W-:Y:S02]  /*8930*/  PLOP3.LUT P4, PT, P4, P5, PT, 0xf8, 0x8f ;  /* 0x00000000008f781c */ /* 0x000fe4000278bf70 */
[----:B------:R-:W-:-:S11]  /*8940*/  LOP3.LUT P5, RZ, R13, 0xff, RZ, 0xc0, !PT ;  /* 0x000000ff0dff7812 */ /* 0x000fd600078ac0ff */
[----:B------:R-:W-:Y:S02]  /*8950*/  @P4 LOP3.LUT R23, R23, 0x4, RZ, 0xfc, !PT ;  /* 0x0000000417174812 */ /* 0x000fe400078efcff */
[----:B------:R-:W-:Y:S01]  /*8960*/  ISETP.NE.AND P4, PT, R19, RZ, PT ;  /* 0x000000ff1300720c */ /* 0x000fe20003f85270 */
[----:B------:R-:W-:Y:S01]  /*8970*/  IMAD R19, R40, 0x3, R41 ;  /* 0x0000000328137824 */ /* 0x000fe200078e0229 */
[----:B------:R-:W-:Y:S02]  /*8980*/  LOP3.LUT R23, R23, 0xfffffff7, RZ, 0xc0, !PT ;  /* 0xfffffff717177812 */ /* 0x000fe400078ec0ff */
[----:B------:R-:W-:Y:S02]  /*8990*/  PLOP3.LUT P4, PT, P4, P5, PT, 0xf8, 0x8f ;  /* 0x00000000008f781c */ /* 0x000fe4000278bf70 */
[----:B------:R-:W-:-:S11]  /*89a0*/  LOP3.LUT P5, RZ, R21, 0xff, RZ, 0xc0, !PT ;  /* 0x000000ff15ff7812 */ /* 0x000fd600078ac0ff */
[----:B------:R-:W-:Y:S02]  /*89b0*/  @P4 LOP3.LUT R23, R23, 0x8, RZ, 0xfc, !PT ;  /* 0x0000000817174812 */ /* 0x000fe400078efcff */
[----:B------:R-:W-:Y:S02]  /*89c0*/  ISETP.NE.AND P4, PT, R26, RZ, PT ;  /* 0x000000ff1a00720c */ /* 0x000fe40003f85270 */
        /* <DEDUP_REMOVED lines=17> */
[----:B------:R-:W-:-:S04]  /*8ae0*/  LOP3.LUT P5, RZ, R3, 0xff, RZ, 0xc0, !PT ;  /* 0x000000ff03ff7812 */ /* 0x000fc800078ac0ff */
[----:B------:R-:W-:Y:S02]  /*8af0*/  PLOP3.LUT P6, PT, P6, P5, PT, 0xf8, 0x8f ;  /* 0x00000000008f781c */ /* 0x000fe400037cbf70 */
[----:B------:R-:W-:-:S04]  /*8b00*/  LOP3.LUT P5, RZ, R2, 0xff, RZ, 0xc0, !PT ;  /* 0x000000ff02ff7812 */ /* 0x000fc800078ac0ff */
[----:B------:R-:W-:Y:S02]  /*8b10*/  PLOP3.LUT P0, PT, P0, P5, PT, 0xf8, 0x8f ;  /* 0x00000000008f781c */ /* 0x000fe4000070bf70 */
[----:B------:R-:W-:Y:S02]  /*8b20*/  @P4 LOP3.LUT R23, R23, 0x80, RZ, 0xfc, !PT ;  /* 0x0000008017174812 */ /* 0x000fe400078efcff */
[----:B------:R-:W-:Y:S02]  /*8b30*/  LOP3.LUT P5, RZ, R15, 0xff, RZ, 0xc0, !PT ;  /* 0x000000ff0fff7812 */ /* 0x000fe400078ac0ff */
        /* <DEDUP_REMOVED lines=8> */
[----:B------:R-:W-:-:S02]  /*8bc0*/  LOP3.LUT P5, RZ, R14, 0xff, RZ, 0xc0, !PT ;  /* 0x000000ff0eff7812 */ /* 0x000fc400078ac0ff */
[----:B------:R-:W-:Y:S02]  /*8bd0*/  LOP3.LUT R23, R23, 0xfffffbff, RZ, 0xc0, !PT ;  /* 0xfffffbff17177812 */ /* 0x000fe400078ec0ff */
[----:B------:R-:W-:Y:S02]  /*8be0*/  PLOP3.LUT P0, PT, P0, P5, PT, 0xf8, 0x8f ;  /* 0x00000000008f781c */ /* 0x000fe4000070bf70 */
[----:B------:R-:W-:Y:S02]  /*8bf0*/  ISETP.GE.U32.AND P5, PT, R19, R42, PT ;  /* 0x0000002a1300720c */ /* 0x000fe40003fa6070 */
[----:B------:R-:W-:-:S11]  /*8c00*/  @P6 LOP3.LUT R23, R23, 0x400, RZ, 0xfc, !PT ;  /* 0x0000040017176812 */ /* 0x000fd600078efcff */
[----:B------:R-:W-:Y:S05]  /*8c10*/  @!P5 BRA `(.L_x_3473) ;  /* 0xffffffb400e8d947 */ /* 0x000fea000383ffff */
[----:B------:R-:W-:Y:S05]  /*8c20*/  BSYNC.RECONVERGENT B1 ;  /* 0x0000000000017941 */ /* 0x000fea0003800200 */
.L_x_3466:
        /* <DEDUP_REMOVED lines=36> */
.L_x_3465:
[----:B------:R-:W-:Y:S05]  /*8e70*/  BSYNC.RECONVERGENT B0 ;  /* 0x0000000000007941 */ /* 0x000fea0003800200 */
.L_x_3464:
[----:B------:R-:W-:Y:S01]  /*8e80*/  ISETP.GE.U32.AND P0, PT, R41, R42, PT ;  /* 0x0000002a2900720c */ /* 0x000fe20003f06070 */
[----:B------:R-:W-:Y:S01]  /*8e90*/  BSSY.RECONVERGENT B0, `(.L_x_3474) ;  /* 0x0000486000007945 */ /* 0x000fe20003800200 */
[----:B------:R-:W-:Y:S02]  /*8ea0*/  PRMT R17, R3, 0x7610, R17 ;  /* 0x0000761003117816 */ /* 0x000fe40000000011 */
[----:B------:R-:W-:-:S09]  /*8eb0*/  PRMT R16, R2, 0x7610, R16 ;  /* 0x0000761002107816 */ /* 0x000fd20000000010 */
        /* <DEDUP_REMOVED lines=282> */
.L_x_3477:
[----:B------:R-:W-:Y:S01]  /*a060*/  SHF.R.U32.HI R8, RZ, 0x2, R8 ;  /* 0x00000002ff087819 */ /* 0x000fe20000011608 */
[----:B------:R-:W-:-:S07]  /*a070*/  IMAD.MOV.U32 R9, RZ, RZ, RZ ;  /* 0x000000ffff097224 */ /* 0x000fce00078e00ff */
.L_x_3476:
        /* <DEDUP_REMOVED lines=8> */
[C---:B--2---:R-:W-:Y:S02]  /*a100*/  PRMT R6, R44.reuse, 0x7770, RZ ;  /* 0x000077702c067816 */ /* 0x044fe400000000ff */
[C---:B------:R-:W-:Y:S02]  /*a110*/  PRMT R7, R44.reuse, 0x7771, RZ ;  /* 0x000077712c077816 */ /* 0x040fe400000000ff */
[C---:B------:R-:W-:Y:S02]  /*a120*/  PRMT R8, R44.reuse, 0x7772, RZ ;  /* 0x000077722c087816 */ /* 0x040fe400000000ff */
[----:B------:R-:W-:-:S05]  /*a130*/  PRMT R9, R44, 0x7773, RZ ;  /* 0x000077732c097816 */ /* 0x000fca00000000ff */
        /* <DEDUP_REMOVED lines=276> */
.L_x_3479:
[----:B------:R-:W-:Y:S02]  /*b280*/  SHF.R.U32.HI R10, RZ, 0x2, R24 ;  /* 0x00000002ff0a7819 */ /* 0x000fe40000011618 */
[----:B------:R-:W-:-:S07]  /*b290*/  MOV R11, RZ ;  /* 0x000000ff000b7202 */ /* 0x000fce0000000f00 */
.L_x_3478:
[----:B------:R-:W-:-:S04]  /*b2a0*/  LEA R44, P1, R10, R3, 0x2 ;  /* 0x000000030a2c7211 */ /* 0x000fc800078210ff */
[----:B------:R-:W-:-:S05]  /*b2b0*/  LEA.HI.X R45, R10, R2, R11, 0x2, P1 ;  /* 0x000000020a2d7211 */ /* 0x000fca00008f140b */
        /* <DEDUP_REMOVED lines=283> */
.L_x_3481:
[----:B------:R-:W-:Y:S01]  /*c470*/  SHF.R.U32.HI R20, RZ, 0x2, R0 ;  /* 0x00000002ff147819 */ /* 0x000fe20000011600 */
[----:B------:R-:W-:-:S07]  /*c480*/  IMAD.MOV.U32 R21, RZ, RZ, RZ ;  /* 0x000000ffff157224 */ /* 0x000fce00078e00ff */
.L_x_3480:
        /* <DEDUP_REMOVED lines=285> */
.L_x_3483:
[----:B------:R-:W-:Y:S01]  /*d660*/  SHF.R.U32.HI R14, RZ, 0x2, R5 ;  /* 0x00000002ff0e7819 */ /* 0x000fe20000011605 */
[----:B------:R-:W-:-:S07]  /*d670*/  IMAD.MOV.U32 R15, RZ, RZ, RZ ;  /* 0x000000ffff0f7224 */ /* 0x000fce00078e00ff */
.L_x_3482:
[----:B------:R-:W-:-:S04]  /*d680*/  LEA R4, P0, R14, R3, 0x2 ;  /* 0x000000030e047211 */ /* 0x000fc800078010ff */
[----:B------:R-:W-:-:S05]  /*d690*/  LEA.HI.X R5, R14, R2, R15, 0x2, P0 ;  /* 0x000000020e057211 */ /* 0x000fca00000f140f */
[----:B------:R-:W2:Y:S02]  /*d6a0*/  LDG.E R4, desc[UR36][R4.64] ;  /* 0x0000002404047981 */ /* 0x000ea4000c1e1900 */
[C---:B--2---:R-:W-:Y:S02]  /*d6b0*/  PRMT R17, R4.reuse, 0x7770, RZ ;  /* 0x0000777004117816 */ /* 0x044fe400000000ff */
[C---:B------:R-:W-:Y:S02]  /*d6c0*/  PRMT R16, R4.reuse, 0x7771, RZ ;  /* 0x0000777104107816 */ /* 0x040fe400000000ff */
[C---:B------:R-:W-:Y:S02]  /*d6d0*/  PRMT R15, R4.reuse, 0x7772, RZ ;  /* 0x00007772040f7816 */ /* 0x040fe400000000ff */
[----:B------:R-:W-:-:S07]  /*d6e0*/  PRMT R14, R4, 0x7773, RZ ;  /* 0x00007773040e7816 */ /* 0x000fce00000000ff */
.L_x_3475:
[----:B------:R-:W-:Y:S05]  /*d6f0*/  BSYNC.RECONVERGENT B0 ;  /* 0x0000000000007941 */ /* 0x000fea0003800200 */
.L_x_3474:
[----:B------:R-:W-:Y:S01]  /*d700*/  ISETP.GE.U32.AND P0, PT, R41, R42, PT ;  /* 0x0000002a2900720c */ /* 0x000fe20003f06070 */
[----:B------:R-:W-:-:S12]  /*d710*/  BSSY.RECONVERGENT B0, `(.L_x_3484) ;  /* 0x000002e000007945 */ /* 0x000fd80003800200 */
[----:B------:R-:W-:Y:S05]  /*d720*/  @P0 BRA `(.L_x_3485) ;  /* 0x0000000000b00947 */ /* 0x000fea0003800000 */
        /* <DEDUP_REMOVED lines=44> */
.L_x_3485:
[----:B------:R-:W-:Y:S05]  /*d9f0*/  BSYNC.RECONVERGENT B0 ;  /* 0x0000000000007941 */ /* 0x000fea0003800200 */
.L_x_3484:
        /* <DEDUP_REMOVED lines=8> */
.L_x_3445:
[----:B------:R-:W-:Y:S02]  /*da80*/  SEL R16, RZ, 0x1, !P3 ;  /* 0x00000001ff107807 */ /* 0x000fe40005800000 */
[----:B------:R-:W-:Y:S02]  /*da90*/  SEL R19, RZ, 0x1, !P2 ;  /* 0x00000001ff137807 */ /* 0x000fe40005000000 */
[----:B------:R-:W-:Y:S02]  /*daa0*/  SEL R22, RZ, 0x1, !P1 ;  /* 0x00000001ff167807 */ /* 0x000fe40004800000 */
[----:B------:R-:W-:-:S07]  /*dab0*/  SEL R25, RZ, 0x1, !P0 ;  /* 0x00000001ff197807 */ /* 0x000fce0004000000 */
.L_x_3432:
[----:B------:R-:W-:Y:S05]  /*dac0*/  BSYNC.RECONVERGENT B6 ;  /* 0x0000000000067941 */ /* 0x000fea0003800200 */
.L_x_3431:
        /* <DEDUP_REMOVED lines=24> */
.L_x_3489:
        /* <DEDUP_REMOVED lines=28> */
.L_x_3488:
[----:B------:R-:W-:Y:S05]  /*de10*/  BSYNC.RECONVERGENT B0 ;  /* 0x0000000000007941 */ /* 0x000fea0003800200 */
.L_x_3487:
[----:B------:R-:W-:Y:S01]  /*de20*/  IMAD.MOV.U32 R4, RZ, RZ, R13 ;  /* 0x000000ffff047224 */ /* 0x000fe200078e000d */
[----:B------:R-:W-:Y:S06]  /*de30*/  @P4 BRA `(.L_x_3489) ;  /* 0xfffffffc00844947 */ /* 0x000fec000383ffff */
.L_x_3486:
        /* <DEDUP_REMOVED lines=25> */
.L_x_3494:
        /* <DEDUP_REMOVED lines=27> */
.L_x_3493:
[----:B------:R-:W-:Y:S05]  /*e180*/  BSYNC.RECONVERGENT B0 ;  /* 0x0000000000007941 */ /* 0x000fea0003800200 */
.L_x_3492:
[----:B0-----:R-:W-:Y:S01]  /*e190*/  IMAD.MOV.U32 R4, RZ, RZ, R10 ;  /* 0x000000ffff047224 */ /* 0x001fe200078e000a */
[----:B------:R-:W-:Y:S06]  /*e1a0*/  @P4 BRA `(.L_x_3494) ;  /* 0xfffffffc00884947 */ /* 0x000fec000383ffff */
.L_x_3491:
[----:B------:R-:W-:Y:S01]  /*e1b0*/  ISETP.GE.U32.AND P0, PT, R2, 0x2, PT ;  /* 0x000000020200780c */ /* 0x000fe20003f06070 */
[----:B------:R-:W-:Y:S05]  /*e1c0*/  WARPSYNC.ALL ;  /* 0x0000000000007948 */ /* 0x000fea0003800000 */
[----:B------:R-:W-:Y:S07]  /*e1d0*/  BAR.SYNC.DEFER_BLOCKING 0x0 ;  /* 0x0000000000007b1d */ /* 0x000fee0000010000 */
[----:B------:R-:W-:Y:S05]  /*e1e0*/  @!P0 BRA `(.L_x_3490) ;  /* 0x0000000000748947 */ /* 0x000fea0003800000 */
[----:B0-----:R-:W-:-:S07]  /*e1f0*/  HFMA2 R3, -RZ, RZ, 0, 5.9604644775390625e-08 ;  /* 0x00000001ff037431 */ /* 0x001fce00000001ff */
.L_x_3495:
        /* <DEDUP_REMOVED lines=28> */
.L_x_3490:
        /* <DEDUP_REMOVED lines=288> */
.L_x_3496:
        /* <DEDUP_REMOVED lines=276> */
.L_x_3497:
        /* <DEDUP_REMOVED lines=276> */
.L_x_3498:
        /* <DEDUP_REMOVED lines=276> */
.L_x_3499:
        /* <DEDUP_REMOVED lines=286> */
.L_x_3501:
        /* <DEDUP_REMOVED lines=276> */
.L_x_3502:
        /* <DEDUP_REMOVED lines=276> */
.L_x_3503:
        /* <DEDUP_REMOVED lines=276> */
.L_x_3504:
        /* <DEDUP_REMOVED lines=27> */
.L_x_3506:
[----:B------:R-:W-:Y:S05]  /*170d0*/  BSYNC.RECONVERGENT B0 ;  /* 0x0000000000007941 */ /* 0x000fea0003800200 */
.L_x_3505:
        /* <DEDUP_REMOVED lines=35> */
.L_x_3508:
[----:B------:R-:W-:Y:S05]  /*17310*/  BSYNC.RECONVERGENT B0 ;  /* 0x0000000000007941 */ /* 0x000fea0003800200 */
.L_x_3507:
        /* <DEDUP_REMOVED lines=41> */
.L_x_3513:
        /* <DEDUP_REMOVED lines=15> */
.L_x_3512:
[----:B------:R-:W-:Y:S02]  /*176a0*/  SEL R25, RZ, 0x1, !P1 ;  /* 0x00000001ff197807 */ /* 0x000fe40004800000 */
[----:B------:R-:W-:Y:S02]  /*176b0*/  SEL R22, RZ, 0x1, !P2 ;  /* 0x00000001ff167807 */ /* 0x000fe40005000000 */
[----:B------:R-:W-:Y:S02]  /*176c0*/  SEL R19, RZ, 0x1, !P3 ;  /* 0x00000001ff137807 */ /* 0x000fe40005800000 */
[----:B------:R-:W-:Y:S01]  /*176d0*/  SEL R16, RZ, 0x1, !P4 ;  /* 0x00000001ff107807 */ /* 0x000fe20006000000 */
[----:B------:R-:W-:Y:S06]  /*176e0*/  BRA `(.L_x_3511) ;  /* 0x0000000000947947 */ /* 0x000fec0003800000 */
.L_x_3510:
        /* <DEDUP_REMOVED lines=18> */
.L_x_3515:
        /* <DEDUP_REMOVED lines=15> */
.L_x_3514:
[----:B------:R-:W-:Y:S02]  /*17900*/  SEL R25, RZ, 0x1, !P1 ;  /* 0x00000001ff197807 */ /* 0x000fe40004800000 */
[----:B------:R-:W-:Y:S02]  /*17910*/  SEL R22, RZ, 0x1, !P2 ;  /* 0x00000001ff167807 */ /* 0x000fe40005000000 */
[----:B------:R-:W-:Y:S02]  /*17920*/  SEL R19, RZ, 0x1, !P3 ;  /* 0x00000001ff137807 */ /* 0x000fe40005800000 */
[----:B------:R-:W-:-:S07]  /*17930*/  SEL R16, RZ, 0x1, !P4 ;  /* 0x00000001ff107807 */ /* 0x000fce0006000000 */
.L_x_3511:
[----:B------:R-:W-:Y:S05]  /*17940*/  BSYNC.RECONVERGENT B0 ;  /* 0x0000000000007941 */ /* 0x000fea0003800200 */
.L_x_3509:
        /* <DEDUP_REMOVED lines=17> */
.L_x_3519:
        /* <DEDUP_REMOVED lines=26> */
.L_x_3518:
[----:B------:R-:W-:Y:S05]  /*17c00*/  BSYNC.RECONVERGENT B0 ;  /* 0x0000000000007941 */ /* 0x000fea0003800200 */
.L_x_3517:
[----:B------:R-:W-:-:S03]  /*17c10*/  UISETP.GT.U32.AND UP0, UPT, UR4, 0x3, UPT ;  /* 0x000000030400788c */ /* 0x000fc6000bf04070 */
[----:B------:R-:W-:-:S06]  /*17c20*/  UMOV UR4, UR7 ;  /* 0x0000000700047c82 */ /* 0x000fcc0008000000 */
[----:B------:R-:W-:Y:S05]  /*17c30*/  BRA.U UP0, `(.L_x_3519) ;  /* 0xfffffffd00887547 */ /* 0x000fea000b83ffff */
.L_x_3516:
        /* <DEDUP_REMOVED lines=18> */
.L_x_3524:
        /* <DEDUP_REMOVED lines=26> */
.L_x_3523:
[----:B------:R-:W-:Y:S05]  /*17f00*/  BSYNC.RECONVERGENT B0 ;  /* 0x0000000000007941 */ /* 0x000fea0003800200 */
.L_x_3522:
[----:B------:R-:W-:Y:S01]  /*17f10*/  MOV R0, R10 ;  /* 0x0000000a00007202 */ /* 0x000fe20000000f00 */
[----:B------:R-:W-:Y:S06]  /*17f20*/  @P5 BRA `(.L_x_3524) ;  /* 0xfffffffc008c5947 */ /* 0x000fec000383ffff */
.L_x_3521:
[----:B------:R-:W-:Y:S01]  /*17f30*/  BAR.SYNC.DEFER_BLOCKING 0x0 ;  /* 0x0000000000007b1d */ /* 0x000fe20000010000 */
[----:B------:R-:W-:-:S09]  /*17f40*/  UISETP.GE.U32.AND UP0, UPT, UR4, 0x2, UPT ;  /* 0x000000020400788c */ /* 0x000fd2000bf06070 */
[----:B------:R-:W-:Y:S05]  /*17f50*/  BRA.U !UP0, `(.L_x_3520) ;  /* 0x0000000108787547 */ /* 0x000fea000b800000 */
[----:B------:R-:W-:-:S07]  /*17f60*/  IMAD.MOV.U32 R0, RZ, RZ, 0x1 ;  /* 0x00000001ff007424 */ /* 0x000fce00078e00ff */
.L_x_3525:
        /* <DEDUP_REMOVED lines=29> */
.L_x_3520:
        /* <DEDUP_REMOVED lines=48> */
.L_x_3527:
        /* <DEDUP_REMOVED lines=19> */
.L_x_3528:
        /* <DEDUP_REMOVED lines=25> */
.L_x_3529:
        /* <DEDUP_REMOVED lines=25> */
.L_x_3530:
        /* <DEDUP_REMOVED lines=25> */
.L_x_3531:
[----:B------:R-:W0:Y:S01]  /*18a20*/  LDCU.64 UR4, c[0x0][0x758] ;  /* 0x0000eb00ff0477ac */ /* 0x000e220008000a00 */
[----:B------:R-:W-:-:S04]  /*18a30*/  LOP3.LUT P1, RZ, R16, 0xff, RZ, 0xc0, !PT ;  /* 0x000000ff10ff7812 */ /* 0x000fc8000782c0ff */
[----:B------:R-:W-:Y:S02]  /*18a40*/  SEL R5, RZ, 0x1, !P1 ;  /* 0x00000001ff057807 */ /* 0x000fe40004800000 */
[----:B0-----:R-:W-:-:S04]  /*18a50*/  IADD3 R2, P0, PT, R17, UR4, RZ ;  /* 0x0000000411027c10 */ /* 0x001fc8000ff1e0ff */
[----:B------:R-:W-:-:S05]  /*18a60*/  IADD3.X R3, PT, PT, RZ, UR5, RZ, P0, !PT ;  /* 0x00000005ff037c10 */ /* 0x000fca00087fe4ff */
[----:B------:R-:W-:Y:S01]  /*18a70*/  STG.E.U8 desc[UR36][R2.64], R5 ;  /* 0x0000000502007986 */ /* 0x000fe2000c101124 */
[----:B------:R-:W-:Y:S05]  /*18a80*/  EXIT ;  /* 0x000000000000794d */ /* 0x000fea0003800000 */
.L_x_3526:
        /* <DEDUP_REMOVED lines=17> */
.L_x_3532:
        /* <DEDUP_REMOVED lines=20> */
.L_x_3534:
        /* <DEDUP_REMOVED lines=25> */
.L_x_3535:
        /* <DEDUP_REMOVED lines=25> */
.L_x_3536:
        /* <DEDUP_REMOVED lines=25> */
.L_x_3537:
[----:B------:R-:W2:Y:S01]  /*19190*/  LDCU.64 UR4, c[0x0][0x758] ;  /* 0x0000eb00ff0477ac */ /* 0x000ea20008000a00 */
[----:B------:R-:W-:-:S04]  /*191a0*/  LOP3.LUT P0, RZ, R16, 0xff, RZ, 0xc0, !PT ;  /* 0x000000ff10ff7812 */ /* 0x000fc8000780c0ff */
[----:B------:R-:W-:Y:S02]  /*191b0*/  SEL R5, RZ, 0x1, !P0 ;  /* 0x00000001ff057807 */ /* 0x000fe40004000000 */
[----:B--2---:R-:W-:-:S05]  /*191c0*/  IADD3 R2, P1, PT, R17, UR4, RZ ;  /* 0x0000000411027c10 */ /* 0x004fca000ff3e0ff */
[----:B------:R-:W-:-:S05]  /*191d0*/  IMAD.X R3, RZ, RZ, UR5, P1 ;  /* 0x00000005ff037e24 */ /* 0x000fca00088e06ff */
[----:B------:R-:W-:Y:S01]  /*191e0*/  STG.E.U8 desc[UR36][R2.64], R5 ;  /* 0x0000000502007986 */ /* 0x000fe2000c101124 */
[----:B------:R-:W-:Y:S05]  /*191f0*/  EXIT ;  /* 0x000000000000794d */ /* 0x000fea0003800000 */
.L_x_3533:
[----:B------:R-:W-:Y:S04]  /*19200*/  STG.E.U8 desc[UR36][R2.64], R25 ;  /* 0x0000001902007986 */ /* 0x000fe8000c101124 */
[----:B------:R-:W-:Y:S04]  /*19210*/  STG.E.U8 desc[UR36][R2.64+0x1], R22 ;  /* 0x0000011602007986 */ /* 0x000fe8000c101124 */
[----:B------:R-:W-:Y:S04]  /*19220*/  STG.E.U8 desc[UR36][R2.64+0x2], R19 ;  /* 0x0000021302007986 */ /* 0x000fe8000c101124 */
[----:B------:R-:W-:Y:S01]  /*19230*/  STG.E.U8 desc[UR36][R2.64+0x3], R16 ;  /* 0x0000031002007986 */ /* 0x000fe2000c101124 */
[----:B------:R-:W-:Y:S05]  /*19240*/  EXIT ;  /* 0x000000000000794d */ /* 0x000fea0003800000 */
.L_x_3500:
        /* <DEDUP_REMOVED lines=57> */
.L_x_3539:
        /* <DEDUP_REMOVED lines=19> */
.L_x_3540:
        /* <DEDUP_REMOVED lines=25> */
.L_x_3541:
        /* <DEDUP_REMOVED lines=25> */
.L_x_3542:
        /* <DEDUP_REMOVED lines=25> */
.L_x_3543:
[----:B------:R-:W0:Y:S01]  /*19bc0*/  LDCU.64 UR4, c[0x0][0x758] ;  /* 0x0000eb00ff0477ac */ /* 0x000e220008000a00 */
[----:B------:R-:W-:-:S04]  /*19bd0*/  LOP3.LUT P1, RZ, R16, 0xff, RZ, 0xc0, !PT ;  /* 0x000000ff10ff7812 */ /* 0x000fc8000782c0ff */
[----:B------:R-:W-:Y:S02]  /*19be0*/  SEL R5, RZ, 0x1, !P1 ;  /* 0x00000001ff057807 */ /* 0x000fe40004800000 */
[----:B0-----:R-:W-:-:S04]  /*19bf0*/  IADD3 R2, P0, PT, R17, UR4, RZ ;  /* 0x0000000411027c10 */ /* 0x001fc8000ff1e0ff */
[----:B------:R-:W-:-:S05]  /*19c00*/  IADD3.X R3, PT, PT, RZ, UR5, RZ, P0, !PT ;  /* 0x00000005ff037c10 */ /* 0x000fca00087fe4ff */
[----:B------:R-:W-:Y:S01]  /*19c10*/  STG.E.U8 desc[UR36][R2.64], R5 ;  /* 0x0000000502007986 */ /* 0x000fe2000c101124 */
[----:B------:R-:W-:Y:S05]  /*19c20*/  EXIT ;  /* 0x000000000000794d */ /* 0x000fea0003800000 */
.L_x_3538:
        /* <DEDUP_REMOVED lines=17> */
.L_x_3544:
        /* <DEDUP_REMOVED lines=20> */
.L_x_3546:
        /* <DEDUP_REMOVED lines=25> */
.L_x_3547:
        /* <DEDUP_REMOVED lines=25> */
.L_x_3548:
        /* <DEDUP_REMOVED lines=25> */
.L_x_3549:
[----:B------:R-:W0:Y:S01]  /*1a330*/  LDCU.64 UR4, c[0x0][0x758] ;  /* 0x0000eb00ff0477ac */ /* 0x000e220008000a00 */
[----:B------:R-:W-:-:S04]  /*1a340*/  LOP3.LUT P0, RZ, R16, 0xff, RZ, 0xc0, !PT ;  /* 0x000000ff10ff7812 */ /* 0x000fc8000780c0ff */
[----:B------:R-:W-:Y:S02]  /*1a350*/  SEL R5, RZ, 0x1, !P0 ;  /* 0x00000001ff057807 */ /* 0x000fe40004000000 */
[----:B0-----:R-:W-:-:S05]  /*1a360*/  IADD3 R2, P1, PT, R17, UR4, RZ ;  /* 0x0000000411027c10 */ /* 0x001fca000ff3e0ff */
[----:B------:R-:W-:-:S05]  /*1a370*/  IMAD.X R3, RZ, RZ, UR5, P1 ;  /* 0x00000005ff037e24 */ /* 0x000fca00088e06ff */
[----:B------:R-:W-:Y:S01]  /*1a380*/  STG.E.U8 desc[UR36][R2.64], R5 ;  /* 0x0000000502007986 */ /* 0x000fe2000c101124 */
[----:B------:R-:W-:Y:S05]  /*1a390*/  EXIT ;  /* 0x000000000000794d */ /* 0x000fea0003800000 */
.L_x_3545:
[----:B------:R-:W-:Y:S04]  /*1a3a0*/  STG.E.U8 desc[UR36][R2.64], R25 ;  /* 0x0000001902007986 */ /* 0x000fe8000c101124 */
[----:B------:R-:W-:Y:S04]  /*1a3b0*/  STG.E.U8 desc[UR36][R2.64+0x1], R22 ;  /* 0x0000011602007986 */ /* 0x000fe8000c101124 */
[----:B------:R-:W-:Y:S04]  /*1a3c0*/  STG.E.U8 desc[UR36][R2.64+0x2], R19 ;  /* 0x0000021302007986 */ /* 0x000fe8000c101124 */
[----:B------:R-:W-:Y:S01]  /*1a3d0*/  STG.E.U8 desc[UR36][R2.64+0x3], R16 ;  /* 0x0000031002007986 */ /* 0x000fe2000c101124 */
[----:B------:R-:W-:Y:S05]  /*1a3e0*/  EXIT ;  /* 0x000000000000794d */ /* 0x000fea0003800000 */
.L_x_3550:
        /* <DEDUP_REMOVED lines=9> */
.L_x_7778:


//--------------------- .text._ZN2at6native13reduce_kernelILi512ELi1ENS0_8ReduceOpIhNS0_14func_wrapper_tIbZZZNS0_14or_kernel_cudaERNS_14TensorIteratorEENKUlvE_clEvENKUlvE_clEvEUlbhE_EEjbLi4ELi4EEEEEvT1_ --------------------------
	.section	.text._ZN2at6native13reduce_kernelILi512ELi1ENS0_8ReduceOpIhNS0_14func_wrapper_tIbZZZNS0_14or_kernel_cudaERNS_14TensorIteratorEENKUlvE_clEvENKUlvE_clEvEUlbhE_EEjbLi4ELi4EEEEEvT1_,"ax",@progbits
	.align	128
        .global         _ZN2at6native13reduce_kernelILi512ELi1ENS0_8ReduceOpIhNS0_14func_wrapper_tIbZZZNS0_14or_kernel_cudaERNS_14TensorIteratorEENKUlvE_clEvENKUlvE_clEvEUlbhE_EEjbLi4ELi4EEEEEvT1_
        .type           _ZN2at6native13reduce_kernelILi512ELi1ENS0_8ReduceOpIhNS0_14func_wrapper_tIbZZZNS0_14or_kernel_cudaERNS_14TensorIteratorEENKUlvE_clEvENKUlvE_clEvEUlbhE_EEjbLi4ELi4EEEEEvT1_,@function
        .size           _ZN2at6native13reduce_kernelILi512ELi1ENS0_8ReduceOpIhNS0_14func_wrapper_tIbZZZNS0_14or_kernel_cudaERNS_14TensorIteratorEENKUlvE_clEvENKUlvE_clEvEUlbhE_EEjbLi4ELi4EEEEEvT1_,(.L_x_7779 - _ZN2at6native13reduce_kernelILi512ELi1ENS0_8ReduceOpIhNS0_14func_wrapper_tIbZZZNS0_14or_kernel_cudaERNS_14TensorIteratorEENKUlvE_clEvENKUlvE_clEvEUlbhE_EEjbLi4ELi4EEEEEvT1_)
        .other          _ZN2at6native13reduce_kernelILi512ELi1ENS0_8ReduceOpIhNS0_14func_wrapper_tIbZZZNS0_14or_kernel_cudaERNS_14TensorIteratorEENKUlvE_clEvENKUlvE_clEvEUlbhE_EEjbLi4ELi4EEEEEvT1_,@"STO_CUDA_ENTRY STV_DEFAULT"
_ZN2at6native13reduce_kernelILi512ELi1ENS0_8ReduceOpIhNS0_14func_wrapper_tIbZZZNS0_14or_kernel_cudaERNS_14TensorIteratorEENKUlvE_clEvENKUlvE_clEvEUlbhE_EEjbLi4ELi4EEEEEvT1_:
.text._ZN2at6native13reduce_kernelILi512ELi1ENS0_8ReduceOpIhNS0_14func_wrapper_tIbZZZNS0_14or_kernel_cudaERNS_14TensorIteratorEENKUlvE_clEvENKUlvE_clEvEUlbhE_EEjbLi4ELi4EEEEEvT1_:
        /* <DEDUP_REMOVED lines=295> */
.L_x_3551:
        /* <DEDUP_REMOVED lines=44> */
.L_x_3558:
[----:B------:R-:W-:Y:S05]  /*1530*/  BSYNC.RECONVERGENT B2 ;  /* 0x0000000000027941 */ /* 0x000fea0003800200 */
.L_x_3557:
[----:B------:R-:W-:Y:S02]  /*1540*/  IADD3 R2, P0, PT, R13, 0x4, RZ ;  /* 0x000000040d027810 */ /* 0x000fe40007f1e0ff */
[----:B------:R-:W-:Y:S02]  /*1550*/  IADD3 R4, PT, PT, R11, -0x4, R8 ;  /* 0xfffffffc0b047810 */ /* 0x000fe40007ffe008 */
[----:B------:R-:W-:-:S09]  /*1560*/  IADD3.X R3, PT, PT, RZ, R10, RZ, P0, !PT ;  /* 0x0000000aff037210 */ /* 0x000fd200007fe4ff */
.L_x_3556:
[----:B------:R-:W-:Y:S05]  /*1570*/  BSYNC.RECONVERGENT B1 ;  /* 0x0000000000017941 */ /* 0x000fea0003800200 */
.L_x_3555:
        /* <DEDUP_REMOVED lines=13> */
.L_x_3562:
        /* <DEDUP_REMOVED lines=16> */
.L_x_3561:
[----:B------:R-:W-:Y:S02]  /*1750*/  SEL R6, RZ, 0x1, !P3 ;  /* 0x00000001ff067807 */ /* 0x000fe40005800000 */
[----:B------:R-:W-:Y:S02]  /*1760*/  SEL R8, RZ, 0x1, !P2 ;  /* 0x00000001ff087807 */ /* 0x000fe40005000000 */
[----:B------:R-:W-:Y:S02]  /*1770*/  SEL R11, RZ, 0x1, !P1 ;  /* 0x00000001ff0b7807 */ /* 0x000fe40004800000 */
[----:B------:R-:W-:-:S07]  /*1780*/  SEL R5, RZ, 0x1, !P0 ;  /* 0x00000001ff057807 */ /* 0x000fce0004000000 */
.L_x_3560:
[----:B------:R-:W-:Y:S05]  /*1790*/  BSYNC.RECONVERGENT B1 ;  /* 0x0000000000017941 */ /* 0x000fea0003800200 */
.L_x_3559:
        /* <DEDUP_REMOVED lines=16> */
.L_x_3564:
[----:B------:R-:W-:Y:S05]  /*18a0*/  BSYNC.RECONVERGENT B1 ;  /* 0x0000000000017941 */ /* 0x000fea0003800200 */
.L_x_3563:
[----:B------:R-:W-:-:S04]  /*18b0*/  LOP3.LUT R8, R11, R6, R8, 0xfe, !PT ;  /* 0x000000060b087212 */ /* 0x000fc800078efe08 */
[----:B------:R-:W-:-:S04]  /*18c0*/  LOP3.LUT P0, RZ, R8, 0xff, R5, 0xc8, !PT ;  /* 0x000000ff08ff7812 */ /* 0x000fc8000780c805 */
[----:B------:R-:W-:Y:S01]  /*18d0*/  SEL R17, RZ, 0x1, !P0 ;  /* 0x00000001ff117807 */ /* 0x000fe20004000000 */
[----:B------:R-:W-:Y:S08]  /*18e0*/  BRA `(.L_x_3553) ;  /* 0x0000009400447947 */ /* 0x000ff00003800000 */
.L_x_3554:
        /* <DEDUP_REMOVED lines=21> */
.L_x_3569:
        /* <DEDUP_REMOVED lines=24> */
.L_x_3568:
        /* <DEDUP_REMOVED lines=8> */
.L_x_3567:
[----:B------:R-:W-:Y:S05]  /*1c40*/  BSYNC.RECONVERGENT B1 ;  /* 0x0000000000017941 */ /* 0x000fea0003800200 */
.L_x_3566:
        /* <DEDUP_REMOVED lines=23> */
.L_x_3571:
[----:B------:R-:W-:Y:S05]  /*1dc0*/  BSYNC.RECONVERGENT B1 ;  /* 0x0000000000017941 */ /* 0x000fea0003800200 */
.L_x_3570:
        /* <DEDUP_REMOVED lines=19> */
.L_x_3573:
[----:B------:R-:W-:Y:S05]  /*1f00*/  BSYNC.RECONVERGENT B1 ;  /* 0x0000000000017941 */ /* 0x000fea0003800200 */
.L_x_3572:
[----:B------:R-:W-:-:S04]  /*1f10*/  LOP3.LUT R16, R16, R11, R13, 0xfe, !PT ;  /* 0x0000000b10107212 */ /* 0x000fc800078efe0d */
[----:B------:R-:W-:-:S04]  /*1f20*/  LOP3.LUT P0, RZ, R16, 0xff, R15, 0xc8, !PT ;  /* 0x000000ff10ff7812 */ /* 0x000fc8000780c80f */
[----:B------:R-:W-:Y:S01]  /*1f30*/  SEL R17, RZ, 0x1, !P0 ;  /* 0x00000001ff117807 */ /* 0x000fe20004000000 */
[----:B------:R-:W-:Y:S08]  /*1f40*/  BRA `(.L_x_3553) ;  /* 0x0000008c00ac7947 */ /* 0x000ff00003800000 */
.L_x_3565:
        /* <DEDUP_REMOVED lines=18> */
.L_x_3578:
        /* <DEDUP_REMOVED lines=28> */
.L_x_3577:
[----:B------:R-:W-:Y:S02]  /*2230*/  PRMT R14, R10, 0x7610, R14 ;  /* 0x000076100a0e7816 */ /* 0x000fe4000000000e */
[----:B------:R-:W-:Y:S02]  /*2240*/  PRMT R12, R15, 0x7610, R12 ;  /* 0x000076100f0c7816 */ /* 0x000fe4000000000c */
[----:B------:R-:W-:Y:S02]  /*2250*/  PRMT R10, R4, 0x7610, R10 ;  /* 0x00007610040a7816 */ /* 0x000fe4000000000a */
[----:B------:R-:W-:Y:S02]  /*2260*/  SEL R11, RZ, 0x1, !P3 ;  /* 0x00000001ff0b7807 */ /* 0x000fe40005800000 */
[----:B------:R-:W-:Y:S02]  /*2270*/  SEL R16, RZ, 0x1, !P2 ;  /* 0x00000001ff107807 */ /* 0x000fe40005000000 */
[----:B------:R-:W-:-:S02]  /*2280*/  SEL R17, RZ, 0x1, !P1 ;  /* 0x00000001ff117807 */ /* 0x000fc40004800000 */
[----:B------:R-:W-:-:S07]  /*2290*/  SEL R15, RZ, 0x1, !P0 ;  /* 0x00000001ff0f7807 */ /* 0x000fce0004000000 */
.L_x_3576:
[----:B------:R-:W-:Y:S05]  /*22a0*/  BSYNC.RECONVERGENT B1 ;  /* 0x0000000000017941 */ /* 0x000fea0003800200 */
.L_x_3575:
        /* <DEDUP_REMOVED lines=27> */
.L_x_3580:
[----:B------:R-:W-:Y:S05]  /*2460*/  BSYNC.RECONVERGENT B1 ;  /* 0x0000000000017941 */ /* 0x000fea0003800200 */
.L_x_3579:
        /* <DEDUP_REMOVED lines=19> */
.L_x_3582:
[----:B------:R-:W-:Y:S05]  /*25a0*/  BSYNC.RECONVERGENT B1 ;  /* 0x0000000000017941 */ /* 0x000fea0003800200 */
.L_x_3581:
[----:B------:R-:W-:-:S04]  /*25b0*/  LOP3.LUT R16, R17, R11, R16, 0xfe, !PT ;  /* 0x0000000b11107212 */ /* 0x000fc800078efe10 */
[----:B------:R-:W-:-:S04]  /*25c0*/  LOP3.LUT P0, RZ, R16, 0xff, R15, 0xc8, !PT ;  /* 0x000000ff10ff7812 */ /* 0x000fc8000780c80f */
[----:B------:R-:W-:Y:S01]  /*25d0*/  SEL R17, RZ, 0x1, !P0 ;  /* 0x00000001ff117807 */ /* 0x000fe20004000000 */
[----:B------:R-:W-:Y:S08]  /*25e0*/  BRA `(.L_x_3553) ;  /* 0x0000008800047947 */ /* 0x000ff00003800000 */
.L_x_3574:
        /* <DEDUP_REMOVED lines=19> */
.L_x_3592:
        /* <DEDUP_REMOVED lines=8> */
.L_x_3586:
        /* <DEDUP_REMOVED lines=285> */
.L_x_3588:
        /* <DEDUP_REMOVED lines=230> */
.L_x_3589:
        /* <DEDUP_REMOVED lines=230> */
.L_x_3590:
        /* <DEDUP_REMOVED lines=230> */
.L_x_3591:
[----:B------:R-:W-:-:S05]  /*6490*/  IADD3 R14, P4, PT, R3, R10, RZ ;  /* 0x0000000a030e7210 */ /* 0x000fca0007f9e0ff */
[----:B------:R-:W-:-:S05]  /*64a0*/  IMAD.X R15, RZ, RZ, R11, P4 ;  /* 0x000000ffff0f7224 */ /* 0x000fca00020e060b */
[----:B------:R1:W5:Y:S03]  /*64b0*/  LDG.E.U8 R14, desc[UR36][R14.64] ;  /* 0x000000240e0e7981 */ /* 0x000366000c1e1100 */
.L_x_3587:
        /* <DEDUP_REMOVED lines=17> */
.L_x_3585:
[----:B------:R-:W-:Y:S02]  /*65d0*/  SEL R2, RZ, 0x1, !P3 ;  /* 0x00000001ff027807 */ /* 0x000fe40005800000 */
[----:B------:R-:W-:Y:S02]  /*65e0*/  SEL R3, RZ, 0x1, !P2 ;  /* 0x00000001ff037807 */ /* 0x000fe40005000000 */
[----:B------:R-:W-:Y:S02]  /*65f0*/  SEL R4, RZ, 0x1, !P1 ;  /* 0x00000001ff047807 */ /* 0x000fe40004800000 */
[----:B------:R-:W-:-:S07]  /*6600*/  SEL R5, RZ, 0x1, !P0 ;  /* 0x00000001ff057807 */ /* 0x000fce0004000000 */
.L_x_3584:
[----:B------:R-:W-:Y:S05]  /*6610*/  BSYNC.RECONVERGENT B1 ;  /* 0x0000000000017941 */ /* 0x000fea0003800200 */
.L_x_3583:
        /* <DEDUP_REMOVED lines=24> */
.L_x_3595:
        /* <DEDUP_REMOVED lines=276> */
.L_x_3596:
        /* <DEDUP_REMOVED lines=274> */
.L_x_3597:
        /* <DEDUP_REMOVED lines=274> */
.L_x_3598:
        /* <DEDUP_REMOVED lines=274> */
.L_x_3599:
[----:B------:R-:W-:-:S05]  /*ac40*/  IADD3 R10, P0, PT, R17, R10, RZ ;  /* 0x0000000a110a7210 */ /* 0x000fca0007f1e0ff */
[----:B------:R-:W-:-:S05]  /*ac50*/  IMAD.X R11, RZ, RZ, R11, P0 ;  /* 0x000000ffff0b7224 */ /* 0x000fca00000e060b */
[----:B------:R0:W5:Y:S03]  /*ac60*/  LDG.E.U8 R0, desc[UR36][R10.64] ;  /* 0x000000240a007981 */ /* 0x000166000c1e1100 */
.L_x_3594:
[----:B------:R-:W-:Y:S05]  /*ac70*/  BSYNC.RECONVERGENT B1 ;  /* 0x0000000000017941 */ /* 0x000fea0003800200 */
.L_x_3593:
        /* <DEDUP_REMOVED lines=20> */
.L_x_3601:
[----:B------:R-:W-:Y:S05]  /*adc0*/  BSYNC.RECONVERGENT B1 ;  /* 0x0000000000017941 */ /* 0x000fea0003800200 */
.L_x_3600:
[----:B------:R-:W-:-:S04]  /*add0*/  LOP3.LUT R2, R4, R2, R3, 0xfe, !PT ;  /* 0x0000000204027212 */ /* 0x000fc800078efe03 */
[----:B------:R-:W-:-:S04]  /*ade0*/  LOP3.LUT P0, RZ, R2, 0xff, R5, 0xc8, !PT ;  /* 0x000000ff02ff7812 */ /* 0x000fc8000780c805 */
[----:B------:R-:W-:-:S09]  /*adf0*/  SEL R17, RZ, 0x1, !P0 ;  /* 0x00000001ff117807 */ /* 0x000fd20004000000 */
.L_x_3553:
[----:B------:R-:W-:Y:S05]  /*ae00*/  BSYNC.RECONVERGENT B0 ;  /* 0x0000000000007941 */ /* 0x000fea0003800200 */
.L_x_3552:
        /* <DEDUP_REMOVED lines=14> */
.L_x_3603:
        /* <DEDUP_REMOVED lines=14> */
.L_x_3602:
        /* <DEDUP_REMOVED lines=18> */
.L_x_3606:
        /* <DEDUP_REMOVED lines=13> */
.L_x_3605:
[----:B------:R-:W-:Y:S01]  /*b1c0*/  BAR.SYNC.DEFER_BLOCKING 0x0 ;  /* 0x0000000000007b1d */ /* 0x000fe20000010000 */
[----:B------:R-:W-:-:S09]  /*b1d0*/  UISETP.GE.U32.AND UP0, UPT, UR4, 0x2, UPT ;  /* 0x000000020400788c */ /* 0x000fd2000bf06070 */
[----:B------:R-:W-:Y:S05]  /*b1e0*/  BRA.U !UP0, `(.L_x_3604) ;  /* 0x0000000108287547 */ /* 0x000fea000b800000 */
[----:B0-2345:R-:W-:-:S07]  /*b1f0*/  HFMA2 R0, -RZ, RZ, 0, 5.9604644775390625e-08 ;  /* 0x00000001ff007431 */ /* 0x03dfce00000001ff */
.L_x_3607:
        /* <DEDUP_REMOVED lines=9> */
.L_x_3604:
        /* <DEDUP_REMOVED lines=287> */
.L_x_3608:
        /* <DEDUP_REMOVED lines=290> */
.L_x_3610:
        /* <DEDUP_REMOVED lines=26> */
.L_x_3612:
[----:B------:R-:W-:Y:S05]  /*d840*/  BSYNC.RECONVERGENT B0 ;  /* 0x0000000000007941 */ /* 0x000fea0003800200 */
.L_x_3611:
        /* <DEDUP_REMOVED lines=35> */
.L_x_3614:
[----:B------:R-:W-:Y:S05]  /*da80*/  BSYNC.RECONVERGENT B0 ;  /* 0x0000000000007941 */ /* 0x000fea0003800200 */
.L_x_3613:
        /* <DEDUP_REMOVED lines=34> */
.L_x_3619:
        /* <DEDUP_REMOVED lines=9> */
.L_x_3618:
[----:B------:R-:W-:Y:S01]  /*dd40*/  SEL R17, RZ, 0x1, !P1 ;  /* 0x00000001ff117807 */ /* 0x000fe20004800000 */
[----:B------:R-:W-:Y:S06]  /*dd50*/  BRA `(.L_x_3617) ;  /* 0x00000000005c7947 */ /* 0x000fec0003800000 */
.L_x_3616:
        /* <DEDUP_REMOVED lines=12> */
.L_x_3621:
        /* <DEDUP_REMOVED lines=10> */
.L_x_3620:
[----:B------:R-:W-:-:S07]  /*dec0*/  SEL R17, RZ, 0x1, !P1 ;  /* 0x00000001ff117807 */ /* 0x000fce0004800000 */
.L_x_3617:
[----:B------:R-:W-:Y:S05]  /*ded0*/  BSYNC.RECONVERGENT B0 ;  /* 0x0000000000007941 */ /* 0x000fea0003800200 */
.L_x_3615:
        /* <DEDUP_REMOVED lines=11> */
.L_x_3623:
        /* <DEDUP_REMOVED lines=14> */
.L_x_3622:
        /* <DEDUP_REMOVED lines=10> */
.L_x_3626:
        /* <DEDUP_REMOVED lines=13> */
.L_x_3625:
[----:B------:R-:W-:Y:S01]  /*e1e0*/  BAR.SYNC.DEFER_BLOCKING 0x0 ;  /* 0x0000000000007b1d */ /* 0x000fe20000010000 */
[----:B------:R-:W-:-:S09]  /*e1f0*/  UISETP.GE.U32.AND UP0, UPT, UR4, 0x2, UPT ;  /* 0x000000020400788c */ /* 0x000fd2000bf06070 */
[----:B------:R-:W-:Y:S05]  /*e200*/  BRA.U !UP0, `(.L_x_3624) ;  /* 0x0000000108287547 */ /* 0x000fea000b800000 */
[----:B0-2---:R-:W-:-:S07]  /*e210*/  HFMA2 R0, -RZ, RZ, 0, 5.9604644775390625e-08 ;  /* 0x00000001ff007431 */ /* 0x005fce00000001ff */
.L_x_3627:
        /* <DEDUP_REMOVED lines=9> */
.L_x_3624:
        /* <DEDUP_REMOVED lines=16> */
.L_x_3629:
        /* <DEDUP_REMOVED lines=20> */
.L_x_3631:
[----:B------:R-:W0:Y:S01]  /*e4f0*/  LDCU.64 UR4, c[0x0][0x758] ;  /* 0x0000eb00ff0477ac */ /* 0x000e220008000a00 */
[----:B------:R-:W-:-:S04]  /*e500*/  LOP3.LUT P0, RZ, R17, 0xff, RZ, 0xc0, !PT ;  /* 0x000000ff11ff7812 */ /* 0x000fc8000780c0ff */
[----:B------:R-:W-:Y:S02]  /*e510*/  SEL R3, RZ, 0x1, !P0 ;  /* 0x00000001ff037807 */ /* 0x000fe40004000000 */
[----:B0-----:R-:W-:-:S04]  /*e520*/  IADD3 R16, P1, PT, R16, UR4, RZ ;  /* 0x0000000410107c10 */ /* 0x001fc8000ff3e0ff */
[----:B------:R-:W-:-:S05]  /*e530*/  IADD3.X R17, PT, PT, RZ, UR5, RZ, P1, !PT ;  /* 0x00000005ff117c10 */ /* 0x000fca0008ffe4ff */
[----:B------:R-:W-:Y:S01]  /*e540*/  STG.E.U8 desc[UR36][R16.64], R3 ;  /* 0x0000000310007986 */ /* 0x000fe2000c101124 */
[----:B------:R-:W-:Y:S05]  /*e550*/  EXIT ;  /* 0x000000000000794d */ /* 0x000fea0003800000 */
.L_x_3630:
[----:B------:R-:W-:-:S04]  /*e560*/  LOP3.LUT P0, RZ, R17, 0xff, RZ, 0xc0, !PT ;  /* 0x000000ff11ff7812 */ /* 0x000fc8000780c0ff */
[----:B------:R-:W-:-:S05]  /*e570*/  SEL R5, RZ, 0x1, !P0 ;  /* 0x00000001ff057807 */ /* 0x000fca0004000000 */
[----:B------:R-:W-:Y:S01]  /*e580*/  STG.E.U8 desc[UR36][R2.64], R5 ;  /* 0x0000000502007986 */ /* 0x000fe2000c101124 */
[----:B------:R-:W-:Y:S05]  /*e590*/  EXIT ;  /* 0x000000000000794d */ /* 0x000fea0003800000 */
.L_x_3628:
        /* <DEDUP_REMOVED lines=8> */
.L_x_3632:
        /* <DEDUP_REMOVED lines=20> */
.L_x_3634:
[----:B------:R-:W3:Y:S01]  /*e760*/  LDCU.64 UR4, c[0x0][0x758] ;  /* 0x0000eb00ff0477ac */ /* 0x000ee20008000a00 */
[----:B------:R-:W-:-:S04]  /*e770*/  LOP3.LUT P0, RZ, R17, 0xff, RZ, 0xc0, !PT ;  /* 0x000000ff11ff7812 */ /* 0x000fc8000780c0ff */
[----:B0-2---:R-:W-:Y:S02]  /*e780*/  SEL R3, RZ, 0x1, !P0 ;  /* 0x00000001ff037807 */ /* 0x005fe40004000000 */
[----:B---3--:R-:W-:-:S04]  /*e790*/  IADD3 R16, P1, PT, R16, UR4, RZ ;  /* 0x0000000410107c10 */ /* 0x008fc8000ff3e0ff */
[----:B------:R-:W-:-:S05]  /*e7a0*/  IADD3.X R17, PT, PT, RZ, UR5, RZ, P1, !PT ;  /* 0x00000005ff117c10 */ /* 0x000fca0008ffe4ff */
[----:B------:R-:W-:Y:S01]  /*e7b0*/  STG.E.U8 desc[UR36][R16.64], R3 ;  /* 0x0000000310007986 */ /* 0x000fe2000c101124 */
[----:B------:R-:W-:Y:S05]  /*e7c0*/  EXIT ;  /* 0x000000000000794d */ /* 0x000fea0003800000 */
.L_x_3633:
[----:B------:R-:W-:Y:S01]  /*e7d0*/  STG.E.U8 desc[UR36][R4.64], R17 ;  /* 0x0000001104007986 */ /* 0x000fe2000c101124 */
[----:B------:R-:W-:Y:S05]  /*e7e0*/  EXIT ;  /* 0x000000000000794d */ /* 0x000fea0003800000 */
.L_x_3609:
        /* <DEDUP_REMOVED lines=25> */
.L_x_3636:
        /* <DEDUP_REMOVED lines=20> */
.L_x_3638:
[----:B------:R-:W0:Y:S01]  /*eac0*/  LDCU.64 UR4, c[0x0][0x758] ;  /* 0x0000eb00ff0477ac */ /* 0x000e220008000a00 */
[----:B------:R-:W-:-:S04]  /*ead0*/  LOP3.LUT P0, RZ, R17, 0xff, RZ, 0xc0, !PT ;  /* 0x000000ff11ff7812 */ /* 0x000fc8000780c0ff */
[----:B------:R-:W-:Y:S02]  /*eae0*/  SEL R3, RZ, 0x1, !P0 ;  /* 0x00000001ff037807 */ /* 0x000fe40004000000 */
[----:B0-----:R-:W-:-:S04]  /*eaf0*/  IADD3 R16, P1, PT, R16, UR4, RZ ;  /* 0x0000000410107c10 */ /* 0x001fc8000ff3e0ff */
[----:B------:R-:W-:-:S05]  /*eb00*/  IADD3.X R17, PT, PT, RZ, UR5, RZ, P1, !PT ;  /* 0x00000005ff117c10 */ /* 0x000fca0008ffe4ff */
[----:B------:R-:W-:Y:S01]  /*eb10*/  STG.E.U8 desc[UR36][R16.64], R3 ;  /* 0x0000000310007986 */ /* 0x000fe2000c101124 */
[----:B------:R-:W-:Y:S05]  /*eb20*/  EXIT ;  /* 0x000000000000794d */ /* 0x000fea0003800000 */
.L_x_3637:
[----:B------:R-:W-:-:S04]  /*eb30*/  LOP3.LUT P0, RZ, R17, 0xff, RZ, 0xc0, !PT ;  /* 0x000000ff11ff7812 */ /* 0x000fc8000780c0ff */
[----:B------:R-:W-:-:S05]  /*eb40*/  SEL R5, RZ, 0x1, !P0 ;  /* 0x00000001ff057807 */ /* 0x000fca0004000000 */
[----:B------:R-:W-:Y:S01]  /*eb50*/  STG.E.U8 desc[UR36][R2.64], R5 ;  /* 0x0000000502007986 */ /* 0x000fe2000c101124 */
[----:B------:R-:W-:Y:S05]  /*eb60*/  EXIT ;  /* 0x000000000000794d */ /* 0x000fea0003800000 */
.L_x_3635:
        /* <DEDUP_REMOVED lines=8> */
.L_x_3639:
        /* <DEDUP_REMOVED lines=20> */
.L_x_3641:
[----:B------:R-:W0:Y:S01]  /*ed30*/  LDCU.64 UR4, c[0x0][0x758] ;  /* 0x0000eb00ff0477ac */ /* 0x000e220008000a00 */
[----:B------:R-:W-:-:S04]  /*ed40*/  LOP3.LUT P0, RZ, R17, 0xff, RZ, 0xc0, !PT ;  /* 0x000000ff11ff7812 */ /* 0x000fc8000780c0ff */
[----:B------:R-:W-:Y:S02]  /*ed50*/  SEL R3, RZ, 0x1, !P0 ;  /* 0x00000001ff037807 */ /* 0x000fe40004000000 */
[----:B0-----:R-:W-:-:S04]  /*ed60*/  IADD3 R16, P1, PT, R16, UR4, RZ ;  /* 0x0000000410107c10 */ /* 0x001fc8000ff3e0ff */
[----:B------:R-:W-:-:S05]  /*ed70*/  IADD3.X R17, PT, PT, RZ, UR5, RZ, P1, !PT ;  /* 0x00000005ff117c10 */ /* 0x000fca0008ffe4ff */
[----:B------:R-:W-:Y:S01]  /*ed80*/  STG.E.U8 desc[UR36][R16.64], R3 ;  /* 0x0000000310007986 */ /* 0x000fe2000c101124 */
[----:B------:R-:W-:Y:S05]  /*ed90*/  EXIT ;  /* 0x000000000000794d */ /* 0x000fea0003800000 */
.L_x_3640:
[----:B------:R-:W-:Y:S01]  /*eda0*/  STG.E.U8 desc[UR36][R4.64], R17 ;  /* 0x0000001104007986 */ /* 0x000fe2000c101124 */
[----:B------:R-:W-:Y:S05]  /*edb0*/  EXIT ;  /* 0x000000000000794d */ /* 0x000fea0003800000 */
.L_x_3642:
        /* <DEDUP_REMOVED lines=12> */
.L_x_7779:


//--------------------- .text._ZN2at6native13reduce_kernelILi256ELi2ENS0_8ReduceOpIhNS0_14func_wrapper_tIbZZZNS0_14or_kernel_cudaERNS_14TensorIteratorEENKUlvE_clEvENKUlvE_clEvEUlbhE_EEjbLi4ELi4EEEEEvT1_ --------------------------
	.section	.text._ZN2at6native13reduce_kernelILi256ELi2ENS0_8ReduceOpIhNS0_14func_wrapper_tIbZZZNS0_14or_kernel_cudaERNS_14TensorIteratorEENKUlvE_clEvENKUlvE_clEvEUlbhE_EEjbLi4ELi4EEEEEvT1_,"ax",@progbits
	.align	128
        .global         _ZN2at6native13reduce_kernelILi256ELi2ENS0_8ReduceOpIhNS0_14func_wrapper_tIbZZZNS0_14or_kernel_cudaERNS_14TensorIteratorEENKUlvE_clEvENKUlvE_clEvEUlbhE_EEjbLi4ELi4EEEEEvT1_
        .type           _ZN2at6native13reduce_kernelILi256ELi2ENS0_8ReduceOpIhNS0_14func_wrapper_tIbZZZNS0_14or_kernel_cudaERNS_14TensorIteratorEENKUlvE_clEvENKUlvE_clEvEUlbhE_EEjbLi4ELi4EEEEEvT1_,@function
        .size           _ZN2at6native13reduce_kernelILi256ELi2ENS0_8ReduceOpIhNS0_14func_wrapper_tIbZZZNS0_14or_kernel_cudaERNS_14TensorIteratorEENKUlvE_clEvENKUlvE_clEvEUlbhE_EEjbLi4ELi4EEEEEvT1_,(.L_x_7780 - _ZN2at6native13reduce_kernelILi256ELi2ENS0_8ReduceOpIhNS0_14func_wrapper_tIbZZZNS0_14or_kernel_cudaERNS_14TensorIteratorEENKUlvE_clEvENKUlvE_clEvEUlbhE_EEjbLi4ELi4EEEEEvT1_)
        .other          _ZN2at6native13reduce_kernelILi256ELi2ENS0_8ReduceOpIhNS0_14func_wrapper_tIbZZZNS0_14or_kernel_cudaERNS_14TensorIteratorEENKUlvE_clEvENKUlvE_clEvEUlbhE_EEjbLi4ELi4EEEEEvT1_,@"STO_CUDA_ENTRY STV_DEFAULT"
_ZN2at6native13reduce_kernelILi256ELi2ENS0_8ReduceOpIhNS0_14func_wrapper_tIbZZZNS0_14or_kernel_cudaERNS_14TensorIteratorEENKUlvE_clEvENKUlvE_clEvEUlbhE_EEjbLi4ELi4EEEEEvT1_:
.text._ZN2at6native13reduce_kernelILi256ELi2ENS0_8ReduceOpIhNS0_14func_wrapper_tIbZZZNS0_14or_kernel_cudaERNS_14TensorIteratorEENKUlvE_clEvENKUlvE_clEvEUlbhE_EEjbLi4ELi4EEEEEvT1_:
        /* <DEDUP_REMOVED lines=296> */
.L_x_3643:
        /* <DEDUP_REMOVED lines=31> */
.L_x_3647:
        /* <DEDUP_REMOVED lines=31> */
.L_x_3651:
[----:B------:R-:W-:Y:S05]  /*1660*/  BSYNC.RECONVERGENT B1 ;  /* 0x0000000000017941 */ /* 0x000fea0003800200 */
.L_x_3650:
[----:B------:R-:W0:Y:S01]  /*1670*/  LDC R0, c[0x0][0x388] ;  /* 0x0000e200ff007b82 */ /* 0x000e220000000800 */
[----:B------:R-:W-:-:S05]  /*1680*/  IADD3 R24, P0, PT, R9, 0x4, RZ ;  /* 0x0000000409187810 */ /* 0x000fca0007f1e0ff */
[----:B------:R-:W-:Y:S01]  /*1690*/  IMAD.X R25, RZ, RZ, R25, P0 ;  /* 0x000000ffff197224 */ /* 0x000fe200000e0619 */
[----:B0-----:R-:W-:-:S07]  /*16a0*/  IADD3 R0, PT, PT, R7, -0x4, R0 ;  /* 0xfffffffc07007810 */ /* 0x001fce0007ffe000 */
.L_x_3649:
[----:B------:R-:W-:Y:S05]  /*16b0*/  BSYNC.RECONVERGENT B0 ;  /* 0x0000000000007941 */ /* 0x000fea0003800200 */
.L_x_3648:
        /* <DEDUP_REMOVED lines=18> */
.L_x_3655:
        /* <DEDUP_REMOVED lines=16> */
.L_x_3654:
[----:B------:R-:W-:Y:S02]  /*18e0*/  SEL R5, RZ, 0x1, !P3 ;  /* 0x00000001ff057807 */ /* 0x000fe40005800000 */
[----:B------:R-:W-:Y:S02]  /*18f0*/  SEL R7, RZ, 0x1, !P2 ;  /* 0x00000001ff077807 */ /* 0x000fe40005000000 */
[----:B------:R-:W-:Y:S02]  /*1900*/  SEL R6, RZ, 0x1, !P1 ;  /* 0x00000001ff067807 */ /* 0x000fe40004800000 */
[----:B------:R-:W-:-:S07]  /*1910*/  SEL R4, RZ, 0x1, !P0 ;  /* 0x00000001ff047807 */ /* 0x000fce0004000000 */
.L_x_3653:
[----:B------:R-:W-:Y:S05]  /*1920*/  BSYNC.RECONVERGENT B0 ;  /* 0x0000000000007941 */ /* 0x000fea0003800200 */
.L_x_3652:
        /* <DEDUP_REMOVED lines=16> */
.L_x_3657:
[----:B------:R-:W-:Y:S05]  /*1a30*/  BSYNC.RECONVERGENT B0 ;  /* 0x0000000000007941 */ /* 0x000fea0003800200 */
.L_x_3656:
[----:B------:R-:W-:Y:S02]  /*1a40*/  LOP3.LUT R7, R6, R5, R7, 0xfe, !PT ;  /* 0x0000000506077212 */ /* 0x000fe400078efe07 */
[----:B------:R-:W-:Y:S02]  /*1a50*/  PLOP3.LUT P1, PT, PT, PT, PT, 0x8, 0x80 ;  /* 0x000000000080781c */ /* 0x000fe40003f2e170 */
[----:B------:R-:W-:Y:S01]  /*1a60*/  LOP3.LUT P0, RZ, R7, 0xff, R4, 0xc8, !PT ;  /* 0x000000ff07ff7812 */ /* 0x000fe2000780c804 */
[----:B------:R-:W-:-:S12]  /*1a70*/  BRA `(.L_x_3658) ;  /* 0x000000a000dc7947 */ /* 0x000fd80003800000 */
.L_x_3646:
        /* <DEDUP_REMOVED lines=31> */
.L_x_3663:
        /* <DEDUP_REMOVED lines=47> */
.L_x_3662:
        /* <DEDUP_REMOVED lines=15> */
.L_x_3661:
[----:B------:R-:W-:Y:S05]  /*2050*/  BSYNC.RECONVERGENT B0 ;  /* 0x0000000000007941 */ /* 0x000fea0003800200 */
.L_x_3660:
        /* <DEDUP_REMOVED lines=37> */
.L_x_3665:
[----:B------:R-:W-:Y:S05]  /*22b0*/  BSYNC.RECONVERGENT B0 ;  /* 0x0000000000007941 */ /* 0x000fea0003800200 */
.L_x_3664:
        /* <DEDUP_REMOVED lines=28> */
.L_x_3667:
[----:B------:R-:W-:Y:S05]  /*2480*/  BSYNC.RECONVERGENT B0 ;  /* 0x0000000000007941 */ /* 0x000fea0003800200 */
.L_x_3666:
[----:B------:R-:W-:Y:S02]  /*2490*/  LOP3.LUT R16, R19, R13, R16, 0xfe, !PT ;  /* 0x0000000d13107212 */ /* 0x000fe400078efe10 */
[----:B------:R-:W-:Y:S02]  /*24a0*/  LOP3.LUT R14, R18, R14, R17, 0xfe, !PT ;  /* 0x0000000e120e7212 */ /* 0x000fe400078efe11 */
[----:B------:R-:W-:Y:S02]  /*24b0*/  LOP3.LUT P0, RZ, R16, 0xff, R21, 0xc8, !PT ;  /* 0x000000ff10ff7812 */ /* 0x000fe4000780c815 */
[----:B------:R-:W-:Y:S01]  /*24c0*/  LOP3.LUT P1, RZ, R14, 0xff, R23, 0xc8, !PT ;  /* 0x000000ff0eff7812 */ /* 0x000fe2000782c817 */
[----:B------:R-:W-:-:S12]  /*24d0*/  BRA `(.L_x_3658) ;  /* 0x0000009800447947 */ /* 0x000fd80003800000 */
.L_x_3659:
        /* <DEDUP_REMOVED lines=28> */
.L_x_3672:
        /* <DEDUP_REMOVED lines=52> */
.L_x_3671:
        /* <DEDUP_REMOVED lines=10> */
.L_x_3670:
[----:B------:R-:W-:Y:S05]  /*2a80*/  BSYNC.RECONVERGENT B0 ;  /* 0x0000000000007941 */ /* 0x000fea0003800200 */
.L_x_3669:
        /* <DEDUP_REMOVED lines=41> */
.L_x_3674:
[----:B------:R-:W-:Y:S05]  /*2d20*/  BSYNC.RECONVERGENT B0 ;  /* 0x0000000000007941 */ /* 0x000fea0003800200 */
.L_x_3673:
        /* <DEDUP_REMOVED lines=28> */
.L_x_3676:
[----:B------:R-:W-:Y:S05]  /*2ef0*/  BSYNC.RECONVERGENT B0 ;  /* 0x0000000000007941 */ /* 0x000fea0003800200 */
.L_x_3675:
[----:B------:R-:W-:Y:S02]  /*2f00*/  LOP3.LUT R11, R14, R11, R8, 0xfe, !PT ;  /* 0x0000000b0e0b7212 */ /* 0x000fe400078efe08 */
[----:B------:R-:W-:Y:S02]  /*2f10*/  LOP3.LUT R9, R13, R9, R6, 0xfe, !PT ;  /* 0x000000090d097212 */ /* 0x000fe400078efe06 */
[----:B------:R-:W-:Y:S02]  /*2f20*/  LOP3.LUT P0, RZ, R11, 0xff, R12, 0xc8, !PT ;  /* 0x000000ff0bff7812 */ /* 0x000fe4000780c80c */
[----:B------:R-:W-:Y:S01]  /*2f30*/  LOP3.LUT P1, RZ, R9, 0xff, R10, 0xc8, !PT ;  /* 0x000000ff09ff7812 */ /* 0x000fe2000782c80a */
[----:B------:R-:W-:-:S12]  /*2f40*/  BRA `(.L_x_3658) ;  /* 0x0000008c00a87947 */ /* 0x000fd80003800000 */
.L_x_3668:
        /* <DEDUP_REMOVED lines=29> */
.L_x_3686:
        /* <DEDUP_REMOVED lines=13> */
.L_x_3680:
        /* <DEDUP_REMOVED lines=285> */
.L_x_3682:
        /* <DEDUP_REMOVED lines=232> */
.L_x_3683:
        /* <DEDUP_REMOVED lines=243> */
.L_x_3684:
        /* <DEDUP_REMOVED lines=243> */
.L_x_3685:
[----:B------:R-:W-:-:S04]  /*70a0*/  LOP3.LUT R3, R6, 0xfffffffe, RZ, 0xc0, !PT ;  /* 0xfffffffe06037812 */ /* 0x000fc800078ec0ff */
[----:B------:R-:W-:-:S05]  /*70b0*/  IADD3 R2, P6, PT, R3, R16, RZ ;  /* 0x0000001003027210 */ /* 0x000fca0007fde0ff */
[----:B------:R-:W-:-:S05]  /*70c0*/  IMAD.X R3, RZ, RZ, R17, P6 ;  /* 0x000000ffff037224 */ /* 0x000fca00030e0611 */
[----:B------:R-:W2:Y:S02]  /*70d0*/  LDG.E.U16 R2, desc[UR36][R2.64] ;  /* 0x0000002402027981 */ /* 0x000ea4000c1e1500 */
[C---:B--2---:R-:W-:Y:S02]  /*70e0*/  PRMT R28, R2.reuse, 0x7770, RZ ;  /* 0x00007770021c7816 */ /* 0x044fe400000000ff */
[----:B------:R-:W-:-:S07]  /*70f0*/  PRMT R27, R2, 0x7771, RZ ;  /* 0x00007771021b7816 */ /* 0x000fce00000000ff */
.L_x_3681:
        /* <DEDUP_REMOVED lines=34> */
.L_x_3679:
        /* <DEDUP_REMOVED lines=10> */
.L_x_3678:
[----:B------:R-:W-:Y:S05]  /*73c0*/  BSYNC.RECONVERGENT B0 ;  /* 0x0000000000007941 */ /* 0x000fea0003800200 */
.L_x_3677:
        /* <DEDUP_REMOVED lines=286> */
.L_x_3690:
[----:B------:R-:W-:Y:S02]  /*85b0*/  SHF.R.U32.HI R12, RZ, 0x1, R18 ;  /* 0x00000001ff0c7819 */ /* 0x000fe40000011612 */
[----:B------:R-:W-:-:S07]  /*85c0*/  MOV R13, RZ ;  /* 0x000000ff000d7202 */ /* 0x000fce0000000f00 */
.L_x_3689:
        /* <DEDUP_REMOVED lines=286> */
.L_x_3692:
[----:B------:R-:W-:Y:S01]  /*97b0*/  SHF.R.U32.HI R30, RZ, 0x1, R18 ;  /* 0x00000001ff1e7819 */ /* 0x000fe20000011612 */
[----:B------:R-:W-:-:S07]  /*97c0*/  IMAD.MOV.U32 R31, RZ, RZ, RZ ;  /* 0x000000ffff1f7224 */ /* 0x000fce00078e00ff */
.L_x_3691:
        /* <DEDUP_REMOVED lines=283> */
.L_x_3694:
[----:B------:R-:W-:Y:S01]  /*a980*/  SHF.R.U32.HI R16, RZ, 0x1, R18 ;  /* 0x00000001ff107819 */ /* 0x000fe20000011612 */
[----:B------:R-:W-:-:S07]  /*a990*/  IMAD.MOV.U32 R17, RZ, RZ, RZ ;  /* 0x000000ffff117224 */ /* 0x000fce00078e00ff */
.L_x_3693:
        /* <DEDUP_REMOVED lines=283> */
.L_x_3696:
[----:B------:R-:W-:Y:S01]  /*bb50*/  SHF.R.U32.HI R14, RZ, 0x1, R18 ;  /* 0x00000001ff0e7819 */ /* 0x000fe20000011612 */
[----:B------:R-:W-:-:S07]  /*bb60*/  IMAD.MOV.U32 R15, RZ, RZ, RZ ;  /* 0x000000ffff0f7224 */ /* 0x000fce00078e00ff */
.L_x_3695:
[----:B------:R-:W-:-:S04]  /*bb70*/  LEA R20, P0, R14, R20, 0x1 ;  /* 0x000000140e147211 */ /* 0x000fc800078008ff */
[----:B------:R-:W-:-:S05]  /*bb80*/  LEA.HI.X R21, R14, R19, R15, 0x1, P0 ;  /* 0x000000130e157211 */ /* 0x000fca00000f0c0f */
[----:B------:R-:W2:Y:S02]  /*bb90*/  LDG.E.U16 R20, desc[UR36][R20.64] ;  /* 0x0000002414147981 */ /* 0x000ea4000c1e1500 */
[C---:B--2---:R-:W-:Y:S02]  /*bba0*/  PRMT R28, R20.reuse, 0x7770, RZ ;  /* 0x00007770141c7816 */ /* 0x044fe400000000ff */
[----:B------:R-:W-:-:S07]  /*bbb0*/  PRMT R27, R20, 0x7771, RZ ;  /* 0x00007771141b7816 */ /* 0x000fce00000000ff */
.L_x_3688:
[----:B------:R-:W-:Y:S05]  /*bbc0*/  BSYNC.RECONVERGENT B0 ;  /* 0x0000000000007941 */ /* 0x000fea0003800200 */
.L_x_3687:
        /* <DEDUP_REMOVED lines=29> */
.L_x_3698:
[----:B------:R-:W-:Y:S05]  /*bda0*/  BSYNC.RECONVERGENT B0 ;  /* 0x0000000000007941 */ /* 0x000fea0003800200 */
.L_x_3697:
[----:B------:R-:W-:Y:S02]  /*bdb0*/  LOP3.LUT R2, R11, R4, R2, 0xfe, !PT ;  /* 0x000000040b027212 */ /* 0x000fe400078efe02 */
[----:B------:R-:W-:Y:S02]  /*bdc0*/  LOP3.LUT R3, R10, R3, R0, 0xfe, !PT ;  /* 0x000000030a037212 */ /* 0x000fe400078efe00 */
[----:B------:R-:W-:Y:S02]  /*bdd0*/  LOP3.LUT P0, RZ, R2, 0xff, R9, 0xc8, !PT ;  /* 0x000000ff02ff7812 */ /* 0x000fe4000780c809 */
[----:B------:R-:W-:-:S13]  /*bde0*/  LOP3.LUT P1, RZ, R3, 0xff, R8, 0xc8, !PT ;  /* 0x000000ff03ff7812 */ /* 0x000fda000782c808 */
.L_x_3658:
[----:B------:R-:W-:Y:S02]  /*bdf0*/  SEL R17, RZ, 0x1, !P1 ;  /* 0x00000001ff117807 */ /* 0x000fe40004800000 */
[----:B------:R-:W-:-:S07]  /*be00*/  SEL R18, RZ, 0x1, !P0 ;  /* 0x00000001ff127807 */ /* 0x000fce0004000000 */
.L_x_3645:
[----:B------:R-:W-:Y:S05]  /*be10*/  BSYNC.RECONVERGENT B6 ;  /* 0x0000000000067941 */ /* 0x000fea0003800200 */
.L_x_3644:
        /* <DEDUP_REMOVED lines=18> */
.L_x_3702:
        /* <DEDUP_REMOVED lines=20> */
.L_x_3701:
[----:B------:R-:W-:Y:S05]  /*c080*/  BSYNC.RECONVERGENT B0 ;  /* 0x0000000000007941 */ /* 0x000fea0003800200 */
.L_x_3700:
[----:B------:R-:W-:Y:S01]  /*c090*/  MOV R2, R11 ;  /* 0x0000000b00027202 */ /* 0x000fe20000000f00 */
[----:B------:R-:W-:Y:S06]  /*c0a0*/  @P2 BRA `(.L_x_3702) ;  /* 0xfffffffc00a42947 */ /* 0x000fec000383ffff */
.L_x_3699:
        /* <DEDUP_REMOVED lines=19> */
.L_x_3707:
        /* <DEDUP_REMOVED lines=20> */
.L_x_3706:
[----:B------:R-:W-:Y:S05]  /*c320*/  BSYNC.RECONVERGENT B0 ;  /* 0x0000000000007941 */ /* 0x000fea0003800200 */
.L_x_3705:
[----:B------:R-:W-:Y:S01]  /*c330*/  MOV R3, R8 ;  /* 0x0000000800037202 */ /* 0x000fe20000000f00 */
[----:B------:R-:W-:Y:S06]  /*c340*/  @P2 BRA `(.L_x_3707) ;  /* 0xfffffffc00a42947 */ /* 0x000fec000383ffff */
.L_x_3704:
[----:B------:R-:W-:Y:S01]  /*c350*/  ISETP.GE.U32.AND P0, PT, R0, 0x2, PT ;  /* 0x000000020000780c */ /* 0x000fe20003f06070 */
[----:B------:R-:W-:Y:S05]  /*c360*/  WARPSYNC.ALL ;  /* 0x0000000000007948 */ /* 0x000fea0003800000 */
[----:B------:R-:W-:Y:S07]  /*c370*/  BAR.SYNC.DEFER_BLOCKING 0x0 ;  /* 0x0000000000007b1d */ /* 0x000fee0000010000 */
[----:B------:R-:W-:Y:S05]  /*c380*/  @!P0 BRA `(.L_x_3703) ;  /* 0x0000000000408947 */ /* 0x000fea0003800000 */
[----:B0-----:R-:W-:-:S07]  /*c390*/  IMAD.MOV.U32 R3, RZ, RZ, 0x1 ;  /* 0x00000001ff037424 */ /* 0x001fce00078e00ff */
.L_x_3708:
        /* <DEDUP_REMOVED lines=15> */
.L_x_3703:
        /* <DEDUP_REMOVED lines=288> */
.L_x_3709:
        /* <DEDUP_REMOVED lines=276> */
.L_x_3710:
        /* <DEDUP_REMOVED lines=286> */
.L_x_3712:
        /* <DEDUP_REMOVED lines=276> */
.L_x_3713:
        /* <DEDUP_REMOVED lines=25> */
.L_x_3715:
[----:B------:R-:W-:Y:S05]  /*10c80*/  BSYNC.RECONVERGENT B0 ;  /* 0x0000000000007941 */ /* 0x000fea0003800200 */
.L_x_3714:
        /* <DEDUP_REMOVED lines=35> */
.L_x_3717:
[----:B------:R-:W-:Y:S05]  /*10ec0*/  BSYNC.RECONVERGENT B0 ;  /* 0x0000000000007941 */ /* 0x000fea0003800200 */
.L_x_3716:
        /* <DEDUP_REMOVED lines=38> */
.L_x_3722:
        /* <DEDUP_REMOVED lines=10> */
.L_x_3721:
[----:B------:R-:W-:Y:S02]  /*111d0*/  SEL R18, RZ, 0x1, !P1 ;  /* 0x00000001ff127807 */ /* 0x000fe40004800000 */
[----:B------:R-:W-:Y:S01]  /*111e0*/  SEL R17, RZ, 0x1, !P2 ;  /* 0x00000001ff117807 */ /* 0x000fe20005000000 */
[----:B------:R-:W-:Y:S06]  /*111f0*/  BRA `(.L_x_3720) ;  /* 0x00000000006c7947 */ /* 0x000fec0003800000 */
.L_x_3719:
        /* <DEDUP_REMOVED lines=14> */
.L_x_3724:
        /* <DEDUP_REMOVED lines=11> */
.L_x_3723:
[----:B------:R-:W-:Y:S02]  /*11390*/  SEL R18, RZ, 0x1, !P1 ;  /* 0x00000001ff127807 */ /* 0x000fe40004800000 */
[----:B------:R-:W-:-:S07]  /*113a0*/  SEL R17, RZ, 0x1, !P2 ;  /* 0x00000001ff117807 */ /* 0x000fce0005000000 */
.L_x_3720:
[----:B------:R-:W-:Y:S05]  /*113b0*/  BSYNC.RECONVERGENT B0 ;  /* 0x0000000000007941 */ /* 0x000fea0003800200 */
.L_x_3718:
        /* <DEDUP_REMOVED lines=11> */
.L_x_3728:
        /* <DEDUP_REMOVED lines=18> */
.L_x_3727:
[----:B------:R-:W-:Y:S05]  /*11590*/  BSYNC.RECONVERGENT B0 ;  /* 0x0000000000007941 */ /* 0x000fea0003800200 */
.L_x_3726:
[----:B------:R-:W-:-:S03]  /*115a0*/  UISETP.GT.U32.AND UP0, UPT, UR4, 0x3, UPT ;  /* 0x000000030400788c */ /* 0x000fc6000bf04070 */
[----:B------:R-:W-:-:S06]  /*115b0*/  UMOV UR4, UR7 ;  /* 0x0000000700047c82 */ /* 0x000fcc0008000000 */
[----:B------:R-:W-:Y:S05]  /*115c0*/  BRA.U UP0, `(.L_x_3728) ;  /* 0xfffffffd00a87547 */ /* 0x000fea000b83ffff */
.L_x_3725:
        /* <DEDUP_REMOVED lines=12> */
.L_x_3733:
        /* <DEDUP_REMOVED lines=17> */
.L_x_3732:
[----:B------:R-:W-:Y:S05]  /*117a0*/  BSYNC.RECONVERGENT B0 ;  /* 0x0000000000007941 */ /* 0x000fea0003800200 */
.L_x_3731:
[----:B------:R-:W-:-:S03]  /*117b0*/  UISETP.GT.U32.AND UP0, UPT, UR5, 0x7f, UPT ;  /* 0x0000007f0500788c */ /* 0x000fc6000bf04070 */
[----:B------:R-:W-:-:S06]  /*117c0*/  UMOV UR5, UR7 ;  /* 0x0000000700057c82 */ /* 0x000fcc0008000000 */
[----:B------:R-:W-:Y:S05]  /*117d0*/  BRA.U UP0, `(.L_x_3733) ;  /* 0xfffffffd00ac7547 */ /* 0x000fea000b83ffff */
.L_x_3730:
[----:B------:R-:W-:Y:S01]  /*117e0*/  BAR.SYNC.DEFER_BLOCKING 0x0 ;  /* 0x0000000000007b1d */ /* 0x000fe20000010000 */
[----:B------:R-:W-:-:S09]  /*117f0*/  UISETP.GE.U32.AND UP0, UPT, UR4, 0x2, UPT ;  /* 0x000000020400788c */ /* 0x000fd2000bf06070 */
[----:B------:R-:W-:Y:S05]  /*11800*/  BRA.U !UP0, `(.L_x_3729) ;  /* 0x0000000108447547 */ /* 0x000fea000b800000 */
[----:B01----:R-:W-:-:S07]  /*11810*/  HFMA2 R0, -RZ, RZ, 0, 5.9604644775390625e-08 ;  /* 0x00000001ff007431 */ /* 0x003fce00000001ff */
.L_x_3734:
        /* <DEDUP_REMOVED lines=16> */
.L_x_3729:
        /* <DEDUP_REMOVED lines=30> */
.L_x_3736:
        /* <DEDUP_REMOVED lines=19> */
.L_x_3737:
        /* <DEDUP_REMOVED lines=25> */
.L_x_3738:
[----:B------:R-:W0:Y:S01]  /*11dc0*/  LDCU.64 UR4, c[0x0][0x758] ;  /* 0x0000eb00ff0477ac */ /* 0x000e220008000a00 */
[----:B------:R-:W-:-:S04]  /*11dd0*/  LOP3.LUT P1, RZ, R17, 0xff, RZ, 0xc0, !PT ;  /* 0x000000ff11ff7812 */ /* 0x000fc8000782c0ff */
[----:B------:R-:W-:Y:S02]  /*11de0*/  SEL R3, RZ, 0x1, !P1 ;  /* 0x00000001ff037807 */ /* 0x000fe40004800000 */
[----:B0-----:R-:W-:-:S04]  /*11df0*/  IADD3 R16, P0, PT, R16, UR4, RZ ;  /* 0x0000000410107c10 */ /* 0x001fc8000ff1e0ff */
[----:B------:R-:W-:-:S05]  /*11e00*/  IADD3.X R17, PT, PT, RZ, UR5, RZ, P0, !PT ;  /* 0x00000005ff117c10 */ /* 0x000fca00087fe4ff */
[----:B------:R-:W-:Y:S01]  /*11e10*/  STG.E.U8 desc[UR36][R16.64], R3 ;  /* 0x0000000310007986 */ /* 0x000fe2000c101124 */
[----:B------:R-:W-:Y:S05]  /*11e20*/  EXIT ;  /* 0x000000000000794d */ /* 0x000fea0003800000 */
.L_x_3735:
        /* <DEDUP_REMOVED lines=11> */
.L_x_3739:
        /* <DEDUP_REMOVED lines=20> */
.L_x_3741:
        /* <DEDUP_REMOVED lines=25> */
.L_x_3742:
[----:B------:R-:W0:Y:S01]  /*121b0*/  LDCU.64 UR4, c[0x0][0x758] ;  /* 0x0000eb00ff0477ac */ /* 0x000e220008000a00 */
[----:B------:R-:W-:-:S04]  /*121c0*/  LOP3.LUT P0, RZ, R17, 0xff, RZ, 0xc0, !PT ;  /* 0x000000ff11ff7812 */ /* 0x000fc8000780c0ff */
[----:B------:R-:W-:Y:S02]  /*121d0*/  SEL R3, RZ, 0x1, !P0 ;  /* 0x00000001ff037807 */ /* 0x000fe40004000000 */
[----:B0-----:R-:W-:-:S04]  /*121e0*/  IADD3 R16, P1, PT, R16, UR4, RZ ;  /* 0x0000000410107c10 */ /* 0x001fc8000ff3e0ff */
[----:B------:R-:W-:-:S05]  /*121f0*/  IADD3.X R17, PT, PT, RZ, UR5, RZ, P1, !PT ;  /* 0x00000005ff117c10 */ /* 0x000fca0008ffe4ff */
[----:B------:R-:W-:Y:S01]  /*12200*/  STG.E.U8 desc[UR36][R16.64], R3 ;  /* 0x0000000310007986 */ /* 0x000fe2000c101124 */
[----:B------:R-:W-:Y:S05]  /*12210*/  EXIT ;  /* 0x000000000000794d */ /* 0x000fea0003800000 */
.L_x_3740:
[----:B------:R-:W-:Y:S04]  /*12220*/  STG.E.U8 desc[UR36][R6.64], R18 ;  /* 0x0000001206007986 */ /* 0x000fe8000c101124 */
[----:B------:R-:W-:Y:S01]  /*12230*/  STG.E.U8 desc[UR36][R6.64+0x1], R17 ;  /* 0x0000011106007986 */ /* 0x000fe2000c101124 */
[----:B------:R-:W-:Y:S05]  /*12240*/  EXIT ;  /* 0x000000000000794d */ /* 0x000fea0003800000 */
.L_x_3711:
        /* <DEDUP_REMOVED lines=39> */
.L_x_3744:
        /* <DEDUP_REMOVED lines=19> */
.L_x_3745:
        /* <DEDUP_REMOVED lines=25> */
.L_x_3746:
[----:B------:R-:W0:Y:S01]  /*12780*/  LDCU.64 UR4, c[0x0][0x758] ;  /* 0x0000eb00ff0477ac */ /* 0x000e220008000a00 */
[----:B------:R-:W-:-:S04]  /*12790*/  LOP3.LUT P1, RZ, R17, 0xff, RZ, 0xc0, !PT ;  /* 0x000000ff11ff7812 */ /* 0x000fc8000782c0ff */
[----:B------:R-:W-:Y:S02]  /*127a0*/  SEL R3, RZ, 0x1, !P1 ;  /* 0x00000001ff037807 */ /* 0x000fe40004800000 */
[----:B0-----:R-:W-:-:S04]  /*127b0*/  IADD3 R16, P0, PT, R16, UR4, RZ ;  /* 0x0000000410107c10 */ /* 0x001fc8000ff1e0ff */
[----:B------:R-:W-:-:S05]  /*127c0*/  IADD3.X R17, PT, PT, RZ, UR5, RZ, P0, !PT ;  /* 0x00000005ff117c10 */ /* 0x000fca00087fe4ff */
[----:B------:R-:W-:Y:S01]  /*127d0*/  STG.E.U8 desc[UR36][R16.64], R3 ;  /* 0x0000000310007986 */ /* 0x000fe2000c101124 */
[----:B------:R-:W-:Y:S05]  /*127e0*/  EXIT ;  /* 0x000000000000794d */ /* 0x000fea0003800000 */
.L_x_3743:
        /* <DEDUP_REMOVED lines=11> */
.L_x_3747:
        /* <DEDUP_REMOVED lines=20> */
.L_x_3749:
        /* <DEDUP_REMOVED lines=25> */
.L_x_3750:
[----:B------:R-:W0:Y:S01]  /*12b70*/  LDCU.64 UR4, c[0x0][0x758] ;  /* 0x0000eb00ff0477ac */ /* 0x000e220008000a00 */
[----:B------:R-:W-:-:S04]  /*12b80*/  LOP3.LUT P0, RZ, R17, 0xff, RZ, 0xc0, !PT ;  /* 0x000000ff11ff7812 */ /* 0x000fc8000780c0ff */
[----:B------:R-:W-:Y:S02]  /*12b90*/  SEL R3, RZ, 0x1, !P0 ;  /* 0x00000001ff037807 */ /* 0x000fe40004000000 */
[----:B0-----:R-:W-:-:S04]  /*12ba0*/  IADD3 R16, P1, PT, R16, UR4, RZ ;  /* 0x0000000410107c10 */ /* 0x001fc8000ff3e0ff */
[----:B------:R-:W-:-:S05]  /*12bb0*/  IADD3.X R17, PT, PT, RZ, UR5, RZ, P1, !PT ;  /* 0x00000005ff117c10 */ /* 0x000fca0008ffe4ff */
[----:B------:R-:W-:Y:S01]  /*12bc0*/  STG.E.U8 desc[UR36][R16.64], R3 ;  /* 0x0000000310007986 */ /* 0x000fe2000c101124 */
[----:B------:R-:W-:Y:S05]  /*12bd0*/  EXIT ;  /* 0x000000000000794d */ /* 0x000fea0003800000 */
.L_x_3748:
[----:B------:R-:W-:Y:S04]  /*12be0*/  STG.E.U8 desc[UR36][R6.64], R18 ;  /* 0x0000001206007986 */ /* 0x000fe8000c101124 */
[----:B------:R-:W-:Y:S01]  /*12bf0*/  STG.E.U8 desc[UR36][R6.64+0x1], R17 ;  /* 0x0000011106007986 */ /* 0x000fe2000c101124 */
[----:B------:R-:W-:Y:S05]  /*12c00*/  EXIT ;  /* 0x000000000000794d */ /* 0x000fea0003800000 */
.L_x_3751:
        /* <DEDUP_REMOVED lines=15> */
.L_x_7780:


//--------------------- .text._ZN2at6native13reduce_kernelILi128ELi4ENS0_8ReduceOpIhNS0_14func_wrapper_tIbZZZNS0_14or_kernel_cudaERNS_14TensorIteratorEENKUlvE_clEvENKUlvE_clEvEUlbhE_EEjbLi4ELi4EEEEEvT1_ --------------------------
	.section	.text._ZN2at6native13reduce_kernelILi128ELi4ENS0_8ReduceOpIhNS0_14func_wrapper_tIbZZZNS0_14or_kernel_cudaERNS_14TensorIteratorEENKUlvE_clEvENKUlvE_clEvEUlbhE_EEjbLi4ELi4EEEEEvT1_,"ax",@progbits
	.align	128
        .global         _ZN2at6native13reduce_kernelILi128ELi4ENS0_8ReduceOpIhNS0_14func_wrapper_tIbZZZNS0_14or_kernel_cudaERNS_14TensorIteratorEENKUlvE_clEvENKUlvE_clEvEUlbhE_EEjbLi4ELi4EEEEEvT1_
        .type           _ZN2at6native13reduce_kernelILi128ELi4ENS0_8ReduceOpIhNS0_14func_wrapper_tIbZZZNS0_14or_kernel_cudaERNS_14TensorIteratorEENKUlvE_clEvENKUlvE_clEvEUlbhE_EEjbLi4ELi4EEEEEvT1_,@function
        .size           _ZN2at6native13reduce_kernelILi128ELi4ENS0_8ReduceOpIhNS0_14func_wrapper_tIbZZZNS0_14or_kernel_cudaERNS_14TensorIteratorEENKUlvE_clEvENKUlvE_clEvEUlbhE_EEjbLi4ELi4EEEEEvT1_,(.L_x_7781 - _ZN2at6native13reduce_kernelILi128ELi4ENS0_8ReduceOpIhNS0_14func_wrapper_tIbZZZNS0_14or_kernel_cudaERNS_14TensorIteratorEENKUlvE_clEvENKUlvE_clEvEUlbhE_EEjbLi4ELi4EEEEEvT1_)
        .other          _ZN2at6native13reduce_kernelILi128ELi4ENS0_8ReduceOpIhNS0_14func_wrapper_tIbZZZNS0_14or_kernel_cudaERNS_14TensorIteratorEENKUlvE_clEvENKUlvE_clEvEUlbhE_EEjbLi4ELi4EEEEEvT1_,@"STO_CUDA_ENTRY STV_DEFAULT"
_ZN2at6native13reduce_kernelILi128ELi4ENS0_8ReduceOpIhNS0_14func_wrapper_tIbZZZNS0_14or_kernel_cudaERNS_14TensorIteratorEENKUlvE_clEvENKUlvE_clEvEUlbhE_EEjbLi4ELi4EEEEEvT1_:
.text._ZN2at6native13reduce_kernelILi128ELi4ENS0_8ReduceOpIhNS0_14func_wrapper_tIbZZZNS0_14or_kernel_cudaERNS_14TensorIteratorEENKUlvE_clEvENKUlvE_clEvEUlbhE_EEjbLi4ELi4EEEEEvT1_:
        /* <DEDUP_REMOVED lines=296> */
.L_x_3752:
        /* <DEDUP_REMOVED lines=31> */
.L_x_3756:
        /* <DEDUP_REMOVED lines=31> */
.L_x_3760:
[----:B------:R-:W-:Y:S05]  /*1660*/  BSYNC.RECONVERGENT B1 ;  /* 0x0000000000017941 */ /* 0x000fea0003800200 */
.L_x_3759:
[----:B------:R-:W0:Y:S01]  /*1670*/  LDC R3, c[0x0][0x388] ;  /* 0x0000e200ff037b82 */ /* 0x000e220000000800 */
[----:B------:R-:W-:-:S05]  /*1680*/  IADD3 R18, P0, PT, R18, 0x4, RZ ;  /* 0x0000000412127810 */ /* 0x000fca0007f1e0ff */
[----:B------:R-:W-:Y:S01]  /*1690*/  IMAD.X R19, RZ, RZ, R19, P0 ;  /* 0x000000ffff137224 */ /* 0x000fe200000e0613 */
[----:B0-----:R-:W-:-:S07]  /*16a0*/  IADD3 R0, PT, PT, R6, -0x4, R3 ;  /* 0xfffffffc06007810 */ /* 0x001fce0007ffe003 */
.L_x_3758:
[----:B------:R-:W-:Y:S05]  /*16b0*/  BSYNC.RECONVERGENT B0 ;  /* 0x0000000000007941 */ /* 0x000fea0003800200 */
.L_x_3757:
        /* <DEDUP_REMOVED lines=18> */
.L_x_3764:
        /* <DEDUP_REMOVED lines=16> */
.L_x_3763:
[----:B------:R-:W-:Y:S02]  /*18e0*/  SEL R5, RZ, 0x1, !P3 ;  /* 0x00000001ff057807 */ /* 0x000fe40005800000 */
[----:B------:R-:W-:Y:S02]  /*18f0*/  SEL R7, RZ, 0x1, !P2 ;  /* 0x00000001ff077807 */ /* 0x000fe40005000000 */
[----:B------:R-:W-:Y:S02]  /*1900*/  SEL R6, RZ, 0x1, !P1 ;  /* 0x00000001ff067807 */ /* 0x000fe40004800000 */
[----:B------:R-:W-:-:S07]  /*1910*/  SEL R4, RZ, 0x1, !P0 ;  /* 0x00000001ff047807 */ /* 0x000fce0004000000 */
.L_x_3762:
[----:B------:R-:W-:Y:S05]  /*1920*/  BSYNC.RECONVERGENT B0 ;  /* 0x0000000000007941 */ /* 0x000fea0003800200 */
.L_x_3761:
        /* <DEDUP_REMOVED lines=16> */
.L_x_3766:
[----:B------:R-:W-:Y:S05]  /*1a30*/  BSYNC.RECONVERGENT B0 ;  /* 0x0000000000007941 */ /* 0x000fea0003800200 */
.L_x_3765:
[----:B------:R-:W-:Y:S02]  /*1a40*/  LOP3.LUT R7, R6, R5, R7, 0xfe, !PT ;  /* 0x0000000506077212 */ /* 0x000fe400078efe07 */
[----:B------:R-:W-:Y:S02]  /*1a50*/  PLOP3.LUT P1, PT, PT, PT, PT, 0x8, 0x80 ;  /* 0x000000000080781c */ /* 0x000fe40003f2e170 */
[----:B------:R-:W-:Y:S02]  /*1a60*/  PLOP3.LUT P2, PT, PT, PT, PT, 0x8, 0x80 ;  /* 0x000000000080781c */ /* 0x000fe40003f4e170 */
[----:B------:R-:W-:Y:S02]  /*1a70*/  LOP3.LUT P0, RZ, R7, 0xff, R4, 0xc8, !PT ;  /* 0x000000ff07ff7812 */ /* 0x000fe4000780c804 */
[----:B------:R-:W-:Y:S01]  /*1a80*/  PLOP3.LUT P3, PT, PT, PT, PT, 0x8, 0x80 ;  /* 0x000000000080781c */ /* 0x000fe20003f6e170 */
[----:B------:R-:W-:-:S12]  /*1a90*/  BRA `(.L_x_3767) ;  /* 0x000000bc00f87947 */ /* 0x000fd80003800000 */
.L_x_3755:
        /* <DEDUP_REMOVED lines=56> */
.L_x_3772:
        /* <DEDUP_REMOVED lines=102> */
.L_x_3771:
        /* <DEDUP_REMOVED lines=36> */
.L_x_3770:
[----:B------:R-:W-:Y:S05]  /*26c0*/  BSYNC.RECONVERGENT B0 ;  /* 0x0000000000007941 */ /* 0x000fea0003800200 */
.L_x_3769:
        /* <DEDUP_REMOVED lines=48> */
.L_x_3774:
[----:B------:R-:W-:Y:S05]  /*29d0*/  BSYNC.RECONVERGENT B0 ;  /* 0x0000000000007941 */ /* 0x000fea0003800200 */
.L_x_3773:
        /* <DEDUP_REMOVED lines=46> */
.L_x_3776:
[----:B------:R-:W-:Y:S05]  /*2cc0*/  BSYNC.RECONVERGENT B0 ;  /* 0x0000000000007941 */ /* 0x000fea0003800200 */
.L_x_3775:
        /* <DEDUP_REMOVED lines=9> */
.L_x_3768:
        /* <DEDUP_REMOVED lines=52> */
.L_x_3781:
        /* <DEDUP_REMOVED lines=106> */
.L_x_3780:
        /* <DEDUP_REMOVED lines=35> */
.L_x_3779:
[----:B------:R-:W-:Y:S05]  /*3970*/  BSYNC.RECONVERGENT B0 ;  /* 0x0000000000007941 */ /* 0x000fea0003800200 */
.L_x_3778:
        /* <DEDUP_REMOVED lines=52> */
.L_x_3783:
[----:B------:R-:W-:Y:S05]  /*3cc0*/  BSYNC.RECONVERGENT B0 ;  /* 0x0000000000007941 */ /* 0x000fea0003800200 */
.L_x_3782:
        /* <DEDUP_REMOVED lines=46> */
.L_x_3785:
[----:B------:R-:W-:Y:S05]  /*3fb0*/  BSYNC.RECONVERGENT B0 ;  /* 0x0000000000007941 */ /* 0x000fea0003800200 */
.L_x_3784:
        /* <DEDUP_REMOVED lines=9> */
.L_x_3777:
        /* <DEDUP_REMOVED lines=55> */
.L_x_3795:
        /* <DEDUP_REMOVED lines=22> */
.L_x_3789:
        /* <DEDUP_REMOVED lines=295> */
.L_x_3791:
        /* <DEDUP_REMOVED lines=249> */
.L_x_3792:
        /* <DEDUP_REMOVED lines=249> */
.L_x_3793:
        /* <DEDUP_REMOVED lines=245> */
.L_x_3794:
        /* <DEDUP_REMOVED lines=8> */
.L_x_3790:
        /* <DEDUP_REMOVED lines=91> */
.L_x_3788:
        /* <DEDUP_REMOVED lines=36> */
.L_x_3787:
[----:B------:R-:W-:Y:S05]  /*8e70*/  BSYNC.RECONVERGENT B0 ;  /* 0x0000000000007941 */ /* 0x000fea0003800200 */
.L_x_3786:
        /* <DEDUP_REMOVED lines=286> */
.L_x_3799:
[----:B------:R-:W-:Y:S01]  /*a060*/  SHF.R.U32.HI R8, RZ, 0x2, R8 ;  /* 0x00000002ff087819 */ /* 0x000fe20000011608 */
[----:B------:R-:W-:-:S07]  /*a070*/  IMAD.MOV.U32 R9, RZ, RZ, RZ ;  /* 0x000000ffff097224 */ /* 0x000fce00078e00ff */
.L_x_3798:
        /* <DEDUP_REMOVED lines=288> */
.L_x_3801:
[----:B------:R-:W-:Y:S02]  /*b280*/  SHF.R.U32.HI R10, RZ, 0x2, R24 ;  /* 0x00000002ff0a7819 */ /* 0x000fe40000011618 */
[----:B------:R-:W-:-:S07]  /*b290*/  MOV R11, RZ ;  /* 0x000000ff000b7202 */ /* 0x000fce0000000f00 */
.L_x_3800:
        /* <DEDUP_REMOVED lines=285> */
.L_x_3803:
[----:B------:R-:W-:Y:S01]  /*c470*/  SHF.R.U32.HI R20, RZ, 0x2, R0 ;  /* 0x00000002ff147819 */ /* 0x000fe20000011600 */
[----:B------:R-:W-:-:S07]  /*c480*/  IMAD.MOV.U32 R21, RZ, RZ, RZ ;  /* 0x000000ffff157224 */ /* 0x000fce00078e00ff */
.L_x_3802:
        /* <DEDUP_REMOVED lines=285> */
.L_x_3805:
[----:B------:R-:W-:Y:S01]  /*d660*/  SHF.R.U32.HI R14, RZ, 0x2, R5 ;  /* 0x00000002ff0e7819 */ /* 0x000fe20000011605 */
[----:B------:R-:W-:-:S07]  /*d670*/  IMAD.MOV.U32 R15, RZ, RZ, RZ ;  /* 0x000000ffff0f7224 */ /* 0x000fce00078e00ff */
.L_x_3804:
[----:B------:R-:W-:-:S04]  /*d680*/  LEA R4, P0, R14, R3, 0x2 ;  /* 0x000000030e047211 */ /* 0x000fc800078010ff */
[----:B------:R-:W-:-:S05]  /*d690*/  LEA.HI.X R5, R14, R2, R15, 0x2, P0 ;  /* 0x000000020e057211 */ /* 0x000fca00000f140f */
[----:B------:R-:W2:Y:S02]  /*d6a0*/  LDG.E R4, desc[UR36][R4.64] ;  /* 0x0000002404047981 */ /* 0x000ea4000c1e1900 */
[C---:B--2---:R-:W-:Y:S02]  /*d6b0*/  PRMT R17, R4.reuse, 0x7770, RZ ;  /* 0x0000777004117816 */ /* 0x044fe400000000ff */
[C---:B------:R-:W-:Y:S02]  /*d6c0*/  PRMT R16, R4.reuse, 0x7771, RZ ;  /* 0x0000777104107816 */ /* 0x040fe400000000ff */
[C---:B------:R-:W-:Y:S02]  /*d6d0*/  PRMT R15, R4.reuse, 0x7772, RZ ;  /* 0x00007772040f7816 */ /* 0x040fe400000000ff */
[----:B------:R-:W-:-:S07]  /*d6e0*/  PRMT R14, R4, 0x7773, RZ ;  /* 0x00007773040e7816 */ /* 0x000fce00000000ff */
.L_x_3797:
[----:B------:R-:W-:Y:S05]  /*d6f0*/  BSYNC.RECONVERGENT B0 ;  /* 0x0000000000007941 */ /* 0x000fea0003800200 */
.L_x_3796:
        /* <DEDUP_REMOVED lines=47> */
.L_x_3807:
[----:B------:R-:W-:Y:S05]  /*d9f0*/  BSYNC.RECONVERGENT B0 ;  /* 0x0000000000007941 */ /* 0x000fea0003800200 */
.L_x_3806:
        /* <DEDUP_REMOVED lines=8> */
.L_x_3767:
[----:B------:R-:W-:Y:S02]  /*da80*/  SEL R16, RZ, 0x1, !P3 ;  /* 0x00000001ff107807 */ /* 0x000fe40005800000 */
[----:B------:R-:W-:Y:S02]  /*da90*/  SEL R19, RZ, 0x1, !P2 ;  /* 0x00000001ff137807 */ /* 0x000fe40005000000 */
[----:B------:R-:W-:Y:S02]  /*daa0*/  SEL R22, RZ, 0x1, !P1 ;  /* 0x00000001ff167807 */ /* 0x000fe40004800000 */
[----:B------:R-:W-:-:S07]  /*dab0*/  SEL R25, RZ, 0x1, !P0 ;  /* 0x00000001ff197807 */ /* 0x000fce0004000000 */
.L_x_3754:
[----:B------:R-:W-:Y:S05]  /*dac0*/  BSYNC.RECONVERGENT B6 ;  /* 0x0000000000067941 */ /* 0x000fea0003800200 */
.L_x_3753:
        /* <DEDUP_REMOVED lines=24> */
.L_x_3811:
        /* <DEDUP_REMOVED lines=28> */
.L_x_3810:
[----:B------:R-:W-:Y:S05]  /*de10*/  BSYNC.RECONVERGENT B0 ;  /* 0x0000000000007941 */ /* 0x000fea0003800200 */
.L_x_3809:
[----:B------:R-:W-:Y:S01]  /*de20*/  IMAD.MOV.U32 R4, RZ, RZ, R13 ;  /* 0x000000ffff047224 */ /* 0x000fe200078e000d */
[----:B------:R-:W-:Y:S06]  /*de30*/  @P4 BRA `(.L_x_3811) ;  /* 0xfffffffc00844947 */ /* 0x000fec000383ffff */
.L_x_3808:
        /* <DEDUP_REMOVED lines=25> */
.L_x_3816:
        /* <DEDUP_REMOVED lines=27> */
.L_x_3815:
[----:B------:R-:W-:Y:S05]  /*e180*/  BSYNC.RECONVERGENT B0 ;  /* 0x0000000000007941 */ /* 0x000fea0003800200 */
.L_x_3814:
[----:B0-----:R-:W-:Y:S01]  /*e190*/  IMAD.MOV.U32 R4, RZ, RZ, R10 ;  /* 0x000000ffff047224 */ /* 0x001fe200078e000a */
[----:B------:R-:W-:Y:S06]  /*e1a0*/  @P4 BRA `(.L_x_3816) ;  /* 0xfffffffc00884947 */ /* 0x000fec000383ffff */
.L_x_3813:
[----:B------:R-:W-:Y:S01]  /*e1b0*/  ISETP.GE.U32.AND P0, PT, R2, 0x2, PT ;  /* 0x000000020200780c */ /* 0x000fe20003f06070 */
[----:B------:R-:W-:Y:S05]  /*e1c0*/  WARPSYNC.ALL ;  /* 0x0000000000007948 */ /* 0x000fea0003800000 */
[----:B------:R-:W-:Y:S07]  /*e1d0*/  BAR.SYNC.DEFER_BLOCKING 0x0 ;  /* 0x0000000000007b1d */ /* 0x000fee0000010000 */
[----:B------:R-:W-:Y:S05]  /*e1e0*/  @!P0 BRA `(.L_x_3812) ;  /* 0x0000000000748947 */ /* 0x000fea0003800000 */
[----:B0-----:R-:W-:-:S07]  /*e1f0*/  HFMA2 R3, -RZ, RZ, 0, 5.9604644775390625e-08 ;  /* 0x00000001ff037431 */ /* 0x001fce00000001ff */
.L_x_3817:
        /* <DEDUP_REMOVED lines=28> */
.L_x_3812:
        /* <DEDUP_REMOVED lines=288> */
.L_x_3818:
        /* <DEDUP_REMOVED lines=276> */
.L_x_3819:
        /* <DEDUP_REMOVED lines=276> */
.L_x_3820:
        /* <DEDUP_REMOVED lines=276> */
.L_x_3821:
        /* <DEDUP_REMOVED lines=286> */
.L_x_3823:
        /* <DEDUP_REMOVED lines=276> */
.L_x_3824:
        /* <DEDUP_REMOVED lines=276> */
.L_x_3825:
        /* <DEDUP_REMOVED lines=276> */
.L_x_3826:
        /* <DEDUP_REMOVED lines=27> */
.L_x_3828:
[----:B------:R-:W-:Y:S05]  /*170d0*/  BSYNC.RECONVERGENT B0 ;  /* 0x0000000000007941 */ /* 0x000fea0003800200 */
.L_x_3827:
        /* <DEDUP_REMOVED lines=35> */
.L_x_3830:
[----:B------:R-:W-:Y:S05]  /*17310*/  BSYNC.RECONVERGENT B0 ;  /* 0x0000000000007941 */ /* 0x000fea0003800200 */
.L_x_3829:
        /* <DEDUP_REMOVED lines=41> */
.L_x_3835:
        /* <DEDUP_REMOVED lines=15> */
.L_x_3834:
[----:B------:R-:W-:Y:S02]  /*176a0*/  SEL R25, RZ, 0x1, !P1 ;  /* 0x00000001ff197807 */ /* 0x000fe40004800000 */
[----:B------:R-:W-:Y:S02]  /*176b0*/  SEL R22, RZ, 0x1, !P2 ;  /* 0x00000001ff167807 */ /* 0x000fe40005000000 */
[----:B------:R-:W-:Y:S02]  /*176c0*/  SEL R19, RZ, 0x1, !P3 ;  /* 0x00000001ff137807 */ /* 0x000fe40005800000 */
[----:B------:R-:W-:Y:S01]  /*176d0*/  SEL R16, RZ, 0x1, !P4 ;  /* 0x00000001ff107807 */ /* 0x000fe20006000000 */
[----:B------:R-:W-:Y:S06]  /*176e0*/  BRA `(.L_x_3833) ;  /* 0x0000000000947947 */ /* 0x000fec0003800000 */
.L_x_3832:
        /* <DEDUP_REMOVED lines=18> */
.L_x_3837:
        /* <DEDUP_REMOVED lines=15> */
.L_x_3836:
[----:B------:R-:W-:Y:S02]  /*17900*/  SEL R25, RZ, 0x1, !P1 ;  /* 0x00000001ff197807 */ /* 0x000fe40004800000 */
[----:B------:R-:W-:Y:S02]  /*17910*/  SEL R22, RZ, 0x1, !P2 ;  /* 0x00000001ff167807 */ /* 0x000fe40005000000 */
[----:B------:R-:W-:Y:S02]  /*17920*/  SEL R19, RZ, 0x1, !P3 ;  /* 0x00000001ff137807 */ /* 0x000fe40005800000 */
[----:B------:R-:W-:-:S07]  /*17930*/  SEL R16, RZ, 0x1, !P4 ;  /* 0x00000001ff107807 */ /* 0x000fce0006000000 */
.L_x_3833:
[----:B------:R-:W-:Y:S05]  /*17940*/  BSYNC.RECONVERGENT B0 ;  /* 0x0000000000007941 */ /* 0x000fea0003800200 */
.L_x_3831:
        /* <DEDUP_REMOVED lines=17> */
.L_x_3841:
        /* <DEDUP_REMOVED lines=26> */
.L_x_3840:
[----:B------:R-:W-:Y:S05]  /*17c00*/  BSYNC.RECONVERGENT B0 ;  /* 0x0000000000007941 */ /* 0x000fea0003800200 */
.L_x_3839:
[----:B------:R-:W-:-:S03]  /*17c10*/  UISETP.GT.U32.AND UP0, UPT, UR4, 0x3, UPT ;  /* 0x000000030400788c */ /* 0x000fc6000bf04070 */
[----:B------:R-:W-:-:S06]  /*17c20*/  UMOV UR4, UR7 ;  /* 0x0000000700047c82 */ /* 0x000fcc0008000000 */
[----:B------:R-:W-:Y:S05]  /*17c30*/  BRA.U UP0, `(.L_x_3841) ;  /* 0xfffffffd00887547 */ /* 0x000fea000b83ffff */
.L_x_3838:
        /* <DEDUP_REMOVED lines=18> */
.L_x_3846:
        /* <DEDUP_REMOVED lines=26> */
.L_x_3845:
[----:B------:R-:W-:Y:S05]  /*17f00*/  BSYNC.RECONVERGENT B0 ;  /* 0x0000000000007941 */ /* 0x000fea0003800200 */
.L_x_3844:
[----:B------:R-:W-:Y:S01]  /*17f10*/  MOV R0, R10 ;  /* 0x0000000a00007202 */ /* 0x000fe20000000f00 */
[----:B------:R-:W-:Y:S06]  /*17f20*/  @P5 BRA `(.L_x_3846) ;  /* 0xfffffffc008c5947 */ /* 0x000fec000383ffff */
.L_x_3843:
[----:B------:R-:W-:Y:S01]  /*17f30*/  BAR.SYNC.DEFER_BLOCKING 0x0 ;  /* 0x0000000000007b1d */ /* 0x000fe20000010000 */
[----:B------:R-:W-:-:S09]  /*17f40*/  UISETP.GE.U32.AND UP0, UPT, UR4, 0x2, UPT ;  /* 0x000000020400788c */ /* 0x000fd2000bf06070 */
[----:B------:R-:W-:Y:S05]  /*17f50*/  BRA.U !UP0, `(.L_x_3842) ;  /* 0x0000000108787547 */ /* 0x000fea000b800000 */
[----:B------:R-:W-:-:S07]  /*17f60*/  IMAD.MOV.U32 R0, RZ, RZ, 0x1 ;  /* 0x00000001ff007424 */ /* 0x000fce00078e00ff */
.L_x_3847:
        /* <DEDUP_REMOVED lines=29> */
.L_x_3842:
        /* <DEDUP_REMOVED lines=48> */
.L_x_3849:
        /* <DEDUP_REMOVED lines=19> */
.L_x_3850:
        /* <DEDUP_REMOVED lines=25> */
.L_x_3851:
        /* <DEDUP_REMOVED lines=25> */
.L_x_3852:
        /* <DEDUP_REMOVED lines=25> */
.L_x_3853:
[----:B------:R-:W0:Y:S01]  /*18a20*/  LDCU.64 UR4, c[0x0][0x758] ;  /* 0x0000eb00ff0477ac */ /* 0x000e220008000a00 */
[----:B------:R-:W-:-:S04]  /*18a30*/  LOP3.LUT P1, RZ, R16, 0xff, RZ, 0xc0, !PT ;  /* 0x000000ff10ff7812 */ /* 0x000fc8000782c0ff */
[----:B------:R-:W-:Y:S02]  /*18a40*/  SEL R5, RZ, 0x1, !P1 ;  /* 0x00000001ff057807 */ /* 0x000fe40004800000 */
[----:B0-----:R-:W-:-:S04]  /*18a50*/  IADD3 R2, P0, PT, R17, UR4, RZ ;  /* 0x0000000411027c10 */ /* 0x001fc8000ff1e0ff */
[----:B------:R-:W-:-:S05]  /*18a60*/  IADD3.X R3, PT, PT, RZ, UR5, RZ, P0, !PT ;  /* 0x00000005ff037c10 */ /* 0x000fca00087fe4ff */
[----:B------:R-:W-:Y:S01]  /*18a70*/  STG.E.U8 desc[UR36][R2.64], R5 ;  /* 0x0000000502007986 */ /* 0x000fe2000c101124 */
[----:B------:R-:W-:Y:S05]  /*18a80*/  EXIT ;  /* 0x000000000000794d */ /* 0x000fea0003800000 */
.L_x_3848:
        /* <DEDUP_REMOVED lines=17> */
.L_x_3854:
        /* <DEDUP_REMOVED lines=20> */
.L_x_3856:
        /* <DEDUP_REMOVED lines=25> */
.L_x_3857:
        /* <DEDUP_REMOVED lines=25> */
.L_x_3858:
        /* <DEDUP_REMOVED lines=25> */
.L_x_3859:
[----:B------:R-:W2:Y:S01]  /*19190*/  LDCU.64 UR4, c[0x0][0x758] ;  /* 0x0000eb00ff0477ac */ /* 0x000ea20008000a00 */
[----:B------:R-:W-:-:S04]  /*191a0*/  LOP3.LUT P0, RZ, R16, 0xff, RZ, 0xc0, !PT ;  /* 0x000000ff10ff7812 */ /* 0x000fc8000780c0ff */
[----:B------:R-:W-:Y:S02]  /*191b0*/  SEL R5, RZ, 0x1, !P0 ;  /* 0x00000001ff057807 */ /* 0x000fe40004000000 */
[----:B--2---:R-:W-:-:S05]  /*191c0*/  IADD3 R2, P1, PT, R17, UR4, RZ ;  /* 0x0000000411027c10 */ /* 0x004fca000ff3e0ff */
[----:B------:R-:W-:-:S05]  /*191d0*/  IMAD.X R3, RZ, RZ, UR5, P1 ;  /* 0x00000005ff037e24 */ /* 0x000fca00088e06ff */
[----:B------:R-:W-:Y:S01]  /*191e0*/  STG.E.U8 desc[UR36][R2.64], R5 ;  /* 0x0000000502007986 */ /* 0x000fe2000c101124 */
[----:B------:R-:W-:Y:S05]  /*191f0*/  EXIT ;  /* 0x000000000000794d */ /* 0x000fea0003800000 */
.L_x_3855:
[----:B------:R-:W-:Y:S04]  /*19200*/  STG.E.U8 desc[UR36][R2.64], R25 ;  /* 0x0000001902007986 */ /* 0x000fe8000c101124 */
[----:B------:R-:W-:Y:S04]  /*19210*/  STG.E.U8 desc[UR36][R2.64+0x1], R22 ;  /* 0x0000011602007986 */ /* 0x000fe8000c101124 */
[----:B------:R-:W-:Y:S04]  /*19220*/  STG.E.U8 desc[UR36][R2.64+0x2], R19 ;  /* 0x0000021302007986 */ /* 0x000fe8000c101124 */
[----:B------:R-:W-:Y:S01]  /*19230*/  STG.E.U8 desc[UR36][R2.64+0x3], R16 ;  /* 0x0000031002007986 */ /* 0x000fe2000c101124 */
[----:B------:R-:W-:Y:S05]  /*19240*/  EXIT ;  /* 0x000000000000794d */ /* 0x000fea0003800000 */
.L_x_3822:
        /* <DEDUP_REMOVED lines=57> */
.L_x_3861:
        /* <DEDUP_REMOVED lines=19> */
.L_x_3862:
        /* <DEDUP_REMOVED lines=25> */
.L_x_3863:
        /* <DEDUP_REMOVED lines=25> */
.L_x_3864:
        /* <DEDUP_REMOVED lines=25> */
.L_x_3865:
[----:B------:R-:W0:Y:S01]  /*19bc0*/  LDCU.64 UR4, c[0x0][0x758] ;  /* 0x0000eb00ff0477ac */ /* 0x000e220008000a00 */
[----:B------:R-:W-:-:S04]  /*19bd0*/  LOP3.LUT P1, RZ, R16, 0xff, RZ, 0xc0, !PT ;  /* 0x000000ff10ff7812 */ /* 0x000fc8000782c0ff */
[----:B------:R-:W-:Y:S02]  /*19be0*/  SEL R5, RZ, 0x1, !P1 ;  /* 0x00000001ff057807 */ /* 0x000fe40004800000 */
[----:B0-----:R-:W-:-:S04]  /*19bf0*/  IADD3 R2, P0, PT, R17, UR4, RZ ;  /* 0x0000000411027c10 */ /* 0x001fc8000ff1e0ff */
[----:B------:R-:W-:-:S05]  /*19c00*/  IADD3.X R3, PT, PT, RZ, UR5, RZ, P0, !PT ;  /* 0x00000005ff037c10 */ /* 0x000fca00087fe4ff */
[----:B------:R-:W-:Y:S01]  /*19c10*/  STG.E.U8 desc[UR36][R2.64], R5 ;  /* 0x0000000502007986 */ /* 0x000fe2000c101124 */
[----:B------:R-:W-:Y:S05]  /*19c20*/  EXIT ;  /* 0x000000000000794d */ /* 0x000fea0003800000 */
.L_x_3860:
        /* <DEDUP_REMOVED lines=17> */
.L_x_3866:
        /* <DEDUP_REMOVED lines=20> */
.L_x_3868:
        /* <DEDUP_REMOVED lines=25> */
.L_x_3869:
        /* <DEDUP_REMOVED lines=25> */
.L_x_3870:
        /* <DEDUP_REMOVED lines=25> */
.L_x_3871:
[----:B------:R-:W0:Y:S01]  /*1a330*/  LDCU.64 UR4, c[0x0][0x758] ;  /* 0x0000eb00ff0477ac */ /* 0x000e220008000a00 */
[----:B------:R-:W-:-:S04]  /*1a340*/  LOP3.LUT P0, RZ, R16, 0xff, RZ, 0xc0, !PT ;  /* 0x000000ff10ff7812 */ /* 0x000fc8000780c0ff */
[----:B------:R-:W-:Y:S02]  /*1a350*/  SEL R5, RZ, 0x1, !P0 ;  /* 0x00000001ff057807 */ /* 0x000fe40004000000 */
[----:B0-----:R-:W-:-:S05]  /*1a360*/  IADD3 R2, P1, PT, R17, UR4, RZ ;  /* 0x0000000411027c10 */ /* 0x001fca000ff3e0ff */
[----:B------:R-:W-:-:S05]  /*1a370*/  IMAD.X R3, RZ, RZ, UR5, P1 ;  /* 0x00000005ff037e24 */ /* 0x000fca00088e06ff */
[----:B------:R-:W-:Y:S01]  /*1a380*/  STG.E.U8 desc[UR36][R2.64], R5 ;  /* 0x0000000502007986 */ /* 0x000fe2000c101124 */
[----:B------:R-:W-:Y:S05]  /*1a390*/  EXIT ;  /* 0x000000000000794d */ /* 0x000fea0003800000 */
.L_x_3867:
[----:B------:R-:W-:Y:S04]  /*1a3a0*/  STG.E.U8 desc[UR36][R2.64], R25 ;  /* 0x0000001902007986 */ /* 0x000fe8000c101124 */
[----:B------:R-:W-:Y:S04]  /*1a3b0*/  STG.E.U8 desc[UR36][R2.64+0x1], R22 ;  /* 0x0000011602007986 */ /* 0x000fe8000c101124 */
[----:B------:R-:W-:Y:S04]  /*1a3c0*/  STG.E.U8 desc[UR36][R2.64+0x2], R19 ;  /* 0x0000021302007986 */ /* 0x000fe8000c101124 */
[----:B------:R-:W-:Y:S01]  /*1a3d0*/  STG.E.U8 desc[UR36][R2.64+0x3], R16 ;  /* 0x0000031002007986 */ /* 0x000fe2000c101124 */
[----:B------:R-:W-:Y:S05]  /*1a3e0*/  EXIT ;  /* 0x000000000000794d */ /* 0x000fea0003800000 */
.L_x_3872:
        /* <DEDUP_REMOVED lines=9> */
.L_x_7781:


//--------------------- .text._ZN2at6native13reduce_kernelILi512ELi1ENS0_8ReduceOpIbNS0_14func_wrapper_tIbZZZNS0_15and_kernel_cudaERNS_14TensorIteratorEENKUlvE_clEvENKUlvE10_clEvEUlbbE_EEjbLi4ELi4EEEEEvT1_ --------------------------
	.section	.text._ZN2at6native13reduce_kernelILi512ELi1ENS0_8ReduceOpIbNS0_14func_wrapper_tIbZZZNS0_15and_kernel_cudaERNS_14TensorIteratorEENKUlvE_clEvENKUlvE10_clEvEUlbbE_EEjbLi4ELi4EEEEEvT1_,"ax",@progbits
	.align	128
        .global         _ZN2at6native13reduce_kernelILi512ELi1ENS0_8ReduceOpIbNS0_14func_wrapper_tIbZZZNS0_15and_kernel_cudaERNS_14TensorIteratorEENKUlvE_clEvENKUlvE10_clEvEUlbbE_EEjbLi4ELi4EEEEEvT1_
        .type           _ZN2at6native13reduce_kernelILi512ELi1ENS0_8ReduceOpIbNS0_14func_wrapper_tIbZZZNS0_15and_kernel_cudaERNS_14TensorIteratorEENKUlvE_clEvENKUlvE10_clEvEUlbbE_EEjbLi4ELi4EEEEEvT1_,@function
        .size           _ZN2at6native13reduce_kernelILi512ELi1ENS0_8ReduceOpIbNS0_14func_wrapper_tIbZZZNS0_15and_kernel_cudaERNS_14TensorIteratorEENKUlvE_clEvENKUlvE10_clEvEUlbbE_EEjbLi4ELi4EEEEEvT1_,(.L_x_7782 - _ZN2at6native13reduce_kernelILi512ELi1ENS0_8ReduceOpIbNS0_14func_wrapper_tIbZZZNS0_15and_kernel_cudaERNS_14TensorIteratorEENKUlvE_clEvENKUlvE10_clEvEUlbbE_EEjbLi4ELi4EEEEEvT1_)
        .other          _ZN2at6native13reduce_kernelILi512ELi1ENS0_8ReduceOpIbNS0_14func_wrapper_tIbZZZNS0_15and_kernel_cudaERNS_14TensorIteratorEENKUlvE_clEvENKUlvE10_clEvEUlbbE_EEjbLi4ELi4EEEEEvT1_,@"STO_CUDA_ENTRY STV_DEFAULT"
_ZN2at6native13reduce_kernelILi512ELi1ENS0_8ReduceOpIbNS0_14func_wrapper_tIbZZZNS0_15and_kernel_cudaERNS_14TensorIteratorEENKUlvE_clEvENKUlvE10_clEvEUlbbE_EEjbLi4ELi4EEEEEvT1_:
.text._ZN2at6native13reduce_kernelILi512ELi1ENS0_8ReduceOpIbNS0_14func_wrapper_tIbZZZNS0_15and_kernel_cudaERNS_14TensorIteratorEENKUlvE_clEvENKUlvE10_clEvEUlbbE_EEjbLi4ELi4EEEEEvT1_:
[----:B------:R-:W0:Y:S01]  /*0000*/  LDC R1, c[0x0][0x37c] ;  /* 0x0000df00ff017b82 */ /* 0x000e220000000800 */
[----:B------:R-:W1:Y:S01]  /*0010*/  S2R R7, SR_TID.X ;  /* 0x0000000000077919 */ /* 0x000e620000002100 */
[----:B------:R-:W2:Y:S06]  /*0020*/  LDCU UR4, c[0x0][0x558] ;  /* 0x0000ab00ff0477ac */ /* 0x000eac0008000800 */
[----:B------:R-:W3:Y:S01]  /*0030*/  S2UR UR5, SR_CTAID.X ;  /* 0x00000000000579c3 */ /* 0x000ee20000002500 */
[----:B------:R-:W-:Y:S01]  /*0040*/  IMAD.MOV.U32 R14, RZ, RZ, RZ ;  /* 0x000000ffff0e7224 */ /* 0x000fe200078e00ff */
        /* <DEDUP_REMOVED lines=290> */
.L_x_3873:
[----:B------:R-:W0:Y:S01]  /*1270*/  LDCU.64 UR4, c[0x0][0x388] ;  /* 0x00007100ff0477ac */ /* 0x000e220008000a00 */
[----:B------:R-:W-:Y:S01]  /*1280*/  BSSY.RECONVERGENT B0, `(.L_x_3874) ;  /* 0x0000a1d000007945 */ /* 0x000fe20003800200 */
[----:B------:R-:W1:Y:S01]  /*1290*/  LDCU.64 UR36, c[0x0][0x358] ;  /* 0x00006b00ff2477ac */ /* 0x000e620008000a00 */
[----:B0-----:R-:W-:-:S04]  /*12a0*/  MOV R22, UR4 ;  /* 0x0000000400167c02 */ /* 0x001fc80008000f00 */
        /* <DEDUP_REMOVED lines=11> */
[----:B------:R-:W0:Y:S01]  /*1360*/  LDCU.U8 UR4, c[0x0][0x381] ;  /* 0x00007020ff0477ac */ /* 0x000e220008000000 */
[----:B------:R-:W-:Y:S01]  /*1370*/  LOP3.LUT P0, R9, R2, 0x3, RZ, 0xc0, !PT ;  /* 0x0000000302097812 */ /* 0x000fe2000780c0ff */
[----:B------:R-:W-:Y:S01]  /*1380*/  BSSY.RECONVERGENT B1, `(.L_x_3877) ;  /* 0x0000021000017945 */ /* 0x000fe20003800200 */
[----:B------:R-:W1:Y:S01]  /*1390*/  LDCU UR5, c[0x0][0x388] ;  /* 0x00007100ff0577ac */ /* 0x000e620008000800 */
[----:B0-----:R-:W-:Y:S01]  /*13a0*/  MOV R3, UR4 ;  /* 0x0000000400037c02 */ /* 0x001fe20008000f00 */
[----:B------:R-:W-:Y:S01]  /*13b0*/  IMAD.U32 R8, RZ, RZ, UR4 ;  /* 0x00000004ff087e24 */ /* 0x000fe2000f8e00ff */
[----:B-1----:R-:W-:-:S08]  /*13c0*/  MOV R2, UR5 ;  /* 0x0000000500027c02 */ /* 0x002fd00008000f00 */
[----:B------:R-:W-:Y:S05]  /*13d0*/  @!P0 BRA `(.L_x_3878) ;  /* 0x00000000006c8947 */ /* 0x000fea0003800000 */
[----:B------:R-:W-:Y:S01]  /*13e0*/  ISETP.GT.U32.AND P0, PT, R7, 0x3, PT ;  /* 0x000000030700780c */ /* 0x000fe20003f04070 */
[----:B------:R-:W-:Y:S01]  /*13f0*/  IMAD.MOV R2, RZ, RZ, -R9 ;  /* 0x000000ffff027224 */ /* 0x000fe200078e0a09 */
[----:B------:R-:W-:Y:S01]  /*1400*/  BSSY.RECONVERGENT B2, `(.L_x_3879) ;  /* 0x0000015000027945 */ /* 0x000fe20003800200 */
[----:B------:R-:W-:Y:S02]  /*1410*/  PRMT R8, R3, 0x7610, R8 ;  /* 0x0000761003087816 */ /* 0x000fe40000000008 */
[----:B------:R-:W-:Y:S02]  /*1420*/  ISETP.LT.U32.OR P0, PT, R7, R9, P0 ;  /* 0x000000090700720c */ /* 0x000fe40000701470 */
[----:B------:R-:W-:-:S04]  /*1430*/  IADD3 R10, P1, PT, R2, R4, RZ ;  /* 0x00000004020a7210 */ /* 0x000fc80007f3e0ff */
        /* <DEDUP_REMOVED lines=10> */
[----:B------:R-:W-:-:S04]  /*14e0*/  IADD3 R4, P0, PT, R7, R10, RZ ;  /* 0x0000000a07047210 */ /* 0x000fc80007f1e0ff */
[----:B------:R-:W-:-:S05]  /*14f0*/  IADD3.X R5, PT, PT, RZ, R11, RZ, P0, !PT ;  /* 0x0000000bff057210 */ /* 0x000fca00007fe4ff */
[----:B------:R-:W2:Y:S01]  /*1500*/  LDG.E.U8 R4, desc[UR36][R4.64] ;  /* 0x0000002404047981 */ /* 0x000ea2000c1e1100 */
[----:B------:R-:W-:Y:S02]  /*1510*/  PRMT R2, R3, 0x9910, RZ ;  /* 0x0000991003027816 */ /* 0x000fe400000000ff */
[----:B--2---:R-:W-:-:S04]  /*1520*/  ISETP.NE.AND P0, PT, R4, RZ, PT ;  /* 0x000000ff0400720c */ /* 0x004fc80003f05270 */
[----:B------:R-:W-:-:S04]  /*1530*/  ISETP.NE.AND P0, PT, R2, RZ, P0 ;  /* 0x000000ff0200720c */ /* 0x000fc80000705270 */
[----:B------:R-:W-:-:S09]  /*1540*/  SEL R8, RZ, 0x1, !P0 ;  /* 0x00000001ff087807 */ /* 0x000fd20004000000 */
.L_x_3880:
[----:B------:R-:W-:Y:S05]  /*1550*/  BSYNC.RECONVERGENT B2 ;  /* 0x0000000000027941 */ /* 0x000fea0003800200 */
.L_x_3879:
[----:B------:R-:W-:Y:S02]  /*1560*/  IADD3 R4, P0, PT, R10, 0x4, RZ ;  /* 0x000000040a047810 */ /* 0x000fe40007f1e0ff */
[----:B------:R-:W-:-:S03]  /*1570*/  IADD3 R2, PT, PT, R9, -0x4, R22 ;  /* 0xfffffffc09027810 */ /* 0x000fc60007ffe016 */
[----:B------:R-:W-:-:S08]  /*1580*/  IMAD.X R5, RZ, RZ, R11, P0 ;  /* 0x000000ffff057224 */ /* 0x000fd000000e060b */
.L_x_3878:
[----:B------:R-:W-:Y:S05]  /*1590*/  BSYNC.RECONVERGENT B1 ;  /* 0x0000000000017941 */ /* 0x000fea0003800200 */
.L_x_3877:
        /* <DEDUP_REMOVED lines=12> */
.L_x_3884:
        /* <DEDUP_REMOVED lines=10> */
[----:B------:R-:W-:-:S02]  /*1700*/  ISETP.NE.AND P3, PT, R3, RZ, P3 ;  /* 0x000000ff0300720c */ /* 0x000fc40001f65270 */
[----:B------:R-:W-:Y:S02]  /*1710*/  ISETP.NE.AND P2, PT, R10, RZ, P2 ;  /* 0x000000ff0a00720c */ /* 0x000fe40001745270 */
[----:B------:R-:W-:Y:S02]  /*1720*/  ISETP.NE.AND P1, PT, R11, RZ, P1 ;  /* 0x000000ff0b00720c */ /* 0x000fe40000f25270 */
[----:B------:R-:W-:Y:S01]  /*1730*/  ISETP.NE.AND P0, PT, R12, RZ, P0 ;  /* 0x000000ff0c00720c */ /* 0x000fe20000705270 */
[----:B------:R-:W-:-:S12]  /*1740*/  @!P4 BRA `(.L_x_3884) ;  /* 0xfffffffc00c4c947 */ /* 0x000fd8000383ffff */
[----:B------:R-:W-:Y:S05]  /*1750*/  BSYNC.RECONVERGENT B2 ;  /* 0x0000000000027941 */ /* 0x000fea0003800200 */
.L_x_3883:
[----:B------:R-:W-:Y:S02]  /*1760*/  SEL R8, RZ, 0x1, !P3 ;  /* 0x00000001ff087807 */ /* 0x000fe40005800000 */
[----:B------:R-:W-:Y:S02]  /*1770*/  SEL R10, RZ, 0x1, !P2 ;  /* 0x00000001ff0a7807 */ /* 0x000fe40005000000 */
[----:B------:R-:W-:Y:S02]  /*1780*/  SEL R9, RZ, 0x1, !P1 ;  /* 0x00000001ff097807 */ /* 0x000fe40004800000 */
[----:B------:R-:W-:-:S07]  /*1790*/  SEL R3, RZ, 0x1, !P0 ;  /* 0x00000001ff037807 */ /* 0x000fce0004000000 */
.L_x_3882:
[----:B------:R-:W-:Y:S05]  /*17a0*/  BSYNC.RECONVERGENT B1 ;  /* 0x0000000000017941 */ /* 0x000fea0003800200 */
.L_x_3881:
[----:B------:R-:W-:Y:S01]  /*17b0*/  ISETP.NE.AND P0, PT, RZ, UR20, PT ;  /* 0x00000014ff007c0c */ /* 0x000fe2000bf05270 */
[----:B------:R-:W-:Y:S01]  /*17c0*/  BSSY.RECONVERGENT B1, `(.L_x_3885) ;  /* 0x0000012000017945 */ /* 0x000fe20003800200 */
[----:B------:R-:W-:Y:S02]  /*17d0*/  ISETP.NE.AND P1, PT, RZ, UR21, PT ;  /* 0x00000015ff007c0c */ /* 0x000fe4000bf25270 */
[----:B------:R-:W-:Y:S02]  /*17e0*/  ISETP.NE.AND P2, PT, R6, RZ, P0 ;  /* 0x000000ff0600720c */ /* 0x000fe40000745270 */
[----:B------:R-:W-:Y:S02]  /*17f0*/  ISETP.NE.AND P1, PT, R0, RZ, P1 ;  /* 0x000000ff0000720c */ /* 0x000fe40000f25270 */
[----:B------:R-:W-:Y:S02]  /*1800*/  LOP3.LUT P0, RZ, R10, 0xff, RZ, 0xc0, !PT ;  /* 0x000000ff0aff7812 */ /* 0x000fe4000780c0ff */
[----:B------:R-:W-:-:S02]  /*1810*/  PLOP3.LUT P2, PT, P2, P1, PT, 0xf8, 0x8f ;  /* 0x00000000008f781c */ /* 0x000fc40001743f70 */
[----:B------:R-:W-:-:S11]  /*1820*/  LOP3.LUT P1, RZ, R9, 0xff, RZ, 0xc0, !PT ;  /* 0x000000ff09ff7812 */ /* 0x000fd6000782c0ff */
[----:B------:R-:W-:Y:S05]  /*1830*/  @P2 BRA `(.L_x_3886) ;  /* 0x0000000000282947 */ /* 0x000fea0003800000 */
[----:B------:R-:W-:-:S05]  /*1840*/  LOP3.LUT R0, R2, 0xfffffffc, RZ, 0xc0, !PT ;  /* 0xfffffffc02007812 */ /* 0x000fca00078ec0ff */
[----:B------:R-:W-:-:S05]  /*1850*/  IMAD.IADD R7, R0, 0x1, R7 ;  /* 0x0000000100077824 */ /* 0x000fca00078e0207 */
[----:B------:R-:W-:-:S13]  /*1860*/  ISETP.GE.U32.AND P2, PT, R7, R2, PT ;  /* 0x000000020700720c */ /* 0x000fda0003f46070 */
[----:B------:R-:W-:Y:S05]  /*1870*/  @P2 BRA `(.L_x_3886) ;  /* 0x0000000000182947 */ /* 0x000fea0003800000 */
[----:B------:R-:W-:-:S04]  /*1880*/  IADD3 R4, P2, PT, R7, R4, RZ ;  /* 0x0000000407047210 */ /* 0x000fc80007f5e0ff */
[----:B------:R-:W-:-:S05]  /*1890*/  LEA.HI.X.SX32 R5, R7, R5, 0x1, P2 ;  /* 0x0000000507057211 */ /* 0x000fca00010f0eff */
[----:B------:R-:W2:Y:S01]  /*18a0*/  LDG.E.U8 R4, desc[UR36][R4.64] ;  /* 0x0000002404047981 */ /* 0x000ea2000c1e1100 */
[----:B------:R-:W-:-:S04]  /*18b0*/  LOP3.LUT P2, RZ, R8, 0xff, RZ, 0xc0, !PT ;  /* 0x000000ff08ff7812 */ /* 0x000fc8000784c0ff */
[----:B--2---:R-:W-:-:S04]  /*18c0*/  ISETP.NE.AND P2, PT, R4, RZ, P2 ;  /* 0x000000ff0400720c */ /* 0x004fc80001745270 */
[----:B------:R-:W-:-:S09]  /*18d0*/  SEL R8, RZ, 0x1, !P2 ;  /* 0x00000001ff087807 */ /* 0x000fd20005000000 */
.L_x_3886:
[----:B------:R-:W-:Y:S05]  /*18e0*/  BSYNC.RECONVERGENT B1 ;  /* 0x0000000000017941 */ /* 0x000fea0003800200 */
.L_x_3885:
[----:B------:R-:W-:Y:S02]  /*18f0*/  LOP3.LUT P2, RZ, R8, 0xff, RZ, 0xc0, !PT ;  /* 0x000000ff08ff7812 */ /* 0x000fe4000784c0ff */
[----:B------:R-:W-:Y:S02]  /*1900*/  LOP3.LUT P3, RZ, R3, 0xff, RZ, 0xc0, !PT ;  /* 0x000000ff03ff7812 */ /* 0x000fe4000786c0ff */
[----:B------:R-:W-:-:S04]  /*1910*/  PLOP3.LUT P0, PT, P1, P2, P0, 0x80, 0x0 ;  /* 0x000000000000781c */ /* 0x000fc80000f05000 */
[----:B------:R-:W-:-:S04]  /*1920*/  PLOP3.LUT P0, PT, P0, P3, PT, 0x80, 0x8 ;  /* 0x000000000008781c */ /* 0x000fc80000707070 */
[----:B------:R-:W-:Y:S01]  /*1930*/  SEL R17, RZ, 0x1, !P0 ;  /* 0x00000001ff117807 */ /* 0x000fe20004000000 */
[----:B------:R-:W-:Y:S08]  /*1940*/  BRA `(.L_x_3875) ;  /* 0x0000009800c07947 */ /* 0x000ff00003800000 */
.L_x_3876:
        /* <DEDUP_REMOVED lines=21> */
.L_x_3891:
[C---:B------:R-:W-:Y:S02]  /*1aa0*/  IADD3 R7, PT, PT, R19.reuse, R0, RZ ;  /* 0x0000000013077210 */ /* 0x040fe40007ffe0ff */
[-C--:B------:R-:W-:Y:S02]  /*1ab0*/  IADD3 R2, P4, PT, R19, R4.reuse, RZ ;  /* 0x0000000413027210 */ /* 0x080fe40007f9e0ff */
[CC--:B------:R-:W-:Y:S01]  /*1ac0*/  IADD3 R6, P5, PT, R7.reuse, R4.reuse, RZ ;  /* 0x0000000407067210 */ /* 0x0c0fe20007fbe0ff */
[--C-:B------:R-:W-:Y:S01]  /*1ad0*/  IMAD.IADD R9, R7, 0x1, R0.reuse ;  /* 0x0000000107097824 */ /* 0x100fe200078e0200 */
[-C--:B------:R-:W-:Y:S02]  /*1ae0*/  IADD3.X R3, PT, PT, RZ, R5.reuse, RZ, P4, !PT ;  /* 0x00000005ff037210 */ /* 0x080fe400027fe4ff */
[----:B------:R-:W-:Y:S01]  /*1af0*/  IADD3.X R7, PT, PT, RZ, R5, RZ, P5, !PT ;  /* 0x00000005ff077210 */ /* 0x000fe20002ffe4ff */
[C---:B------:R-:W-:Y:S01]  /*1b00*/  IMAD.IADD R19, R9.reuse, 0x1, R0 ;  /* 0x0000000109137824 */ /* 0x040fe200078e0200 */
[----:B------:R-:W-:-:S02]  /*1b10*/  IADD3 R8, P4, PT, R9, R4, RZ ;  /* 0x0000000409087210 */ /* 0x000fc40007f9e0ff */
[----:B------:R-:W2:Y:S02]  /*1b20*/  LDG.E.U8 R3, desc[UR36][R2.64] ;  /* 0x0000002402037981 */ /* 0x000ea4000c1e1100 */
[C---:B------:R-:W-:Y:S01]  /*1b30*/  IADD3 R10, P5, PT, R19.reuse, R4, RZ ;  /* 0x00000004130a7210 */ /* 0x040fe20007fbe0ff */
[----:B------:R-:W-:Y:S01]  /*1b40*/  IMAD.X R9, RZ, RZ, R5, P4 ;  /* 0x000000ffff097224 */ /* 0x000fe200020e0605 */
[----:B------:R-:W3:Y:S02]  /*1b50*/  LDG.E.U8 R6, desc[UR36][R6.64] ;  /* 0x0000002406067981 */ /* 0x000ee4000c1e1100 */
[----:B------:R-:W-:Y:S02]  /*1b60*/  IADD3.X R11, PT, PT, RZ, R5, RZ, P5, !PT ;  /* 0x00000005ff0b7210 */ /* 0x000fe40002ffe4ff */
[----:B------:R-:W4:Y:S04]  /*1b70*/  LDG.E.U8 R8, desc[UR36][R8.64] ;  /* 0x0000002408087981 */ /* 0x000f28000c1e1100 */
[----:B------:R-:W5:Y:S01]  /*1b80*/  LDG.E.U8 R10, desc[UR36][R10.64] ;  /* 0x000000240a0a7981 */ /* 0x000f62000c1e1100 */
[----:B------:R-:W-:-:S04]  /*1b90*/  IMAD.IADD R19, R19, 0x1, R0 ;  /* 0x0000000113137824 */ /* 0x000fc800078e0200 */
[----:B------:R-:W-:-:S05]  /*1ba0*/  IMAD R13, R0, 0x3, R19 ;  /* 0x00000003000d7824 */ /* 0x000fca00078e0213 */
[----:B------:R-:W-:Y:S02]  /*1bb0*/  ISETP.GE.U32.AND P4, PT, R13, R22, PT ;  /* 0x000000160d00720c */ /* 0x000fe40003f86070 */
[----:B--2---:R-:W-:Y:S02]  /*1bc0*/  ISETP.NE.AND P3, PT, R3, RZ, P3 ;  /* 0x000000ff0300720c */ /* 0x004fe40001f65270 */
[----:B---3--:R-:W-:Y:S02]  /*1bd0*/  ISETP.NE.AND P2, PT, R6, RZ, P2 ;  /* 0x000000ff0600720c */ /* 0x008fe40001745270 */
[----:B----4-:R-:W-:Y:S02]  /*1be0*/  ISETP.NE.AND P1, PT, R8, RZ, P1 ;  /* 0x000000ff0800720c */ /* 0x010fe40000f25270 */
[----:B-----5:R-:W-:-:S05]  /*1bf0*/  ISETP.NE.AND P0, PT, R10, RZ, P0 ;  /* 0x000000ff0a00720c */ /* 0x020fca0000705270 */
[----:B------:R-:W-:Y:S08]  /*1c00*/  @!P4 BRA `(.L_x_3891) ;  /* 0xfffffffc00a4c947 */ /* 0x000ff0000383ffff */
[----:B------:R-:W-:Y:S05]  /*1c10*/  BSYNC.RECONVERGENT B2 ;  /* 0x0000000000027941 */ /* 0x000fea0003800200 */
.L_x_3890:
        /* <DEDUP_REMOVED lines=12> */
.L_x_3889:
[----:B------:R-:W-:Y:S05]  /*1ce0*/  BSYNC.RECONVERGENT B1 ;  /* 0x0000000000017941 */ /* 0x000fea0003800200 */
.L_x_3888:
[----:B------:R-:W-:Y:S01]  /*1cf0*/  ISETP.GE.U32.AND P0, PT, R19, R22, PT ;  /* 0x000000161300720c */ /* 0x000fe20003f06070 */
[----:B------:R-:W-:-:S12]  /*1d00*/  BSSY.RECONVERGENT B1, `(.L_x_3892) ;  /* 0x000001f000017945 */ /* 0x000fd80003800200 */
[----:B------:R-:W-:Y:S05]  /*1d10*/  @P0 BRA `(.L_x_3893) ;  /* 0x0000000000740947 */ /* 0x000fea0003800000 */
[----:B------:R-:W-:-:S04]  /*1d20*/  IADD3 R12, P1, PT, R19, R4, RZ ;  /* 0x00000004130c7210 */ /* 0x000fc80007f3e0ff */
[----:B------:R-:W-:-:S05]  /*1d30*/  IADD3.X R13, PT, PT, RZ, R5, RZ, P1, !PT ;  /* 0x00000005ff0d7210 */ /* 0x000fca0000ffe4ff */
[----:B------:R-:W2:Y:S01]  /*1d40*/  LDG.E.U8 R12, desc[UR36][R12.64] ;  /* 0x000000240c0c7981 */ /* 0x000ea2000c1e1100 */
[----:B------:R-:W-:-:S05]  /*1d50*/  IMAD.IADD R15, R19, 0x1, R0 ;  /* 0x00000001130f7824 */ /* 0x000fca00078e0200 */
[----:B------:R-:W-:Y:S02]  /*1d60*/  ISETP.GE.U32.AND P2, PT, R15, R22, PT ;  /* 0x000000160f00720c */ /* 0x000fe40003f46070 */
[----:B--2---:R-:W-:-:S04]  /*1d70*/  ISETP.NE.AND P1, PT, R12, RZ, PT ;  /* 0x000000ff0c00720c */ /* 0x004fc80003f25270 */
[----:B------:R-:W-:-:S07]  /*1d80*/  SEL R10, RZ, 0x1, !P1 ;  /* 0x00000001ff0a7807 */ /* 0x000fce0004800000 */
        /* <DEDUP_REMOVED lines=9> */
[C---:B------:R-:W-:Y:S02]  /*1e20*/  IADD3 R11, PT, PT, R15.reuse, R0, RZ ;  /* 0x000000000f0b7210 */ /* 0x040fe40007ffe0ff */
[----:B------:R-:W-:Y:S02]  /*1e30*/  IADD3 R12, P1, PT, R15, R4, RZ ;  /* 0x000000040f0c7210 */ /* 0x000fe40007f3e0ff */
[----:B------:R-:W-:-:S03]  /*1e40*/  ISETP.GE.U32.AND P3, PT, R11, R22, PT ;  /* 0x000000160b00720c */ /* 0x000fc60003f66070 */
[----:B------:R-:W-:-:S05]  /*1e50*/  IMAD.X R13, RZ, RZ, R5, P1 ;  /* 0x000000ffff0d7224 */ /* 0x000fca00008e0605 */
[----:B------:R-:W2:Y:S05]  /*1e60*/  LDG.E.U8 R12, desc[UR36][R12.64] ;  /* 0x000000240c0c7981 */ /* 0x000eaa000c1e1100 */
[----:B------:R-:W-:-:S04]  /*1e70*/  @!P3 IADD3 R4, P2, PT, R11, R4, RZ ;  /* 0x000000040b04b210 */ /* 0x000fc80007f5e0ff */
[----:B------:R-:W-:-:S05]  /*1e80*/  @!P3 IADD3.X R5, PT, PT, RZ, R5, RZ, P2, !PT ;  /* 0x00000005ff05b210 */ /* 0x000fca00017fe4ff */
[----:B------:R-:W3:Y:S01]  /*1e90*/  @!P3 LDG.E.U8 R4, desc[UR36][R4.64] ;  /* 0x000000240404b981 */ /* 0x000ee2000c1e1100 */
[----:B--2---:R-:W-:-:S04]  /*1ea0*/  ISETP.NE.AND P1, PT, R12, RZ, PT ;  /* 0x000000ff0c00720c */ /* 0x004fc80003f25270 */
[----:B------:R-:W-:Y:S02]  /*1eb0*/  SEL R11, RZ, 0x1, !P1 ;  /* 0x00000001ff0b7807 */ /* 0x000fe40004800000 */
[----:B---3--:R-:W-:-:S04]  /*1ec0*/  @!P3 ISETP.NE.AND P2, PT, R4, RZ, PT ;  /* 0x000000ff0400b20c */ /* 0x008fc80003f45270 */
[----:B------:R-:W-:-:S04]  /*1ed0*/  @!P3 SEL R14, RZ, 0x1, !P2 ;  /* 0x00000001ff0eb807 */ /* 0x000fc80005000000 */
[----:B------:R-:W-:-:S07]  /*1ee0*/  @!P3 PRMT R8, R14, 0x7610, R8 ;  /* 0x000076100e08b816 */ /* 0x000fce0000000008 */
.L_x_3893:
[----:B------:R-:W-:Y:S05]  /*1ef0*/  BSYNC.RECONVERGENT B1 ;  /* 0x0000000000017941 */ /* 0x000fea0003800200 */
.L_x_3892:
[----:B------:R-:W-:Y:S04]  /*1f00*/  BSSY.RECONVERGENT B1, `(.L_x_3894) ;  /* 0x000001b000017945 */ /* 0x000fe80003800200 */
[----:B------:R-:W-:Y:S05]  /*1f10*/  @P0 BRA `(.L_x_3895) ;  /* 0x0000000000640947 */ /* 0x000fea0003800000 */
[----:B------:R-:W-:Y:S01]  /*1f20*/  LOP3.LUT P0, RZ, R2, 0xff, RZ, 0xc0, !PT ;  /* 0x000000ff02ff7812 */ /* 0x000fe2000780c0ff */
[----:B------:R-:W-:Y:S01]  /*1f30*/  IMAD.IADD R5, R19, 0x1, R0 ;  /* 0x0000000113057824 */ /* 0x000fe200078e0200 */
[----:B------:R-:W-:-:S04]  /*1f40*/  LOP3.LUT P1, RZ, R10, 0xff, RZ, 0xc0, !PT ;  /* 0x000000ff0aff7812 */ /* 0x000fc8000782c0ff */
[----:B------:R-:W-:Y:S02]  /*1f50*/  PLOP3.LUT P0, PT, P0, P1, PT, 0x80, 0x8 ;  /* 0x000000000008781c */ /* 0x000fe40000703070 */
[----:B------:R-:W-:Y:S02]  /*1f60*/  ISETP.GE.U32.AND P1, PT, R5, R22, PT ;  /* 0x000000160500720c */ /* 0x000fe40003f26070 */
[----:B------:R-:W-:-:S11]  /*1f70*/  SEL R2, RZ, 0x1, !P0 ;  /* 0x00000001ff027807 */ /* 0x000fd60004000000 */
[----:B------:R-:W-:Y:S05]  /*1f80*/  @P1 BRA `(.L_x_3895) ;  /* 0x0000000000481947 */ /* 0x000fea0003800000 */
[----:B------:R-:W-:Y:S02]  /*1f90*/  LOP3.LUT P0, RZ, R3, 0xff, RZ, 0xc0, !PT ;  /* 0x000000ff03ff7812 */ /* 0x000fe4000780c0ff */
[----:B------:R-:W-:Y:S02]  /*1fa0*/  LOP3.LUT P1, RZ, R9, 0xff, RZ, 0xc0, !PT ;  /* 0x000000ff09ff7812 */ /* 0x000fe4000782c0ff */
[----:B------:R-:W-:Y:S02]  /*1fb0*/  IADD3 R5, PT, PT, R5, R0, RZ ;  /* 0x0000000005057210 */ /* 0x000fe40007ffe0ff */
[----:B------:R-:W-:Y:S02]  /*1fc0*/  PLOP3.LUT P0, PT, P0, P1, PT, 0x80, 0x8 ;  /* 0x000000000008781c */ /* 0x000fe40000703070 */
[----:B------:R-:W-:Y:S02]  /*1fd0*/  ISETP.GE.U32.AND P1, PT, R5, R22, PT ;  /* 0x000000160500720c */ /* 0x000fe40003f26070 */
[----:B------:R-:W-:-:S11]  /*1fe0*/  SEL R3, RZ, 0x1, !P0 ;  /* 0x00000001ff037807 */ /* 0x000fd60004000000 */
[----:B------:R-:W-:Y:S05]  /*1ff0*/  @P1 BRA `(.L_x_3895) ;  /* 0x00000000002c1947 */ /* 0x000fea0003800000 */
[----:B------:R-:W-:Y:S01]  /*2000*/  IMAD.IADD R5, R5, 0x1, R0 ;  /* 0x0000000105057824 */ /* 0x000fe200078e0200 */
[----:B------:R-:W-:Y:S02]  /*2010*/  LOP3.LUT P0, RZ, R7, 0xff, RZ, 0xc0, !PT ;  /* 0x000000ff07ff7812 */ /* 0x000fe4000780c0ff */
[----:B------:R-:W-:Y:S02]  /*2020*/  LOP3.LUT P1, RZ, R11, 0xff, RZ, 0xc0, !PT ;  /* 0x000000ff0bff7812 */ /* 0x000fe4000782c0ff */
[----:B------:R-:W-:Y:S02]  /*2030*/  ISETP.GE.U32.AND P4, PT, R5, R22, PT ;  /* 0x000000160500720c */ /* 0x000fe40003f86070 */
[----:B------:R-:W-:-:S04]  /*2040*/  PLOP3.LUT P0, PT, P0, P1, PT, 0x80, 0x8 ;  /* 0x000000000008781c */ /* 0x000fc80000703070 */
[----:B------:R-:W-:-:S07]  /*2050*/  SEL R7, RZ, 0x1, !P0 ;  /* 0x00000001ff077807 */ /* 0x000fce0004000000 */
[----:B------:R-:W-:Y:S02]  /*2060*/  @!P4 LOP3.LUT P3, RZ, R8, 0xff, RZ, 0xc0, !PT ;  /* 0x000000ff08ffc812 */ /* 0x000fe4000786c0ff */
[----:B------:R-:W-:-:S04]  /*2070*/  @!P4 LOP3.LUT P2, RZ, R6, 0xff, RZ, 0xc0, !PT ;  /* 0x000000ff06ffc812 */ /* 0x000fc8000784c0ff */
[----:B------:R-:W-:-:S04]  /*2080*/  @!P4 PLOP3.LUT P2, PT, P2, P3, PT, 0x80, 0x8 ;  /* 0x000000000008c81c */ /* 0x000fc80001747070 */
[----:B------:R-:W-:-:S04]  /*2090*/  @!P4 SEL R0, RZ, 0x1, !P2 ;  /* 0x00000001ff00c807 */ /* 0x000fc80005000000 */
[----:B------:R-:W-:-:S07]  /*20a0*/  @!P4 PRMT R6, R0, 0x7610, R6 ;  /* 0x000076100006c816 */ /* 0x000fce0000000006 */
.L_x_3895:
[----:B------:R-:W-:Y:S05]  /*20b0*/  BSYNC.RECONVERGENT B1 ;  /* 0x0000000000017941 */ /* 0x000fea0003800200 */
.L_x_3894:
[----:B------:R-:W-:Y:S02]  /*20c0*/  LOP3.LUT P0, RZ, R2, 0xff, RZ, 0xc0, !PT ;  /* 0x000000ff02ff7812 */ /* 0x000fe4000780c0ff */
[----:B------:R-:W-:Y:S02]  /*20d0*/  LOP3.LUT P1, RZ, R3, 0xff, RZ, 0xc0, !PT ;  /* 0x000000ff03ff7812 */ /* 0x000fe4000782c0ff */
[----:B------:R-:W-:Y:S02]  /*20e0*/  LOP3.LUT P2, RZ, R7, 0xff, RZ, 0xc0, !PT ;  /* 0x000000ff07ff7812 */ /* 0x000fe4000784c0ff */
[----:B------:R-:W-:Y:S02]  /*20f0*/  LOP3.LUT P3, RZ, R6, 0xff, RZ, 0xc0, !PT ;  /* 0x000000ff06ff7812 */ /* 0x000fe4000786c0ff */
[----:B------:R-:W-:-:S04]  /*2100*/  PLOP3.LUT P0, PT, P2, P0, P1, 0x80, 0x0 ;  /* 0x000000000000781c */ /* 0x000fc80001701010 */
[----:B------:R-:W-:-:S04]  /*2110*/  PLOP3.LUT P0, PT, P0, P3, PT, 0x80, 0x8 ;  /* 0x000000000008781c */ /* 0x000fc80000707070 */
[----:B------:R-:W-:Y:S01]  /*2120*/  SEL R17, RZ, 0x1, !P0 ;  /* 0x00000001ff117807 */ /* 0x000fe20004000000 */
[----:B------:R-:W-:Y:S08]  /*2130*/  BRA `(.L_x_3875) ;  /* 0x0000009000c47947 */ /* 0x000ff00003800000 */
.L_x_3887:
        /* <DEDUP_REMOVED lines=18> */
.L_x_3900:
[C---:B------:R-:W-:Y:S01]  /*2260*/  IADD3 R3, PT, PT, R19.reuse, R2, RZ ;  /* 0x0000000213037210 */ /* 0x040fe20007ffe0ff */
[----:B------:R-:W-:-:S04]  /*2270*/  IMAD R9, R19, R0, RZ ;  /* 0x0000000013097224 */ /* 0x000fc800078e02ff */
[--C-:B------:R-:W-:Y:S01]  /*2280*/  IMAD.IADD R7, R3, 0x1, R2.reuse ;  /* 0x0000000103077824 */ /* 0x100fe200078e0202 */
        /* <DEDUP_REMOVED lines=8> */
[-C--:B------:R-:W-:Y:S01]  /*2310*/  IADD3.X R9, PT, PT, RZ, R5.reuse, RZ, P5, !PT ;  /* 0x00000005ff097210 */ /* 0x080fe20002ffe4ff */
[----:B------:R-:W2:Y:S02]  /*2320*/  LDG.E.U8 R6, desc[UR36][R6.64] ;  /* 0x0000002406067981 */ /* 0x000ea4000c1e1100 */
[----:B------:R-:W-:Y:S01]  /*2330*/  IMAD.X R11, RZ, RZ, R5, P4 ;  /* 0x000000ffff0b7224 */ /* 0x000fe200020e0605 */
[----:B------:R-:W-:Y:S01]  /*2340*/  IADD3 R12, P5, PT, R13, R4, RZ ;  /* 0x000000040d0c7210 */ /* 0x000fe20007fbe0ff */
[----:B------:R-:W3:Y:S03]  /*2350*/  LDG.E.U8 R8, desc[UR36][R8.64] ;  /* 0x0000002408087981 */ /* 0x000ee6000c1e1100 */
[----:B------:R-:W-:Y:S01]  /*2360*/  IADD3.X R13, PT, PT, RZ, R5, RZ, P5, !PT ;  /* 0x00000005ff0d7210 */ /* 0x000fe20002ffe4ff */
        /* <DEDUP_REMOVED lines=11> */
.L_x_3899:
        /* <DEDUP_REMOVED lines=12> */
.L_x_3898:
[----:B------:R-:W-:Y:S05]  /*24e0*/  BSYNC.RECONVERGENT B1 ;  /* 0x0000000000017941 */ /* 0x000fea0003800200 */
.L_x_3897:
[----:B------:R-:W-:Y:S01]  /*24f0*/  ISETP.GE.U32.AND P0, PT, R19, R22, PT ;  /* 0x000000161300720c */ /* 0x000fe20003f06070 */
[----:B------:R-:W-:-:S12]  /*2500*/  BSSY.RECONVERGENT B1, `(.L_x_3901) ;  /* 0x0000023000017945 */ /* 0x000fd80003800200 */
[----:B------:R-:W-:Y:S05]  /*2510*/  @P0 BRA `(.L_x_3902) ;  /* 0x0000000000840947 */ /* 0x000fea0003800000 */
[----:B------:R-:W-:-:S05]  /*2520*/  IMAD R13, R19, R0, RZ ;  /* 0x00000000130d7224 */ /* 0x000fca00078e02ff */
        /* <DEDUP_REMOVED lines=25> */
[----:B------:R-:W2:Y:S04]  /*26c0*/  LDG.E.U8 R12, desc[UR36][R12.64] ;  /* 0x000000240c0c7981 */ /* 0x000ea8000c1e1100 */
[----:B------:R-:W3:Y:S01]  /*26d0*/  @!P3 LDG.E.U8 R4, desc[UR36][R4.64] ;  /* 0x000000240404b981 */ /* 0x000ee2000c1e1100 */
[----:B--2---:R-:W-:Y:S02]  /*26e0*/  ISETP.NE.AND P1, PT, R12, RZ, PT ;  /* 0x000000ff0c00720c */ /* 0x004fe40003f25270 */
[----:B---3--:R-:W-:Y:S02]  /*26f0*/  @!P3 ISETP.NE.AND P2, PT, R4, RZ, PT ;  /* 0x000000ff0400b20c */ /* 0x008fe40003f45270 */
[----:B------:R-:W-:-:S02]  /*2700*/  SEL R14, RZ, 0x1, !P1 ;  /* 0x00000001ff0e7807 */ /* 0x000fc40004800000 */
[----:B------:R-:W-:-:S04]  /*2710*/  @!P3 SEL R0, RZ, 0x1, !P2 ;  /* 0x00000001ff00b807 */ /* 0x000fc80005000000 */
[----:B------:R-:W-:-:S07]  /*2720*/  @!P3 PRMT R9, R0, 0x7610, R9 ;  /* 0x000076100009b816 */ /* 0x000fce0000000009 */
.L_x_3902:
[----:B------:R-:W-:Y:S05]  /*2730*/  BSYNC.RECONVERGENT B1 ;  /* 0x0000000000017941 */ /* 0x000fea0003800200 */
.L_x_3901:
        /* <DEDUP_REMOVED lines=27> */
.L_x_3904:
[----:B------:R-:W-:Y:S05]  /*28f0*/  BSYNC.RECONVERGENT B1 ;  /* 0x0000000000017941 */ /* 0x000fea0003800200 */
.L_x_3903:
        /* <DEDUP_REMOVED lines=8> */
.L_x_3896:
        /* <DEDUP_REMOVED lines=19> */
.L_x_3914:
        /* <DEDUP_REMOVED lines=8> */
.L_x_3908:
        /* <DEDUP_REMOVED lines=285> */
.L_x_3910:
        /* <DEDUP_REMOVED lines=230> */
.L_x_3911:
        /* <DEDUP_REMOVED lines=230> */
.L_x_3912:
        /* <DEDUP_REMOVED lines=230> */
.L_x_3913:
[----:B------:R-:W-:-:S05]  /*6820*/  IADD3 R8, P4, PT, R7, R2, RZ ;  /* 0x0000000207087210 */ /* 0x000fca0007f9e0ff */
[----:B------:R-:W-:-:S05]  /*6830*/  IMAD.X R9, RZ, RZ, R3, P4 ;  /* 0x000000ffff097224 */ /* 0x000fca00020e0603 */
[----:B------:R1:W5:Y:S03]  /*6840*/  LDG.E.U8 R8, desc[UR36][R8.64] ;  /* 0x0000002408087981 */ /* 0x000366000c1e1100 */
.L_x_3909:
[----:B------:R-:W2:Y:S01]  /*6850*/  LDCU UR5, c[0x0][0x388] ;  /* 0x00007100ff0577ac */ /* 0x000ea20008000800 */
[----:B0-----:R-:W-:Y:S02]  /*6860*/  MOV R20, UR4 ;  /* 0x0000000400147c02 */ /* 0x001fe40008000f00 */
[----:B-----5:R-:W-:Y:S02]  /*6870*/  PRMT R10, R4, 0x9910, RZ ;  /* 0x00009910040a7816 */ /* 0x020fe400000000ff */
[----:B-1----:R-:W-:Y:S01]  /*6880*/  PRMT R9, R5, 0x9910, RZ ;  /* 0x0000991005097816 */ /* 0x002fe200000000ff */
[----:B------:R-:W-:Y:S01]  /*6890*/  IMAD R19, R20, 0x4, R19 ;  /* 0x0000000414137824 */ /* 0x000fe200078e0213 */
[----:B------:R-:W-:Y:S02]  /*68a0*/  PRMT R5, R6, 0x9910, RZ ;  /* 0x0000991006057816 */ /* 0x000fe400000000ff */
[----:B------:R-:W-:Y:S01]  /*68b0*/  PRMT R4, R8, 0x9910, RZ ;  /* 0x0000991008047816 */ /* 0x000fe200000000ff */
[----:B------:R-:W-:Y:S01]  /*68c0*/  IMAD R7, R20, 0x3, R19 ;  /* 0x0000000314077824 */ /* 0x000fe200078e0213 */
[----:B------:R-:W-:-:S02]  /*68d0*/  MOV R6, R9 ;  /* 0x0000000900067202 */ /* 0x000fc40000000f00 */
[----:B------:R-:W-:Y:S02]  /*68e0*/  ISETP.NE.AND P1, PT, R5, RZ, P1 ;  /* 0x000000ff0500720c */ /* 0x000fe40000f25270 */
[----:B------:R-:W-:Y:S02]  /*68f0*/  ISETP.NE.AND P2, PT, R6, RZ, P2 ;  /* 0x000000ff0600720c */ /* 0x000fe40001745270 */
[----:B------:R-:W-:Y:S02]  /*6900*/  ISETP.NE.AND P0, PT, R4, RZ, P0 ;  /* 0x000000ff0400720c */ /* 0x000fe40000705270 */
[----:B--2---:R-:W-:-:S04]  /*6910*/  MOV R22, UR5 ;  /* 0x0000000500167c02 */ /* 0x004fc80008000f00 */
[----:B------:R-:W-:Y:S01]  /*6920*/  ISETP.GE.U32.AND P4, PT, R7, R22, PT ;  /* 0x000000160700720c */ /* 0x000fe20003f86070 */
[----:B------:R-:W-:-:S05]  /*6930*/  IMAD.MOV.U32 R7, RZ, RZ, R10 ;  /* 0x000000ffff077224 */ /* 0x000fca00078e000a */
[----:B------:R-:W-:-:S07]  /*6940*/  ISETP.NE.AND P3, PT, R7, RZ, P3 ;  /* 0x000000ff0700720c */ /* 0x000fce0001f65270 */
[----:B------:R-:W-:Y:S06]  /*6950*/  @!P4 BRA `(.L_x_3914) ;  /* 0xffffffc00054c947 */ /* 0x000fec000383ffff */
[----:B------:R-:W-:Y:S05]  /*6960*/  BSYNC.RECONVERGENT B2 ;  /* 0x0000000000027941 */ /* 0x000fea0003800200 */
.L_x_3907:
        /* <DEDUP_REMOVED lines=12> */
.L_x_3906:
[----:B------:R-:W-:Y:S05]  /*6a30*/  BSYNC.RECONVERGENT B1 ;  /* 0x0000000000017941 */ /* 0x000fea0003800200 */
.L_x_3905:
        /* <DEDUP_REMOVED lines=284> */
.L_x_3918:
[----:B------:R-:W-:Y:S01]  /*7c00*/  MOV R12, R6 ;  /* 0x00000006000c7202 */ /* 0x000fe20000000f00 */
[----:B------:R-:W-:-:S07]  /*7c10*/  IMAD.MOV.U32 R13, RZ, RZ, RZ ;  /* 0x000000ffff0d7224 */ /* 0x000fce00078e00ff */
.L_x_3917:
[----:B------:R-:W0:Y:S02]  /*7c20*/  LDCU.64 UR4, c[0x0][0x750] ;  /* 0x0000ea00ff0477ac */ /* 0x000e240008000a00 */
[----:B0-----:R-:W-:-:S04]  /*7c30*/  IADD3 R3, P1, PT, R14, UR4, RZ ;  /* 0x000000040e037c10 */ /* 0x001fc8000ff3e0ff */
[----:B------:R-:W-:Y:S02]  /*7c40*/  IADD3.X R2, PT, PT, RZ, UR5, RZ, P1, !PT ;  /* 0x00000005ff027c10 */ /* 0x000fe40008ffe4ff */
[----:B------:R-:W-:-:S05]  /*7c50*/  IADD3 R14, P1, PT, R12, R3, RZ ;  /* 0x000000030c0e7210 */ /* 0x000fca0007f3e0ff */
[----:B------:R-:W-:-:S05]  /*7c60*/  IMAD.X R15, R13, 0x1, R2, P1 ;  /* 0x000000010d0f7824 */ /* 0x000fca00008e0602 */
[----:B------:R-:W2:Y:S01]  /*7c70*/  LDG.E.U8 R14, desc[UR36][R14.64] ;  /* 0x000000240e0e7981 */ /* 0x000ea2000c1e1100 */
[----:B------:R-:W-:-:S04]  /*7c80*/  IADD3 R13, PT, PT, R19, R20, RZ ;  /* 0x00000014130d7210 */ /* 0x000fc80007ffe0ff */
[----:B------:R-:W-:Y:S02]  /*7c90*/  ISETP.GE.U32.AND P2, PT, R13, R22, PT ;  /* 0x000000160d00720c */ /* 0x000fe40003f46070 */
[----:B--2---:R-:W-:-:S04]  /*7ca0*/  ISETP.NE.AND P1, PT, R14, RZ, PT ;  /* 0x000000ff0e00720c */ /* 0x004fc80003f25270 */
[----:B------:R-:W-:-:S07]  /*7cb0*/  SEL R6, RZ, 0x1, !P1 ;  /* 0x00000001ff067807 */ /* 0x000fce0004800000 */
        /* <DEDUP_REMOVED lines=276> */
.L_x_3920:
[----:B------:R-:W-:-:S07]  /*8e00*/  IMAD.MOV.U32 R25, RZ, RZ, RZ ;  /* 0x000000ffff197224 */ /* 0x000fce00078e00ff */
.L_x_3919:
        /* <DEDUP_REMOVED lines=283> */
.L_x_3922:
[----:B------:R-:W-:Y:S01]  /*9fc0*/  MOV R14, R0 ;  /* 0x00000000000e7202 */ /* 0x000fe20000000f00 */
[----:B------:R-:W-:-:S07]  /*9fd0*/  IMAD.MOV.U32 R15, RZ, RZ, RZ ;  /* 0x000000ffff0f7224 */ /* 0x000fce00078e00ff */
.L_x_3921:
        /* <DEDUP_REMOVED lines=283> */
.L_x_3924:
[----:B------:R-:W-:Y:S01]  /*b190*/  MOV R14, R8 ;  /* 0x00000008000e7202 */ /* 0x000fe20000000f00 */
[----:B------:R-:W-:-:S07]  /*b1a0*/  IMAD.MOV.U32 R15, RZ, RZ, RZ ;  /* 0x000000ffff0f7224 */ /* 0x000fce00078e00ff */
.L_x_3923:
[----:B------:R-:W-:-:S04]  /*b1b0*/  IADD3 R4, P0, PT, R14, R3, RZ ;  /* 0x000000030e047210 */ /* 0x000fc80007f1e0ff */
[----:B------:R-:W-:-:S05]  /*b1c0*/  IADD3.X R5, PT, PT, R15, R2, RZ, P0, !PT ;  /* 0x000000020f057210 */ /* 0x000fca00007fe4ff */
[----:B------:R-:W2:Y:S02]  /*b1d0*/  LDG.E.U8 R4, desc[UR36][R4.64] ;  /* 0x0000002404047981 */ /* 0x000ea4000c1e1100 */
[----:B--2---:R-:W-:-:S04]  /*b1e0*/  ISETP.NE.AND P0, PT, R4, RZ, PT ;  /* 0x000000ff0400720c */ /* 0x004fc80003f05270 */
[----:B------:R-:W-:-:S09]  /*b1f0*/  SEL R8, RZ, 0x1, !P0 ;  /* 0x00000001ff087807 */ /* 0x000fd20004000000 */
.L_x_3916:
[----:B------:R-:W-:Y:S05]  /*b200*/  BSYNC.RECONVERGENT B1 ;  /* 0x0000000000017941 */ /* 0x000fea0003800200 */
.L_x_3915:
[----:B------:R-:W-:Y:S01]  /*b210*/  ISETP.GE.U32.AND P0, PT, R19, R22, PT ;  /* 0x000000161300720c */ /* 0x000fe20003f06070 */
[----:B------:R-:W-:-:S12]  /*b220*/  BSSY.RECONVERGENT B1, `(.L_x_3925) ;  /* 0x000001b000017945 */ /* 0x000fd80003800200 */
        /* <DEDUP_REMOVED lines=26> */
.L_x_3926:
[----:B------:R-:W-:Y:S05]  /*b3d0*/  BSYNC.RECONVERGENT B1 ;  /* 0x0000000000017941 */ /* 0x000fea0003800200 */
.L_x_3925:
[----:B------:R-:W-:Y:S02]  /*b3e0*/  LOP3.LUT P0, RZ, R18, 0xff, RZ, 0xc0, !PT ;  /* 0x000000ff12ff7812 */ /* 0x000fe4000780c0ff */
[----:B------:R-:W-:Y:S02]  /*b3f0*/  LOP3.LUT P1, RZ, R11, 0xff, RZ, 0xc0, !PT ;  /* 0x000000ff0bff7812 */ /* 0x000fe4000782c0ff */
[----:B------:R-:W-:Y:S02]  /*b400*/  LOP3.LUT P2, RZ, R10, 0xff, RZ, 0xc0, !PT ;  /* 0x000000ff0aff7812 */ /* 0x000fe4000784c0ff */
[----:B------:R-:W-:Y:S02]  /*b410*/  LOP3.LUT P3, RZ, R9, 0xff, RZ, 0xc0, !PT ;  /* 0x000000ff09ff7812 */ /* 0x000fe4000786c0ff */
[----:B------:R-:W-:-:S04]  /*b420*/  PLOP3.LUT P0, PT, P2, P0, P1, 0x80, 0x0 ;  /* 0x000000000000781c */ /* 0x000fc80001701010 */
[----:B------:R-:W-:-:S04]  /*b430*/  PLOP3.LUT P0, PT, P0, P3, PT, 0x80, 0x8 ;  /* 0x000000000008781c */ /* 0x000fc80000707070 */
[----:B------:R-:W-:-:S09]  /*b440*/  SEL R17, RZ, 0x1, !P0 ;  /* 0x00000001ff117807 */ /* 0x000fd20004000000 */
.L_x_3875:
[----:B------:R-:W-:Y:S05]  /*b450*/  BSYNC.RECONVERGENT B0 ;  /* 0x0000000000007941 */ /* 0x000fea0003800200 */
.L_x_3874:
        /* <DEDUP_REMOVED lines=16> */
.L_x_3928:
[----:B------:R-:W-:Y:S01]  /*b560*/  USHF.R.U32.HI UR7, URZ, 0x1, UR5 ;  /* 0x00000001ff077899 */ /* 0x000fe20008011605 */
[----:B------:R-:W-:Y:S01]  /*b570*/  BAR.SYNC.DEFER_BLOCKING 0x0 ;  /* 0x0000000000007b1d */ /* 0x000fe20000010000 */
[----:B------:R-:W-:-:S04]  /*b580*/  UISETP.GT.U32.AND UP0, UPT, UR5, 0x3, UPT ;  /* 0x000000030500788c */ /* 0x000fc8000bf04070 */
[----:B------:R-:W-:Y:S01]  /*b590*/  IADD3 R4, PT, PT, R0, UR7, RZ ;  /* 0x0000000700047c10 */ /* 0x000fe2000fffe0ff */
[----:B------:R-:W-:-:S03]  /*b5a0*/  UMOV UR5, UR7 ;  /* 0x0000000700057c82 */ /* 0x000fc60008000000 */
[----:B------:R-:W-:-:S04]  /*b5b0*/  ISETP.GE.U32.AND P0, PT, R4, UR6, PT ;  /* 0x0000000604007c0c */ /* 0x000fc8000bf06070 */
[----:B------:R-:W-:-:S13]  /*b5c0*/  ISETP.GE.U32.OR P0, PT, R0, UR7, P0 ;  /* 0x0000000700007c0c */ /* 0x000fda0008706470 */
[----:B------:R-:W-:Y:S01]  /*b5d0*/  @!P0 IMAD R4, R4, UR8, R3 ;  /* 0x0000000804048c24 */ /* 0x000fe2000f8e0203 */
[----:B------:R-:W-:-:S05]  /*b5e0*/  @!P0 LOP3.LUT P1, RZ, R17, 0xff, RZ, 0xc0, !PT ;  /* 0x000000ff11ff8812 */ /* 0x000fca000782c0ff */
[----:B------:R-:W1:Y:S02]  /*b5f0*/  @!P0 LDS.U8 R4, [R4+UR4] ;  /* 0x0000000404048984 */ /* 0x000e640008000000 */
[----:B-1----:R-:W-:-:S04]  /*b600*/  @!P0 ISETP.NE.AND P1, PT, R4, RZ, P1 ;  /* 0x000000ff0400820c */ /* 0x002fc80000f25270 */
[----:B---3--:R-:W-:-:S04]  /*b610*/  @!P0 SEL R5, RZ, 0x1, !P1 ;  /* 0x00000001ff058807 */ /* 0x008fc80004800000 */
[----:B0-----:R-:W-:Y:S01]  /*b620*/  @!P0 PRMT R17, R5, 0x7610, R17 ;  /* 0x0000761005118816 */ /* 0x001fe20000000011 */
[----:B------:R3:W-:Y:S01]  /*b630*/  @!P0 STS.U8 [R2+UR4], R5 ;  /* 0x0000000502008988 */ /* 0x0007e20008000004 */
[----:B------:R-:W-:Y:S05]  /*b640*/  BRA.U UP0, `(.L_x_3928) ;  /* 0xfffffffd00c47547 */ /* 0x000fea000b83ffff */
.L_x_3927:
        /* <DEDUP_REMOVED lines=18> */
.L_x_3931:
[----:B------:R-:W-:Y:S01]  /*b770*/  USHF.R.U32.HI UR7, URZ, 0x1, UR5 ;  /* 0x00000001ff077899 */ /* 0x000fe20008011605 */
[----:B------:R-:W-:Y:S01]  /*b780*/  BAR.SYNC.DEFER_BLOCKING 0x0 ;  /* 0x0000000000007b1d */ /* 0x000fe20000010000 */
[----:B------:R-:W-:-:S04]  /*b790*/  UISETP.GT.U32.AND UP0, UPT, UR5, 0x7f, UPT ;  /* 0x0000007f0500788c */ /* 0x000fc8000bf04070 */
[----:B0-----:R-:W-:Y:S01]  /*b7a0*/  IADD3 R5, PT, PT, R3, UR7, RZ ;  /* 0x0000000703057c10 */ /* 0x001fe2000fffe0ff */
[----:B------:R-:W-:-:S03]  /*b7b0*/  UMOV UR5, UR7 ;  /* 0x0000000700057c82 */ /* 0x000fc60008000000 */
[----:B------:R-:W-:-:S04]  /*b7c0*/  ISETP.GE.U32.AND P0, PT, R5, UR6, PT ;  /* 0x0000000605007c0c */ /* 0x000fc8000bf06070 */
[----:B------:R-:W-:-:S13]  /*b7d0*/  ISETP.GE.U32.OR P0, PT, R3, UR7, P0 ;  /* 0x0000000703007c0c */ /* 0x000fda0008706470 */
[----:B------:R-:W0:Y:S01]  /*b7e0*/  @!P0 LDS.U8 R5, [R4+UR7] ;  /* 0x0000000704058984 */ /* 0x000e220008000000 */
[----:B------:R-:W-:-:S04]  /*b7f0*/  @!P0 LOP3.LUT P1, RZ, R17, 0xff, RZ, 0xc0, !PT ;  /* 0x000000ff11ff8812 */ /* 0x000fc8000782c0ff */
[----:B0-----:R-:W-:-:S04]  /*b800*/  @!P0 ISETP.NE.AND P1, PT, R5, RZ, P1 ;  /* 0x000000ff0500820c */ /* 0x001fc80000f25270 */
[----:B------:R-:W-:-:S04]  /*b810*/  @!P0 SEL R5, RZ, 0x1, !P1 ;  /* 0x00000001ff058807 */ /* 0x000fc80004800000 */
[----:B----4-:R-:W-:Y:S01]  /*b820*/  @!P0 PRMT R17, R5, 0x7610, R17 ;  /* 0x0000761005118816 */ /* 0x010fe20000000011 */
[----:B------:R0:W-:Y:S01]  /*b830*/  @!P0 STS.U8 [R2+UR8], R5 ;  /* 0x0000000502008988 */ /* 0x0001e20008000008 */
[----:B------:R-:W-:Y:S05]  /*b840*/  BRA.U UP0, `(.L_x_3931) ;  /* 0xfffffffd00c87547 */ /* 0x000fea000b83ffff */
.L_x_3930:
[----:B------:R-:W-:Y:S01]  /*b850*/  BAR.SYNC.DEFER_BLOCKING 0x0 ;  /* 0x0000000000007b1d */ /* 0x000fe20000010000 */
[----:B------:R-:W-:-:S09]  /*b860*/  UISETP.GE.U32.AND UP0, UPT, UR4, 0x2, UPT ;  /* 0x000000020400788c */ /* 0x000fd2000bf06070 */
[----:B------:R-:W-:Y:S05]  /*b870*/  BRA.U !UP0, `(.L_x_3929) ;  /* 0x0000000108287547 */ /* 0x000fea000b800000 */
[----:B0--34-:R-:W-:-:S07]  /*b880*/  IMAD.MOV.U32 R2, RZ, RZ, 0x1 ;  /* 0x00000001ff027424 */ /* 0x019fce00078e00ff */
.L_x_3932:
[C---:B------:R-:W-:Y:S02]  /*b890*/  LOP3.LUT R4, R17.reuse, 0xffff, RZ, 0xc0, !PT ;  /* 0x0000ffff11047812 */ /* 0x040fe400078ec0ff */
[----:B------:R-:W-:Y:S02]  /*b8a0*/  LOP3.LUT P0, RZ, R17, 0xff, RZ, 0xc0, !PT ;  /* 0x000000ff11ff7812 */ /* 0x000fe4000780c0ff */
[----:B------:R-:W-:-:S06]  /*b8b0*/  PRMT R5, R4, 0x8880, RZ ;  /* 0x0000888004057816 */ /* 0x000fcc00000000ff */
[----:B------:R0:W3:Y:S02]  /*b8c0*/  SHFL.DOWN PT, R5, R5, R2, 0x1f ;  /* 0x08001f0205057589 */ /* 0x0000e400000e0000 */
[----:B0-----:R-:W-:-:S04]  /*b8d0*/  SHF.L.U32 R2, R2, 0x1, RZ ;  /* 0x0000000102027819 */ /* 0x001fc800000006ff */
[----:B------:R-:W-:Y:S02]  /*b8e0*/  ISETP.GE.AND P1, PT, R2, UR4, PT ;  /* 0x0000000402007c0c */ /* 0x000fe4000bf26270 */
[----:B---3--:R-:W-:-:S04]  /*b8f0*/  ISETP.NE.AND P0, PT, R5, RZ, P0 ;  /* 0x000000ff0500720c */ /* 0x008fc80000705270 */
[----:B------:R-:W-:-:S07]  /*b900*/  SEL R17, RZ, 0x1, !P0 ;  /* 0x00000001ff117807 */ /* 0x000fce0004000000 */
[----:B------:R-:W-:Y:S05]  /*b910*/  @!P1 BRA `(.L_x_3932) ;  /* 0xfffffffc00dc9947 */ /* 0x000fea000383ffff */
.L_x_3929:
        /* <DEDUP_REMOVED lines=287> */
.L_x_3933:
        /* <DEDUP_REMOVED lines=290> */
.L_x_3935:
        /* <DEDUP_REMOVED lines=22> */
[----:B--2---:R-:W-:-:S05]  /*de90*/  IADD3 R4, P0, PT, R4, UR6, RZ ;  /* 0x0000000604047c10 */ /* 0x004fca000ff1e0ff */
[----:B------:R-:W-:Y:S01]  /*dea0*/  IMAD.X R5, RZ, RZ, UR7, P0 ;  /* 0x00000007ff057e24 */ /* 0x000fe200080e06ff */
[----:B------:R-:W-:-:S04]  /*deb0*/  PLOP3.LUT P0, PT, PT, PT, PT, 0x80, 0x8 ;  /* 0x000000000008781c */ /* 0x000fc80003f0f070 */
[----:B------:R0:W-:Y:S09]  /*dec0*/  STG.E.U8 desc[UR36][R4.64], R17 ;  /* 0x0000001104007986 */ /* 0x0001f2000c101124 */
.L_x_3937:
[----:B------:R-:W-:Y:S05]  /*ded0*/  BSYNC.RECONVERGENT B0 ;  /* 0x0000000000007941 */ /* 0x000fea0003800200 */
.L_x_3936:
        /* <DEDUP_REMOVED lines=35> */
.L_x_3939:
[----:B------:R-:W-:Y:S05]  /*e110*/  BSYNC.RECONVERGENT B0 ;  /* 0x0000000000007941 */ /* 0x000fea0003800200 */
.L_x_3938:
        /* <DEDUP_REMOVED lines=34> */
.L_x_3944:
[----:B------:R-:W-:-:S05]  /*e340*/  IMAD.IADD R4, R9, 0x1, R8 ;  /* 0x0000000109047824 */ /* 0x000fca00078e0208 */
[----:B------:R-:W-:-:S04]  /*e350*/  IADD3 R4, P2, PT, R4, UR10, RZ ;  /* 0x0000000a04047c10 */ /* 0x000fc8000ff5e0ff */
[----:B------:R-:W-:-:S05]  /*e360*/  IADD3.X R5, PT, PT, RZ, UR11, RZ, P2, !PT ;  /* 0x0000000bff057c10 */ /* 0x000fca00097fe4ff */
[----:B------:R-:W2:Y:S01]  /*e370*/  LDG.E.U8 R4, desc[UR36][R4.64] ;  /* 0x0000002404047981 */ /* 0x000ea2000c1e1100 */
[----:B------:R-:W-:-:S05]  /*e380*/  IMAD.IADD R8, R11, 0x1, R8 ;  /* 0x000000010b087824 */ /* 0x000fca00078e0208 */
[----:B------:R-:W-:Y:S02]  /*e390*/  ISETP.GE.U32.AND P2, PT, R8, UR6, PT ;  /* 0x0000000608007c0c */ /* 0x000fe4000bf46070 */
[----:B--2---:R-:W-:-:S11]  /*e3a0*/  ISETP.NE.AND P1, PT, R4, RZ, P1 ;  /* 0x000000ff0400720c */ /* 0x004fd60000f25270 */
[----:B------:R-:W-:Y:S05]  /*e3b0*/  @!P2 BRA `(.L_x_3944) ;  /* 0xfffffffc00e0a947 */ /* 0x000fea000383ffff */
[----:B------:R-:W-:Y:S05]  /*e3c0*/  BSYNC.RECONVERGENT B1 ;  /* 0x0000000000017941 */ /* 0x000fea0003800200 */
.L_x_3943:
[----:B------:R-:W-:Y:S01]  /*e3d0*/  SEL R17, RZ, 0x1, !P1 ;  /* 0x00000001ff117807 */ /* 0x000fe20004800000 */
[----:B------:R-:W-:Y:S06]  /*e3e0*/  BRA `(.L_x_3942) ;  /* 0x00000000005c7947 */ /* 0x000fec0003800000 */
.L_x_3941:
        /* <DEDUP_REMOVED lines=8> */
[----:B------:R-:W-:Y:S02]  /*e470*/  MOV R9, R0 ;  /* 0x0000000000097202 */ /* 0x000fe40000000f00 */
[----:B------:R-:W-:-:S03]  /*e480*/  ISETP.NE.AND P1, PT, R4, RZ, PT ;  /* 0x000000ff0400720c */ /* 0x000fc60003f25270 */
[----:B------:R-:W2:Y:S01]  /*e490*/  LDC R10, c[0x0][0x364] ;  /* 0x0000d900ff0a7b82 */ /* 0x000ea20000000800 */
[----:B0-----:R-:W-:-:S09]  /*e4a0*/  IMAD R2, R2, UR4, RZ ;  /* 0x0000000402027c24 */ /* 0x001fd2000f8e02ff */
.L_x_3946:
[----:B------:R-:W-:-:S04]  /*e4b0*/  IMAD.IADD R4, R2, 0x1, R9 ;  /* 0x0000000102047824 */ /* 0x000fc800078e0209 */
[----:B-1----:R-:W-:-:S05]  /*e4c0*/  IMAD R4, R4, R8, R3 ;  /* 0x0000000804047224 */ /* 0x002fca00078e0203 */
[----:B------:R-:W-:-:S04]  /*e4d0*/  IADD3 R4, P2, PT, R4, UR10, RZ ;  /* 0x0000000a04047c10 */ /* 0x000fc8000ff5e0ff */
[----:B------:R-:W-:-:S05]  /*e4e0*/  IADD3.X R5, PT, PT, RZ, UR11, RZ, P2, !PT ;  /* 0x0000000bff057c10 */ /* 0x000fca00097fe4ff */
[----:B------:R-:W3:Y:S01]  /*e4f0*/  LDG.E.U8 R4, desc[UR36][R4.64] ;  /* 0x0000002404047981 */ /* 0x000ee2000c1e1100 */
[----:B--2---:R-:W-:-:S05]  /*e500*/  IMAD.IADD R9, R10, 0x1, R9 ;  /* 0x000000010a097824 */ /* 0x004fca00078e0209 */
[----:B------:R-:W-:Y:S02]  /*e510*/  ISETP.GE.U32.AND P2, PT, R9, UR5, PT ;  /* 0x0000000509007c0c */ /* 0x000fe4000bf46070 */
[----:B---3--:R-:W-:-:S11]  /*e520*/  ISETP.NE.AND P1, PT, R4, RZ, P1 ;  /* 0x000000ff0400720c */ /* 0x008fd60000f25270 */
[----:B------:R-:W-:Y:S05]  /*e530*/  @!P2 BRA `(.L_x_3946) ;  /* 0xfffffffc00dca947 */ /* 0x000fea000383ffff */
[----:B------:R-:W-:Y:S05]  /*e540*/  BSYNC.RECONVERGENT B1 ;  /* 0x0000000000017941 */ /* 0x000fea0003800200 */
.L_x_3945:
[----:B------:R-:W-:-:S07]  /*e550*/  SEL R17, RZ, 0x1, !P1 ;  /* 0x00000001ff117807 */ /* 0x000fce0004800000 */
.L_x_3942:
[----:B------:R-:W-:Y:S05]  /*e560*/  BSYNC.RECONVERGENT B0 ;  /* 0x0000000000007941 */ /* 0x000fea0003800200 */
.L_x_3940:
        /* <DEDUP_REMOVED lines=11> */
.L_x_3948:
        /* <DEDUP_REMOVED lines=9> */
[----:B0-----:R-:W0:Y:S02]  /*e6b0*/  @!P1 LDS.U8 R4, [R4+UR8] ;  /* 0x0000000804049984 */ /* 0x001e240008000000 */
[----:B0-----:R-:W-:-:S04]  /*e6c0*/  @!P1 ISETP.NE.AND P2, PT, R4, RZ, P2 ;  /* 0x000000ff0400920c */ /* 0x001fc80001745270 */
[----:B------:R-:W-:-:S04]  /*e6d0*/  @!P1 SEL R5, RZ, 0x1, !P2 ;  /* 0x00000001ff059807 */ /* 0x000fc80005000000 */
[----:B------:R-:W-:Y:S01]  /*e6e0*/  @!P1 PRMT R17, R5, 0x7610, R17 ;  /* 0x0000761005119816 */ /* 0x000fe20000000011 */
[----:B------:R0:W-:Y:S01]  /*e6f0*/  @!P1 STS.U8 [R2+UR8], R5 ;  /* 0x0000000502009988 */ /* 0x0001e20008000008 */
[----:B------:R-:W-:Y:S05]  /*e700*/  BRA.U UP1, `(.L_x_3948) ;  /* 0xfffffffd01c47547 */ /* 0x000fea000b83ffff */
.L_x_3947:
[----:B------:R-:W-:Y:S01]  /*e710*/  VIADD R0, R2, UR8 ;  /* 0x0000000802007c36 */ /* 0x000fe20008000000 */
        /* <DEDUP_REMOVED lines=9> */
.L_x_3951:
[----:B------:R-:W-:Y:S01]  /*e7b0*/  USHF.R.U32.HI UR7, URZ, 0x1, UR5 ;  /* 0x00000001ff077899 */ /* 0x000fe20008011605 */
[----:B------:R-:W-:Y:S01]  /*e7c0*/  BAR.SYNC.DEFER_BLOCKING 0x0 ;  /* 0x0000000000007b1d */ /* 0x000fe20000010000 */
[----:B------:R-:W-:-:S04]  /*e7d0*/  UISETP.GT.U32.AND UP0, UPT, UR5, 0x7f, UPT ;  /* 0x0000007f0500788c */ /* 0x000fc8000bf04070 */
[----:B------:R-:W-:Y:S01]  /*e7e0*/  IADD3 R4, PT, PT, R3, UR7, RZ ;  /* 0x0000000703047c10 */ /* 0x000fe2000fffe0ff */
[----:B------:R-:W-:-:S03]  /*e7f0*/  UMOV UR5, UR7 ;  /* 0x0000000700057c82 */ /* 0x000fc60008000000 */
[----:B------:R-:W-:-:S04]  /*e800*/  ISETP.GE.U32.AND P1, PT, R4, UR6, PT ;  /* 0x0000000604007c0c */ /* 0x000fc8000bf26070 */
[----:B------:R-:W-:-:S13]  /*e810*/  ISETP.GE.U32.OR P1, PT, R3, UR7, P1 ;  /* 0x0000000703007c0c */ /* 0x000fda0008f26470 */
[----:B-1----:R-:W1:Y:S01]  /*e820*/  @!P1 LDS.U8 R4, [R0+UR7] ;  /* 0x0000000700049984 */ /* 0x002e620008000000 */
[----:B------:R-:W-:-:S04]  /*e830*/  @!P1 LOP3.LUT P2, RZ, R17, 0xff, RZ, 0xc0, !PT ;  /* 0x000000ff11ff9812 */ /* 0x000fc8000784c0ff */
[----:B-1----:R-:W-:-:S04]  /*e840*/  @!P1 ISETP.NE.AND P2, PT, R4, RZ, P2 ;  /* 0x000000ff0400920c */ /* 0x002fc80001745270 */
[----:B0-----:R-:W-:-:S04]  /*e850*/  @!P1 SEL R5, RZ, 0x1, !P2 ;  /* 0x00000001ff059807 */ /* 0x001fc80005000000 */
[----:B------:R-:W-:Y:S01]  /*e860*/  @!P1 PRMT R17, R5, 0x7610, R17 ;  /* 0x0000761005119816 */ /* 0x000fe20000000011 */
[----:B------:R1:W-:Y:S01]  /*e870*/  @!P1 STS.U8 [R2+UR8], R5 ;  /* 0x0000000502009988 */ /* 0x0003e20008000008 */
[----:B------:R-:W-:Y:S05]  /*e880*/  BRA.U UP0, `(.L_x_3951) ;  /* 0xfffffffd00c87547 */ /* 0x000fea000b83ffff */
.L_x_3950:
[----:B------:R-:W-:Y:S01]  /*e890*/  BAR.SYNC.DEFER_BLOCKING 0x0 ;  /* 0x0000000000007b1d */ /* 0x000fe20000010000 */
[----:B------:R-:W-:-:S09]  /*e8a0*/  UISETP.GE.U32.AND UP0, UPT, UR4, 0x2, UPT ;  /* 0x000000020400788c */ /* 0x000fd2000bf06070 */
[----:B------:R-:W-:Y:S05]  /*e8b0*/  BRA.U !UP0, `(.L_x_3949) ;  /* 0x0000000108287547 */ /* 0x000fea000b800000 */
[----:B------:R-:W-:-:S07]  /*e8c0*/  IMAD.MOV.U32 R0, RZ, RZ, 0x1 ;  /* 0x00000001ff007424 */ /* 0x000fce00078e00ff */
.L_x_3952:
[C---:B01----:R-:W-:Y:S02]  /*e8d0*/  LOP3.LUT R2, R17.reuse, 0xffff, RZ, 0xc0, !PT ;  /* 0x0000ffff11027812 */ /* 0x043fe400078ec0ff */
[----:B------:R-:W-:Y:S02]  /*e8e0*/  LOP3.LUT P1, RZ, R17, 0xff, RZ, 0xc0, !PT ;  /* 0x000000ff11ff7812 */ /* 0x000fe4000782c0ff */
[----:B------:R-:W-:-:S06]  /*e8f0*/  PRMT R3, R2, 0x8880, RZ ;  /* 0x0000888002037816 */ /* 0x000fcc00000000ff */
[----:B------:R0:W1:Y:S02]  /*e900*/  SHFL.DOWN PT, R3, R3, R0, 0x1f ;  /* 0x08001f0003037589 */ /* 0x00006400000e0000 */
[----:B0-----:R-:W-:-:S04]  /*e910*/  SHF.L.U32 R0, R0, 0x1, RZ ;  /* 0x0000000100007819 */ /* 0x001fc800000006ff */
[----:B------:R-:W-:Y:S02]  /*e920*/  ISETP.GE.AND P2, PT, R0, UR4, PT ;  /* 0x0000000400007c0c */ /* 0x000fe4000bf46270 */
[----:B-1----:R-:W-:-:S04]  /*e930*/  ISETP.NE.AND P1, PT, R3, RZ, P1 ;  /* 0x000000ff0300720c */ /* 0x002fc80000f25270 */
[----:B------:R-:W-:-:S07]  /*e940*/  SEL R17, RZ, 0x1, !P1 ;  /* 0x00000001ff117807 */ /* 0x000fce0004800000 */
[----:B------:R-:W-:Y:S05]  /*e950*/  @!P2 BRA `(.L_x_3952) ;  /* 0xfffffffc00dca947 */ /* 0x000fea000383ffff */
.L_x_3949:
        /* <DEDUP_REMOVED lines=13> */
[----:B------:R-:W2:Y:S01]  /*ea30*/  LDG.E.U8 R0, desc[UR36][R2.64] ;  /* 0x0000002402007981 */ /* 0x000ea2000c1e1100 */
[----:B------:R-:W-:-:S04]  /*ea40*/  LOP3.LUT P0, RZ, R17, 0xff, RZ, 0xc0, !PT ;  /* 0x000000ff11ff7812 */ /* 0x000fc8000780c0ff */
[----:B--2---:R-:W-:-:S04]  /*ea50*/  ISETP.NE.AND P0, PT, R0, RZ, P0 ;  /* 0x000000ff0000720c */ /* 0x004fc80000705270 */
[----:B------:R-:W-:-:S09]  /*ea60*/  SEL R17, RZ, 0x1, !P0 ;  /* 0x00000001ff117807 */ /* 0x000fd20004000000 */
.L_x_3954:
        /* <DEDUP_REMOVED lines=20> */
.L_x_3956:
[----:B------:R-:W0:Y:S01]  /*ebb0*/  LDCU.64 UR4, c[0x0][0x758] ;  /* 0x0000eb00ff0477ac */ /* 0x000e220008000a00 */
[----:B------:R-:W-:-:S04]  /*ebc0*/  LOP3.LUT P0, RZ, R17, 0xff, RZ, 0xc0, !PT ;  /* 0x000000ff11ff7812 */ /* 0x000fc8000780c0ff */
[----:B------:R-:W-:Y:S02]  /*ebd0*/  SEL R3, RZ, 0x1, !P0 ;  /* 0x00000001ff037807 */ /* 0x000fe40004000000 */
[----:B0-----:R-:W-:-:S05]  /*ebe0*/  IADD3 R16, P1, PT, R16, UR4, RZ ;  /* 0x0000000410107c10 */ /* 0x001fca000ff3e0ff */
[----:B------:R-:W-:-:S05]  /*ebf0*/  IMAD.X R17, RZ, RZ, UR5, P1 ;  /* 0x00000005ff117e24 */ /* 0x000fca00088e06ff */
[----:B------:R-:W-:Y:S01]  /*ec00*/  STG.E.U8 desc[UR36][R16.64], R3 ;  /* 0x0000000310007986 */ /* 0x000fe2000c101124 */
[----:B------:R-:W-:Y:S05]  /*ec10*/  EXIT ;  /* 0x000000000000794d */ /* 0x000fea0003800000 */
.L_x_3955:
[----:B------:R-:W-:-:S04]  /*ec20*/  LOP3.LUT P0, RZ, R17, 0xff, RZ, 0xc0, !PT ;  /* 0x000000ff11ff7812 */ /* 0x000fc8000780c0ff */
[----:B------:R-:W-:-:S05]  /*ec30*/  SEL R5, RZ, 0x1, !P0 ;  /* 0x00000001ff057807 */ /* 0x000fca0004000000 */
[----:B------:R-:W-:Y:S01]  /*ec40*/  STG.E.U8 desc[UR36][R2.64], R5 ;  /* 0x0000000502007986 */ /* 0x000fe2000c101124 */
[----:B------:R-:W-:Y:S05]  /*ec50*/  EXIT ;  /* 0x000000000000794d */ /* 0x000fea0003800000 */
.L_x_3953:
[----:B------:R-:W2:Y:S01]  /*ec60*/  LDCU.U8 UR4, c[0x0][0x788] ;  /* 0x0000f100ff0477ac */ /* 0x000ea20008000000 */
[----:B------:R-:W3:Y:S01]  /*ec70*/  LDCU.U8 UR5, c[0x0][0x789] ;  /* 0x0000f120ff0577ac */ /* 0x000ee20008000000 */
[----:B--2---:R-:W-:Y:S02]  /*ec80*/  UISETP.NE.AND UP0, UPT, UR4, URZ, UPT ;  /* 0x000000ff0400728c */ /* 0x004fe4000bf05270 */
[----:B---3--:R-:W-:-:S07]  /*ec90*/  UISETP.NE.AND UP1, UPT, UR5, URZ, UPT ;  /* 0x000000ff0500728c */ /* 0x008fce000bf25270 */
[----:B------:R-:W-:Y:S05]  /*eca0*/  BRA.U !UP0, `(.L_x_3957) ;  /* 0x0000000108107547 */ /* 0x000fea000b800000 */
[----:B------:R-:W2:Y:S01]  /*ecb0*/  LDG.E.U8 R0, desc[UR36][R6.64] ;  /* 0x0000002406007981 */ /* 0x000ea2000c1e1100 */
[----:B------:R-:W-:-:S04]  /*ecc0*/  LOP3.LUT P0, RZ, R17, 0xff, RZ, 0xc0, !PT ;  /* 0x000000ff11ff7812 */ /* 0x000fc8000780c0ff */
[----:B--2---:R-:W-:-:S04]  /*ecd0*/  ISETP.NE.AND P0, PT, R0, RZ, P0 ;  /* 0x000000ff0000720c */ /* 0x004fc80000705270 */
[----:B------:R-:W-:-:S09]  /*ece0*/  SEL R17, RZ, 0x1, !P0 ;  /* 0x00000001ff117807 */ /* 0x000fd20004000000 */
.L_x_3957:
        /* <DEDUP_REMOVED lines=20> */
.L_x_3959:
[----:B------:R-:W2:Y:S01]  /*ee30*/  LDCU.64 UR4, c[0x0][0x758] ;  /* 0x0000eb00ff0477ac */ /* 0x000ea20008000a00 */
[----:B------:R-:W-:-:S04]  /*ee40*/  LOP3.LUT P0, RZ, R17, 0xff, RZ, 0xc0, !PT ;  /* 0x000000ff11ff7812 */ /* 0x000fc8000780c0ff */
[----:B------:R-:W-:Y:S02]  /*ee50*/  SEL R3, RZ, 0x1, !P0 ;  /* 0x00000001ff037807 */ /* 0x000fe40004000000 */
[----:B--2---:R-:W-:-:S05]  /*ee60*/  IADD3 R16, P1, PT, R16, UR4, RZ ;  /* 0x0000000410107c10 */ /* 0x004fca000ff3e0ff */
[----:B------:R-:W-:-:S05]  /*ee70*/  IMAD.X R17, RZ, RZ, UR5, P1 ;  /* 0x00000005ff117e24 */ /* 0x000fca00088e06ff */
[----:B------:R-:W-:Y:S01]  /*ee80*/  STG.E.U8 desc[UR36][R16.64], R3 ;  /* 0x0000000310007986 */ /* 0x000fe2000c101124 */
[----:B------:R-:W-:Y:S05]  /*ee90*/  EXIT ;  /* 0x000000000000794d */ /* 0x000fea0003800000 */
.L_x_3958:
[----:B------:R-:W-:Y:S01]  /*eea0*/  STG.E.U8 desc[UR36][R6.64], R17 ;  /* 0x0000001106007986 */ /* 0x000fe2000c101124 */
[----:B------:R-:W-:Y:S05]  /*eeb0*/  EXIT ;  /* 0x000000000000794d */ /* 0x000fea0003800000 */
.L_x_3934:
        /* <DEDUP_REMOVED lines=18> */
[----:B-1----:R-:W-:-:S04]  /*efe0*/  IADD3 R2, P0, PT, R16, UR4, RZ ;  /* 0x0000000410027c10 */ /* 0x002fc8000ff1e0ff */
[----:B------:R-:W-:Y:S01]  /*eff0*/  IADD3.X R3, PT, PT, RZ, UR5, RZ, P0, !PT ;  /* 0x00000005ff037c10 */ /* 0x000fe200087fe4ff */
[----:B--2---:R-:W-:-:S03]  /*f000*/  UISETP.NE.AND UP1, UPT, UR7, URZ, UPT ;  /* 0x000000ff0700728c */ /* 0x004fc6000bf25270 */
[----:B------:R-:W-:Y:S08]  /*f010*/  BRA.U !UP0, `(.L_x_3961) ;  /* 0x0000000108107547 */ /* 0x000ff0000b800000 */
[----:B------:R-:W2:Y:S01]  /*f020*/  LDG.E.U8 R0, desc[UR36][R2.64] ;  /* 0x0000002402007981 */ /* 0x000ea2000c1e1100 */
[----:B------:R-:W-:-:S04]  /*f030*/  LOP3.LUT P0, RZ, R17, 0xff, RZ, 0xc0, !PT ;  /* 0x000000ff11ff7812 */ /* 0x000fc8000780c0ff */
[----:B--2---:R-:W-:-:S04]  /*f040*/  ISETP.NE.AND P0, PT, R0, RZ, P0 ;  /* 0x000000ff0000720c */ /* 0x004fc80000705270 */
[----:B------:R-:W-:-:S09]  /*f050*/  SEL R17, RZ, 0x1, !P0 ;  /* 0x00000001ff117807 */ /* 0x000fd20004000000 */
.L_x_3961:
        /* <DEDUP_REMOVED lines=20> */
.L_x_3963:
[----:B------:R-:W0:Y:S01]  /*f1a0*/  LDCU.64 UR4, c[0x0][0x758] ;  /* 0x0000eb00ff0477ac */ /* 0x000e220008000a00 */
[----:B------:R-:W-:-:S04]  /*f1b0*/  LOP3.LUT P0, RZ, R17, 0xff, RZ, 0xc0, !PT ;  /* 0x000000ff11ff7812 */ /* 0x000fc8000780c0ff */
[----:B------:R-:W-:Y:S02]  /*f1c0*/  SEL R3, RZ, 0x1, !P0 ;  /* 0x00000001ff037807 */ /* 0x000fe40004000000 */
[----:B0-----:R-:W-:-:S04]  /*f1d0*/  IADD3 R16, P1, PT, R16, UR4, RZ ;  /* 0x0000000410107c10 */ /* 0x001fc8000ff3e0ff */
[----:B------:R-:W-:-:S05]  /*f1e0*/  IADD3.X R17, PT, PT, RZ, UR5, RZ, P1, !PT ;  /* 0x00000005ff117c10 */ /* 0x000fca0008ffe4ff */
[----:B------:R-:W-:Y:S01]  /*f1f0*/  STG.E.U8 desc[UR36][R16.64], R3 ;  /* 0x0000000310007986 */ /* 0x000fe2000c101124 */
[----:B------:R-:W-:Y:S05]  /*f200*/  EXIT ;  /* 0x000000000000794d */ /* 0x000fea0003800000 */
.L_x_3962:
[----:B------:R-:W-:-:S04]  /*f210*/  LOP3.LUT P0, RZ, R17, 0xff, RZ, 0xc0, !PT ;  /* 0x000000ff11ff7812 */ /* 0x000fc8000780c0ff */
[----:B------:R-:W-:-:S05]  /*f220*/  SEL R5, RZ, 0x1, !P0 ;  /* 0x00000001ff057807 */ /* 0x000fca0004000000 */
[----:B------:R-:W-:Y:S01]  /*f230*/  STG.E.U8 desc[UR36][R2.64], R5 ;  /* 0x0000000502007986 */ /* 0x000fe2000c101124 */
[----:B------:R-:W-:Y:S05]  /*f240*/  EXIT ;  /* 0x000000000000794d */ /* 0x000fea0003800000 */
.L_x_3960:
[----:B------:R-:W0:Y:S01]  /*f250*/  LDCU.U8 UR4, c[0x0][0x788] ;  /* 0x0000f100ff0477ac */ /* 0x000e220008000000 */
[----:B------:R-:W1:Y:S01]  /*f260*/  LDCU.U8 UR5, c[0x0][0x789] ;  /* 0x0000f120ff0577ac */ /* 0x000e620008000000 */
[----:B0-----:R-:W-:Y:S02]  /*f270*/  UISETP.NE.AND UP0, UPT, UR4, URZ, UPT ;  /* 0x000000ff0400728c */ /* 0x001fe4000bf05270 */
[----:B-1----:R-:W-:-:S07]  /*f280*/  UISETP.NE.AND UP1, UPT, UR5, URZ, UPT ;  /* 0x000000ff0500728c */ /* 0x002fce000bf25270 */
[----:B------:R-:W-:Y:S05]  /*f290*/  BRA.U !UP0, `(.L_x_3964) ;  /* 0x0000000108107547 */ /* 0x000fea000b800000 */
[----:B------:R-:W2:Y:S01]  /*f2a0*/  LDG.E.U8 R0, desc[UR36][R6.64] ;  /* 0x0000002406007981 */ /* 0x000ea2000c1e1100 */
[----:B------:R-:W-:-:S04]  /*f2b0*/  LOP3.LUT P0, RZ, R17, 0xff, RZ, 0xc0, !PT ;  /* 0x000000ff11ff7812 */ /* 0x000fc8000780c0ff */
[----:B--2---:R-:W-:-:S04]  /*f2c0*/  ISETP.NE.AND P0, PT, R0, RZ, P0 ;  /* 0x000000ff0000720c */ /* 0x004fc80000705270 */
[----:B------:R-:W-:-:S09]  /*f2d0*/  SEL R17, RZ, 0x1, !P0 ;  /* 0x00000001ff117807 */ /* 0x000fd20004000000 */
.L_x_3964:
        /* <DEDUP_REMOVED lines=20> */
.L_x_3966:
[----:B------:R-:W0:Y:S01]  /*f420*/  LDCU.64 UR4, c[0x0][0x758] ;  /* 0x0000eb00ff0477ac */ /* 0x000e220008000a00 */
[----:B------:R-:W-:-:S04]  /*f430*/  LOP3.LUT P0, RZ, R17, 0xff, RZ, 0xc0, !PT ;  /* 0x000000ff11ff7812 */ /* 0x000fc8000780c0ff */
[----:B------:R-:W-:Y:S02]  /*f440*/  SEL R3, RZ, 0x1, !P0 ;  /* 0x00000001ff037807 */ /* 0x000fe40004000000 */
[----:B0-----:R-:W-:-:S04]  /*f450*/  IADD3 R16, P1, PT, R16, UR4, RZ ;  /* 0x0000000410107c10 */ /* 0x001fc8000ff3e0ff */
[----:B------:R-:W-:-:S05]  /*f460*/  IADD3.X R17, PT, PT, RZ, UR5, RZ, P1, !PT ;  /* 0x00000005ff117c10 */ /* 0x000fca0008ffe4ff */
[----:B------:R-:W-:Y:S01]  /*f470*/  STG.E.U8 desc[UR36][R16.64], R3 ;  /* 0x0000000310007986 */ /* 0x000fe2000c101124 */
[----:B------:R-:W-:Y:S05]  /*f480*/  EXIT ;  /* 0x000000000000794d */ /* 0x000fea0003800000 */
.L_x_3965:
[----:B------:R-:W-:Y:S01]  /*f490*/  STG.E.U8 desc[UR36][R6.64], R17 ;  /* 0x0000001106007986 */ /* 0x000fe2000c101124 */
[----:B------:R-:W-:Y:S05]  /*f4a0*/  EXIT ;  /* 0x000000000000794d */ /* 0x000fea0003800000 */
.L_x_3967:
        /* <DEDUP_REMOVED lines=13> */
.L_x_7782:


//--------------------- .text._ZN2at6native13reduce_kernelILi256ELi2ENS0_8ReduceOpIbNS0_14func_wrapper_tIbZZZNS0_15and_kernel_cudaERNS_14TensorIteratorEENKUlvE_clEvENKUlvE10_clEvEUlbbE_EEjbLi4ELi4EEEEEvT1_ --------------------------
	.section	.text._ZN2at6native13reduce_kernelILi256ELi2ENS0_8ReduceOpIbNS0_14func_wrapper_tIbZZZNS0_15and_kernel_cudaERNS_14TensorIteratorEENKUlvE_clEvENKUlvE10_clEvEUlbbE_EEjbLi4ELi4EEEEEvT1_,"ax",@progbits
	.align	128
        .global         _ZN2at6native13reduce_kernelILi256ELi2ENS0_8ReduceOpIbNS0_14func_wrapper_tIbZZZNS0_15and_kernel_cudaERNS_14TensorIteratorEENKUlvE_clEvENKUlvE10_clEvEUlbbE_EEjbLi4ELi4EEEEEvT1_
        .type           _ZN2at6native13reduce_kernelILi256ELi2ENS0_8ReduceOpIbNS0_14func_wrapper_tIbZZZNS0_15and_kernel_cudaERNS_14TensorIteratorEENKUlvE_clEvENKUlvE10_clEvEUlbbE_EEjbLi4ELi4EEEEEvT1_,@function
        .size           _ZN2at6native13reduce_kernelILi256ELi2ENS0_8ReduceOpIbNS0_14func_wrapper_tIbZZZNS0_15and_kernel_cudaERNS_14TensorIteratorEENKUlvE_clEvENKUlvE10_clEvEUlbbE_EEjbLi4ELi4EEEEEvT1_,(.L_x_7783 - _ZN2at6native13reduce_kernelILi256ELi2ENS0_8ReduceOpIbNS0_14func_wrapper_tIbZZZNS0_15and_kernel_cudaERNS_14TensorIteratorEENKUlvE_clEvENKUlvE10_clEvEUlbbE_EEjbLi4ELi4EEEEEvT1_)
        .other          _ZN2at6native13reduce_kernelILi256ELi2ENS0_8ReduceOpIbNS0_14func_wrapper_tIbZZZNS0_15and_kernel_cudaERNS_14TensorIteratorEENKUlvE_clEvENKUlvE10_clEvEUlbbE_EEjbLi4ELi4EEEEEvT1_,@"STO_CUDA_ENTRY STV_DEFAULT"
_ZN2at6native13reduce_kernelILi256ELi2ENS0_8ReduceOpIbNS0_14func_wrapper_tIbZZZNS0_15and_kernel_cudaERNS_14TensorIteratorEENKUlvE_clEvENKUlvE10_clEvEUlbbE_EEjbLi4ELi4EEEEEvT1_:
.text._ZN2at6native13reduce_kernelILi256ELi2ENS0_8ReduceOpIbNS0_14func_wrapper_tIbZZZNS0_15and_kernel_cudaERNS_14TensorIteratorEENKUlvE_clEvENKUlvE10_clEvEUlbbE_EEjbLi4ELi4EEEEEvT1_:
        /* <DEDUP_REMOVED lines=296> */
.L_x_3968:
        /* <DEDUP_REMOVED lines=31> */
.L_x_3972:
        /* <DEDUP_REMOVED lines=27> */
[----:B------:R-:W-:-:S05]  /*1620*/  IMAD.X R3, RZ, RZ, R25, P0 ;  /* 0x000000ffff037224 */ /* 0x000fca00000e0619 */
[----:B------:R-:W2:Y:S01]  /*1630*/  LDG.E.U8 R2, desc[UR36][R2.64] ;  /* 0x0000002402027981 */ /* 0x000ea2000c1e1100 */
[----:B------:R-:W-:Y:S02]  /*1640*/  PRMT R0, R4, 0x9910, RZ ;  /* 0x0000991004007816 */ /* 0x000fe400000000ff */
[----:B--2---:R-:W-:-:S04]  /*1650*/  ISETP.NE.AND P0, PT, R2, RZ, PT ;  /* 0x000000ff0200720c */ /* 0x004fc80003f05270 */
[----:B------:R-:W-:-:S04]  /*1660*/  ISETP.NE.AND P0, PT, R0, RZ, P0 ;  /* 0x000000ff0000720c */ /* 0x000fc80000705270 */
[----:B------:R-:W-:-:S09]  /*1670*/  SEL R5, RZ, 0x1, !P0 ;  /* 0x00000001ff057807 */ /* 0x000fd20004000000 */
.L_x_3976:
[----:B------:R-:W-:Y:S05]  /*1680*/  BSYNC.RECONVERGENT B1 ;  /* 0x0000000000017941 */ /* 0x000fea0003800200 */
.L_x_3975:
[----:B------:R-:W0:Y:S01]  /*1690*/  LDC R0, c[0x0][0x388] ;  /* 0x0000e200ff007b82 */ /* 0x000e220000000800 */
[----:B------:R-:W-:-:S05]  /*16a0*/  IADD3 R24, P0, PT, R9, 0x4, RZ ;  /* 0x0000000409187810 */ /* 0x000fca0007f1e0ff */
[----:B------:R-:W-:Y:S01]  /*16b0*/  IMAD.X R25, RZ, RZ, R25, P0 ;  /* 0x000000ffff197224 */ /* 0x000fe200000e0619 */
[----:B0-----:R-:W-:-:S07]  /*16c0*/  IADD3 R0, PT, PT, R7, -0x4, R0 ;  /* 0xfffffffc07007810 */ /* 0x001fce0007ffe000 */
.L_x_3974:
[----:B------:R-:W-:Y:S05]  /*16d0*/  BSYNC.RECONVERGENT B0 ;  /* 0x0000000000007941 */ /* 0x000fea0003800200 */
.L_x_3973:
        /* <DEDUP_REMOVED lines=18> */
.L_x_3980:
        /* <DEDUP_REMOVED lines=16> */
.L_x_3979:
[----:B------:R-:W-:Y:S02]  /*1900*/  SEL R5, RZ, 0x1, !P3 ;  /* 0x00000001ff057807 */ /* 0x000fe40005800000 */
[----:B------:R-:W-:Y:S02]  /*1910*/  SEL R7, RZ, 0x1, !P2 ;  /* 0x00000001ff077807 */ /* 0x000fe40005000000 */
[----:B------:R-:W-:Y:S02]  /*1920*/  SEL R6, RZ, 0x1, !P1 ;  /* 0x00000001ff067807 */ /* 0x000fe40004800000 */
[----:B------:R-:W-:-:S07]  /*1930*/  SEL R4, RZ, 0x1, !P0 ;  /* 0x00000001ff047807 */ /* 0x000fce0004000000 */
.L_x_3978:
[----:B------:R-:W-:Y:S05]  /*1940*/  BSYNC.RECONVERGENT B0 ;  /* 0x0000000000007941 */ /* 0x000fea0003800200 */
.L_x_3977:
[----:B------:R-:W-:Y:S01]  /*1950*/  ISETP.NE.AND P0, PT, R2, RZ, PT ;  /* 0x000000ff0200720c */ /* 0x000fe20003f05270 */
[----:B------:R-:W-:Y:S01]  /*1960*/  BSSY.RECONVERGENT B0, `(.L_x_3981) ;  /* 0x0000012000007945 */ /* 0x000fe20003800200 */
[----:B------:R-:W-:Y:S02]  /*1970*/  ISETP.NE.AND P1, PT, R3, RZ, PT ;  /* 0x000000ff0300720c */ /* 0x000fe40003f25270 */
        /* <DEDUP_REMOVED lines=16> */
.L_x_3982:
[----:B------:R-:W-:Y:S05]  /*1a80*/  BSYNC.RECONVERGENT B0 ;  /* 0x0000000000007941 */ /* 0x000fea0003800200 */
.L_x_3981:
[----:B------:R-:W-:Y:S02]  /*1a90*/  LOP3.LUT P2, RZ, R5, 0xff, RZ, 0xc0, !PT ;  /* 0x000000ff05ff7812 */ /* 0x000fe4000784c0ff */
[----:B------:R-:W-:Y:S02]  /*1aa0*/  LOP3.LUT P3, RZ, R4, 0xff, RZ, 0xc0, !PT ;  /* 0x000000ff04ff7812 */ /* 0x000fe4000786c0ff */
[----:B------:R-:W-:Y:S02]  /*1ab0*/  PLOP3.LUT P0, PT, P1, P2, P0, 0x80, 0x0 ;  /* 0x000000000000781c */ /* 0x000fe40000f05000 */
[----:B------:R-:W-:Y:S02]  /*1ac0*/  PLOP3.LUT P4, PT, PT, PT, PT, 0x8, 0x80 ;  /* 0x000000000080781c */ /* 0x000fe40003f8e170 */
[----:B------:R-:W-:Y:S01]  /*1ad0*/  PLOP3.LUT P3, PT, P0, P3, PT, 0x80, 0x8 ;  /* 0x000000000008781c */ /* 0x000fe20000767070 */
[----:B------:R-:W-:-:S12]  /*1ae0*/  BRA `(.L_x_3983) ;  /* 0x000000ac005c7947 */ /* 0x000fd80003800000 */
.L_x_3971:
        /* <DEDUP_REMOVED lines=32> */
.L_x_3988:
        /* <DEDUP_REMOVED lines=25> */
[----:B------:R-:W-:Y:S02]  /*1e80*/  ISETP.NE.AND P1, PT, R18, RZ, P1 ;  /* 0x000000ff1200720c */ /* 0x000fe40000f25270 */
[----:B------:R-:W-:Y:S02]  /*1e90*/  PRMT R17, R6, 0x7770, RZ ;  /* 0x0000777006117816 */ /* 0x000fe400000000ff */
[----:B-----5:R-:W-:-:S04]  /*1ea0*/  PRMT R6, R12, 0x7770, RZ ;  /* 0x000077700c067816 */ /* 0x020fc800000000ff */
[----:B------:R-:W-:-:S05]  /*1eb0*/  ISETP.NE.AND P6, PT, R6, RZ, P6 ;  /* 0x000000ff0600720c */ /* 0x000fca00037c5270 */
[----:B------:R-:W-:-:S04]  /*1ec0*/  @P1 LOP3.LUT R10, R10, 0x1, RZ, 0xfc, !PT ;  /* 0x000000010a0a1812 */ /* 0x000fc800078efcff */
[----:B------:R-:W-:-:S04]  /*1ed0*/  LOP3.LUT R10, R10, 0xfffffffd, RZ, 0xc0, !PT ;  /* 0xfffffffd0a0a7812 */ /* 0x000fc800078ec0ff */
[----:B------:R-:W-:Y:S02]  /*1ee0*/  @P6 LOP3.LUT R10, R10, 0x2, RZ, 0xfc, !PT ;  /* 0x000000020a0a6812 */ /* 0x000fe400078efcff */
[----:B------:R-:W-:Y:S02]  /*1ef0*/  ISETP.GE.U32.AND P6, PT, R11, R0, PT ;  /* 0x000000000b00720c */ /* 0x000fe40003fc6070 */
[C---:B--2---:R-:W-:Y:S02]  /*1f00*/  PRMT R14, R2.reuse, 0x7770, RZ ;  /* 0x00007770020e7816 */ /* 0x044fe400000000ff */
[----:B------:R-:W-:Y:S02]  /*1f10*/  PRMT R15, R2, 0x7771, RZ ;  /* 0x00007771020f7816 */ /* 0x000fe400000000ff */
[C---:B----4-:R-:W-:Y:S02]  /*1f20*/  PRMT R2, R8.reuse, 0x7770, RZ ;  /* 0x0000777008027816 */ /* 0x050fe400000000ff */
[----:B------:R-:W-:-:S02]  /*1f30*/  PRMT R3, R8, 0x7771, RZ ;  /* 0x0000777108037816 */ /* 0x000fc400000000ff */
[----:B------:R-:W-:Y:S02]  /*1f40*/  ISETP.NE.AND P1, PT, R16, RZ, PT ;  /* 0x000000ff1000720c */ /* 0x000fe40003f25270 */
[----:B------:R-:W-:Y:S02]  /*1f50*/  PRMT R19, R12, 0x7771, RZ ;  /* 0x000077710c137816 */ /* 0x000fe400000000ff */
[----:B------:R-:W-:Y:S02]  /*1f60*/  ISETP.NE.AND P5, PT, R14, RZ, P5 ;  /* 0x000000ff0e00720c */ /* 0x000fe40002fa5270 */
[----:B------:R-:W-:Y:S02]  /*1f70*/  ISETP.NE.AND P0, PT, R15, RZ, P0 ;  /* 0x000000ff0f00720c */ /* 0x000fe40000705270 */
[----:B------:R-:W-:Y:S02]  /*1f80*/  ISETP.NE.AND P4, PT, R17, RZ, P4 ;  /* 0x000000ff1100720c */ /* 0x000fe40002785270 */
[----:B------:R-:W-:-:S02]  /*1f90*/  ISETP.NE.AND P2, PT, R2, RZ, P2 ;  /* 0x000000ff0200720c */ /* 0x000fc40001745270 */
[----:B------:R-:W-:Y:S02]  /*1fa0*/  ISETP.NE.AND P3, PT, R3, RZ, P3 ;  /* 0x000000ff0300720c */ /* 0x000fe40001f65270 */
[----:B------:R-:W-:Y:S01]  /*1fb0*/  ISETP.NE.AND P1, PT, R19, RZ, P1 ;  /* 0x000000ff1300720c */ /* 0x000fe20000f25270 */
[----:B------:R-:W-:-:S12]  /*1fc0*/  @!P6 BRA `(.L_x_3988) ;  /* 0xfffffffc0048e947 */ /* 0x000fd8000383ffff */
[----:B------:R-:W-:Y:S05]  /*1fd0*/  BSYNC.RECONVERGENT B1 ;  /* 0x0000000000017941 */ /* 0x000fea0003800200 */
.L_x_3987:
        /* <DEDUP_REMOVED lines=26> */
.L_x_3986:
[----:B------:R-:W-:Y:S05]  /*2180*/  BSYNC.RECONVERGENT B0 ;  /* 0x0000000000007941 */ /* 0x000fea0003800200 */
.L_x_3985:
        /* <DEDUP_REMOVED lines=53> */
.L_x_3990:
[----:B------:R-:W-:Y:S05]  /*24e0*/  BSYNC.RECONVERGENT B0 ;  /* 0x0000000000007941 */ /* 0x000fea0003800200 */
.L_x_3989:
[----:B------:R-:W-:Y:S01]  /*24f0*/  ISETP.GE.U32.AND P0, PT, R5, R0, PT ;  /* 0x000000000500720c */ /* 0x000fe20003f06070 */
[----:B------:R-:W-:-:S12]  /*2500*/  BSSY.RECONVERGENT B0, `(.L_x_3991) ;  /* 0x000002c000007945 */ /* 0x000fd80003800200 */
[----:B------:R-:W-:Y:S05]  /*2510*/  @P0 BRA `(.L_x_3992) ;  /* 0x0000000000a80947 */ /* 0x000fea0003800000 */
[----:B------:R-:W-:Y:S01]  /*2520*/  LOP3.LUT P0, RZ, R9, 0xff, RZ, 0xc0, !PT ;  /* 0x000000ff09ff7812 */ /* 0x000fe2000780c0ff */
[----:B------:R-:W-:Y:S01]  /*2530*/  IMAD.IADD R3, R5, 0x1, R4 ;  /* 0x0000000105037824 */ /* 0x000fe200078e0204 */
[----:B------:R-:W-:Y:S02]  /*2540*/  LOP3.LUT P1, RZ, R16, 0xff, RZ, 0xc0, !PT ;  /* 0x000000ff10ff7812 */ /* 0x000fe4000782c0ff */
[----:B------:R-:W-:Y:S02]  /*2550*/  LOP3.LUT P2, RZ, R8, 0xff, RZ, 0xc0, !PT ;  /* 0x000000ff08ff7812 */ /* 0x000fe4000784c0ff */
[----:B------:R-:W-:Y:S02]  /*2560*/  PLOP3.LUT P0, PT, P0, P1, PT, 0x80, 0x8 ;  /* 0x000000000008781c */ /* 0x000fe40000703070 */
[----:B------:R-:W-:Y:S02]  /*2570*/  ISETP.GE.U32.AND P1, PT, R3, R0, PT ;  /* 0x000000000300720c */ /* 0x000fe40003f26070 */
[----:B------:R-:W-:-:S02]  /*2580*/  LOP3.LUT P3, RZ, R17, 0xff, RZ, 0xc0, !PT ;  /* 0x000000ff11ff7812 */ /* 0x000fc4000786c0ff */
[----:B------:R-:W-:Y:S02]  /*2590*/  SEL R9, RZ, 0x1, !P0 ;  /* 0x00000001ff097807 */ /* 0x000fe40004000000 */
[----:B------:R-:W-:-:S04]  /*25a0*/  PLOP3.LUT P2, PT, P2, P3, PT, 0x80, 0x8 ;  /* 0x000000000008781c */ /* 0x000fc80001747070 */
[----:B------:R-:W-:-:S03]  /*25b0*/  SEL R8, RZ, 0x1, !P2 ;  /* 0x00000001ff087807 */ /* 0x000fc60005000000 */
[----:B------:R-:W-:Y:S06]  /*25c0*/  @P1 BRA `(.L_x_3992) ;  /* 0x00000000007c1947 */ /* 0x000fec0003800000 */
[----:B------:R-:W-:Y:S02]  /*25d0*/  LOP3.LUT P0, RZ, R7, 0xff, RZ, 0xc0, !PT ;  /* 0x000000ff07ff7812 */ /* 0x000fe4000780c0ff */
[----:B------:R-:W-:Y:S02]  /*25e0*/  LOP3.LUT P1, RZ, R18, 0xff, RZ, 0xc0, !PT ;  /* 0x000000ff12ff7812 */ /* 0x000fe4000782c0ff */
[----:B------:R-:W-:Y:S02]  /*25f0*/  IADD3 R3, PT, PT, R3, R4, RZ ;  /* 0x0000000403037210 */ /* 0x000fe40007ffe0ff */
[----:B------:R-:W-:Y:S02]  /*2600*/  PLOP3.LUT P0, PT, P0, P1, PT, 0x80, 0x8 ;  /* 0x000000000008781c */ /* 0x000fe40000703070 */
[----:B------:R-:W-:Y:S02]  /*2610*/  ISETP.GE.U32.AND P1, PT, R3, R0, PT ;  /* 0x000000000300720c */ /* 0x000fe40003f26070 */
[----:B------:R-:W-:-:S02]  /*2620*/  LOP3.LUT P2, RZ, R6, 0xff, RZ, 0xc0, !PT ;  /* 0x000000ff06ff7812 */ /* 0x000fc4000784c0ff */
[----:B------:R-:W-:Y:S02]  /*2630*/  LOP3.LUT P3, RZ, R19, 0xff, RZ, 0xc0, !PT ;  /* 0x000000ff13ff7812 */ /* 0x000fe4000786c0ff */
[----:B------:R-:W-:Y:S02]  /*2640*/  SEL R7, RZ, 0x1, !P0 ;  /* 0x00000001ff077807 */ /* 0x000fe40004000000 */
[----:B------:R-:W-:-:S04]  /*2650*/  PLOP3.LUT P2, PT, P2, P3, PT, 0x80, 0x8 ;  /* 0x000000000008781c */ /* 0x000fc80001747070 */
[----:B------:R-:W-:Y:S01]  /*2660*/  SEL R6, RZ, 0x1, !P2 ;  /* 0x00000001ff067807 */ /* 0x000fe20005000000 */
[----:B------:R-:W-:Y:S08]  /*2670*/  @P1 BRA `(.L_x_3992) ;  /* 0x0000000000501947 */ /* 0x000ff00003800000 */
[----:B------:R-:W-:Y:S01]  /*2680*/  IMAD.IADD R3, R3, 0x1, R4 ;  /* 0x0000000103037824 */ /* 0x000fe200078e0204 */
[----:B------:R-:W-:Y:S02]  /*2690*/  LOP3.LUT P0, RZ, R13, 0xff, RZ, 0xc0, !PT ;  /* 0x000000ff0dff7812 */ /* 0x000fe4000780c0ff */
[----:B------:R-:W-:Y:S02]  /*26a0*/  LOP3.LUT P3, RZ, R20, 0xff, RZ, 0xc0, !PT ;  /* 0x000000ff14ff7812 */ /* 0x000fe4000786c0ff */
[----:B------:R-:W-:Y:S02]  /*26b0*/  ISETP.GE.U32.AND P6, PT, R3, R0, PT ;  /* 0x000000000300720c */ /* 0x000fe40003fc6070 */
[----:B------:R-:W-:Y:S02]  /*26c0*/  PLOP3.LUT P0, PT, P0, P3, PT, 0x80, 0x8 ;  /* 0x000000000008781c */ /* 0x000fe40000707070 */
[----:B------:R-:W-:Y:S02]  /*26d0*/  LOP3.LUT P2, RZ, R12, 0xff, RZ, 0xc0, !PT ;  /* 0x000000ff0cff7812 */ /* 0x000fe4000784c0ff */
[----:B------:R-:W-:-:S07]  /*26e0*/  SEL R13, RZ, 0x1, !P0 ;  /* 0x00000001ff0d7807 */ /* 0x000fce0004000000 */
[----:B------:R-:W-:Y:S02]  /*26f0*/  @!P6 LOP3.LUT P4, RZ, R15, 0xff, RZ, 0xc0, !PT ;  /* 0x000000ff0fffe812 */ /* 0x000fe4000788c0ff */
[----:B------:R-:W-:Y:S02]  /*2700*/  @!P6 LOP3.LUT P5, RZ, R11, 0xff, RZ, 0xc0, !PT ;  /* 0x000000ff0bffe812 */ /* 0x000fe400078ac0ff */
[----:B------:R-:W-:Y:S02]  /*2710*/  @!P6 LOP3.LUT P1, RZ, R14, 0xff, RZ, 0xc0, !PT ;  /* 0x000000ff0effe812 */ /* 0x000fe4000782c0ff */
[----:B------:R-:W-:Y:S02]  /*2720*/  @!P6 LOP3.LUT P3, RZ, R10, 0xff, RZ, 0xc0, !PT ;  /* 0x000000ff0affe812 */ /* 0x000fe4000786c0ff */
[----:B------:R-:W-:Y:S02]  /*2730*/  @!P6 PLOP3.LUT P4, PT, P5, P4, PT, 0x80, 0x8 ;  /* 0x000000000008e81c */ /* 0x000fe40002f89070 */
[----:B------:R-:W-:-:S02]  /*2740*/  LOP3.LUT P5, RZ, R21, 0xff, RZ, 0xc0, !PT ;  /* 0x000000ff15ff7812 */ /* 0x000fc400078ac0ff */
[----:B------:R-:W-:Y:S02]  /*2750*/  @!P6 PLOP3.LUT P1, PT, P3, P1, PT, 0x80, 0x8 ;  /* 0x000000000008e81c */ /* 0x000fe40001f23070 */
[----:B------:R-:W-:Y:S02]  /*2760*/  PLOP3.LUT P2, PT, P2, P5, PT, 0x80, 0x8 ;  /* 0x000000000008781c */ /* 0x000fe4000174b070 */
[----:B------:R-:W-:Y:S02]  /*2770*/  @!P6 SEL R0, RZ, 0x1, !P4 ;  /* 0x00000001ff00e807 */ /* 0x000fe40006000000 */
[----:B------:R-:W-:Y:S02]  /*2780*/  @!P6 SEL R2, RZ, 0x1, !P1 ;  /* 0x00000001ff02e807 */ /* 0x000fe40004800000 */
[----:B------:R-:W-:Y:S02]  /*2790*/  SEL R12, RZ, 0x1, !P2 ;  /* 0x00000001ff0c7807 */ /* 0x000fe40005000000 */
[----:B------:R-:W-:-:S02]  /*27a0*/  @!P6 PRMT R11, R0, 0x7610, R11 ;  /* 0x00007610000be816 */ /* 0x000fc4000000000b */
[----:B------:R-:W-:-:S07]  /*27b0*/  @!P6 PRMT R10, R2, 0x7610, R10 ;  /* 0x00007610020ae816 */ /* 0x000fce000000000a */
.L_x_3992:
[----:B------:R-:W-:Y:S05]  /*27c0*/  BSYNC.RECONVERGENT B0 ;  /* 0x0000000000007941 */ /* 0x000fea0003800200 */
.L_x_3991:
[----:B------:R-:W-:Y:S02]  /*27d0*/  LOP3.LUT P4, RZ, R9, 0xff, RZ, 0xc0, !PT ;  /* 0x000000ff09ff7812 */ /* 0x000fe4000788c0ff */
[----:B------:R-:W-:Y:S02]  /*27e0*/  LOP3.LUT P5, RZ, R7, 0xff, RZ, 0xc0, !PT ;  /* 0x000000ff07ff7812 */ /* 0x000fe400078ac0ff */
[----:B------:R-:W-:Y:S02]  /*27f0*/  LOP3.LUT P6, RZ, R13, 0xff, RZ, 0xc0, !PT ;  /* 0x000000ff0dff7812 */ /* 0x000fe400078cc0ff */
[----:B------:R-:W-:Y:S02]  /*2800*/  LOP3.LUT P0, RZ, R8, 0xff, RZ, 0xc0, !PT ;  /* 0x000000ff08ff7812 */ /* 0x000fe4000780c0ff */
[----:B------:R-:W-:Y:S02]  /*2810*/  LOP3.LUT P1, RZ, R6, 0xff, RZ, 0xc0, !PT ;  /* 0x000000ff06ff7812 */ /* 0x000fe4000782c0ff */
[----:B------:R-:W-:-:S02]  /*2820*/  LOP3.LUT P2, RZ, R12, 0xff, RZ, 0xc0, !PT ;  /* 0x000000ff0cff7812 */ /* 0x000fc4000784c0ff */
[----:B------:R-:W-:Y:S02]  /*2830*/  PLOP3.LUT P5, PT, P6, P4, P5, 0x80, 0x0 ;  /* 0x000000000000781c */ /* 0x000fe400037a9050 */
[----:B------:R-:W-:Y:S02]  /*2840*/  LOP3.LUT P3, RZ, R11, 0xff, RZ, 0xc0, !PT ;  /* 0x000000ff0bff7812 */ /* 0x000fe4000786c0ff */
[----:B------:R-:W-:Y:S02]  /*2850*/  LOP3.LUT P4, RZ, R10, 0xff, RZ, 0xc0, !PT ;  /* 0x000000ff0aff7812 */ /* 0x000fe4000788c0ff */
[----:B------:R-:W-:Y:S02]  /*2860*/  PLOP3.LUT P0, PT, P2, P0, P1, 0x80, 0x0 ;  /* 0x000000000000781c */ /* 0x000fe40001701010 */
[----:B------:R-:W-:Y:S02]  /*2870*/  PLOP3.LUT P3, PT, P5, P3, PT, 0x80, 0x8 ;  /* 0x000000000008781c */ /* 0x000fe40002f67070 */
[----:B------:R-:W-:Y:S01]  /*2880*/  PLOP3.LUT P4, PT, P0, P4, PT, 0x80, 0x8 ;  /* 0x000000000008781c */ /* 0x000fe20000789070 */
[----:B------:R-:W-:-:S12]  /*2890*/  BRA `(.L_x_3983) ;  /* 0x0000009c00f07947 */ /* 0x000fd80003800000 */
.L_x_3984:
        /* <DEDUP_REMOVED lines=30> */
.L_x_3997:
        /* <DEDUP_REMOVED lines=13> */
[----:B------:R-:W2:Y:S01]  /*2b50*/  LDG.E.U16 R2, desc[UR36][R2.64] ;  /* 0x0000002402027981 */ /* 0x000ea2000c1e1500 */
[----:B------:R-:W-:Y:S01]  /*2b60*/  IMAD.X R9, RZ, RZ, R25, P6 ;  /* 0x000000ffff097224 */ /* 0x000fe200030e0619 */
[----:B------:R-:W-:-:S04]  /*2b70*/  LOP3.LUT R7, R7, 0xfffffffe, RZ, 0xc0, !PT ;  /* 0xfffffffe07077812 */ /* 0x000fc800078ec0ff */
[----:B------:R-:W-:Y:S01]  /*2b80*/  IADD3 R12, P6, PT, R7, R24, RZ ;  /* 0x00000018070c7210 */ /* 0x000fe20007fde0ff */
[----:B------:R-:W-:Y:S01]  /*2b90*/  IMAD R7, R6, R4, RZ ;  /* 0x0000000406077224 */ /* 0x000fe200078e02ff */
[----:B------:R0:W3:Y:S02]  /*2ba0*/  LDG.E.U16 R8, desc[UR36][R8.64] ;  /* 0x0000002408087981 */ /* 0x0000e4000c1e1500 */
[----:B------:R-:W-:Y:S02]  /*2bb0*/  IADD3.X R13, PT, PT, RZ, R25, RZ, P6, !PT ;  /* 0x00000019ff0d7210 */ /* 0x000fe400037fe4ff */
[----:B------:R-:W-:-:S03]  /*2bc0*/  LOP3.LUT R7, R7, 0xfffffffe, RZ, 0xc0, !PT ;  /* 0xfffffffe07077812 */ /* 0x000fc600078ec0ff */
[----:B------:R-:W4:Y:S01]  /*2bd0*/  LDG.E.U16 R12, desc[UR36][R12.64] ;  /* 0x000000240c0c7981 */ /* 0x000f22000c1e1500 */
[----:B------:R-:W-:-:S05]  /*2be0*/  IADD3 R14, P6, PT, R7, R24, RZ ;  /* 0x00000018070e7210 */ /* 0x000fca0007fde0ff */
[----:B------:R-:W-:Y:S01]  /*2bf0*/  IMAD.X R15, RZ, RZ, R25, P6 ;  /* 0x000000ffff0f7224 */ /* 0x000fe200030e0619 */
[----:B------:R-:W-:-:S04]  /*2c00*/  LOP3.LUT P6, RZ, R10, 0x2, RZ, 0xc0, !PT ;  /* 0x000000020aff7812 */ /* 0x000fc800078cc0ff */
[----:B------:R-:W0:Y:S01]  /*2c10*/  LDG.E.U16 R14, desc[UR36][R14.64] ;  /* 0x000000240e0e7981 */ /* 0x000e22000c1e1500 */
[----:B------:R-:W-:Y:S02]  /*2c20*/  LOP3.LUT R10, R10, 0xfffffffe, RZ, 0xc0, !PT ;  /* 0xfffffffe0a0a7812 */ /* 0x000fe400078ec0ff */
[----:B------:R-:W-:-:S05]  /*2c30*/  IADD3 R6, PT, PT, R6, R5, RZ ;  /* 0x0000000506067210 */ /* 0x000fca0007ffe0ff */
[----:B------:R-:W-:Y:S01]  /*2c40*/  IMAD R7, R5, 0x3, R6 ;  /* 0x0000000305077824 */ /* 0x000fe200078e0206 */
[C---:B--2---:R-:W-:Y:S02]  /*2c50*/  PRMT R16, R2.reuse, 0x7770, RZ ;  /* 0x0000777002107816 */ /* 0x044fe400000000ff */
[----:B------:R-:W-:Y:S02]  /*2c60*/  PRMT R18, R2, 0x7771, RZ ;  /* 0x0000777102127816 */ /* 0x000fe400000000ff */
[----:B----4-:R-:W-:-:S04]  /*2c70*/  PRMT R2, R12, 0x7771, RZ ;  /* 0x000077710c027816 */ /* 0x010fc800000000ff */
[----:B------:R-:W-:Y:S02]  /*2c80*/  ISETP.NE.AND P1, PT, R2, RZ, P1 ;  /* 0x000000ff0200720c */ /* 0x000fe40000f25270 */
[----:B0-----:R-:W-:-:S04]  /*2c90*/  PRMT R9, R14, 0x7770, RZ ;  /* 0x000077700e097816 */ /* 0x001fc800000000ff */
[----:B------:R-:W-:-:S07]  /*2ca0*/  ISETP.NE.AND P6, PT, R9, RZ, P6 ;  /* 0x000000ff0900720c */ /* 0x000fce00037c5270 */
[----:B------:R-:W-:-:S04]  /*2cb0*/  @P1 LOP3.LUT R10, R10, 0x1, RZ, 0xfc, !PT ;  /* 0x000000010a0a1812 */ /* 0x000fc800078efcff */
[----:B------:R-:W-:-:S04]  /*2cc0*/  LOP3.LUT R10, R10, 0xfffffffd, RZ, 0xc0, !PT ;  /* 0xfffffffd0a0a7812 */ /* 0x000fc800078ec0ff */
[----:B------:R-:W-:Y:S02]  /*2cd0*/  @P6 LOP3.LUT R10, R10, 0x2, RZ, 0xfc, !PT ;  /* 0x000000020a0a6812 */ /* 0x000fe400078efcff */
[----:B------:R-:W-:Y:S02]  /*2ce0*/  ISETP.GE.U32.AND P6, PT, R7, R0, PT ;  /* 0x000000000700720c */ /* 0x000fe40003fc6070 */
[C---:B---3--:R-:W-:Y:S02]  /*2cf0*/  PRMT R19, R8.reuse, 0x7770, RZ ;  /* 0x0000777008137816 */ /* 0x048fe400000000ff */
[----:B------:R-:W-:Y:S02]  /*2d00*/  PRMT R20, R8, 0x7771, RZ ;  /* 0x0000777108147816 */ /* 0x000fe400000000ff */
[----:B------:R-:W-:Y:S02]  /*2d10*/  PRMT R8, R12, 0x7770, RZ ;  /* 0x000077700c087816 */ /* 0x000fe400000000ff */
[----:B------:R-:W-:-:S02]  /*2d20*/  PRMT R3, R14, 0x7771, RZ ;  /* 0x000077710e037816 */ /* 0x000fc400000000ff */
[----:B------:R-:W-:Y:S02]  /*2d30*/  ISETP.NE.AND P1, PT, R11, RZ, PT ;  /* 0x000000ff0b00720c */ /* 0x000fe40003f25270 */
[----:B------:R-:W-:Y:S02]  /*2d40*/  ISETP.NE.AND P5, PT, R16, RZ, P5 ;  /* 0x000000ff1000720c */ /* 0x000fe40002fa5270 */
[----:B------:R-:W-:Y:S02]  /*2d50*/  ISETP.NE.AND P0, PT, R18, RZ, P0 ;  /* 0x000000ff1200720c */ /* 0x000fe40000705270 */
[----:B------:R-:W-:Y:S02]  /*2d60*/  ISETP.NE.AND P4, PT, R19, RZ, P4 ;  /* 0x000000ff1300720c */ /* 0x000fe40002785270 */
[----:B------:R-:W-:Y:S02]  /*2d70*/  ISETP.NE.AND P3, PT, R20, RZ, P3 ;  /* 0x000000ff1400720c */ /* 0x000fe40001f65270 */
[----:B------:R-:W-:-:S02]  /*2d80*/  ISETP.NE.AND P2, PT, R8, RZ, P2 ;  /* 0x000000ff0800720c */ /* 0x000fc40001745270 */
[----:B------:R-:W-:Y:S01]  /*2d90*/  ISETP.NE.AND P1, PT, R3, RZ, P1 ;  /* 0x000000ff0300720c */ /* 0x000fe20000f25270 */
[----:B------:R-:W-:-:S12]  /*2da0*/  @!P6 BRA `(.L_x_3997) ;  /* 0xfffffffc0034e947 */ /* 0x000fd8000383ffff */
[----:B------:R-:W-:Y:S05]  /*2db0*/  BSYNC.RECONVERGENT B1 ;  /* 0x0000000000017941 */ /* 0x000fea0003800200 */
.L_x_3996:
        /* <DEDUP_REMOVED lines=26> */
.L_x_3995:
[----:B------:R-:W-:Y:S05]  /*2f60*/  BSYNC.RECONVERGENT B0 ;  /* 0x0000000000007941 */ /* 0x000fea0003800200 */
.L_x_3994:
        /* <DEDUP_REMOVED lines=57> */
.L_x_3999:
[----:B------:R-:W-:Y:S05]  /*3300*/  BSYNC.RECONVERGENT B0 ;  /* 0x0000000000007941 */ /* 0x000fea0003800200 */
.L_x_3998:
        /* <DEDUP_REMOVED lines=45> */
.L_x_4001:
[----:B------:R-:W-:Y:S05]  /*35e0*/  BSYNC.RECONVERGENT B0 ;  /* 0x0000000000007941 */ /* 0x000fea0003800200 */
.L_x_4000:
        /* <DEDUP_REMOVED lines=13> */
.L_x_3993:
        /* <DEDUP_REMOVED lines=29> */
.L_x_4011:
        /* <DEDUP_REMOVED lines=13> */
.L_x_4005:
        /* <DEDUP_REMOVED lines=296> */
.L_x_4007:
        /* <DEDUP_REMOVED lines=232> */
.L_x_4008:
        /* <DEDUP_REMOVED lines=232> */
.L_x_4009:
        /* <DEDUP_REMOVED lines=232> */
.L_x_4010:
[----:B------:R-:W-:-:S04]  /*7760*/  LOP3.LUT R5, R15, 0xfffffffe, RZ, 0xc0, !PT ;  /* 0xfffffffe0f057812 */ /* 0x000fc800078ec0ff */
[----:B------:R-:W-:-:S04]  /*7770*/  IADD3 R4, P6, PT, R5, R16, RZ ;  /* 0x0000001005047210 */ /* 0x000fc80007fde0ff */
[----:B------:R-:W-:-:S05]  /*7780*/  IADD3.X R5, PT, PT, RZ, R17, RZ, P6, !PT ;  /* 0x00000011ff057210 */ /* 0x000fca00037fe4ff */
[----:B------:R-:W2:Y:S02]  /*7790*/  LDG.E.U16 R4, desc[UR36][R4.64] ;  /* 0x0000002404047981 */ /* 0x000ea4000c1e1500 */
[C---:B--2---:R-:W-:Y:S02]  /*77a0*/  PRMT R6, R4.reuse, 0x7770, RZ ;  /* 0x0000777004067816 */ /* 0x044fe400000000ff */
[----:B------:R-:W-:-:S07]  /*77b0*/  PRMT R7, R4, 0x7771, RZ ;  /* 0x0000777104077816 */ /* 0x000fce00000000ff */
.L_x_4006:
        /* <DEDUP_REMOVED lines=34> */
.L_x_4004:
[----:B------:R-:W-:Y:S02]  /*79e0*/  SEL R5, RZ, 0x1, !P3 ;  /* 0x00000001ff057807 */ /* 0x000fe40005800000 */
[----:B------:R-:W-:Y:S02]  /*79f0*/  ISETP.NE.AND P3, PT, R15, RZ, PT ;  /* 0x000000ff0f00720c */ /* 0x000fe40003f65270 */
[C---:B------:R-:W-:Y:S02]  /*7a00*/  LOP3.LUT P6, RZ, R10.reuse, 0x2, RZ, 0xc0, !PT ;  /* 0x000000020aff7812 */ /* 0x040fe400078cc0ff */
[----:B------:R-:W-:Y:S02]  /*7a10*/  SEL R28, RZ, 0x1, !P3 ;  /* 0x00000001ff1c7807 */ /* 0x000fe40005800000 */
[----:B------:R-:W-:Y:S02]  /*7a20*/  LOP3.LUT P3, RZ, R10, 0x1, RZ, 0xc0, !PT ;  /* 0x000000010aff7812 */ /* 0x000fe4000786c0ff */
[----:B------:R-:W-:-:S02]  /*7a30*/  SEL R8, RZ, 0x1, !P2 ;  /* 0x00000001ff087807 */ /* 0x000fc40005000000 */
[----:B------:R-:W-:Y:S02]  /*7a40*/  SEL R7, RZ, 0x1, !P1 ;  /* 0x00000001ff077807 */ /* 0x000fe40004800000 */
[----:B------:R-:W-:Y:S02]  /*7a50*/  SEL R12, RZ, 0x1, !P0 ;  /* 0x00000001ff0c7807 */ /* 0x000fe40004000000 */
[----:B------:R-:W-:Y:S02]  /*7a60*/  ISETP.NE.AND P2, PT, R6, RZ, PT ;  /* 0x000000ff0600720c */ /* 0x000fe40003f45270 */
        /* <DEDUP_REMOVED lines=22> */
.L_x_4003:
[----:B------:R-:W-:Y:S05]  /*7bd0*/  BSYNC.RECONVERGENT B0 ;  /* 0x0000000000007941 */ /* 0x000fea0003800200 */
.L_x_4002:
        /* <DEDUP_REMOVED lines=284> */
.L_x_4015:
[----:B------:R-:W-:Y:S02]  /*8da0*/  SHF.R.U32.HI R12, RZ, 0x1, R18 ;  /* 0x00000001ff0c7819 */ /* 0x000fe40000011612 */
[----:B------:R-:W-:-:S07]  /*8db0*/  MOV R13, RZ ;  /* 0x000000ff000d7202 */ /* 0x000fce0000000f00 */
.L_x_4014:
        /* <DEDUP_REMOVED lines=290> */
.L_x_4017:
[----:B------:R-:W-:Y:S01]  /*9fe0*/  SHF.R.U32.HI R30, RZ, 0x1, R18 ;  /* 0x00000001ff1e7819 */ /* 0x000fe20000011612 */
[----:B------:R-:W-:-:S07]  /*9ff0*/  IMAD.MOV.U32 R31, RZ, RZ, RZ ;  /* 0x000000ffff1f7224 */ /* 0x000fce00078e00ff */
.L_x_4016:
        /* <DEDUP_REMOVED lines=287> */
.L_x_4019:
[----:B------:R-:W-:Y:S02]  /*b1f0*/  SHF.R.U32.HI R16, RZ, 0x1, R18 ;  /* 0x00000001ff107819 */ /* 0x000fe40000011612 */
[----:B------:R-:W-:-:S07]  /*b200*/  MOV R17, RZ ;  /* 0x000000ff00117202 */ /* 0x000fce0000000f00 */
.L_x_4018:
        /* <DEDUP_REMOVED lines=287> */
.L_x_4021:
[----:B------:R-:W-:Y:S01]  /*c400*/  SHF.R.U32.HI R14, RZ, 0x1, R18 ;  /* 0x00000001ff0e7819 */ /* 0x000fe20000011612 */
[----:B------:R-:W-:-:S07]  /*c410*/  IMAD.MOV.U32 R15, RZ, RZ, RZ ;  /* 0x000000ffff0f7224 */ /* 0x000fce00078e00ff */
.L_x_4020:
        /* <DEDUP_REMOVED lines=9> */
.L_x_4013:
[----:B------:R-:W-:Y:S05]  /*c4b0*/  BSYNC.RECONVERGENT B0 ;  /* 0x0000000000007941 */ /* 0x000fea0003800200 */
.L_x_4012:
        /* <DEDUP_REMOVED lines=45> */
.L_x_4023:
[----:B------:R-:W-:Y:S05]  /*c790*/  BSYNC.RECONVERGENT B0 ;  /* 0x0000000000007941 */ /* 0x000fea0003800200 */
.L_x_4022:
        /* <DEDUP_REMOVED lines=11> */
[----:B------:R-:W-:-:S13]  /*c850*/  PLOP3.LUT P4, PT, P0, P4, PT, 0x80, 0x8 ;  /* 0x000000000008781c */ /* 0x000fda0000789070 */
.L_x_3983:
[----:B------:R-:W-:Y:S02]  /*c860*/  SEL R17, RZ, 0x1, !P4 ;  /* 0x00000001ff117807 */ /* 0x000fe40006000000 */
[----:B------:R-:W-:-:S07]  /*c870*/  SEL R18, RZ, 0x1, !P3 ;  /* 0x00000001ff127807 */ /* 0x000fce0005800000 */
.L_x_3970:
[----:B------:R-:W-:Y:S05]  /*c880*/  BSYNC.RECONVERGENT B6 ;  /* 0x0000000000067941 */ /* 0x000fea0003800200 */
.L_x_3969:
        /* <DEDUP_REMOVED lines=18> */
.L_x_4027:
        /* <DEDUP_REMOVED lines=9> */
[----:B------:R-:W-:Y:S01]  /*ca40*/  IMAD R2, R6, R8, R5 ;  /* 0x0000000806027224 */ /* 0x000fe200078e0205 */
[----:B------:R-:W-:Y:S02]  /*ca50*/  LOP3.LUT P0, RZ, R18, 0xff, RZ, 0xc0, !PT ;  /* 0x000000ff12ff7812 */ /* 0x000fe4000780c0ff */
[----:B------:R-:W-:Y:S02]  /*ca60*/  LOP3.LUT P1, RZ, R17, 0xff, RZ, 0xc0, !PT ;  /* 0x000000ff11ff7812 */ /* 0x000fe4000782c0ff */
[----:B------:R-:W-:-:S06]  /*ca70*/  LEA R2, R2, R3, 0x1 ;  /* 0x0000000302027211 */ /* 0x000fcc00078e08ff */
[----:B------:R-:W1:Y:S02]  /*ca80*/  LDS.U16 R2, [R2] ;  /* 0x0000000002027984 */ /* 0x000e640000000400 */
[C---:B-1----:R-:W-:Y:S02]  /*ca90*/  PRMT R6, R2.reuse, 0x7770, RZ ;  /* 0x0000777002067816 */ /* 0x042fe400000000ff */
[----:B0-----:R-:W-:Y:S02]  /*caa0*/  PRMT R7, R2, 0x7771, RZ ;  /* 0x0000777102077816 */ /* 0x001fe400000000ff */
[----:B------:R-:W-:Y:S02]  /*cab0*/  ISETP.NE.AND P0, PT, R6, RZ, P0 ;  /* 0x000000ff0600720c */ /* 0x000fe40000705270 */
[----:B------:R-:W-:Y:S02]  /*cac0*/  ISETP.NE.AND P1, PT, R7, RZ, P1 ;  /* 0x000000ff0700720c */ /* 0x000fe40000f25270 */
[----:B------:R-:W-:-:S02]  /*cad0*/  SEL R18, RZ, 0x1, !P0 ;  /* 0x00000001ff127807 */ /* 0x000fc40004000000 */
[----:B------:R-:W-:-:S04]  /*cae0*/  SEL R17, RZ, 0x1, !P1 ;  /* 0x00000001ff117807 */ /* 0x000fc80004800000 */
[----:B------:R-:W-:-:S05]  /*caf0*/  PRMT R7, R17, 0x7604, R18 ;  /* 0x0000760411077816 */ /* 0x000fca0000000012 */
[----:B------:R1:W-:Y:S02]  /*cb00*/  STS.U16 [R0], R7 ;  /* 0x0000000700007388 */ /* 0x0003e40000000400 */
.L_x_4026:
[----:B------:R-:W-:Y:S05]  /*cb10*/  BSYNC.RECONVERGENT B0 ;  /* 0x0000000000007941 */ /* 0x000fea0003800200 */
.L_x_4025:
[----:B------:R-:W-:Y:S01]  /*cb20*/  IMAD.MOV.U32 R2, RZ, RZ, R11 ;  /* 0x000000ffff027224 */ /* 0x000fe200078e000b */
[----:B------:R-:W-:Y:S06]  /*cb30*/  @P2 BRA `(.L_x_4027) ;  /* 0xfffffffc009c2947 */ /* 0x000fec000383ffff */
.L_x_4024:
        /* <DEDUP_REMOVED lines=14> */
[----:B------:R-:W-:Y:S02]  /*cc20*/  LEA R2, R0, UR4, 0x1 ;  /* 0x0000000400027c11 */ /* 0x000fe4000f8e08ff */
[----:B------:R-:W-:-:S03]  /*cc30*/  MOV R0, 0x20 ;  /* 0x0000002000007802 */ /* 0x000fc60000000f00 */
[----:B------:R0:W-:Y:S01]  /*cc40*/  STS.U16 [R2], R3 ;  /* 0x0000000302007388 */ /* 0x0001e20000000400 */
[----:B------:R-:W-:Y:S05]  /*cc50*/  @!P0 BRA `(.L_x_4029) ;  /* 0x0000000000688947 */ /* 0x000fea0003800000 */
[----:B0-----:R-:W-:-:S07]  /*cc60*/  IMAD.MOV.U32 R3, RZ, RZ, R9 ;  /* 0x000000ffff037224 */ /* 0x001fce00078e0009 */
.L_x_4032:
        /* <DEDUP_REMOVED lines=8> */
[----:B0-----:R-:W-:Y:S05]  /*ccf0*/  @P0 BRA `(.L_x_4031) ;  /* 0x0000000000340947 */ /* 0x001fea0003800000 */
[----:B------:R-:W-:Y:S02]  /*cd00*/  LOP3.LUT R3, R3, 0x7fe, RZ, 0xc0, !PT ;  /* 0x000007fe03037812 */ /* 0x000fe400078ec0ff */
[----:B------:R-:W-:Y:S02]  /*cd10*/  LOP3.LUT P0, RZ, R18, 0xff, RZ, 0xc0, !PT ;  /* 0x000000ff12ff7812 */ /* 0x000fe4000780c0ff */
[----:B------:R-:W-:Y:S02]  /*cd20*/  IADD3 R3, PT, PT, R2, R3, RZ ;  /* 0x0000000302037210 */ /* 0x000fe40007ffe0ff */
[----:B------:R-:W-:-:S04]  /*cd30*/  LOP3.LUT P1, RZ, R17, 0xff, RZ, 0xc0, !PT ;  /* 0x000000ff11ff7812 */ /* 0x000fc8000782c0ff */
[----:B------:R-:W0:Y:S02]  /*cd40*/  LDS.U16 R3, [R3] ;  /* 0x0000000003037984 */ /* 0x000e240000000400 */
[C---:B0-----:R-:W-:Y:S02]  /*cd50*/  PRMT R6, R3.reuse, 0x7770, RZ ;  /* 0x0000777003067816 */ /* 0x041fe400000000ff */
[----:B------:R-:W-:Y:S02]  /*cd60*/  PRMT R7, R3, 0x7771, RZ ;  /* 0x0000777103077816 */ /* 0x000fe400000000ff */
[----:B------:R-:W-:Y:S02]  /*cd70*/  ISETP.NE.AND P0, PT, R6, RZ, P0 ;  /* 0x000000ff0600720c */ /* 0x000fe40000705270 */
[----:B------:R-:W-:Y:S02]  /*cd80*/  ISETP.NE.AND P1, PT, R7, RZ, P1 ;  /* 0x000000ff0700720c */ /* 0x000fe40000f25270 */
[----:B------:R-:W-:-:S02]  /*cd90*/  SEL R18, RZ, 0x1, !P0 ;  /* 0x00000001ff127807 */ /* 0x000fc40004000000 */
[----:B------:R-:W-:-:S04]  /*cda0*/  SEL R17, RZ, 0x1, !P1 ;  /* 0x00000001ff117807 */ /* 0x000fc80004800000 */
[----:B------:R-:W-:-:S05]  /*cdb0*/  PRMT R7, R17, 0x7604, R18 ;  /* 0x0000760411077816 */ /* 0x000fca0000000012 */
[----:B------:R0:W-:Y:S02]  /*cdc0*/  STS.U16 [R2], R7 ;  /* 0x0000000702007388 */ /* 0x0001e40000000400 */
.L_x_4031:
[----:B------:R-:W-:Y:S05]  /*cdd0*/  BSYNC.RECONVERGENT B0 ;  /* 0x0000000000007941 */ /* 0x000fea0003800200 */
.L_x_4030:
[----:B------:R-:W-:Y:S01]  /*cde0*/  IMAD.MOV.U32 R3, RZ, RZ, R8 ;  /* 0x000000ffff037224 */ /* 0x000fe200078e0008 */
[----:B------:R-:W-:Y:S06]  /*cdf0*/  @P2 BRA `(.L_x_4032) ;  /* 0xfffffffc009c2947 */ /* 0x000fec000383ffff */
.L_x_4029:
[----:B------:R-:W-:Y:S01]  /*ce00*/  ISETP.GE.U32.AND P0, PT, R0, 0x2, PT ;  /* 0x000000020000780c */ /* 0x000fe20003f06070 */
[----:B------:R-:W-:Y:S05]  /*ce10*/  WARPSYNC.ALL ;  /* 0x0000000000007948 */ /* 0x000fea0003800000 */
[----:B------:R-:W-:Y:S07]  /*ce20*/  BAR.SYNC.DEFER_BLOCKING 0x0 ;  /* 0x0000000000007b1d */ /* 0x000fee0000010000 */
[----:B------:R-:W-:Y:S05]  /*ce30*/  @!P0 BRA `(.L_x_4028) ;  /* 0x0000000000408947 */ /* 0x000fea0003800000 */
[----:B0-----:R-:W-:-:S07]  /*ce40*/  IMAD.MOV.U32 R3, RZ, RZ, 0x1 ;  /* 0x00000001ff037424 */ /* 0x001fce00078e00ff */
.L_x_4033:
        /* <DEDUP_REMOVED lines=10> */
[----:B0-----:R-:W-:Y:S02]  /*cef0*/  ISETP.NE.AND P0, PT, R2, RZ, P0 ;  /* 0x000000ff0200720c */ /* 0x001fe40000705270 */
[----:B---3--:R-:W-:Y:S02]  /*cf00*/  ISETP.NE.AND P1, PT, R6, RZ, P1 ;  /* 0x000000ff0600720c */ /* 0x008fe40000f25270 */
[----:B------:R-:W-:Y:S02]  /*cf10*/  SEL R18, RZ, 0x1, !P0 ;  /* 0x00000001ff127807 */ /* 0x000fe40004000000 */
[----:B------:R-:W-:-:S05]  /*cf20*/  SEL R17, RZ, 0x1, !P1 ;  /* 0x00000001ff117807 */ /* 0x000fca0004800000 */
[----:B------:R-:W-:Y:S05]  /*cf30*/  @!P2 BRA `(.L_x_4033) ;  /* 0xfffffffc00c4a947 */ /* 0x000fea000383ffff */
.L_x_4028:
        /* <DEDUP_REMOVED lines=16> */
[----:B------:R-:W-:Y:S01]  /*d040*/  HFMA2 R2, -RZ, RZ, 0, 0 ;  /* 0x00000000ff027431 */ /* 0x000fe200000001ff */
[----:B------:R-:W1:Y:S01]  /*d050*/  LDCU UR7, c[0x0][0x55c] ;  /* 0x0000ab80ff0777ac */ /* 0x000e620008000800 */
[----:B------:R-:W2:Y:S01]  /*d060*/  LDCU UR6, c[0x0][0x688] ;  /* 0x0000d100ff0677ac */ /* 0x000ea20008000800 */
[----:B------:R-:W-:Y:S02]  /*d070*/  UISETP.NE.AND UP1, UPT, UR5, URZ, UPT ;  /* 0x000000ff0500728c */ /* 0x000fe4000bf25270 */
        /* <DEDUP_REMOVED lines=268> */
.L_x_4034:
        /* <DEDUP_REMOVED lines=276> */
.L_x_4035:
[----:B------:R-:W0:Y:S01]  /*f280*/  LDC.64 R8, c[0x0][0x768] ;  /* 0x0001da00ff087b82 */ /* 0x000e220000000a00 */
[----:B------:R-:W1:Y:S02]  /*f290*/  LDCU UR6, c[0x0][0x3a4] ;  /* 0x00007480ff0677ac */ /* 0x000e640008000800 */
[----:B-1----:R-:W-:Y:S01]  /*f2a0*/  UISETP.NE.AND UP1, UPT, UR6, URZ, UPT ;  /* 0x000000ff0600728c */ /* 0x002fe2000bf25270 */
[----:B0-----:R-:W-:Y:S02]  /*f2b0*/  ISETP.NE.U32.AND P0, PT, R8, RZ, PT ;  /* 0x000000ff0800720c */ /* 0x001fe40003f05070 */
        /* <DEDUP_REMOVED lines=282> */
.L_x_4037:
        /* <DEDUP_REMOVED lines=276> */
.L_x_4038:
        /* <DEDUP_REMOVED lines=25> */
.L_x_4040:
[----:B------:R-:W-:Y:S05]  /*11730*/  BSYNC.RECONVERGENT B0 ;  /* 0x0000000000007941 */ /* 0x000fea0003800200 */
.L_x_4039:
        /* <DEDUP_REMOVED lines=35> */
.L_x_4042:
[----:B------:R-:W-:Y:S05]  /*11970*/  BSYNC.RECONVERGENT B0 ;  /* 0x0000000000007941 */ /* 0x000fea0003800200 */
.L_x_4041:
        /* <DEDUP_REMOVED lines=35> */
[----:B------:R-:W-:Y:S01]  /*11bb0*/  PLOP3.LUT P2, PT, P1, PT, PT, 0x80, 0x8 ;  /* 0x000000000008781c */ /* 0x000fe20000f4f070 */
[----:B0-----:R-:W-:Y:S02]  /*11bc0*/  IMAD R11, R0, UR7, RZ ;  /* 0x00000007000b7c24 */ /* 0x001fe4000f8e02ff */
[----:B-1----:R-:W-:-:S10]  /*11bd0*/  IMAD R13, R13, UR6, RZ ;  /* 0x000000060d0d7c24 */ /* 0x002fd4000f8e02ff */
.L_x_4047:
[----:B------:R-:W-:-:S05]  /*11be0*/  IADD3 R9, PT, PT, R11, R10, RZ ;  /* 0x0000000a0b097210 */ /* 0x000fca0007ffe0ff */
[----:B--2---:R-:W-:-:S05]  /*11bf0*/  IMAD.WIDE.U32 R8, R9, 0x2, R2 ;  /* 0x0000000209087825 */ /* 0x004fca00078e0002 */
[----:B------:R-:W2:Y:S04]  /*11c00*/  LDG.E.U8 R12, desc[UR36][R8.64] ;  /* 0x00000024080c7981 */ /* 0x000ea8000c1e1100 */
[----:B------:R-:W3:Y:S01]  /*11c10*/  LDG.E.U8 R0, desc[UR36][R8.64+0x1] ;  /* 0x0000012408007981 */ /* 0x000ee2000c1e1100 */
[----:B------:R-:W-:-:S05]  /*11c20*/  IMAD.IADD R10, R13, 0x1, R10 ;  /* 0x000000010d0a7824 */ /* 0x000fca00078e020a */
[----:B------:R-:W-:Y:S02]  /*11c30*/  ISETP.GE.U32.AND P3, PT, R10, UR8, PT ;  /* 0x000000080a007c0c */ /* 0x000fe4000bf66070 */
[----:B--2---:R-:W-:Y:S02]  /*11c40*/  ISETP.NE.AND P1, PT, R12, RZ, P1 ;  /* 0x000000ff0c00720c */ /* 0x004fe40000f25270 */
[----:B---3--:R-:W-:-:S09]  /*11c50*/  ISETP.NE.AND P2, PT, R0, RZ, P2 ;  /* 0x000000ff0000720c */ /* 0x008fd20001745270 */
[----:B------:R-:W-:Y:S05]  /*11c60*/  @!P3 BRA `(.L_x_4047) ;  /* 0xfffffffc00dcb947 */ /* 0x000fea000383ffff */
[----:B------:R-:W-:Y:S05]  /*11c70*/  BSYNC.RECONVERGENT B1 ;  /* 0x0000000000017941 */ /* 0x000fea0003800200 */
.L_x_4046:
[----:B------:R-:W-:Y:S02]  /*11c80*/  SEL R18, RZ, 0x1, !P1 ;  /* 0x00000001ff127807 */ /* 0x000fe40004800000 */
[----:B------:R-:W-:Y:S01]  /*11c90*/  SEL R17, RZ, 0x1, !P2 ;  /* 0x00000001ff117807 */ /* 0x000fe20005000000 */
[----:B------:R-:W-:Y:S06]  /*11ca0*/  BRA `(.L_x_4045) ;  /* 0x00000000006c7947 */ /* 0x000fec0003800000 */
.L_x_4044:
        /* <DEDUP_REMOVED lines=14> */
.L_x_4049:
[----:B------:R-:W-:-:S05]  /*11d90*/  IADD3 R8, PT, PT, R0, R11, RZ ;  /* 0x0000000b00087210 */ /* 0x000fca0007ffe0ff */
[----:B-1----:R-:W-:-:S04]  /*11da0*/  IMAD R8, R8, R12, R5 ;  /* 0x0000000c08087224 */ /* 0x002fc800078e0205 */
[----:B--2---:R-:W-:-:S05]  /*11db0*/  IMAD.WIDE.U32 R8, R8, 0x2, R2 ;  /* 0x0000000208087825 */ /* 0x004fca00078e0002 */
[----:B------:R-:W2:Y:S04]  /*11dc0*/  LDG.E.U8 R13, desc[UR36][R8.64] ;  /* 0x00000024080d7981 */ /* 0x000ea8000c1e1100 */
[----:B------:R-:W4:Y:S01]  /*11dd0*/  LDG.E.U8 R10, desc[UR36][R8.64+0x1] ;  /* 0x00000124080a7981 */ /* 0x000f22000c1e1100 */
[----:B---3--:R-:W-:-:S05]  /*11de0*/  IMAD.IADD R11, R14, 0x1, R11 ;  /* 0x000000010e0b7824 */ /* 0x008fca00078e020b */
[----:B------:R-:W-:Y:S02]  /*11df0*/  ISETP.GE.U32.AND P3, PT, R11, UR7, PT ;  /* 0x000000070b007c0c */ /* 0x000fe4000bf66070 */
[----:B--2---:R-:W-:Y:S02]  /*11e00*/  ISETP.NE.AND P1, PT, R13, RZ, P1 ;  /* 0x000000ff0d00720c */ /* 0x004fe40000f25270 */
[----:B----4-:R-:W-:-:S09]  /*11e10*/  ISETP.NE.AND P2, PT, R10, RZ, P2 ;  /* 0x000000ff0a00720c */ /* 0x010fd20001745270 */
[----:B------:R-:W-:Y:S05]  /*11e20*/  @!P3 BRA `(.L_x_4049) ;  /* 0xfffffffc00d8b947 */ /* 0x000fea000383ffff */
[----:B------:R-:W-:Y:S05]  /*11e30*/  BSYNC.RECONVERGENT B1 ;  /* 0x0000000000017941 */ /* 0x000fea0003800200 */
.L_x_4048:
[----:B------:R-:W-:Y:S02]  /*11e40*/  SEL R18, RZ, 0x1, !P1 ;  /* 0x00000001ff127807 */ /* 0x000fe40004800000 */
[----:B------:R-:W-:-:S07]  /*11e50*/  SEL R17, RZ, 0x1, !P2 ;  /* 0x00000001ff117807 */ /* 0x000fce0005000000 */
.L_x_4045:
[----:B------:R-:W-:Y:S05]  /*11e60*/  BSYNC.RECONVERGENT B0 ;  /* 0x0000000000007941 */ /* 0x000fea0003800200 */
.L_x_4043:
        /* <DEDUP_REMOVED lines=11> */
.L_x_4053:
[----:B------:R-:W-:Y:S01]  /*11f20*/  USHF.R.U32.HI UR7, URZ, 0x1, UR4 ;  /* 0x00000001ff077899 */ /* 0x000fe20008011604 */
[----:B------:R-:W-:Y:S05]  /*11f30*/  BAR.SYNC.DEFER_BLOCKING 0x0 ;  /* 0x0000000000007b1d */ /* 0x000fea0000010000 */
[----:B------:R-:W-:Y:S01]  /*11f40*/  VIADD R2, R4, UR7 ;  /* 0x0000000704027c36 */ /* 0x000fe20008000000 */
[----:B------:R-:W-:Y:S04]  /*11f50*/  BSSY.RECONVERGENT B0, `(.L_x_4051) ;  /* 0x0000011000007945 */ /* 0x000fe80003800200 */
[----:B------:R-:W-:-:S04]  /*11f60*/  ISETP.GE.U32.AND P1, PT, R2, UR5, PT ;  /* 0x0000000502007c0c */ /* 0x000fc8000bf26070 */
[----:B------:R-:W-:-:S13]  /*11f70*/  ISETP.GE.U32.OR P1, PT, R4, UR7, P1 ;  /* 0x0000000704007c0c */ /* 0x000fda0008f26470 */
[----:B0-----:R-:W-:Y:S05]  /*11f80*/  @P1 BRA `(.L_x_4052) ;  /* 0x0000000000341947 */ /* 0x001fea0003800000 */
[----:B------:R-:W-:Y:S01]  /*11f90*/  IMAD R2, R2, UR6, R5 ;  /* 0x0000000602027c24 */ /* 0x000fe2000f8e0205 */
[----:B------:R-:W-:Y:S02]  /*11fa0*/  LOP3.LUT P1, RZ, R18, 0xff, RZ, 0xc0, !PT ;  /* 0x000000ff12ff7812 */ /* 0x000fe4000782c0ff */
[----:B------:R-:W-:Y:S02]  /*11fb0*/  LOP3.LUT P2, RZ, R17, 0xff, RZ, 0xc0, !PT ;  /* 0x000000ff11ff7812 */ /* 0x000fe4000784c0ff */
[----:B------:R-:W-:-:S06]  /*11fc0*/  LEA R2, R2, UR8, 0x1 ;  /* 0x0000000802027c11 */ /* 0x000fcc000f8e08ff */
        /* <DEDUP_REMOVED lines=9> */
.L_x_4052:
[----:B------:R-:W-:Y:S05]  /*12060*/  BSYNC.RECONVERGENT B0 ;  /* 0x0000000000007941 */ /* 0x000fea0003800200 */
.L_x_4051:
[----:B------:R-:W-:-:S03]  /*12070*/  UISETP.GT.U32.AND UP0, UPT, UR4, 0x3, UPT ;  /* 0x000000030400788c */ /* 0x000fc6000bf04070 */
[----:B------:R-:W-:-:S06]  /*12080*/  UMOV UR4, UR7 ;  /* 0x0000000700047c82 */ /* 0x000fcc0008000000 */
[----:B------:R-:W-:Y:S05]  /*12090*/  BRA.U UP0, `(.L_x_4053) ;  /* 0xfffffffd00a07547 */ /* 0x000fea000b83ffff */
.L_x_4050:
        /* <DEDUP_REMOVED lines=12> */
.L_x_4058:
[----:B------:R-:W-:Y:S01]  /*12160*/  USHF.R.U32.HI UR7, URZ, 0x1, UR5 ;  /* 0x00000001ff077899 */ /* 0x000fe20008011605 */
[----:B------:R-:W-:Y:S05]  /*12170*/  BAR.SYNC.DEFER_BLOCKING 0x0 ;  /* 0x0000000000007b1d */ /* 0x000fea0000010000 */
[----:B------:R-:W-:Y:S01]  /*12180*/  IADD3 R2, PT, PT, R5, UR7, RZ ;  /* 0x0000000705027c10 */ /* 0x000fe2000fffe0ff */
[----:B------:R-:W-:Y:S03]  /*12190*/  BSSY.RECONVERGENT B0, `(.L_x_4056) ;  /* 0x0000010000007945 */ /* 0x000fe60003800200 */
[----:B------:R-:W-:-:S04]  /*121a0*/  ISETP.GE.U32.AND P1, PT, R2, UR6, PT ;  /* 0x0000000602007c0c */ /* 0x000fc8000bf26070 */
[----:B------:R-:W-:-:S13]  /*121b0*/  ISETP.GE.U32.OR P1, PT, R5, UR7, P1 ;  /* 0x0000000705007c0c */ /* 0x000fda0008f26470 */
[----:B0-----:R-:W-:Y:S05]  /*121c0*/  @P1 BRA `(.L_x_4057) ;  /* 0x0000000000301947 */ /* 0x001fea0003800000 */
[----:B------:R-:W-:Y:S01]  /*121d0*/  ULOP3.LUT UR8, UR5, 0x7fe, URZ, 0xc0, !UPT ;  /* 0x000007fe05087892 */ /* 0x000fe2000f8ec0ff */
[----:B------:R-:W-:Y:S02]  /*121e0*/  LOP3.LUT P1, RZ, R18, 0xff, RZ, 0xc0, !PT ;  /* 0x000000ff12ff7812 */ /* 0x000fe4000782c0ff */
[----:B------:R-:W-:-:S06]  /*121f0*/  LOP3.LUT P2, RZ, R17, 0xff, RZ, 0xc0, !PT ;  /* 0x000000ff11ff7812 */ /* 0x000fcc000784c0ff */
[----:B-1----:R-:W0:Y:S02]  /*12200*/  LDS.U16 R3, [R0+UR8] ;  /* 0x0000000800037984 */ /* 0x002e240008000400 */
        /* <DEDUP_REMOVED lines=8> */
.L_x_4057:
[----:B------:R-:W-:Y:S05]  /*12290*/  BSYNC.RECONVERGENT B0 ;  /* 0x0000000000007941 */ /* 0x000fea0003800200 */
.L_x_4056:
[----:B------:R-:W-:-:S03]  /*122a0*/  UISETP.GT.U32.AND UP0, UPT, UR5, 0x7f, UPT ;  /* 0x0000007f0500788c */ /* 0x000fc6000bf04070 */
[----:B------:R-:W-:-:S06]  /*122b0*/  UMOV UR5, UR7 ;  /* 0x0000000700057c82 */ /* 0x000fcc0008000000 */
[----:B------:R-:W-:Y:S05]  /*122c0*/  BRA.U UP0, `(.L_x_4058) ;  /* 0xfffffffd00a47547 */ /* 0x000fea000b83ffff */
.L_x_4055:
[----:B------:R-:W-:Y:S01]  /*122d0*/  BAR.SYNC.DEFER_BLOCKING 0x0 ;  /* 0x0000000000007b1d */ /* 0x000fe20000010000 */
[----:B------:R-:W-:-:S09]  /*122e0*/  UISETP.GE.U32.AND UP0, UPT, UR4, 0x2, UPT ;  /* 0x000000020400788c */ /* 0x000fd2000bf06070 */
[----:B------:R-:W-:Y:S05]  /*122f0*/  BRA.U !UP0, `(.L_x_4054) ;  /* 0x0000000108447547 */ /* 0x000fea000b800000 */
[----:B01----:R-:W-:-:S07]  /*12300*/  IMAD.MOV.U32 R0, RZ, RZ, 0x1 ;  /* 0x00000001ff007424 */ /* 0x003fce00078e00ff */
.L_x_4059:
        /* <DEDUP_REMOVED lines=11> */
[----:B0-----:R-:W-:Y:S02]  /*123c0*/  ISETP.NE.AND P2, PT, R5, RZ, P2 ;  /* 0x000000ff0500720c */ /* 0x001fe40001745270 */
[----:B--2---:R-:W-:Y:S02]  /*123d0*/  ISETP.NE.AND P1, PT, R3, RZ, P1 ;  /* 0x000000ff0300720c */ /* 0x004fe40000f25270 */
[----:B------:R-:W-:Y:S02]  /*123e0*/  SEL R17, RZ, 0x1, !P2 ;  /* 0x00000001ff117807 */ /* 0x000fe40005000000 */
[----:B------:R-:W-:-:S05]  /*123f0*/  SEL R18, RZ, 0x1, !P1 ;  /* 0x00000001ff127807 */ /* 0x000fca0004800000 */
[----:B------:R-:W-:Y:S05]  /*12400*/  @!P3 BRA `(.L_x_4059) ;  /* 0xfffffffc00c0b947 */ /* 0x000fea000383ffff */
.L_x_4054:
        /* <DEDUP_REMOVED lines=10> */
[----:B------:R-:W-:Y:S02]  /*124b0*/  IMAD.X R5, RZ, RZ, UR5, P1 ;  /* 0x00000005ff057e24 */ /* 0x000fe400088e06ff */
[----:B01----:R-:W-:-:S04]  /*124c0*/  IMAD.X R3, RZ, RZ, UR5, P0 ;  /* 0x00000005ff037e24 */ /* 0x003fc800080e06ff */
[----:B------:R-:W2:Y:S04]  /*124d0*/  @P2 LDG.E.U8 R6, desc[UR36][R4.64] ;  /* 0x0000002404062981 */ /* 0x000ea8000c1e1100 */
[----:B------:R-:W3:Y:S01]  /*124e0*/  @P2 LDG.E.U8 R0, desc[UR36][R2.64] ;  /* 0x0000002402002981 */ /* 0x000ee2000c1e1100 */
[----:B------:R-:W0:Y:S01]  /*124f0*/  LDCU.U8 UR4, c[0x0][0x789] ;  /* 0x0000f120ff0477ac */ /* 0x000e220008000000 */
[----:B------:R-:W-:Y:S02]  /*12500*/  @P2 LOP3.LUT P0, RZ, R18, 0xff, RZ, 0xc0, !PT ;  /* 0x000000ff12ff2812 */ /* 0x000fe4000780c0ff */
[----:B------:R-:W-:Y:S01]  /*12510*/  @P2 LOP3.LUT P1, RZ, R17, 0xff, RZ, 0xc0, !PT ;  /* 0x000000ff11ff2812 */ /* 0x000fe2000782c0ff */
[----:B0-----:R-:W-:Y:S01]  /*12520*/  UISETP.NE.AND UP0, UPT, UR4, URZ, UPT ;  /* 0x000000ff0400728c */ /* 0x001fe2000bf05270 */
[----:B--2---:R-:W-:-:S02]  /*12530*/  @P2 ISETP.NE.AND P0, PT, R6, RZ, P0 ;  /* 0x000000ff0600220c */ /* 0x004fc40000705270 */
[----:B---3--:R-:W-:Y:S02]  /*12540*/  @P2 ISETP.NE.AND P1, PT, R0, RZ, P1 ;  /* 0x000000ff0000220c */ /* 0x008fe40000f25270 */
        /* <DEDUP_REMOVED lines=12> */
.L_x_4061:
[----:B------:R-:W0:Y:S02]  /*12610*/  LDCU UR4, c[0x0][0x78c] ;  /* 0x0000f180ff0477ac */ /* 0x000e240008000800 */
[----:B0-----:R-:W-:-:S09]  /*12620*/  UISETP.NE.AND UP0, UPT, UR4, 0x1, UPT ;  /* 0x000000010400788c */ /* 0x001fd2000bf05270 */
[----:B------:R-:W-:Y:S05]  /*12630*/  BRA.U !UP0, `(.L_x_4062) ;  /* 0x0000000108407547 */ /* 0x000fea000b800000 */
[----:B------:R-:W-:Y:S01]  /*12640*/  MOV R2, 0x0 ;  /* 0x0000000000027802 */ /* 0x000fe20000000f00 */
[----:B------:R-:W0:Y:S01]  /*12650*/  LDCU.64 UR4, c[0x4][0x640] ;  /* 0x0100c800ff0477ac */ /* 0x000e220008000a00 */
[----:B------:R-:W-:Y:S02]  /*12660*/  HFMA2 R8, -RZ, RZ, 0, 4.4763088226318359375e-05 ;  /* 0x000002efff087431 */ /* 0x000fe400000001ff */
        /* <DEDUP_REMOVED lines=13> */
.L_x_4062:
        /* <DEDUP_REMOVED lines=25> */
.L_x_4063:
[----:B------:R-:W0:Y:S01]  /*128d0*/  LDCU.64 UR4, c[0x0][0x758] ;  /* 0x0000eb00ff0477ac */ /* 0x000e220008000a00 */
[----:B------:R-:W-:-:S04]  /*128e0*/  LOP3.LUT P1, RZ, R17, 0xff, RZ, 0xc0, !PT ;  /* 0x000000ff11ff7812 */ /* 0x000fc8000782c0ff */
[----:B------:R-:W-:Y:S02]  /*128f0*/  SEL R3, RZ, 0x1, !P1 ;  /* 0x00000001ff037807 */ /* 0x000fe40004800000 */
[----:B0-----:R-:W-:-:S05]  /*12900*/  IADD3 R16, P0, PT, R16, UR4, RZ ;  /* 0x0000000410107c10 */ /* 0x001fca000ff1e0ff */
[----:B------:R-:W-:-:S05]  /*12910*/  IMAD.X R17, RZ, RZ, UR5, P0 ;  /* 0x00000005ff117e24 */ /* 0x000fca00080e06ff */
[----:B------:R-:W-:Y:S01]  /*12920*/  STG.E.U8 desc[UR36][R16.64], R3 ;  /* 0x0000000310007986 */ /* 0x000fe2000c101124 */
[----:B------:R-:W-:Y:S05]  /*12930*/  EXIT ;  /* 0x000000000000794d */ /* 0x000fea0003800000 */
.L_x_4060:
[----:B------:R-:W2:Y:S01]  /*12940*/  LDCU.U8 UR4, c[0x0][0x788] ;  /* 0x0000f100ff0477ac */ /* 0x000ea20008000000 */
[----:B------:R-:W3:Y:S01]  /*12950*/  LDCU.U8 UR5, c[0x0][0x789] ;  /* 0x0000f120ff0577ac */ /* 0x000ee20008000000 */
[----:B--2---:R-:W-:Y:S02]  /*12960*/  UISETP.NE.AND UP1, UPT, UR4, URZ, UPT ;  /* 0x000000ff0400728c */ /* 0x004fe4000bf25270 */
[----:B---3--:R-:W-:-:S07]  /*12970*/  UISETP.NE.AND UP0, UPT, UR5, URZ, UPT ;  /* 0x000000ff0500728c */ /* 0x008fce000bf05270 */
[----:B------:R-:W-:Y:S05]  /*12980*/  BRA.U !UP1, `(.L_x_4064) ;  /* 0x0000000109207547 */ /* 0x000fea000b800000 */
[----:B------:R-:W2:Y:S04]  /*12990*/  LDG.E.U8 R2, desc[UR36][R6.64] ;  /* 0x0000002406027981 */ /* 0x000ea8000c1e1100 */
[----:B01----:R-:W3:Y:S01]  /*129a0*/  LDG.E.U8 R0, desc[UR36][R6.64+0x1] ;  /* 0x0000012406007981 */ /* 0x003ee2000c1e1100 */
[----:B------:R-:W-:Y:S02]  /*129b0*/  LOP3.LUT P0, RZ, R18, 0xff, RZ, 0xc0, !PT ;  /* 0x000000ff12ff7812 */ /* 0x000fe4000780c0ff */
[----:B------:R-:W-:Y:S02]  /*129c0*/  LOP3.LUT P1, RZ, R17, 0xff, RZ, 0xc0, !PT ;  /* 0x000000ff11ff7812 */ /* 0x000fe4000782c0ff */
[----:B--2---:R-:W-:Y:S02]  /*129d0*/  ISETP.NE.AND P0, PT, R2, RZ, P0 ;  /* 0x000000ff0200720c */ /* 0x004fe40000705270 */
[----:B---3--:R-:W-:-:S02]  /*129e0*/  ISETP.NE.AND P1, PT, R0, RZ, P1 ;  /* 0x000000ff0000720c */ /* 0x008fc40000f25270 */
[----:B------:R-:W-:Y:S02]  /*129f0*/  SEL R18, RZ, 0x1, !P0 ;  /* 0x00000001ff127807 */ /* 0x000fe40004000000 */
[----:B------:R-:W-:-:S09]  /*12a00*/  SEL R17, RZ, 0x1, !P1 ;  /* 0x00000001ff117807 */ /* 0x000fd20004800000 */
.L_x_4064:
        /* <DEDUP_REMOVED lines=14> */
[----:B---3--:R-:W-:-:S02]  /*12af0*/  IMAD.U32 R6, RZ, RZ, UR6 ;  /* 0x00000006ff067e24 */ /* 0x008fc4000f8e00ff */
[----:B------:R-:W-:Y:S01]  /*12b00*/  IMAD.U32 R7, RZ, RZ, UR7 ;  /* 0x00000007ff077e24 */ /* 0x000fe2000f8e00ff */
[----:B-1----:R-:W-:Y:S01]  /*12b10*/  MOV R10, UR8 ;  /* 0x00000008000a7c02 */ /* 0x002fe20008000f00 */
[----:B------:R-:W-:-:S07]  /*12b20*/  IMAD.U32 R11, RZ, RZ, UR9 ;  /* 0x00000009ff0b7e24 */ /* 0x000fce000f8e00ff */
[----:B------:R-:W-:-:S07]  /*12b30*/  LEPC R20, `(.L_x_4066) ;  /* 0x000000001014794e */ /* 0x000fce0000000000 */
[----:B0-----:R-:W-:Y:S05]  /*12b40*/  CALL.ABS.NOINC R2 ;  /* 0x0000000002007343 */ /* 0x001fea0003c00000 */
.L_x_4066:
[----:B------:R-:W2:Y:S01]  /*12b50*/  LDCU.64 UR4, c[0x0][0x758] ;  /* 0x0000eb00ff0477ac */ /* 0x000ea20008000a00 */
[----:B------:R-:W-:-:S04]  /*12b60*/  LOP3.LUT P0, RZ, R18, 0xff, RZ, 0xc0, !PT ;  /* 0x000000ff12ff7812 */ /* 0x000fc8000780c0ff */
[----:B------:R-:W-:Y:S02]  /*12b70*/  SEL R5, RZ, 0x1, !P0 ;  /* 0x00000001ff057807 */ /* 0x000fe40004000000 */
[----:B--2---:R-:W-:Y:S01]  /*12b80*/  IADD3 R2, P1, PT, R19, UR4, RZ ;  /* 0x0000000413027c10 */ /* 0x004fe2000ff3e0ff */
[----:B------:R-:W2:Y:S04]  /*12b90*/  LDCU UR4, c[0x0][0x78c] ;  /* 0x0000f180ff0477ac */ /* 0x000ea80008000800 */
[----:B01----:R-:W-:-:S05]  /*12ba0*/  IMAD.X R3, RZ, RZ, UR5, P1 ;  /* 0x00000005ff037e24 */ /* 0x003fca00088e06ff */
        /* <DEDUP_REMOVED lines=15> */
[----:B---3--:R-:W-:Y:S01]  /*12ca0*/  IMAD.U32 R10, RZ, RZ, UR8 ;  /* 0x00000008ff0a7e24 */ /* 0x008fe2000f8e00ff */
[----:B------:R-:W-:-:S07]  /*12cb0*/  MOV R11, UR9 ;  /* 0x00000009000b7c02 */ /* 0x000fce0008000f00 */
[----:B------:R-:W-:-:S07]  /*12cc0*/  LEPC R20, `(.L_x_4067) ;  /* 0x000000001014794e */ /* 0x000fce0000000000 */
[----:B--2---:R-:W-:Y:S05]  /*12cd0*/  CALL.ABS.NOINC R2 ;  /* 0x0000000002007343 */ /* 0x004fea0003c00000 */
.L_x_4067:
[----:B------:R-:W0:Y:S01]  /*12ce0*/  LDCU.64 UR4, c[0x0][0x758] ;  /* 0x0000eb00ff0477ac */ /* 0x000e220008000a00 */
[----:B------:R-:W-:-:S04]  /*12cf0*/  LOP3.LUT P0, RZ, R17, 0xff, RZ, 0xc0, !PT ;  /* 0x000000ff11ff7812 */ /* 0x000fc8000780c0ff */
[----:B------:R-:W-:Y:S02]  /*12d00*/  SEL R3, RZ, 0x1, !P0 ;  /* 0x00000001ff037807 */ /* 0x000fe40004000000 */
[----:B0-----:R-:W-:-:S04]  /*12d10*/  IADD3 R16, P1, PT, R16, UR4, RZ ;  /* 0x0000000410107c10 */ /* 0x001fc8000ff3e0ff */
[----:B------:R-:W-:-:S05]  /*12d20*/  IADD3.X R17, PT, PT, RZ, UR5, RZ, P1, !PT ;  /* 0x00000005ff117c10 */ /* 0x000fca0008ffe4ff */
[----:B------:R-:W-:Y:S01]  /*12d30*/  STG.E.U8 desc[UR36][R16.64], R3 ;  /* 0x0000000310007986 */ /* 0x000fe2000c101124 */
[----:B------:R-:W-:Y:S05]  /*12d40*/  EXIT ;  /* 0x000000000000794d */ /* 0x000fea0003800000 */
.L_x_4065:
[----:B------:R-:W-:Y:S04]  /*12d50*/  STG.E.U8 desc[UR36][R6.64], R18 ;  /* 0x0000001206007986 */ /* 0x000fe8000c101124 */
[----:B------:R-:W-:Y:S01]  /*12d60*/  STG.E.U8 desc[UR36][R6.64+0x1], R17 ;  /* 0x0000011106007986 */ /* 0x000fe2000c101124 */
[----:B------:R-:W-:Y:S05]  /*12d70*/  EXIT ;  /* 0x000000000000794d */ /* 0x000fea0003800000 */
.L_x_4036:
        /* <DEDUP_REMOVED lines=41> */
.L_x_4069:
        /* <DEDUP_REMOVED lines=19> */
.L_x_4070:
        /* <DEDUP_REMOVED lines=25> */
.L_x_4071:
[----:B------:R-:W0:Y:S01]  /*132d0*/  LDCU.64 UR4, c[0x0][0x758] ;  /* 0x0000eb00ff0477ac */ /* 0x000e220008000a00 */
[----:B------:R-:W-:-:S04]  /*132e0*/  LOP3.LUT P1, RZ, R17, 0xff, RZ, 0xc0, !PT ;  /* 0x000000ff11ff7812 */ /* 0x000fc8000782c0ff */
[----:B------:R-:W-:Y:S02]  /*132f0*/  SEL R3, RZ, 0x1, !P1 ;  /* 0x00000001ff037807 */ /* 0x000fe40004800000 */
[----:B0-----:R-:W-:-:S04]  /*13300*/  IADD3 R16, P0, PT, R16, UR4, RZ ;  /* 0x0000000410107c10 */ /* 0x001fc8000ff1e0ff */
[----:B------:R-:W-:-:S05]  /*13310*/  IADD3.X R17, PT, PT, RZ, UR5, RZ, P0, !PT ;  /* 0x00000005ff117c10 */ /* 0x000fca00087fe4ff */
[----:B------:R-:W-:Y:S01]  /*13320*/  STG.E.U8 desc[UR36][R16.64], R3 ;  /* 0x0000000310007986 */ /* 0x000fe2000c101124 */
[----:B------:R-:W-:Y:S05]  /*13330*/  EXIT ;  /* 0x000000000000794d */ /* 0x000fea0003800000 */
.L_x_4068:
[----:B------:R-:W0:Y:S01]  /*13340*/  LDCU.U8 UR4, c[0x0][0x788] ;  /* 0x0000f100ff0477ac */ /* 0x000e220008000000 */
[----:B------:R-:W1:Y:S01]  /*13350*/  LDCU.U8 UR5, c[0x0][0x789] ;  /* 0x0000f120ff0577ac */ /* 0x000e620008000000 */
[----:B0-----:R-:W-:Y:S02]  /*13360*/  UISETP.NE.AND UP0, UPT, UR4, URZ, UPT ;  /* 0x000000ff0400728c */ /* 0x001fe4000bf05270 */
[----:B-1----:R-:W-:-:S07]  /*13370*/  UISETP.NE.AND UP1, UPT, UR5, URZ, UPT ;  /* 0x000000ff0500728c */ /* 0x002fce000bf25270 */
[----:B------:R-:W-:Y:S05]  /*13380*/  BRA.U !UP0, `(.L_x_4072) ;  /* 0x0000000108207547 */ /* 0x000fea000b800000 */
[----:B------:R-:W2:Y:S04]  /*13390*/  LDG.E.U8 R2, desc[UR36][R6.64] ;  /* 0x0000002406027981 */ /* 0x000ea8000c1e1100 */
[----:B------:R-:W3:Y:S01]  /*133a0*/  LDG.E.U8 R0, desc[UR36][R6.64+0x1] ;  /* 0x0000012406007981 */ /* 0x000ee2000c1e1100 */
[----:B------:R-:W-:Y:S02]  /*133b0*/  LOP3.LUT P0, RZ, R18, 0xff, RZ, 0xc0, !PT ;  /* 0x000000ff12ff7812 */ /* 0x000fe4000780c0ff */
[----:B------:R-:W-:Y:S02]  /*133c0*/  LOP3.LUT P1, RZ, R17, 0xff, RZ, 0xc0, !PT ;  /* 0x000000ff11ff7812 */ /* 0x000fe4000782c0ff */
[----:B--2---:R-:W-:Y:S02]  /*133d0*/  ISETP.NE.AND P0, PT, R2, RZ, P0 ;  /* 0x000000ff0200720c */ /* 0x004fe40000705270 */
[----:B---3--:R-:W-:-:S02]  /*133e0*/  ISETP.NE.AND P1, PT, R0, RZ, P1 ;  /* 0x000000ff0000720c */ /* 0x008fc40000f25270 */
[----:B------:R-:W-:Y:S02]  /*133f0*/  SEL R18, RZ, 0x1, !P0 ;  /* 0x00000001ff127807 */ /* 0x000fe40004000000 */
[----:B------:R-:W-:-:S09]  /*13400*/  SEL R17, RZ, 0x1, !P1 ;  /* 0x00000001ff117807 */ /* 0x000fd20004800000 */
.L_x_4072:
        /* <DEDUP_REMOVED lines=20> */
.L_x_4074:
        /* <DEDUP_REMOVED lines=25> */
.L_x_4075:
[----:B------:R-:W0:Y:S01]  /*136e0*/  LDCU.64 UR4, c[0x0][0x758] ;  /* 0x0000eb00ff0477ac */ /* 0x000e220008000a00 */
[----:B------:R-:W-:-:S04]  /*136f0*/  LOP3.LUT P0, RZ, R17, 0xff, RZ, 0xc0, !PT ;  /* 0x000000ff11ff7812 */ /* 0x000fc8000780c0ff */
[----:B------:R-:W-:Y:S02]  /*13700*/  SEL R3, RZ, 0x1, !P0 ;  /* 0x00000001ff037807 */ /* 0x000fe40004000000 */
[----:B0-----:R-:W-:-:S04]  /*13710*/  IADD3 R16, P1, PT, R16, UR4, RZ ;  /* 0x0000000410107c10 */ /* 0x001fc8000ff3e0ff */
[----:B------:R-:W-:-:S05]  /*13720*/  IADD3.X R17, PT, PT, RZ, UR5, RZ, P1, !PT ;  /* 0x00000005ff117c10 */ /* 0x000fca0008ffe4ff */
[----:B------:R-:W-:Y:S01]  /*13730*/  STG.E.U8 desc[UR36][R16.64], R3 ;  /* 0x0000000310007986 */ /* 0x000fe2000c101124 */
[----:B------:R-:W-:Y:S05]  /*13740*/  EXIT ;  /* 0x000000000000794d */ /* 0x000fea0003800000 */
.L_x_4073:
[----:B------:R-:W-:Y:S04]  /*13750*/  STG.E.U8 desc[UR36][R6.64], R18 ;  /* 0x0000001206007986 */ /* 0x000fe8000c101124 */
[----:B------:R-:W-:Y:S01]  /*13760*/  STG.E.U8 desc[UR36][R6.64+0x1], R17 ;  /* 0x0000011106007986 */ /* 0x000fe2000c101124 */
[----:B------:R-:W-:Y:S05]  /*13770*/  EXIT ;  /* 0x000000000000794d */ /* 0x000fea0003800000 */
.L_x_4076:
        /* <DEDUP_REMOVED lines=16> */
.L_x_7783:


//--------------------- .text._ZN2at6native13reduce_kernelILi128ELi4ENS0_8ReduceOpIbNS0_14func_wrapper_tIbZZZNS0_15and_kernel_cudaERNS_14TensorIteratorEENKUlvE_clEvENKUlvE10_clEvEUlbbE_EEjbLi4ELi4EEEEEvT1_ --------------------------
	.section	.text._ZN2at6native13reduce_kernelILi128ELi4ENS0_8ReduceOpIbNS0_14func_wrapper_tIbZZZNS0_15and_kernel_cudaERNS_14TensorIteratorEENKUlvE_clEvENKUlvE10_clEvEUlbbE_EEjbLi4ELi4EEEEEvT1_,"ax",@progbits
	.align	128
        .global         _ZN2at6native13reduce_kernelILi128ELi4ENS0_8ReduceOpIbNS0_14func_wrapper_tIbZZZNS0_15and_kernel_cudaERNS_14TensorIteratorEENKUlvE_clEvENKUlvE10_clEvEUlbbE_EEjbLi4ELi4EEEEEvT1_
        .type           _ZN2at6native13reduce_kernelILi128ELi4ENS0_8ReduceOpIbNS0_14func_wrapper_tIbZZZNS0_15and_kernel_cudaERNS_14TensorIteratorEENKUlvE_clEvENKUlvE10_clEvEUlbbE_EEjbLi4ELi4EEEEEvT1_,@function
        .size           _ZN2at6native13reduce_kernelILi128ELi4ENS0_8ReduceOpIbNS0_14func_wrapper_tIbZZZNS0_15and_kernel_cudaERNS_14TensorIteratorEENKUlvE_clEvENKUlvE10_clEvEUlbbE_EEjbLi4ELi4EEEEEvT1_,(.L_x_7784 - _ZN2at6native13reduce_kernelILi128ELi4ENS0_8ReduceOpIbNS0_14func_wrapper_tIbZZZNS0_15and_kernel_cudaERNS_14TensorIteratorEENKUlvE_clEvENKUlvE10_clEvEUlbbE_EEjbLi4ELi4EEEEEvT1_)
        .other          _ZN2at6native13reduce_kernelILi128ELi4ENS0_8ReduceOpIbNS0_14func_wrapper_tIbZZZNS0_15and_kernel_cudaERNS_14TensorIteratorEENKUlvE_clEvENKUlvE10_clEvEUlbbE_EEjbLi4ELi4EEEEEvT1_,@"STO_CUDA_ENTRY STV_DEFAULT"
_ZN2at6native13reduce_kernelILi128ELi4ENS0_8ReduceOpIbNS0_14func_wrapper_tIbZZZNS0_15and_kernel_cudaERNS_14TensorIteratorEENKUlvE_clEvENKUlvE10_clEvEUlbbE_EEjbLi4ELi4EEEEEvT1_:
.text._ZN2at6native13reduce_kernelILi128ELi4ENS0_8ReduceOpIbNS0_14func_wrapper_tIbZZZNS0_15and_kernel_cudaERNS_14TensorIteratorEENKUlvE_clEvENKUlvE10_clEvEUlbbE_EEjbLi4ELi4EEEEEvT1_:
        /* <DEDUP_REMOVED lines=296> */
.L_x_4077:
        /* <DEDUP_REMOVED lines=23> */
[----:B0-----:R-:W-:Y:S02]  /*13f0*/  IMAD.U32 R4, RZ, RZ, UR4 ;  /* 0x00000004ff047e24 */ /* 0x001fe4000f8e00ff */
[----:B------:R-:W-:-:S02]  /*1400*/  IMAD.U32 R5, RZ, RZ, UR5 ;  /* 0x00000005ff057e24 */ /* 0x000fc4000f8e00ff */
[----:B---3--:R-:W-:Y:S02]  /*1410*/  IMAD.U32 R6, RZ, RZ, UR6 ;  /* 0x00000006ff067e24 */ /* 0x008fe4000f8e00ff */
[----:B------:R-:W-:Y:S02]  /*1420*/  IMAD.U32 R7, RZ, RZ, UR7 ;  /* 0x00000007ff077e24 */ /* 0x000fe4000f8e00ff */
[----:B----4-:R-:W-:Y:S02]  /*1430*/  IMAD.U32 R10, RZ, RZ, UR8 ;  /* 0x00000008ff0a7e24 */ /* 0x010fe4000f8e00ff */
[----:B-1----:R-:W-:-:S07]  /*1440*/  IMAD.U32 R11, RZ, RZ, UR9 ;  /* 0x00000009ff0b7e24 */ /* 0x002fce000f8e00ff */
[----:B------:R-:W-:-:S07]  /*1450*/  LEPC R20, `(.L_x_4081) ;  /* 0x000000001014794e */ /* 0x000fce0000000000 */
[----:B--2---:R-:W-:Y:S05]  /*1460*/  CALL.ABS.NOINC R2 ;  /* 0x0000000002007343 */ /* 0x004fea0003c00000 */
.L_x_4081:
        /* <DEDUP_REMOVED lines=33> */
.L_x_4085:
[----:B------:R-:W-:Y:S05]  /*1680*/  BSYNC.RECONVERGENT B1 ;  /* 0x0000000000017941 */ /* 0x000fea0003800200 */
.L_x_4084:
[----:B------:R-:W0:Y:S01]  /*1690*/  LDC R3, c[0x0][0x388] ;  /* 0x0000e200ff037b82 */ /* 0x000e220000000800 */
[----:B------:R-:W-:-:S05]  /*16a0*/  IADD3 R18, P0, PT, R18, 0x4, RZ ;  /* 0x0000000412127810 */ /* 0x000fca0007f1e0ff */
[----:B------:R-:W-:Y:S01]  /*16b0*/  IMAD.X R19, RZ, RZ, R19, P0 ;  /* 0x000000ffff137224 */ /* 0x000fe200000e0613 */
[----:B0-----:R-:W-:-:S07]  /*16c0*/  IADD3 R0, PT, PT, R6, -0x4, R3 ;  /* 0xfffffffc06007810 */ /* 0x001fce0007ffe003 */
.L_x_4083:
[----:B------:R-:W-:Y:S05]  /*16d0*/  BSYNC.RECONVERGENT B0 ;  /* 0x0000000000007941 */ /* 0x000fea0003800200 */
.L_x_4082:
        /* <DEDUP_REMOVED lines=18> */
.L_x_4089:
        /* <DEDUP_REMOVED lines=16> */
.L_x_4088:
[----:B------:R-:W-:Y:S02]  /*1900*/  SEL R5, RZ, 0x1, !P3 ;  /* 0x00000001ff057807 */ /* 0x000fe40005800000 */
[----:B------:R-:W-:Y:S02]  /*1910*/  SEL R7, RZ, 0x1, !P2 ;  /* 0x00000001ff077807 */ /* 0x000fe40005000000 */
[----:B------:R-:W-:Y:S02]  /*1920*/  SEL R6, RZ, 0x1, !P1 ;  /* 0x00000001ff067807 */ /* 0x000fe40004800000 */
[----:B------:R-:W-:-:S07]  /*1930*/  SEL R4, RZ, 0x1, !P0 ;  /* 0x00000001ff047807 */ /* 0x000fce0004000000 */
.L_x_4087:
[----:B------:R-:W-:Y:S05]  /*1940*/  BSYNC.RECONVERGENT B0 ;  /* 0x0000000000007941 */ /* 0x000fea0003800200 */
.L_x_4086:
        /* <DEDUP_REMOVED lines=19> */
.L_x_4091:
[----:B------:R-:W-:Y:S05]  /*1a80*/  BSYNC.RECONVERGENT B0 ;  /* 0x0000000000007941 */ /* 0x000fea0003800200 */
.L_x_4090:
[----:B------:R-:W-:Y:S02]  /*1a90*/  LOP3.LUT P3, RZ, R5, 0xff, RZ, 0xc0, !PT ;  /* 0x000000ff05ff7812 */ /* 0x000fe4000786c0ff */
[----:B------:R-:W-:Y:S02]  /*1aa0*/  LOP3.LUT P1, RZ, R4, 0xff, RZ, 0xc0, !PT ;  /* 0x000000ff04ff7812 */ /* 0x000fe4000782c0ff */
[----:B------:R-:W-:Y:S02]  /*1ab0*/  PLOP3.LUT P3, PT, P2, P3, P0, 0x80, 0x0 ;  /* 0x000000000000781c */ /* 0x000fe40001767000 */
[----:B------:R-:W-:Y:S02]  /*1ac0*/  PLOP3.LUT P0, PT, PT, PT, PT, 0x8, 0x80 ;  /* 0x000000000080781c */ /* 0x000fe40003f0e170 */
[----:B------:R-:W-:Y:S02]  /*1ad0*/  PLOP3.LUT P2, PT, PT, PT, PT, 0x8, 0x80 ;  /* 0x000000000080781c */ /* 0x000fe40003f4e170 */
[----:B------:R-:W-:-:S02]  /*1ae0*/  PLOP3.LUT P4, PT, PT, PT, PT, 0x8, 0x80 ;  /* 0x000000000080781c */ /* 0x000fc40003f8e170 */
[----:B------:R-:W-:Y:S01]  /*1af0*/  PLOP3.LUT P1, PT, P3, P1, PT, 0x80, 0x8 ;  /* 0x000000000008781c */ /* 0x000fe20001f23070 */
[----:B------:R-:W-:-:S12]  /*1b00*/  BRA `(.L_x_4092) ;  /* 0x000000d000347947 */ /* 0x000fd80003800000 */
.L_x_4080:
        /* <DEDUP_REMOVED lines=55> */
.L_x_4097:
        /* <DEDUP_REMOVED lines=12> */
[--C-:B------:R-:W-:Y:S01]  /*1f40*/  IMAD.X R11, RZ, RZ, R19.reuse, P6 ;  /* 0x000000ffff0b7224 */ /* 0x100fe200030e0613 */
[-C--:B------:R-:W-:Y:S02]  /*1f50*/  IADD3 R12, P6, PT, R13, R18.reuse, RZ ;  /* 0x000000120d0c7210 */ /* 0x080fe40007fde0ff */
[----:B------:R-:W-:Y:S02]  /*1f60*/  LOP3.LUT R15, R5, 0xfffffffc, RZ, 0xc0, !PT ;  /* 0xfffffffc050f7812 */ /* 0x000fe400078ec0ff */
[----:B------:R-:W3:Y:S01]  /*1f70*/  LDG.E R10, desc[UR36][R10.64] ;  /* 0x000000240a0a7981 */ /* 0x000ee2000c1e1900 */
[----:B------:R-:W-:Y:S01]  /*1f80*/  IMAD.X R13, RZ, RZ, R19, P6 ;  /* 0x000000ffff0d7224 */ /* 0x000fe200030e0613 */
[----:B------:R-:W-:-:S04]  /*1f90*/  IADD3 R14, P6, PT, R15, R18, RZ ;  /* 0x000000120f0e7210 */ /* 0x000fc80007fde0ff */
[----:B------:R-:W4:Y:S01]  /*1fa0*/  LDG.E R12, desc[UR36][R12.64] ;  /* 0x000000240c0c7981 */ /* 0x000f22000c1e1900 */
[----:B------:R-:W-:-:S05]  /*1fb0*/  IMAD.X R15, RZ, RZ, R19, P6 ;  /* 0x000000ffff0f7224 */ /* 0x000fca00030e0613 */
[----:B------:R0:W5:Y:S01]  /*1fc0*/  LDG.E R14, desc[UR36][R14.64] ;  /* 0x000000240e0e7981 */ /* 0x000162000c1e1900 */
[----:B------:R-:W-:-:S05]  /*1fd0*/  IADD3 R5, PT, PT, R5, R4, RZ ;  /* 0x0000000405057210 */ /* 0x000fca0007ffe0ff */
[----:B------:R-:W-:Y:S01]  /*1fe0*/  IMAD R17, R4, 0x3, R5 ;  /* 0x0000000304117824 */ /* 0x000fe200078e0205 */
[----:B--2---:R-:W-:-:S04]  /*1ff0*/  PRMT R9, R2, 0x7771, RZ ;  /* 0x0000777102097816 */ /* 0x004fc800000000ff */
[----:B------:R-:W-:-:S04]  /*2000*/  ISETP.NE.AND P0, PT, R9, RZ, P0 ;  /* 0x000000ff0900720c */ /* 0x000fc80000705270 */
[----:B------:R-:W-:Y:S02]  /*2010*/  P2R R21, PR, RZ, 0x1 ;  /* 0x00000001ff157803 */ /* 0x000fe40000000000 */
[----:B------:R-:W-:-:S04]  /*2020*/  LOP3.LUT P0, RZ, R20, 0x40, RZ, 0xc0, !PT ;  /* 0x0000004014ff7812 */ /* 0x000fc8000780c0ff */
[----:B------:R-:W-:Y:S02]  /*2030*/  P2R R16, PR, RZ, 0x1 ;  /* 0x00000001ff107803 */ /* 0x000fe40000000000 */
[----:B------:R-:W-:-:S04]  /*2040*/  LOP3.LUT P0, RZ, R20, 0x20, RZ, 0xc0, !PT ;  /* 0x0000002014ff7812 */ /* 0x000fc8000780c0ff */
[----:B0-----:R-:W-:Y:S02]  /*2050*/  P2R R15, PR, RZ, 0x1 ;  /* 0x00000001ff0f7803 */ /* 0x001fe40000000000 */
[----:B------:R-:W-:Y:S02]  /*2060*/  LOP3.LUT P0, RZ, R20, 0x10, RZ, 0xc0, !PT ;  /* 0x0000001014ff7812 */ /* 0x000fe4000780c0ff */
[----:B---3--:R-:W-:Y:S02]  /*2070*/  PRMT R25, R10, 0x7771, RZ ;  /* 0x000077710a197816 */ /* 0x008fe400000000ff */
[----:B------:R-:W-:Y:S02]  /*2080*/  P2R R13, PR, RZ, 0x1 ;  /* 0x00000001ff0d7803 */ /* 0x000fe40000000000 */
[----:B------:R-:W-:Y:S02]  /*2090*/  LOP3.LUT P0, RZ, R20, 0x8, RZ, 0xc0, !PT ;  /* 0x0000000814ff7812 */ /* 0x000fe4000780c0ff */
[----:B------:R-:W-:-:S02]  /*20a0*/  PRMT R24, R2, 0x7770, RZ ;  /* 0x0000777002187816 */ /* 0x000fc400000000ff */
[----:B------:R-:W-:Y:S02]  /*20b0*/  P2R R3, PR, RZ, 0x1 ;  /* 0x00000001ff037803 */ /* 0x000fe40000000000 */
[----:B------:R-:W-:Y:S02]  /*20c0*/  LOP3.LUT P0, RZ, R20, 0x4, RZ, 0xc0, !PT ;  /* 0x0000000414ff7812 */ /* 0x000fe4000780c0ff */
[----:B------:R-:W-:Y:S02]  /*20d0*/  ISETP.NE.AND P1, PT, R25, RZ, P1 ;  /* 0x000000ff1900720c */ /* 0x000fe40000f25270 */
[C---:B------:R-:W-:Y:S02]  /*20e0*/  PRMT R7, R2.reuse, 0x7772, RZ ;  /* 0x0000777202077816 */ /* 0x040fe400000000ff */
[----:B------:R-:W-:Y:S02]  /*20f0*/  PRMT R8, R2, 0x7773, RZ ;  /* 0x0000777302087816 */ /* 0x000fe400000000ff */
[----:B------:R-:W-:-:S02]  /*2100*/  ISETP.NE.AND P5, PT, R24, RZ, P5 ;  /* 0x000000ff1800720c */ /* 0x000fc40002fa5270 */
[----:B------:R-:W-:Y:S02]  /*2110*/  P2R R2, PR, RZ, 0x1 ;  /* 0x00000001ff027803 */ /* 0x000fe40000000000 */
[----:B------:R-:W-:Y:S02]  /*2120*/  LOP3.LUT P0, RZ, R20, 0x2, RZ, 0xc0, !PT ;  /* 0x0000000214ff7812 */ /* 0x000fe4000780c0ff */
[----:B------:R-:W-:Y:S02]  /*2130*/  PRMT R11, R10, 0x7772, RZ ;  /* 0x000077720a0b7816 */ /* 0x000fe400000000ff */
[----:B------:R-:W-:Y:S02]  /*2140*/  P2R R22, PR, RZ, 0x20 ;  /* 0x00000020ff167803 */ /* 0x000fe40000000000 */
[C---:B------:R-:W-:Y:S02]  /*2150*/  LOP3.LUT P5, RZ, R20.reuse, 0x80, RZ, 0xc0, !PT ;  /* 0x0000008014ff7812 */ /* 0x040fe400078ac0ff */
[----:B------:R-:W-:-:S02]  /*2160*/  LOP3.LUT R20, R20, 0xfffffffe, RZ, 0xc0, !PT ;  /* 0xfffffffe14147812 */ /* 0x000fc400078ec0ff */
[----:B------:R-:W-:Y:S02]  /*2170*/  ISETP.NE.AND P0, PT, R11, RZ, P0 ;  /* 0x000000ff0b00720c */ /* 0x000fe40000705270 */
[----:B------:R-:W-:-:S04]  /*2180*/  @P1 LOP3.LUT R20, R20, 0x1, RZ, 0xfc, !PT ;  /* 0x0000000114141812 */ /* 0x000fc800078efcff */
[C---:B------:R-:W-:Y:S02]  /*2190*/  LOP3.LUT P1, RZ, R20.reuse, 0x100, RZ, 0xc0, !PT ;  /* 0x0000010014ff7812 */ /* 0x040fe4000782c0ff */
[C---:B------:R-:W-:Y:S02]  /*21a0*/  LOP3.LUT P6, RZ, R20.reuse, 0x200, RZ, 0xc0, !PT ;  /* 0x0000020014ff7812 */ /* 0x040fe400078cc0ff */
[----:B------:R-:W-:Y:S02]  /*21b0*/  LOP3.LUT R20, R20, 0xfffffffd, RZ, 0xc0, !PT ;  /* 0xfffffffd14147812 */ /* 0x000fe400078ec0ff */
[----:B------:R-:W-:Y:S02]  /*21c0*/  PRMT R6, R10, 0x7773, RZ ;  /* 0x000077730a067816 */ /* 0x000fe400000000ff */
[----:B------:R-:W-:Y:S02]  /*21d0*/  @P0 LOP3.LUT R20, R20, 0x2, RZ, 0xfc, !PT ;  /* 0x0000000214140812 */ /* 0x000fe400078efcff */
[----:B------:R-:W-:-:S04]  /*21e0*/  ISETP.NE.AND P0, PT, R2, RZ, PT ;  /* 0x000000ff0200720c */ /* 0x000fc80003f05270 */
[----:B------:R-:W-:Y:S02]  /*21f0*/  ISETP.NE.AND P0, PT, R6, RZ, P0 ;  /* 0x000000ff0600720c */ /* 0x000fe40000705270 */
[----:B------:R-:W-:Y:S02]  /*2200*/  LOP3.LUT R20, R20, 0xfffffffb, RZ, 0xc0, !PT ;  /* 0xfffffffb14147812 */ /* 0x000fe400078ec0ff */
[----:B------:R-:W-:Y:S02]  /*2210*/  PRMT R26, R10, 0x7770, RZ ;  /* 0x000077700a1a7816 */ /* 0x000fe400000000ff */
[----:B----4-:R-:W-:-:S07]  /*2220*/  PRMT R10, R12, 0x7770, RZ ;  /* 0x000077700c0a7816 */ /* 0x010fce00000000ff */
[----:B------:R-:W-:Y:S02]  /*2230*/  @P0 LOP3.LUT R20, R20, 0x4, RZ, 0xfc, !PT ;  /* 0x0000000414140812 */ /* 0x000fe400078efcff */
[----:B------:R-:W-:-:S04]  /*2240*/  ISETP.NE.AND P0, PT, R3, RZ, PT ;  /* 0x000000ff0300720c */ /* 0x000fc80003f05270 */
[----:B------:R-:W-:Y:S02]  /*2250*/  ISETP.NE.AND P0, PT, R10, RZ, P0 ;  /* 0x000000ff0a00720c */ /* 0x000fe40000705270 */
[----:B------:R-:W-:Y:S02]  /*2260*/  LOP3.LUT R20, R20, 0xfffffff7, RZ, 0xc0, !PT ;  /* 0xfffffff714147812 */ /* 0x000fe400078ec0ff */
[----:B------:R-:W-:-:S09]  /*2270*/  PRMT R33, R12, 0x7771, RZ ;  /* 0x000077710c217816 */ /* 0x000fd200000000ff */
        /* <DEDUP_REMOVED lines=13> */
[----:B-----5:R-:W-:Y:S02]  /*2350*/  PRMT R35, R14, 0x7770, RZ ;  /* 0x000077700e237816 */ /* 0x020fe400000000ff */
[----:B------:R-:W-:Y:S02]  /*2360*/  LOP3.LUT R20, R20, 0xffffffbf, RZ, 0xc0, !PT ;  /* 0xffffffbf14147812 */ /* 0x000fe400078ec0ff */
[----:B------:R-:W-:Y:S02]  /*2370*/  ISETP.NE.AND P5, PT, R35, RZ, P5 ;  /* 0x000000ff2300720c */ /* 0x000fe40002fa5270 */
[----:B------:R-:W-:-:S05]  /*2380*/  PRMT R36, R14, 0x7771, RZ ;  /* 0x000077710e247816 */ /* 0x000fca00000000ff */
[----:B------:R-:W-:Y:S02]  /*2390*/  @P0 LOP3.LUT R20, R20, 0x40, RZ, 0xfc, !PT ;  /* 0x0000004014140812 */ /* 0x000fe400078efcff */
[----:B------:R-:W-:Y:S02]  /*23a0*/  ISETP.NE.AND P1, PT, R36, RZ, P1 ;  /* 0x000000ff2400720c */ /* 0x000fe40000f25270 */
[----:B------:R-:W-:Y:S02]  /*23b0*/  LOP3.LUT R20, R20, 0xffffff7f, RZ, 0xc0, !PT ;  /* 0xffffff7f14147812 */ /* 0x000fe400078ec0ff */
[----:B------:R-:W-:Y:S02]  /*23c0*/  PRMT R37, R14, 0x7772, RZ ;  /* 0x000077720e257816 */ /* 0x000fe400000000ff */
[----:B------:R-:W-:Y:S02]  /*23d0*/  @P5 LOP3.LUT R20, R20, 0x80, RZ, 0xfc, !PT ;  /* 0x0000008014145812 */ /* 0x000fe400078efcff */
[----:B------:R-:W-:-:S02]  /*23e0*/  ISETP.NE.AND P6, PT, R37, RZ, P6 ;  /* 0x000000ff2500720c */ /* 0x000fc400037c5270 */
[----:B------:R-:W-:-:S04]  /*23f0*/  LOP3.LUT R20, R20, 0xfffffeff, RZ, 0xc0, !PT ;  /* 0xfffffeff14147812 */ /* 0x000fc800078ec0ff */
[----:B------:R-:W-:-:S04]  /*2400*/  @P1 LOP3.LUT R20, R20, 0x100, RZ, 0xfc, !PT ;  /* 0x0000010014141812 */ /* 0x000fc800078efcff */
[----:B------:R-:W-:-:S04]  /*2410*/  LOP3.LUT R20, R20, 0xfffffdff, RZ, 0xc0, !PT ;  /* 0xfffffdff14147812 */ /* 0x000fc800078ec0ff */
[----:B------:R-:W-:Y:S02]  /*2420*/  @P6 LOP3.LUT R20, R20, 0x200, RZ, 0xfc, !PT ;  /* 0x0000020014146812 */ /* 0x000fe400078efcff */
[----:B------:R-:W-:Y:S02]  /*2430*/  ISETP.GE.U32.AND P6, PT, R17, R42, PT ;  /* 0x0000002a1100720c */ /* 0x000fe40003fc6070 */
[----:B------:R-:W-:Y:S02]  /*2440*/  PRMT R2, R14, 0x7773, RZ ;  /* 0x000077730e027816 */ /* 0x000fe400000000ff */
[----:B------:R-:W-:Y:S02]  /*2450*/  ISETP.NE.AND P1, PT, R0, RZ, PT ;  /* 0x000000ff0000720c */ /* 0x000fe40003f25270 */
[----:B------:R-:W-:Y:S02]  /*2460*/  ISETP.NE.AND P4, PT, R7, RZ, P4 ;  /* 0x000000ff0700720c */ /* 0x000fe40002785270 */
[----:B------:R-:W-:-:S02]  /*2470*/  ISETP.NE.AND P3, PT, R8, RZ, P3 ;  /* 0x000000ff0800720c */ /* 0x000fc40001f65270 */
[----:B------:R-:W-:Y:S02]  /*2480*/  ISETP.NE.AND P2, PT, R26, RZ, P2 ;  /* 0x000000ff1a00720c */ /* 0x000fe40001745270 */
[----:B------:R-:W-:Y:S02]  /*2490*/  ISETP.NE.AND P0, PT, R21, RZ, PT ;  /* 0x000000ff1500720c */ /* 0x000fe40003f05270 */
[----:B------:R-:W-:Y:S02]  /*24a0*/  ISETP.NE.AND P5, PT, R22, RZ, PT ;  /* 0x000000ff1600720c */ /* 0x000fe40003fa5270 */
[----:B------:R-:W-:Y:S01]  /*24b0*/  ISETP.NE.AND P1, PT, R2, RZ, P1 ;  /* 0x000000ff0200720c */ /* 0x000fe20000f25270 */
[----:B------:R-:W-:-:S12]  /*24c0*/  @!P6 BRA `(.L_x_4097) ;  /* 0xfffffff8006ce947 */ /* 0x000fd8000383ffff */
[----:B------:R-:W-:Y:S05]  /*24d0*/  BSYNC.RECONVERGENT B1 ;  /* 0x0000000000017941 */ /* 0x000fea0003800200 */
.L_x_4096:
[----:B------:R-:W-:Y:S02]  /*24e0*/  SEL R22, RZ, 0x1, !P0 ;  /* 0x00000001ff167807 */ /* 0x000fe40004000000 */
[----:B------:R-:W-:Y:S02]  /*24f0*/  LOP3.LUT P0, RZ, R20, 0x8, RZ, 0xc0, !PT ;  /* 0x0000000814ff7812 */ /* 0x000fe4000780c0ff */
        /* <DEDUP_REMOVED lines=46> */
[----:B------:R-:W-:Y:S02]  /*27e0*/  ISETP.NE.AND P0, PT, R37, RZ, PT ;  /* 0x000000ff2500720c */ /* 0x000fe40003f05270 */
[----:B------:R-:W-:Y:S02]  /*27f0*/  ISETP.NE.AND P2, PT, R36, RZ, PT ;  /* 0x000000ff2400720c */ /* 0x000fe40003f45270 */
[----:B------:R-:W-:Y:S02]  /*2800*/  ISETP.NE.AND P3, PT, R35, RZ, PT ;  /* 0x000000ff2300720c */ /* 0x000fe40003f65270 */
[----:B------:R-:W-:Y:S02]  /*2810*/  ISETP.NE.AND P5, PT, R34, RZ, PT ;  /* 0x000000ff2200720c */ /* 0x000fe40003fa5270 */
[----:B------:R-:W-:Y:S02]  /*2820*/  ISETP.NE.AND P6, PT, R33, RZ, PT ;  /* 0x000000ff2100720c */ /* 0x000fe40003fc5270 */
[----:B------:R-:W-:-:S02]  /*2830*/  SEL R3, RZ, 0x1, !P4 ;  /* 0x00000001ff037807 */ /* 0x000fc40006000000 */
[----:B------:R-:W-:Y:S02]  /*2840*/  SEL R2, RZ, 0x1, !P1 ;  /* 0x00000001ff027807 */ /* 0x000fe40004800000 */
[----:B------:R-:W-:Y:S02]  /*2850*/  PRMT R20, R0, 0x7610, R20 ;  /* 0x0000761000147816 */ /* 0x000fe40000000014 */
[----:B------:R-:W-:Y:S02]  /*2860*/  SEL R33, RZ, 0x1, !P6 ;  /* 0x00000001ff217807 */ /* 0x000fe40007000000 */
[----:B------:R-:W-:Y:S02]  /*2870*/  SEL R35, RZ, 0x1, !P5 ;  /* 0x00000001ff237807 */ /* 0x000fe40006800000 */
[----:B------:R-:W-:Y:S02]  /*2880*/  SEL R0, RZ, 0x1, !P3 ;  /* 0x00000001ff007807 */ /* 0x000fe40005800000 */
[----:B------:R-:W-:-:S02]  /*2890*/  SEL R34, RZ, 0x1, !P2 ;  /* 0x00000001ff227807 */ /* 0x000fc40005000000 */
[----:B------:R-:W-:Y:S02]  /*28a0*/  SEL R36, RZ, 0x1, !P0 ;  /* 0x00000001ff247807 */ /* 0x000fe40004000000 */
[----:B------:R-:W-:Y:S02]  /*28b0*/  PRMT R38, R3, 0x7610, R38 ;  /* 0x0000761003267816 */ /* 0x000fe40000000026 */
[----:B------:R-:W-:-:S07]  /*28c0*/  PRMT R37, R2, 0x7610, R37 ;  /* 0x0000761002257816 */ /* 0x000fce0000000025 */
.L_x_4095:
[----:B------:R-:W-:Y:S05]  /*28d0*/  BSYNC.RECONVERGENT B0 ;  /* 0x0000000000007941 */ /* 0x000fea0003800200 */
.L_x_4094:
[----:B------:R-:W-:Y:S01]  /*28e0*/  ISETP.GE.U32.AND P0, PT, R5, R42, PT ;  /* 0x0000002a0500720c */ /* 0x000fe20003f06070 */
[----:B------:R-:W-:-:S12]  /*28f0*/  BSSY.RECONVERGENT B0, `(.L_x_4098) ;  /* 0x000004e000007945 */ /* 0x000fd80003800200 */
        /* <DEDUP_REMOVED lines=77> */
.L_x_4099:
[----:B------:R-:W-:Y:S05]  /*2dd0*/  BSYNC.RECONVERGENT B0 ;  /* 0x0000000000007941 */ /* 0x000fea0003800200 */
.L_x_4098:
        /* <DEDUP_REMOVED lines=8> */
[----:B------:R-:W-:Y:S02]  /*2e60*/  LOP3.LUT P1, RZ, R28, 0xff, RZ, 0xc0, !PT ;  /* 0x000000ff1cff7812 */ /* 0x000fe4000782c0ff */
[----:B------:R-:W-:-:S02]  /*2e70*/  LOP3.LUT P5, RZ, R22, 0xff, RZ, 0xc0, !PT ;  /* 0x000000ff16ff7812 */ /* 0x000fc400078ac0ff */
[----:B------:R-:W-:Y:S02]  /*2e80*/  PLOP3.LUT P1, PT, P2, P1, PT, 0x80, 0x8 ;  /* 0x000000000008781c */ /* 0x000fe40001723070 */
[----:B------:R-:W-:Y:S02]  /*2e90*/  ISETP.GE.U32.AND P2, PT, R3, R42, PT ;  /* 0x0000002a0300720c */ /* 0x000fe40003f46070 */
[----:B------:R-:W-:Y:S02]  /*2ea0*/  LOP3.LUT P6, RZ, R30, 0xff, RZ, 0xc0, !PT ;  /* 0x000000ff1eff7812 */ /* 0x000fe400078cc0ff */
[----:B------:R-:W-:Y:S02]  /*2eb0*/  LOP3.LUT P3, RZ, R21, 0xff, RZ, 0xc0, !PT ;  /* 0x000000ff15ff7812 */ /* 0x000fe4000786c0ff */
[----:B------:R-:W-:Y:S02]  /*2ec0*/  LOP3.LUT P4, RZ, R29, 0xff, RZ, 0xc0, !PT ;  /* 0x000000ff1dff7812 */ /* 0x000fe4000788c0ff */
        /* <DEDUP_REMOVED lines=31> */
[----:B------:R-:W-:Y:S02]  /*30c0*/  ISETP.GE.U32.AND P6, PT, R3, R42, PT ;  /* 0x0000002a0300720c */ /* 0x000fe40003fc6070 */
[----:B------:R-:W-:-:S02]  /*30d0*/  LOP3.LUT P2, RZ, R32, 0xff, RZ, 0xc0, !PT ;  /* 0x000000ff20ff7812 */ /* 0x000fc4000784c0ff */
[----:B------:R-:W-:Y:S02]  /*30e0*/  LOP3.LUT P4, RZ, R11, 0xff, RZ, 0xc0, !PT ;  /* 0x000000ff0bff7812 */ /* 0x000fe4000788c0ff */
[----:B------:R-:W-:Y:S02]  /*30f0*/  PLOP3.LUT P1, PT, P1, P2, PT, 0x80, 0x8 ;  /* 0x000000000008781c */ /* 0x000fe40000f25070 */
        /* <DEDUP_REMOVED lines=13> */
[----:B------:R-:W-:Y:S02]  /*31d0*/  PLOP3.LUT P0, PT, P0, P1, PT, 0x80, 0x8 ;  /* 0x000000000008781c */ /* 0x000fe40000703070 */
[----:B------:R-:W-:Y:S02]  /*31e0*/  LOP3.LUT P6, RZ, R34, 0xff, RZ, 0xc0, !PT ;  /* 0x000000ff22ff7812 */ /* 0x000fe400078cc0ff */
[----:B------:R-:W-:-:S02]  /*31f0*/  LOP3.LUT P3, RZ, R7, 0xff, RZ, 0xc0, !PT ;  /* 0x000000ff07ff7812 */ /* 0x000fc4000786c0ff */
[----:B------:R-:W-:Y:S02]  /*3200*/  LOP3.LUT P4, RZ, R36, 0xff, RZ, 0xc0, !PT ;  /* 0x000000ff24ff7812 */ /* 0x000fe4000788c0ff */
[----:B------:R-:W-:Y:S02]  /*3210*/  LOP3.LUT P2, RZ, R6, 0xff, RZ, 0xc0, !PT ;  /* 0x000000ff06ff7812 */ /* 0x000fe4000784c0ff */
[----:B------:R-:W-:Y:S02]  /*3220*/  LOP3.LUT P1, RZ, R37, 0xff, RZ, 0xc0, !PT ;  /* 0x000000ff25ff7812 */ /* 0x000fe4000782c0ff */
[----:B------:R-:W-:Y:S02]  /*3230*/  PLOP3.LUT P5, PT, P5, P6, PT, 0x80, 0x8 ;  /* 0x000000000008781c */ /* 0x000fe40002fad070 */
[----:B------:R-:W-:Y:S02]  /*3240*/  PLOP3.LUT P3, PT, P3, P4, PT, 0x80, 0x8 ;  /* 0x000000000008781c */ /* 0x000fe40001f69070 */
[----:B------:R-:W-:-:S02]  /*3250*/  PLOP3.LUT P1, PT, P2, P1, PT, 0x80, 0x8 ;  /* 0x000000000008781c */ /* 0x000fc40001723070 */
[----:B------:R-:W-:Y:S02]  /*3260*/  SEL R9, RZ, 0x1, !P0 ;  /* 0x00000001ff097807 */ /* 0x000fe40004000000 */
[----:B------:R-:W-:Y:S02]  /*3270*/  SEL R8, RZ, 0x1, !P5 ;  /* 0x00000001ff087807 */ /* 0x000fe40006800000 */
[----:B------:R-:W-:Y:S02]  /*3280*/  SEL R7, RZ, 0x1, !P3 ;  /* 0x00000001ff077807 */ /* 0x000fe40005800000 */
[----:B------:R-:W-:-:S07]  /*3290*/  SEL R6, RZ, 0x1, !P1 ;  /* 0x00000001ff067807 */ /* 0x000fce0004800000 */
.L_x_4101:
[----:B------:R-:W-:Y:S05]  /*32a0*/  BSYNC.RECONVERGENT B0 ;  /* 0x0000000000007941 */ /* 0x000fea0003800200 */
.L_x_4100:
[----:B------:R-:W-:Y:S02]  /*32b0*/  LOP3.LUT P1, RZ, R23, 0xff, RZ, 0xc0, !PT ;  /* 0x000000ff17ff7812 */ /* 0x000fe4000782c0ff */
[----:B------:R-:W-:Y:S02]  /*32c0*/  LOP3.LUT P4, RZ, R17, 0xff, RZ, 0xc0, !PT ;  /* 0x000000ff11ff7812 */ /* 0x000fe4000788c0ff */
[----:B------:R-:W-:Y:S02]  /*32d0*/  LOP3.LUT P6, RZ, R13, 0xff, RZ, 0xc0, !PT ;  /* 0x000000ff0dff7812 */ /* 0x000fe400078cc0ff */
[----:B------:R-:W-:Y:S02]  /*32e0*/  LOP3.LUT P0, RZ, R22, 0xff, RZ, 0xc0, !PT ;  /* 0x000000ff16ff7812 */ /* 0x000fe4000780c0ff */
[----:B------:R-:W-:Y:S02]  /*32f0*/  PLOP3.LUT P1, PT, P6, P1, P4, 0x80, 0x0 ;  /* 0x000000000000781c */ /* 0x000fe40003723040 */
[----:B------:R-:W-:-:S02]  /*3300*/  LOP3.LUT P3, RZ, R16, 0xff, RZ, 0xc0, !PT ;  /* 0x000000ff10ff7812 */ /* 0x000fc4000786c0ff */
[----:B------:R-:W-:Y:S02]  /*3310*/  LOP3.LUT P2, RZ, R21, 0xff, RZ, 0xc0, !PT ;  /* 0x000000ff15ff7812 */ /* 0x000fe4000784c0ff */
[----:B------:R-:W-:Y:S02]  /*3320*/  LOP3.LUT P5, RZ, R12, 0xff, RZ, 0xc0, !PT ;  /* 0x000000ff0cff7812 */ /* 0x000fe400078ac0ff */
[----:B------:R-:W-:Y:S02]  /*3330*/  LOP3.LUT P4, RZ, R15, 0xff, RZ, 0xc0, !PT ;  /* 0x000000ff0fff7812 */ /* 0x000fe4000788c0ff */
[----:B------:R-:W-:Y:S02]  /*3340*/  LOP3.LUT P6, RZ, R11, 0xff, RZ, 0xc0, !PT ;  /* 0x000000ff0bff7812 */ /* 0x000fe400078cc0ff */
[----:B------:R-:W-:Y:S02]  /*3350*/  PLOP3.LUT P0, PT, P5, P0, P3, 0x80, 0x0 ;  /* 0x000000000000781c */ /* 0x000fe40002f01030 */
[----:B------:R-:W-:-:S02]  /*3360*/  PLOP3.LUT P2, PT, P6, P2, P4, 0x80, 0x0 ;  /* 0x000000000000781c */ /* 0x000fc40003745040 */
[----:B------:R-:W-:Y:S02]  /*3370*/  LOP3.LUT P3, RZ, R20, 0xff, RZ, 0xc0, !PT ;  /* 0x000000ff14ff7812 */ /* 0x000fe4000786c0ff */
[----:B------:R-:W-:Y:S02]  /*3380*/  LOP3.LUT P5, RZ, R14, 0xff, RZ, 0xc0, !PT ;  /* 0x000000ff0eff7812 */ /* 0x000fe400078ac0ff */
[----:B------:R-:W-:Y:S02]  /*3390*/  LOP3.LUT P6, RZ, R10, 0xff, RZ, 0xc0, !PT ;  /* 0x000000ff0aff7812 */ /* 0x000fe400078cc0ff */
[----:B------:R-:W-:Y:S02]  /*33a0*/  LOP3.LUT P4, RZ, R9, 0xff, RZ, 0xc0, !PT ;  /* 0x000000ff09ff7812 */ /* 0x000fe4000788c0ff */
[----:B------:R-:W-:Y:S02]  /*33b0*/  PLOP3.LUT P3, PT, P6, P3, P5, 0x80, 0x0 ;  /* 0x000000000000781c */ /* 0x000fe40003767050 */
[----:B------:R-:W-:-:S02]  /*33c0*/  PLOP3.LUT P1, PT, P1, P4, PT, 0x80, 0x8 ;  /* 0x000000000008781c */ /* 0x000fc40000f29070 */
[----:B------:R-:W-:Y:S02]  /*33d0*/  LOP3.LUT P6, RZ, R8, 0xff, RZ, 0xc0, !PT ;  /* 0x000000ff08ff7812 */ /* 0x000fe400078cc0ff */
[----:B------:R-:W-:Y:S02]  /*33e0*/  LOP3.LUT P5, RZ, R7, 0xff, RZ, 0xc0, !PT ;  /* 0x000000ff07ff7812 */ /* 0x000fe400078ac0ff */
[----:B------:R-:W-:Y:S02]  /*33f0*/  LOP3.LUT P4, RZ, R6, 0xff, RZ, 0xc0, !PT ;  /* 0x000000ff06ff7812 */ /* 0x000fe4000788c0ff */
[----:B------:R-:W-:Y:S02]  /*3400*/  PLOP3.LUT P0, PT, P0, P6, PT, 0x80, 0x8 ;  /* 0x000000000008781c */ /* 0x000fe4000070d070 */
[----:B------:R-:W-:Y:S02]  /*3410*/  PLOP3.LUT P2, PT, P2, P5, PT, 0x80, 0x8 ;  /* 0x000000000008781c */ /* 0x000fe4000174b070 */
[----:B------:R-:W-:Y:S01]  /*3420*/  PLOP3.LUT P4, PT, P3, P4, PT, 0x80, 0x8 ;  /* 0x000000000008781c */ /* 0x000fe20001f89070 */
[----:B------:R-:W-:-:S12]  /*3430*/  BRA `(.L_x_4092) ;  /* 0x000000b400e87947 */ /* 0x000fd80003800000 */
.L_x_4093:
[----:B------:R-:W-:-:S13]  /*3440*/  ISETP.NE.AND P0, PT, R12, 0x1, PT ;  /* 0x000000010c00780c */ /* 0x000fda0003f05270 */
[----:B------:R-:W-:Y:S05]  /*3450*/  @P0 BRA `(.L_x_4102) ;  /* 0x0000001800500947 */ /* 0x000fea0003800000 */
[----:B------:R-:W0:Y:S01]  /*3460*/  LDC R11, c[0x0][0x390] ;  /* 0x0000e400ff0b7b82 */ /* 0x000e220000000800 */
[----:B------:R-:W1:Y:S01]  /*3470*/  LDCU.U8 UR4, c[0x0][0x381] ;  /* 0x00007020ff0477ac */ /* 0x000e620008000000 */
[--C-:B------:R-:W-:Y:S01]  /*3480*/  IMAD.MOV.U32 R12, RZ, RZ, R5.reuse ;  /* 0x000000ffff0c7224 */ /* 0x100fe200078e0005 */
[----:B------:R-:W-:Y:S01]  /*3490*/  BSSY.RECONVERGENT B0, `(.L_x_4103) ;  /* 0x00000d6000007945 */ /* 0x000fe20003800200 */
        /* <DEDUP_REMOVED lines=9> */
[----:B------:R-:W-:Y:S02]  /*3530*/  IMAD.U32 R21, RZ, RZ, UR4 ;  /* 0x00000004ff157e24 */ /* 0x000fe4000f8e00ff */
[----:B------:R-:W-:Y:S02]  /*3540*/  IMAD.U32 R22, RZ, RZ, UR4 ;  /* 0x00000004ff167e24 */ /* 0x000fe4000f8e00ff */
[----:B------:R-:W-:Y:S02]  /*3550*/  IMAD.U32 R0, RZ, RZ, UR4 ;  /* 0x00000004ff007e24 */ /* 0x000fe4000f8e00ff */
[----:B------:R-:W-:-:S02]  /*3560*/  IMAD.U32 R5, RZ, RZ, UR4 ;  /* 0x00000004ff057e24 */ /* 0x000fc4000f8e00ff */
[----:B------:R-:W-:Y:S02]  /*3570*/  IMAD.U32 R6, RZ, RZ, UR4 ;  /* 0x00000004ff067e24 */ /* 0x000fe4000f8e00ff */
        /* <DEDUP_REMOVED lines=33> */
.L_x_4106:
[CC--:B------:R-:W-:Y:S01]  /*3790*/  IMAD R0, R12.reuse, R27.reuse, RZ ;  /* 0x0000001b0c007224 */ /* 0x0c0fe200078e02ff */
[----:B------:R-:W-:Y:S01]  /*37a0*/  P2R R10, PR, RZ, 0x2 ;  /* 0x00000002ff0a7803 */ /* 0x000fe20000000000 */
[--C-:B------:R-:W-:Y:S01]  /*37b0*/  IMAD.IADD R12, R12, 0x1, R11.reuse ;  /* 0x000000010c0c7824 */ /* 0x100fe200078e020b */
[----:B------:R-:W-:Y:S02]  /*37c0*/  LOP3.LUT P1, RZ, R20, 0x1, RZ, 0xc0, !PT ;  /* 0x0000000114ff7812 */ /* 0x000fe4000782c0ff */
[----:B------:R-:W-:Y:S01]  /*37d0*/  LOP3.LUT R3, R0, 0xfffffffc, RZ, 0xc0, !PT ;  /* 0xfffffffc00037812 */ /* 0x000fe200078ec0ff */
[CC--:B------:R-:W-:Y:S02]  /*37e0*/  IMAD R0, R12.reuse, R27.reuse, RZ ;  /* 0x0000001b0c007224 */ /* 0x0c0fe400078e02ff */
[--C-:B------:R-:W-:Y:S01]  /*37f0*/  IMAD.IADD R12, R12, 0x1, R11.reuse ;  /* 0x000000010c0c7824 */ /* 0x100fe200078e020b */
[-C--:B------:R-:W-:Y:S02]  /*3800*/  IADD3 R2, P6, PT, R3, R18.reuse, RZ ;  /* 0x0000001203027210 */ /* 0x080fe40007fde0ff */
[----:B------:R-:W-:Y:S01]  /*3810*/  LOP3.LUT R5, R0, 0xfffffffc, RZ, 0xc0, !PT ;  /* 0xfffffffc00057812 */ /* 0x000fe200078ec0ff */
[C---:B------:R-:W-:Y:S01]  /*3820*/  IMAD R0, R12.reuse, R27, RZ ;  /* 0x0000001b0c007224 */ /* 0x040fe200078e02ff */
[----:B------:R-:W-:Y:S01]  /*3830*/  IADD3.X R3, PT, PT, RZ, R19, RZ, P6, !PT ;  /* 0x00000013ff037210 */ /* 0x000fe200037fe4ff */
[----:B------:R-:W-:Y:S01]  /*3840*/  IMAD.IADD R12, R12, 0x1, R11 ;  /* 0x000000010c0c7824 */ /* 0x000fe200078e020b */
[----:B------:R-:W-:-:S02]  /*3850*/  IADD3 R4, P6, PT, R5, R18, RZ ;  /* 0x0000001205047210 */ /* 0x000fc40007fde0ff */
[----:B------:R-:W-:Y:S01]  /*3860*/  LOP3.LUT R7, R0, 0xfffffffc, RZ, 0xc0, !PT ;  /* 0xfffffffc00077812 */ /* 0x000fe200078ec0ff */
[----:B------:R-:W2:Y:S01]  /*3870*/  LDG.E R2, desc[UR36][R2.64] ;  /* 0x0000002402027981 */ /* 0x000ea2000c1e1900 */
[----:B------:R-:W-:Y:S02]  /*3880*/  IMAD R0, R12, R27, RZ ;  /* 0x0000001b0c007224 */ /* 0x000fe400078e02ff */
        /* <DEDUP_REMOVED lines=15> */
[----:B0-----:R-:W-:Y:S02]  /*3980*/  P2R R9, PR, RZ, 0x1 ;  /* 0x00000001ff097803 */ /* 0x001fe40000000000 */
[----:B------:R-:W-:-:S04]  /*3990*/  LOP3.LUT P0, RZ, R20, 0x20, RZ, 0xc0, !PT ;  /* 0x0000002014ff7812 */ /* 0x000fc8000780c0ff */
[----:B------:R-:W-:Y:S02]  /*39a0*/  P2R R7, PR, RZ, 0x1 ;  /* 0x00000001ff077803 */ /* 0x000fe40000000000 */
[----:B------:R-:W-:Y:S02]  /*39b0*/  LOP3.LUT P0, RZ, R20, 0x10, RZ, 0xc0, !PT ;  /* 0x0000001014ff7812 */ /* 0x000fe4000780c0ff */
        /* <DEDUP_REMOVED lines=8> */
[----:B------:R-:W-:Y:S02]  /*3a40*/  ISETP.NE.AND P1, PT, R29, RZ, P1 ;  /* 0x000000ff1d00720c */ /* 0x000fe40000f25270 */
        /* <DEDUP_REMOVED lines=17> */
[----:B----4-:R-:W-:-:S09]  /*3b60*/  PRMT R36, R6, 0x7770, RZ ;  /* 0x0000777006247816 */ /* 0x010fd200000000ff */
        /* <DEDUP_REMOVED lines=36> */
[----:B------:R-:W-:-:S02]  /*3db0*/  ISETP.NE.AND P4, PT, R14, RZ, P4 ;  /* 0x000000ff0e00720c */ /* 0x000fc40002785270 */
[----:B------:R-:W-:Y:S02]  /*3dc0*/  ISETP.NE.AND P3, PT, R15, RZ, P3 ;  /* 0x000000ff0f00720c */ /* 0x000fe40001f65270 */
[----:B------:R-:W-:Y:S02]  /*3dd0*/  ISETP.NE.AND P2, PT, R30, RZ, P2 ;  /* 0x000000ff1e00720c */ /* 0x000fe40001745270 */
[----:B------:R-:W-:Y:S02]  /*3de0*/  ISETP.NE.AND P0, PT, R22, RZ, PT ;  /* 0x000000ff1600720c */ /* 0x000fe40003f05270 */
[----:B------:R-:W-:Y:S02]  /*3df0*/  ISETP.NE.AND P5, PT, R31, RZ, PT ;  /* 0x000000ff1f00720c */ /* 0x000fe40003fa5270 */
[----:B------:R-:W-:Y:S01]  /*3e00*/  ISETP.NE.AND P1, PT, R2, RZ, P1 ;  /* 0x000000ff0200720c */ /* 0x000fe20000f25270 */
[----:B------:R-:W-:-:S12]  /*3e10*/  @!P6 BRA `(.L_x_4106) ;  /* 0xfffffff8005ce947 */ /* 0x000fd8000383ffff */
[----:B------:R-:W-:Y:S05]  /*3e20*/  BSYNC.RECONVERGENT B1 ;  /* 0x0000000000017941 */ /* 0x000fea0003800200 */
.L_x_4105:
        /* <DEDUP_REMOVED lines=8> */
[----:B------:R-:W-:Y:S02]  /*3eb0*/  LOP3.LUT P6, RZ, R20, 0x2, RZ, 0xc0, !PT ;  /* 0x0000000214ff7812 */ /* 0x000fe400078cc0ff */
        /* <DEDUP_REMOVED lines=51> */
.L_x_4104:
[----:B------:R-:W-:Y:S05]  /*41f0*/  BSYNC.RECONVERGENT B0 ;  /* 0x0000000000007941 */ /* 0x000fea0003800200 */
.L_x_4103:
        /* <DEDUP_REMOVED lines=46> */
[----:B------:R-:W-:-:S11]  /*44e0*/  LOP3.LUT R3, R40, 0xfffffffc, RZ, 0xc0, !PT ;  /* 0xfffffffc28037812 */ /* 0x000fd600078ec0ff */
[----:B------:R-:W-:Y:S01]  /*44f0*/  @!P3 IMAD R27, R2, R27, RZ ;  /* 0x0000001b021bb224 */ /* 0x000fe200078e02ff */
[----:B------:R-:W-:-:S04]  /*4500*/  IADD3 R2, P0, PT, R3, R18, RZ ;  /* 0x0000001203027210 */ /* 0x000fc80007f1e0ff */
[----:B------:R-:W-:Y:S01]  /*4510*/  @!P3 LOP3.LUT R27, R27, 0xfffffffc, RZ, 0xc0, !PT ;  /* 0xfffffffc1b1bb812 */ /* 0x000fe200078ec0ff */
[----:B------:R-:W-:-:S03]  /*4520*/  IMAD.X R3, RZ, RZ, R19, P0 ;  /* 0x000000ffff037224 */ /* 0x000fc600000e0613 */
[----:B------:R-:W-:Y:S02]  /*4530*/  @!P3 IADD3 R18, P0, PT, R27, R18, RZ ;  /* 0x000000121b12b210 */ /* 0x000fe40007f1e0ff */
[----:B------:R-:W2:Y:S02]  /*4540*/  LDG.E R2, desc[UR36][R2.64] ;  /* 0x0000002402027981 */ /* 0x000ea4000c1e1900 */
[----:B------:R-:W-:-:S05]  /*4550*/  @!P3 IADD3.X R19, PT, PT, RZ, R19, RZ, P0, !PT ;  /* 0x00000013ff13b210 */ /* 0x000fca00007fe4ff */
[----:B------:R-:W3:Y:S01]  /*4560*/  @!P3 LDG.E R18, desc[UR36][R18.64] ;  /* 0x000000241212b981 */ /* 0x000ee2000c1e1900 */
[C---:B--2---:R-:W-:Y:S02]  /*4570*/  PRMT R36, R2.reuse, 0x7771, RZ ;  /* 0x0000777102247816 */ /* 0x044fe400000000ff */
[----:B------:R-:W-:Y:S02]  /*4580*/  PRMT R27, R2, 0x7770, RZ ;  /* 0x00007770021b7816 */ /* 0x000fe400000000ff */
[----:B------:R-:W-:Y:S02]  /*4590*/  ISETP.NE.AND P1, PT, R36, RZ, PT ;  /* 0x000000ff2400720c */ /* 0x000fe40003f25270 */
[----:B------:R-:W-:Y:S02]  /*45a0*/  ISETP.NE.AND P2, PT, R27, RZ, PT ;  /* 0x000000ff1b00720c */ /* 0x000fe40003f45270 */
[C---:B---3--:R-:W-:Y:S02]  /*45b0*/  @!P3 PRMT R36, R18.reuse, 0x7770, RZ ;  /* 0x000077701224b816 */ /* 0x048fe400000000ff */
[----:B------:R-:W-:-:S02]  /*45c0*/  @!P3 PRMT R37, R18, 0x7771, RZ ;  /* 0x000077711225b816 */ /* 0x000fc400000000ff */
[----:B------:R-:W-:Y:S02]  /*45d0*/  @!P3 PRMT R3, R18, 0x7772, RZ ;  /* 0x000077721203b816 */ /* 0x000fe400000000ff */
[----:B------:R-:W-:Y:S02]  /*45e0*/  @!P3 ISETP.NE.AND P4, PT, R36, RZ, PT ;  /* 0x000000ff2400b20c */ /* 0x000fe40003f85270 */
[----:B------:R-:W-:Y:S02]  /*45f0*/  @!P3 PRMT R18, R18, 0x7773, RZ ;  /* 0x000077731212b816 */ /* 0x000fe400000000ff */
[----:B------:R-:W-:Y:S02]  /*4600*/  PRMT R27, R2, 0x7772, RZ ;  /* 0x00007772021b7816 */ /* 0x000fe400000000ff */
[----:B------:R-:W-:Y:S02]  /*4610*/  @!P3 ISETP.NE.AND P6, PT, R37, RZ, PT ;  /* 0x000000ff2500b20c */ /* 0x000fe40003fc5270 */
[----:B------:R-:W-:-:S02]  /*4620*/  @!P3 ISETP.NE.AND P5, PT, R3, RZ, PT ;  /* 0x000000ff0300b20c */ /* 0x000fc40003fa5270 */
[----:B------:R-:W-:Y:S02]  /*4630*/  PRMT R2, R2, 0x7773, RZ ;  /* 0x0000777302027816 */ /* 0x000fe400000000ff */
[----:B------:R-:W-:Y:S02]  /*4640*/  @!P3 SEL R3, RZ, 0x1, !P4 ;  /* 0x00000001ff03b807 */ /* 0x000fe40006000000 */
[----:B------:R-:W-:Y:S02]  /*4650*/  @!P3 ISETP.NE.AND P4, PT, R18, RZ, PT ;  /* 0x000000ff1200b20c */ /* 0x000fe40003f85270 */
[----:B------:R-:W-:Y:S02]  /*4660*/  @!P3 SEL R18, RZ, 0x1, !P6 ;  /* 0x00000001ff12b807 */ /* 0x000fe40007000000 */
[----:B------:R-:W-:Y:S02]  /*4670*/  ISETP.NE.AND P6, PT, R2, RZ, PT ;  /* 0x000000ff0200720c */ /* 0x000fe40003fc5270 */
[----:B------:R-:W-:-:S02]  /*4680*/  ISETP.NE.AND P0, PT, R27, RZ, PT ;  /* 0x000000ff1b00720c */ /* 0x000fc40003f05270 */
[----:B------:R-:W-:Y:S02]  /*4690*/  @!P3 SEL R2, RZ, 0x1, !P5 ;  /* 0x00000001ff02b807 */ /* 0x000fe40006800000 */
[----:B------:R-:W-:Y:S02]  /*46a0*/  @!P3 SEL R19, RZ, 0x1, !P4 ;  /* 0x00000001ff13b807 */ /* 0x000fe40006000000 */
[----:B------:R-:W-:Y:S02]  /*46b0*/  @!P3 PRMT R23, R3, 0x7610, R23 ;  /* 0x000076100317b816 */ /* 0x000fe40000000017 */
[----:B------:R-:W-:Y:S02]  /*46c0*/  @!P3 PRMT R24, R18, 0x7610, R24 ;  /* 0x000076101218b816 */ /* 0x000fe40000000018 */
[----:B------:R-:W-:Y:S02]  /*46d0*/  @!P3 PRMT R25, R2, 0x7610, R25 ;  /* 0x000076100219b816 */ /* 0x000fe40000000019 */
[----:B------:R-:W-:-:S02]  /*46e0*/  @!P3 PRMT R26, R19, 0x7610, R26 ;  /* 0x00007610131ab816 */ /* 0x000fc4000000001a */
[----:B------:R-:W-:Y:S02]  /*46f0*/  SEL R39, RZ, 0x1, !P2 ;  /* 0x00000001ff277807 */ /* 0x000fe40005000000 */
[----:B------:R-:W-:Y:S02]  /*4700*/  SEL R38, RZ, 0x1, !P1 ;  /* 0x00000001ff267807 */ /* 0x000fe40004800000 */
[----:B------:R-:W-:Y:S02]  /*4710*/  SEL R37, RZ, 0x1, !P0 ;  /* 0x00000001ff257807 */ /* 0x000fe40004000000 */
[----:B------:R-:W-:-:S07]  /*4720*/  SEL R36, RZ, 0x1, !P6 ;  /* 0x00000001ff247807 */ /* 0x000fce0007000000 */
.L_x_4108:
[----:B------:R-:W-:Y:S05]  /*4730*/  BSYNC.RECONVERGENT B0 ;  /* 0x0000000000007941 */ /* 0x000fea0003800200 */
.L_x_4107:
        /* <DEDUP_REMOVED lines=76> */
.L_x_4110:
[----:B------:R-:W-:Y:S05]  /*4c00*/  BSYNC.RECONVERGENT B0 ;  /* 0x0000000000007941 */ /* 0x000fea0003800200 */
.L_x_4109:
        /* <DEDUP_REMOVED lines=25> */
.L_x_4102:
        /* <DEDUP_REMOVED lines=55> */
.L_x_4120:
        /* <DEDUP_REMOVED lines=22> */
.L_x_4114:
        /* <DEDUP_REMOVED lines=284> */
.L_x_4116:
        /* <DEDUP_REMOVED lines=238> */
.L_x_4117:
[----:B------:R-:W-:-:S04]  /*7310*/  LOP3.LUT R11, R6, 0xfffffffc, RZ, 0xc0, !PT ;  /* 0xfffffffc060b7812 */ /* 0x000fc800078ec0ff */
[----:B------:R-:W-:-:S05]  /*7320*/  IADD3 R10, P6, PT, R11, R16, RZ ;  /* 0x000000100b0a7210 */ /* 0x000fca0007fde0ff */
[----:B------:R-:W-:-:S05]  /*7330*/  IMAD.X R11, RZ, RZ, R17, P6 ;  /* 0x000000ffff0b7224 */ /* 0x000fca00030e0611 */
        /* <DEDUP_REMOVED lines=234> */
.L_x_4118:
        /* <DEDUP_REMOVED lines=236> */
.L_x_4119:
        /* <DEDUP_REMOVED lines=8> */
.L_x_4115:
        /* <DEDUP_REMOVED lines=10> */
[C---:B------:R-:W-:Y:S02]  /*91c0*/  LOP3.LUT P4, RZ, R20.reuse, 0x40, RZ, 0xc0, !PT ;  /* 0x0000004014ff7812 */ /* 0x040fe4000788c0ff */
[----:B------:R-:W-:Y:S01]  /*91d0*/  LOP3.LUT P5, R7, R7, 0xff, RZ, 0xc0, !PT ;  /* 0x000000ff07077812 */ /* 0x000fe200078ac0ff */
[----:B-1----:R-:W-:Y:S01]  /*91e0*/  IMAD.U32 R42, RZ, RZ, UR5 ;  /* 0x00000005ff2a7e24 */ /* 0x002fe2000f8e00ff */
[----:B------:R-:W-:Y:S02]  /*91f0*/  P2R R31, PR, RZ, 0x10 ;  /* 0x00000010ff1f7803 */ /* 0x000fe40000000000 */
[----:B------:R-:W-:-:S02]  /*9200*/  LOP3.LUT P4, RZ, R20, 0x20, RZ, 0xc0, !PT ;  /* 0x0000002014ff7812 */ /* 0x000fc4000788c0ff */
[----:B------:R-:W-:Y:S02]  /*9210*/  PLOP3.LUT P2, PT, P2, P5, PT, 0x80, 0x8 ;  /* 0x000000000008781c */ /* 0x000fe4000174b070 */
[----:B------:R-:W-:Y:S02]  /*9220*/  P2R R30, PR, RZ, 0x10 ;  /* 0x00000010ff1e7803 */ /* 0x000fe40000000000 */
[----:B------:R-:W-:Y:S02]  /*9230*/  LOP3.LUT P4, RZ, R20, 0x10, RZ, 0xc0, !PT ;  /* 0x0000001014ff7812 */ /* 0x000fe4000788c0ff */
[----:B------:R-:W-:Y:S02]  /*9240*/  LOP3.LUT P5, R8, R8, 0xff, RZ, 0xc0, !PT ;  /* 0x000000ff08087812 */ /* 0x000fe400078ac0ff */
[----:B------:R-:W-:Y:S02]  /*9250*/  P2R R29, PR, RZ, 0x10 ;  /* 0x00000010ff1d7803 */ /* 0x000fe40000000000 */
[----:B------:R-:W-:-:S02]  /*9260*/  LOP3.LUT P4, RZ, R20, 0x8, RZ, 0xc0, !PT ;  /* 0x0000000814ff7812 */ /* 0x000fc4000788c0ff */
[----:B------:R-:W-:Y:S02]  /*9270*/  PLOP3.LUT P1, PT, P1, P5, PT, 0x80, 0x8 ;  /* 0x000000000008781c */ /* 0x000fe40000f2b070 */
[C---:B------:R-:W-:Y:S02]  /*9280*/  LOP3.LUT P0, RZ, R20.reuse, 0x1, RZ, 0xc0, !PT ;  /* 0x0000000114ff7812 */ /* 0x040fe4000780c0ff */
[----:B------:R-:W-:Y:S02]  /*9290*/  LOP3.LUT P5, R9, R9, 0xff, RZ, 0xc0, !PT ;  /* 0x000000ff09097812 */ /* 0x000fe400078ac0ff */
[----:B------:R-:W-:Y:S02]  /*92a0*/  P2R R28, PR, RZ, 0x10 ;  /* 0x00000010ff1c7803 */ /* 0x000fe40000000000 */
[----:B------:R-:W-:Y:S02]  /*92b0*/  LOP3.LUT P4, RZ, R20, 0x4, RZ, 0xc0, !PT ;  /* 0x0000000414ff7812 */ /* 0x000fe4000788c0ff */
[----:B------:R-:W-:-:S02]  /*92c0*/  PLOP3.LUT P0, PT, P0, P5, PT, 0x80, 0x8 ;  /* 0x000000000008781c */ /* 0x000fc4000070b070 */
[C---:B------:R-:W-:Y:S02]  /*92d0*/  LOP3.LUT P6, RZ, R20.reuse, 0x400, RZ, 0xc0, !PT ;  /* 0x0000040014ff7812 */ /* 0x040fe400078cc0ff */
[----:B------:R-:W-:Y:S02]  /*92e0*/  P2R R3, PR, RZ, 0x10 ;  /* 0x00000010ff037803 */ /* 0x000fe40000000000 */
[----:B------:R-:W-:Y:S02]  /*92f0*/  LOP3.LUT P4, RZ, R20, 0x2, RZ, 0xc0, !PT ;  /* 0x0000000214ff7812 */ /* 0x000fe4000788c0ff */
        /* <DEDUP_REMOVED lines=61> */
.L_x_4113:
        /* <DEDUP_REMOVED lines=69> */
.L_x_4112:
[----:B------:R-:W-:Y:S05]  /*9b20*/  BSYNC.RECONVERGENT B0 ;  /* 0x0000000000007941 */ /* 0x000fea0003800200 */
.L_x_4111:
        /* <DEDUP_REMOVED lines=284> */
.L_x_4124:
[----:B------:R-:W-:Y:S01]  /*acf0*/  SHF.R.U32.HI R16, RZ, 0x2, R16 ;  /* 0x00000002ff107819 */ /* 0x000fe20000011610 */
[----:B------:R-:W-:-:S07]  /*ad00*/  IMAD.MOV.U32 R17, RZ, RZ, RZ ;  /* 0x000000ffff117224 */ /* 0x000fce00078e00ff */
.L_x_4123:
        /* <DEDUP_REMOVED lines=296> */
.L_x_4126:
[----:B------:R-:W-:Y:S02]  /*bf90*/  SHF.R.U32.HI R12, RZ, 0x2, R25 ;  /* 0x00000002ff0c7819 */ /* 0x000fe40000011619 */
[----:B------:R-:W-:-:S07]  /*bfa0*/  MOV R13, RZ ;  /* 0x000000ff000d7202 */ /* 0x000fce0000000f00 */
.L_x_4125:
        /* <DEDUP_REMOVED lines=293> */
.L_x_4128:
[----:B------:R-:W-:Y:S01]  /*d200*/  SHF.R.U32.HI R24, RZ, 0x2, R0 ;  /* 0x00000002ff187819 */ /* 0x000fe20000011600 */
[----:B------:R-:W-:-:S07]  /*d210*/  IMAD.MOV.U32 R25, RZ, RZ, RZ ;  /* 0x000000ffff197224 */ /* 0x000fce00078e00ff */
.L_x_4127:
        /* <DEDUP_REMOVED lines=293> */
.L_x_4130:
[----:B------:R-:W-:Y:S01]  /*e470*/  SHF.R.U32.HI R6, RZ, 0x2, R5 ;  /* 0x00000002ff067819 */ /* 0x000fe20000011605 */
[----:B------:R-:W-:-:S07]  /*e480*/  IMAD.MOV.U32 R7, RZ, RZ, RZ ;  /* 0x000000ffff077224 */ /* 0x000fce00078e00ff */
.L_x_4129:
        /* <DEDUP_REMOVED lines=15> */
.L_x_4122:
[----:B------:R-:W-:Y:S05]  /*e580*/  BSYNC.RECONVERGENT B0 ;  /* 0x0000000000007941 */ /* 0x000fea0003800200 */
.L_x_4121:
        /* <DEDUP_REMOVED lines=76> */
.L_x_4132:
[----:B------:R-:W-:Y:S05]  /*ea50*/  BSYNC.RECONVERGENT B0 ;  /* 0x0000000000007941 */ /* 0x000fea0003800200 */
.L_x_4131:
        /* <DEDUP_REMOVED lines=23> */
[----:B------:R-:W-:-:S13]  /*ebd0*/  PLOP3.LUT P4, PT, P3, P4, PT, 0x80, 0x8 ;  /* 0x000000000008781c */ /* 0x000fda0001f89070 */
.L_x_4092:
[----:B------:R-:W-:Y:S02]  /*ebe0*/  SEL R16, RZ, 0x1, !P4 ;  /* 0x00000001ff107807 */ /* 0x000fe40006000000 */
[----:B------:R-:W-:Y:S02]  /*ebf0*/  SEL R19, RZ, 0x1, !P2 ;  /* 0x00000001ff137807 */ /* 0x000fe40005000000 */
[----:B------:R-:W-:Y:S02]  /*ec00*/  SEL R22, RZ, 0x1, !P0 ;  /* 0x00000001ff167807 */ /* 0x000fe40004000000 */
[----:B------:R-:W-:-:S07]  /*ec10*/  SEL R25, RZ, 0x1, !P1 ;  /* 0x00000001ff197807 */ /* 0x000fce0004800000 */
.L_x_4079:
[----:B------:R-:W-:Y:S05]  /*ec20*/  BSYNC.RECONVERGENT B6 ;  /* 0x0000000000067941 */ /* 0x000fea0003800200 */
.L_x_4078:
        /* <DEDUP_REMOVED lines=24> */
.L_x_4136:
        /* <DEDUP_REMOVED lines=11> */
[----:B------:R-:W-:Y:S01]  /*ee60*/  LOP3.LUT P1, RZ, R22, 0xff, RZ, 0xc0, !PT ;  /* 0x000000ff16ff7812 */ /* 0x000fe2000782c0ff */
[----:B------:R-:W-:Y:S01]  /*ee70*/  IMAD R4, R4, 0x4, R3 ;  /* 0x0000000404047824 */ /* 0x000fe200078e0203 */
[----:B------:R-:W-:Y:S02]  /*ee80*/  LOP3.LUT P2, RZ, R19, 0xff, RZ, 0xc0, !PT ;  /* 0x000000ff13ff7812 */ /* 0x000fe4000784c0ff */
[----:B------:R-:W-:-:S03]  /*ee90*/  LOP3.LUT P4, RZ, R16, 0xff, RZ, 0xc0, !PT ;  /* 0x000000ff10ff7812 */ /* 0x000fc6000788c0ff */
[----:B------:R-:W1:Y:S02]  /*eea0*/  LDS R4, [R4] ;  /* 0x0000000004047984 */ /* 0x000e640000000800 */
[C---:B-1----:R-:W-:Y:S02]  /*eeb0*/  PRMT R6, R4.reuse, 0x7770, RZ ;  /* 0x0000777004067816 */ /* 0x042fe400000000ff */
[C---:B------:R-:W-:Y:S02]  /*eec0*/  PRMT R8, R4.reuse, 0x7772, RZ ;  /* 0x0000777204087816 */ /* 0x040fe400000000ff */
[C---:B0-----:R-:W-:Y:S02]  /*eed0*/  PRMT R9, R4.reuse, 0x7773, RZ ;  /* 0x0000777304097816 */ /* 0x041fe400000000ff */
[----:B------:R-:W-:Y:S02]  /*eee0*/  PRMT R7, R4, 0x7771, RZ ;  /* 0x0000777104077816 */ /* 0x000fe400000000ff */
[----:B------:R-:W-:-:S02]  /*eef0*/  ISETP.NE.AND P0, PT, R6, RZ, P0 ;  /* 0x000000ff0600720c */ /* 0x000fc40000705270 */
[----:B------:R-:W-:Y:S02]  /*ef00*/  ISETP.NE.AND P2, PT, R8, RZ, P2 ;  /* 0x000000ff0800720c */ /* 0x000fe40001745270 */
[----:B------:R-:W-:Y:S02]  /*ef10*/  ISETP.NE.AND P4, PT, R9, RZ, P4 ;  /* 0x000000ff0900720c */ /* 0x000fe40002785270 */
[----:B------:R-:W-:Y:S02]  /*ef20*/  ISETP.NE.AND P1, PT, R7, RZ, P1 ;  /* 0x000000ff0700720c */ /* 0x000fe40000f25270 */
        /* <DEDUP_REMOVED lines=8> */
.L_x_4135:
[----:B------:R-:W-:Y:S05]  /*efb0*/  BSYNC.RECONVERGENT B0 ;  /* 0x0000000000007941 */ /* 0x000fea0003800200 */
.L_x_4134:
[----:B------:R-:W-:Y:S01]  /*efc0*/  IMAD.MOV.U32 R4, RZ, RZ, R13 ;  /* 0x000000ffff047224 */ /* 0x000fe200078e000d */
[----:B------:R-:W-:Y:S06]  /*efd0*/  @P3 BRA `(.L_x_4136) ;  /* 0xfffffffc00743947 */ /* 0x000fec000383ffff */
.L_x_4133:
        /* <DEDUP_REMOVED lines=25> */
.L_x_4141:
        /* <DEDUP_REMOVED lines=13> */
[----:B------:R-:W0:Y:S01]  /*f240*/  LDS R4, [R4] ;  /* 0x0000000004047984 */ /* 0x000e220000000800 */
[----:B------:R-:W-:Y:S02]  /*f250*/  LOP3.LUT P3, RZ, R16, 0xff, RZ, 0xc0, !PT ;  /* 0x000000ff10ff7812 */ /* 0x000fe4000786c0ff */
[C---:B0-----:R-:W-:Y:S02]  /*f260*/  PRMT R6, R4.reuse, 0x7770, RZ ;  /* 0x0000777004067816 */ /* 0x041fe400000000ff */
[----:B------:R-:W-:-:S02]  /*f270*/  PRMT R8, R4, 0x7772, RZ ;  /* 0x0000777204087816 */ /* 0x000fc400000000ff */
[C---:B------:R-:W-:Y:S02]  /*f280*/  PRMT R9, R4.reuse, 0x7773, RZ ;  /* 0x0000777304097816 */ /* 0x040fe400000000ff */
[----:B------:R-:W-:Y:S02]  /*f290*/  PRMT R7, R4, 0x7771, RZ ;  /* 0x0000777104077816 */ /* 0x000fe400000000ff */
[----:B------:R-:W-:Y:S02]  /*f2a0*/  ISETP.NE.AND P1, PT, R6, RZ, P1 ;  /* 0x000000ff0600720c */ /* 0x000fe40000f25270 */
[----:B------:R-:W-:Y:S02]  /*f2b0*/  ISETP.NE.AND P2, PT, R8, RZ, P2 ;  /* 0x000000ff0800720c */ /* 0x000fe40001745270 */
[----:B------:R-:W-:Y:S02]  /*f2c0*/  ISETP.NE.AND P3, PT, R9, RZ, P3 ;  /* 0x000000ff0900720c */ /* 0x000fe40001f65270 */
[----:B------:R-:W-:-:S02]  /*f2d0*/  ISETP.NE.AND P0, PT, R7, RZ, P0 ;  /* 0x000000ff0700720c */ /* 0x000fc40000705270 */
[----:B------:R-:W-:Y:S02]  /*f2e0*/  SEL R25, RZ, 0x1, !P1 ;  /* 0x00000001ff197807 */ /* 0x000fe40004800000 */
[----:B------:R-:W-:Y:S02]  /*f2f0*/  SEL R19, RZ, 0x1, !P2 ;  /* 0x00000001ff137807 */ /* 0x000fe40005000000 */
[----:B------:R-:W-:Y:S02]  /*f300*/  SEL R16, RZ, 0x1, !P3 ;  /* 0x00000001ff107807 */ /* 0x000fe40005800000 */
[----:B------:R-:W-:Y:S02]  /*f310*/  SEL R22, RZ, 0x1, !P0 ;  /* 0x00000001ff167807 */ /* 0x000fe40004000000 */
[----:B------:R-:W-:Y:S02]  /*f320*/  PRMT R4, R19, 0x3340, R16 ;  /* 0x0000334013047816 */ /* 0x000fe40000000010 */
[----:B------:R-:W-:-:S04]  /*f330*/  PRMT R7, R25, 0x3340, R22 ;  /* 0x0000334019077816 */ /* 0x000fc80000000016 */
[----:B------:R-:W-:-:S05]  /*f340*/  PRMT R4, R7, 0x5410, R4 ;  /* 0x0000541007047816 */ /* 0x000fca0000000004 */
[----:B------:R0:W-:Y:S02]  /*f350*/  STS [R3], R4 ;  /* 0x0000000403007388 */ /* 0x0001e40000000800 */
.L_x_4140:
[----:B------:R-:W-:Y:S05]  /*f360*/  BSYNC.RECONVERGENT B0 ;  /* 0x0000000000007941 */ /* 0x000fea0003800200 */
.L_x_4139:
[----:B0-----:R-:W-:Y:S01]  /*f370*/  IMAD.MOV.U32 R4, RZ, RZ, R10 ;  /* 0x000000ffff047224 */ /* 0x001fe200078e000a */
[----:B------:R-:W-:Y:S06]  /*f380*/  @P4 BRA `(.L_x_4141) ;  /* 0xfffffffc00784947 */ /* 0x000fec000383ffff */
.L_x_4138:
[----:B------:R-:W-:Y:S01]  /*f390*/  ISETP.GE.U32.AND P0, PT, R2, 0x2, PT ;  /* 0x000000020200780c */ /* 0x000fe20003f06070 */
[----:B------:R-:W-:Y:S05]  /*f3a0*/  WARPSYNC.ALL ;  /* 0x0000000000007948 */ /* 0x000fea0003800000 */
[----:B------:R-:W-:Y:S07]  /*f3b0*/  BAR.SYNC.DEFER_BLOCKING 0x0 ;  /* 0x0000000000007b1d */ /* 0x000fee0000010000 */
[----:B------:R-:W-:Y:S05]  /*f3c0*/  @!P0 BRA `(.L_x_4137) ;  /* 0x0000000000748947 */ /* 0x000fea0003800000 */
[----:B0-----:R-:W-:-:S07]  /*f3d0*/  HFMA2 R3, -RZ, RZ, 0, 5.9604644775390625e-08 ;  /* 0x00000001ff037431 */ /* 0x001fce00000001ff */
.L_x_4142:
        /* <DEDUP_REMOVED lines=18> */
[----:B0-----:R-:W-:-:S04]  /*f500*/  ISETP.NE.AND P3, PT, R10, RZ, P3 ;  /* 0x000000ff0a00720c */ /* 0x001fc80001f65270 */
[----:B------:R-:W-:Y:S02]  /*f510*/  ISETP.GE.AND P4, PT, R3, R2, PT ;  /* 0x000000020300720c */ /* 0x000fe40003f86270 */
[----:B-1----:R-:W-:Y:S02]  /*f520*/  ISETP.NE.AND P0, PT, R4, RZ, P0 ;  /* 0x000000ff0400720c */ /* 0x002fe40000705270 */
[----:B------:R-:W-:Y:S02]  /*f530*/  SEL R16, RZ, 0x1, !P3 ;  /* 0x00000001ff107807 */ /* 0x000fe40005800000 */
[----:B---3--:R-:W-:Y:S02]  /*f540*/  ISETP.NE.AND P1, PT, R6, RZ, P1 ;  /* 0x000000ff0600720c */ /* 0x008fe40000f25270 */
[----:B------:R-:W-:Y:S02]  /*f550*/  SEL R25, RZ, 0x1, !P0 ;  /* 0x00000001ff197807 */ /* 0x000fe40004000000 */
[----:B-----5:R-:W-:-:S02]  /*f560*/  ISETP.NE.AND P2, PT, R8, RZ, P2 ;  /* 0x000000ff0800720c */ /* 0x020fc40001745270 */
[----:B------:R-:W-:Y:S02]  /*f570*/  SEL R22, RZ, 0x1, !P1 ;  /* 0x00000001ff167807 */ /* 0x000fe40004800000 */
[----:B------:R-:W-:Y:S01]  /*f580*/  SEL R19, RZ, 0x1, !P2 ;  /* 0x00000001ff137807 */ /* 0x000fe20005000000 */
[----:B------:R-:W-:Y:S08]  /*f590*/  @!P4 BRA `(.L_x_4142) ;  /* 0xfffffffc0090c947 */ /* 0x000ff0000383ffff */
.L_x_4137:
        /* <DEDUP_REMOVED lines=288> */
.L_x_4143:
        /* <DEDUP_REMOVED lines=276> */
.L_x_4144:
        /* <DEDUP_REMOVED lines=276> */
.L_x_4145:
        /* <DEDUP_REMOVED lines=276> */
.L_x_4146:
        /* <DEDUP_REMOVED lines=286> */
.L_x_4148:
        /* <DEDUP_REMOVED lines=276> */
.L_x_4149:
        /* <DEDUP_REMOVED lines=276> */
.L_x_4150:
        /* <DEDUP_REMOVED lines=276> */
.L_x_4151:
        /* <DEDUP_REMOVED lines=27> */
.L_x_4153:
[----:B------:R-:W-:Y:S05]  /*182b0*/  BSYNC.RECONVERGENT B0 ;  /* 0x0000000000007941 */ /* 0x000fea0003800200 */
.L_x_4152:
        /* <DEDUP_REMOVED lines=35> */
.L_x_4155:
[----:B------:R-:W-:Y:S05]  /*184f0*/  BSYNC.RECONVERGENT B0 ;  /* 0x0000000000007941 */ /* 0x000fea0003800200 */
.L_x_4154:
        /* <DEDUP_REMOVED lines=41> */
.L_x_4160:
        /* <DEDUP_REMOVED lines=9> */
[----:B--2---:R-:W-:Y:S02]  /*18820*/  ISETP.NE.AND P1, PT, R13, RZ, P1 ;  /* 0x000000ff0d00720c */ /* 0x004fe40000f25270 */
[----:B---3--:R-:W-:Y:S02]  /*18830*/  ISETP.NE.AND P2, PT, R4, RZ, P2 ;  /* 0x000000ff0400720c */ /* 0x008fe40001745270 */
[----:B----4-:R-:W-:Y:S02]  /*18840*/  ISETP.NE.AND P3, PT, R10, RZ, P3 ;  /* 0x000000ff0a00720c */ /* 0x010fe40001f65270 */
[----:B-----5:R-:W-:-:S05]  /*18850*/  ISETP.NE.AND P4, PT, R12, RZ, P4 ;  /* 0x000000ff0c00720c */ /* 0x020fca0002785270 */
[----:B------:R-:W-:Y:S08]  /*18860*/  @!P5 BRA `(.L_x_4160) ;  /* 0xfffffffc00c8d947 */ /* 0x000ff0000383ffff */
[----:B------:R-:W-:Y:S05]  /*18870*/  BSYNC.RECONVERGENT B1 ;  /* 0x0000000000017941 */ /* 0x000fea0003800200 */
.L_x_4159:
[----:B------:R-:W-:Y:S02]  /*18880*/  SEL R25, RZ, 0x1, !P1 ;  /* 0x00000001ff197807 */ /* 0x000fe40004800000 */
[----:B------:R-:W-:Y:S02]  /*18890*/  SEL R22, RZ, 0x1, !P2 ;  /* 0x00000001ff167807 */ /* 0x000fe40005000000 */
[----:B------:R-:W-:Y:S02]  /*188a0*/  SEL R19, RZ, 0x1, !P3 ;  /* 0x00000001ff137807 */ /* 0x000fe40005800000 */
[----:B------:R-:W-:Y:S01]  /*188b0*/  SEL R16, RZ, 0x1, !P4 ;  /* 0x00000001ff107807 */ /* 0x000fe20006000000 */
[----:B------:R-:W-:Y:S06]  /*188c0*/  BRA `(.L_x_4158) ;  /* 0x0000000000947947 */ /* 0x000fec0003800000 */
.L_x_4157:
        /* <DEDUP_REMOVED lines=18> */
.L_x_4162:
        /* <DEDUP_REMOVED lines=9> */
[----:B--2---:R-:W-:Y:S02]  /*18a80*/  ISETP.NE.AND P1, PT, R15, RZ, P1 ;  /* 0x000000ff0f00720c */ /* 0x004fe40000f25270 */
[----:B----4-:R-:W-:Y:S02]  /*18a90*/  ISETP.NE.AND P2, PT, R10, RZ, P2 ;  /* 0x000000ff0a00720c */ /* 0x010fe40001745270 */
[----:B-----5:R-:W-:Y:S02]  /*18aa0*/  ISETP.NE.AND P3, PT, R12, RZ, P3 ;  /* 0x000000ff0c00720c */ /* 0x020fe40001f65270 */
[----:B------:R-:W-:-:S05]  /*18ab0*/  ISETP.NE.AND P4, PT, R13, RZ, P4 ;  /* 0x000000ff0d00720c */ /* 0x000fca0002785270 */
[----:B------:R-:W-:Y:S08]  /*18ac0*/  @!P5 BRA `(.L_x_4162) ;  /* 0xfffffffc00c8d947 */ /* 0x000ff0000383ffff */
[----:B------:R-:W-:Y:S05]  /*18ad0*/  BSYNC.RECONVERGENT B1 ;  /* 0x0000000000017941 */ /* 0x000fea0003800200 */
.L_x_4161:
[----:B------:R-:W-:Y:S02]  /*18ae0*/  SEL R25, RZ, 0x1, !P1 ;  /* 0x00000001ff197807 */ /* 0x000fe40004800000 */
[----:B------:R-:W-:Y:S02]  /*18af0*/  SEL R22, RZ, 0x1, !P2 ;  /* 0x00000001ff167807 */ /* 0x000fe40005000000 */
[----:B------:R-:W-:Y:S02]  /*18b00*/  SEL R19, RZ, 0x1, !P3 ;  /* 0x00000001ff137807 */ /* 0x000fe40005800000 */
[----:B------:R-:W-:-:S07]  /*18b10*/  SEL R16, RZ, 0x1, !P4 ;  /* 0x00000001ff107807 */ /* 0x000fce0006000000 */
.L_x_4158:
[----:B------:R-:W-:Y:S05]  /*18b20*/  BSYNC.RECONVERGENT B0 ;  /* 0x0000000000007941 */ /* 0x000fea0003800200 */
.L_x_4156:
        /* <DEDUP_REMOVED lines=17> */
.L_x_4166:
        /* <DEDUP_REMOVED lines=10> */
[----:B------:R-:W-:Y:S02]  /*18ce0*/  LEA R6, R6, UR8, 0x2 ;  /* 0x0000000806067c11 */ /* 0x000fe4000f8e10ff */
[----:B------:R-:W-:Y:S02]  /*18cf0*/  LOP3.LUT P3, RZ, R19, 0xff, RZ, 0xc0, !PT ;  /* 0x000000ff13ff7812 */ /* 0x000fe4000786c0ff */
[----:B------:R-:W-:Y:S02]  /*18d00*/  LOP3.LUT P4, RZ, R16, 0xff, RZ, 0xc0, !PT ;  /* 0x000000ff10ff7812 */ /* 0x000fe4000788c0ff */
[----:B------:R-:W0:Y:S02]  /*18d10*/  LDS R6, [R6] ;  /* 0x0000000006067984 */ /* 0x000e240000000800 */
[----:B0-----:R-:W-:-:S02]  /*18d20*/  PRMT R7, R6, 0x7770, RZ ;  /* 0x0000777006077816 */ /* 0x001fc400000000ff */
[C---:B------:R-:W-:Y:S02]  /*18d30*/  PRMT R9, R6.reuse, 0x7772, RZ ;  /* 0x0000777206097816 */ /* 0x040fe400000000ff */
[C---:B------:R-:W-:Y:S02]  /*18d40*/  PRMT R10, R6.reuse, 0x7773, RZ ;  /* 0x00007773060a7816 */ /* 0x040fe400000000ff */
[----:B------:R-:W-:Y:S02]  /*18d50*/  PRMT R8, R6, 0x7771, RZ ;  /* 0x0000777106087816 */ /* 0x000fe400000000ff */
[----:B------:R-:W-:Y:S02]  /*18d60*/  ISETP.NE.AND P1, PT, R7, RZ, P1 ;  /* 0x000000ff0700720c */ /* 0x000fe40000f25270 */
[----:B------:R-:W-:Y:S02]  /*18d70*/  ISETP.NE.AND P3, PT, R9, RZ, P3 ;  /* 0x000000ff0900720c */ /* 0x000fe40001f65270 */
[----:B------:R-:W-:-:S02]  /*18d80*/  ISETP.NE.AND P4, PT, R10, RZ, P4 ;  /* 0x000000ff0a00720c */ /* 0x000fc40002785270 */
[----:B------:R-:W-:Y:S02]  /*18d90*/  ISETP.NE.AND P2, PT, R8, RZ, P2 ;  /* 0x000000ff0800720c */ /* 0x000fe40001745270 */
[----:B------:R-:W-:Y:S02]  /*18da0*/  SEL R25, RZ, 0x1, !P1 ;  /* 0x00000001ff197807 */ /* 0x000fe40004800000 */
[----:B------:R-:W-:Y:S02]  /*18db0*/  SEL R19, RZ, 0x1, !P3 ;  /* 0x00000001ff137807 */ /* 0x000fe40005800000 */
[----:B------:R-:W-:Y:S02]  /*18dc0*/  SEL R16, RZ, 0x1, !P4 ;  /* 0x00000001ff107807 */ /* 0x000fe40006000000 */
[----:B------:R-:W-:Y:S02]  /*18dd0*/  SEL R22, RZ, 0x1, !P2 ;  /* 0x00000001ff167807 */ /* 0x000fe40005000000 */
[----:B------:R-:W-:-:S02]  /*18de0*/  PRMT R6, R19, 0x3340, R16 ;  /* 0x0000334013067816 */ /* 0x000fc40000000010 */
[----:B------:R-:W-:-:S04]  /*18df0*/  PRMT R7, R25, 0x3340, R22 ;  /* 0x0000334019077816 */ /* 0x000fc80000000016 */
[----:B------:R-:W-:-:S05]  /*18e00*/  PRMT R7, R7, 0x5410, R6 ;  /* 0x0000541007077816 */ /* 0x000fca0000000006 */
[----:B------:R0:W-:Y:S02]  /*18e10*/  STS [R4], R7 ;  /* 0x0000000704007388 */ /* 0x0001e40000000800 */
.L_x_4165:
[----:B------:R-:W-:Y:S05]  /*18e20*/  BSYNC.RECONVERGENT B0 ;  /* 0x0000000000007941 */ /* 0x000fea0003800200 */
.L_x_4164:
[----:B------:R-:W-:-:S03]  /*18e30*/  UISETP.GT.U32.AND UP0, UPT, UR4, 0x3, UPT ;  /* 0x000000030400788c */ /* 0x000fc6000bf04070 */
[----:B------:R-:W-:-:S06]  /*18e40*/  UMOV UR4, UR7 ;  /* 0x0000000700047c82 */ /* 0x000fcc0008000000 */
[----:B------:R-:W-:Y:S05]  /*18e50*/  BRA.U UP0, `(.L_x_4166) ;  /* 0xfffffffd00787547 */ /* 0x000fea000b83ffff */
.L_x_4163:
        /* <DEDUP_REMOVED lines=18> */
.L_x_4171:
        /* <DEDUP_REMOVED lines=16> */
[C---:B-1----:R-:W-:Y:S02]  /*19080*/  PRMT R9, R0.reuse, 0x7773, RZ ;  /* 0x0000777300097816 */ /* 0x042fe400000000ff */
        /* <DEDUP_REMOVED lines=13> */
.L_x_4170:
[----:B------:R-:W-:Y:S05]  /*19160*/  BSYNC.RECONVERGENT B0 ;  /* 0x0000000000007941 */ /* 0x000fea0003800200 */
.L_x_4169:
[----:B------:R-:W-:Y:S01]  /*19170*/  MOV R0, R10 ;  /* 0x0000000a00007202 */ /* 0x000fe20000000f00 */
[----:B------:R-:W-:Y:S06]  /*19180*/  @P5 BRA `(.L_x_4171) ;  /* 0xfffffffc007c5947 */ /* 0x000fec000383ffff */
.L_x_4168:
[----:B------:R-:W-:Y:S01]  /*19190*/  BAR.SYNC.DEFER_BLOCKING 0x0 ;  /* 0x0000000000007b1d */ /* 0x000fe20000010000 */
[----:B------:R-:W-:-:S09]  /*191a0*/  UISETP.GE.U32.AND UP0, UPT, UR4, 0x2, UPT ;  /* 0x000000020400788c */ /* 0x000fd2000bf06070 */
[----:B------:R-:W-:Y:S05]  /*191b0*/  BRA.U !UP0, `(.L_x_4167) ;  /* 0x0000000108787547 */ /* 0x000fea000b800000 */
[----:B------:R-:W-:-:S07]  /*191c0*/  IMAD.MOV.U32 R0, RZ, RZ, 0x1 ;  /* 0x00000001ff007424 */ /* 0x000fce00078e00ff */
.L_x_4172:
        /* <DEDUP_REMOVED lines=19> */
[----:B0-----:R-:W-:-:S04]  /*19300*/  ISETP.NE.AND P2, PT, R5, RZ, P2 ;  /* 0x000000ff0500720c */ /* 0x001fc80001745270 */
[----:B------:R-:W-:Y:S02]  /*19310*/  ISETP.GE.AND P5, PT, R0, UR4, PT ;  /* 0x0000000400007c0c */ /* 0x000fe4000bfa6270 */
[----:B-1----:R-:W-:Y:S02]  /*19320*/  ISETP.NE.AND P3, PT, R7, RZ, P3 ;  /* 0x000000ff0700720c */ /* 0x002fe40001f65270 */
[----:B------:R-:W-:Y:S02]  /*19330*/  SEL R25, RZ, 0x1, !P2 ;  /* 0x00000001ff197807 */ /* 0x000fe40005000000 */
[----:B--2---:R-:W-:Y:S02]  /*19340*/  ISETP.NE.AND P4, PT, R9, RZ, P4 ;  /* 0x000000ff0900720c */ /* 0x004fe40002785270 */
[----:B------:R-:W-:Y:S02]  /*19350*/  SEL R22, RZ, 0x1, !P3 ;  /* 0x00000001ff167807 */ /* 0x000fe40005800000 */
[----:B----4-:R-:W-:-:S02]  /*19360*/  ISETP.NE.AND P1, PT, R11, RZ, P1 ;  /* 0x000000ff0b00720c */ /* 0x010fc40000f25270 */
[----:B------:R-:W-:Y:S02]  /*19370*/  SEL R19, RZ, 0x1, !P4 ;  /* 0x00000001ff137807 */ /* 0x000fe40006000000 */
[----:B------:R-:W-:Y:S01]  /*19380*/  SEL R16, RZ, 0x1, !P1 ;  /* 0x00000001ff107807 */ /* 0x000fe20004800000 */
[----:B------:R-:W-:Y:S08]  /*19390*/  @!P5 BRA `(.L_x_4172) ;  /* 0xfffffffc008cd947 */ /* 0x000ff0000383ffff */
.L_x_4167:
        /* <DEDUP_REMOVED lines=9> */
[----:B------:R-:W-:Y:S02]  /*19430*/  IADD3 R6, P0, PT, R17, UR4, RZ ;  /* 0x0000000411067c10 */ /* 0x000fe4000ff1e0ff */
[----:B------:R-:W-:Y:S01]  /*19440*/  IADD3 R8, P3, PT, R24, UR4, RZ ;  /* 0x0000000418087c10 */ /* 0x000fe2000ff7e0ff */
[----:B------:R-:W-:Y:S01]  /*19450*/  IMAD.X R3, RZ, RZ, UR5, P1 ;  /* 0x00000005ff037e24 */ /* 0x000fe200088e06ff */
[----:B01----:R-:W-:Y:S01]  /*19460*/  IADD3 R4, P2, PT, R23, UR4, RZ ;  /* 0x0000000417047c10 */ /* 0x003fe2000ff5e0ff */
[----:B------:R-:W-:-:S02]  /*19470*/  IMAD.X R7, RZ, RZ, UR5, P0 ;  /* 0x00000005ff077e24 */ /* 0x000fc400080e06ff */
[----:B------:R-:W-:Y:S01]  /*19480*/  IMAD.X R9, RZ, RZ, UR5, P3 ;  /* 0x00000005ff097e24 */ /* 0x000fe200098e06ff */
[----:B------:R-:W-:Y:S01]  /*19490*/  IADD3.X R5, PT, PT, RZ, UR5, RZ, P2, !PT ;  /* 0x00000005ff057c10 */ /* 0x000fe200097fe4ff */
[----:B------:R-:W2:Y:S04]  /*194a0*/  @P4 LDG.E.U8 R12, desc[UR36][R2.64] ;  /* 0x00000024020c4981 */ /* 0x000ea8000c1e1100 */
[----:B------:R-:W3:Y:S04]  /*194b0*/  @P4 LDG.E.U8 R10, desc[UR36][R4.64] ;  /* 0x00000024040a4981 */ /* 0x000ee8000c1e1100 */
[----:B------:R-:W4:Y:S04]  /*194c0*/  @P4 LDG.E.U8 R0, desc[UR36][R8.64] ;  /* 0x0000002408004981 */ /* 0x000f28000c1e1100 */
[----:B------:R-:W5:Y:S01]  /*194d0*/  @P4 LDG.E.U8 R11, desc[UR36][R6.64] ;  /* 0x00000024060b4981 */ /* 0x000f62000c1e1100 */
[----:B------:R-:W0:Y:S01]  /*194e0*/  LDCU.U8 UR4, c[0x0][0x789] ;  /* 0x0000f120ff0477ac */ /* 0x000e220008000000 */
[----:B------:R-:W-:-:S02]  /*194f0*/  @P4 LOP3.LUT P0, RZ, R19, 0xff, RZ, 0xc0, !PT ;  /* 0x000000ff13ff4812 */ /* 0x000fc4000780c0ff */
[----:B------:R-:W-:Y:S02]  /*19500*/  @P4 LOP3.LUT P3, RZ, R22, 0xff, RZ, 0xc0, !PT ;  /* 0x000000ff16ff4812 */ /* 0x000fe4000786c0ff */
[----:B------:R-:W-:Y:S02]  /*19510*/  @P4 LOP3.LUT P2, RZ, R25, 0xff, RZ, 0xc0, !PT ;  /* 0x000000ff19ff4812 */ /* 0x000fe4000784c0ff */
[----:B------:R-:W-:Y:S01]  /*19520*/  @P4 LOP3.LUT P1, RZ, R16, 0xff, RZ, 0xc0, !PT ;  /* 0x000000ff10ff4812 */ /* 0x000fe2000782c0ff */
[----:B0-----:R-:W-:Y:S01]  /*19530*/  UISETP.NE.AND UP0, UPT, UR4, URZ, UPT ;  /* 0x000000ff0400728c */ /* 0x001fe2000bf05270 */
[----:B--2---:R-:W-:Y:S02]  /*19540*/  @P4 ISETP.NE.AND P0, PT, R12, RZ, P0 ;  /* 0x000000ff0c00420c */ /* 0x004fe40000705270 */
[----:B---3--:R-:W-:Y:S02]  /*19550*/  @P4 ISETP.NE.AND P3, PT, R10, RZ, P3 ;  /* 0x000000ff0a00420c */ /* 0x008fe40001f65270 */
[----:B----4-:R-:W-:-:S02]  /*19560*/  @P4 ISETP.NE.AND P2, PT, R0, RZ, P2 ;  /* 0x000000ff0000420c */ /* 0x010fc40001745270 */
[----:B------:R-:W-:Y:S02]  /*19570*/  @P4 SEL R10, RZ, 0x1, !P3 ;  /* 0x00000001ff0a4807 */ /* 0x000fe40005800000 */
[----:B-----5:R-:W-:Y:S02]  /*19580*/  @P4 ISETP.NE.AND P1, PT, R11, RZ, P1 ;  /* 0x000000ff0b00420c */ /* 0x020fe40000f25270 */
[----:B------:R-:W-:Y:S02]  /*19590*/  @P4 SEL R11, RZ, 0x1, !P0 ;  /* 0x00000001ff0b4807 */ /* 0x000fe40004000000 */
[----:B------:R-:W-:Y:S02]  /*195a0*/  @P4 SEL R0, RZ, 0x1, !P2 ;  /* 0x00000001ff004807 */ /* 0x000fe40005000000 */
[----:B------:R-:W-:Y:S02]  /*195b0*/  @P4 SEL R12, RZ, 0x1, !P1 ;  /* 0x00000001ff0c4807 */ /* 0x000fe40004800000 */
[----:B------:R-:W-:-:S02]  /*195c0*/  @P4 PRMT R19, R11, 0x7610, R19 ;  /* 0x000076100b134816 */ /* 0x000fc40000000013 */
        /* <DEDUP_REMOVED lines=17> */
.L_x_4174:
        /* <DEDUP_REMOVED lines=11> */
[----:B0-----:R-:W-:-:S02]  /*19790*/  IMAD.U32 R4, RZ, RZ, UR4 ;  /* 0x00000004ff047e24 */ /* 0x001fc4000f8e00ff */
[----:B------:R-:W-:Y:S02]  /*197a0*/  IMAD.U32 R5, RZ, RZ, UR5 ;  /* 0x00000005ff057e24 */ /* 0x000fe4000f8e00ff */
[----:B---3--:R-:W-:Y:S01]  /*197b0*/  IMAD.U32 R6, RZ, RZ, UR8 ;  /* 0x00000008ff067e24 */ /* 0x008fe2000f8e00ff */
[----:B------:R-:W-:Y:S01]  /*197c0*/  MOV R7, UR9 ;  /* 0x0000000900077c02 */ /* 0x000fe20008000f00 */
[----:B----4-:R-:W-:Y:S02]  /*197d0*/  IMAD.U32 R10, RZ, RZ, UR6 ;  /* 0x00000006ff0a7e24 */ /* 0x010fe4000f8e00ff */
[----:B-1----:R-:W-:-:S07]  /*197e0*/  IMAD.U32 R11, RZ, RZ, UR7 ;  /* 0x00000007ff0b7e24 */ /* 0x002fce000f8e00ff */
[----:B------:R-:W-:-:S07]  /*197f0*/  LEPC R20, `(.L_x_4175) ;  /* 0x000000001014794e */ /* 0x000fce0000000000 */
[----:B--2---:R-:W-:Y:S05]  /*19800*/  CALL.ABS.NOINC R2 ;  /* 0x0000000002007343 */ /* 0x004fea0003c00000 */
.L_x_4175:
        /* <DEDUP_REMOVED lines=19> */
[----:B---3--:R-:W-:Y:S02]  /*19940*/  IMAD.U32 R6, RZ, RZ, UR6 ;  /* 0x00000006ff067e24 */ /* 0x008fe4000f8e00ff */
[----:B------:R-:W-:Y:S02]  /*19950*/  IMAD.U32 R7, RZ, RZ, UR7 ;  /* 0x00000007ff077e24 */ /* 0x000fe4000f8e00ff */
[----:B----4-:R-:W-:Y:S01]  /*19960*/  IMAD.U32 R10, RZ, RZ, UR8 ;  /* 0x00000008ff0a7e24 */ /* 0x010fe2000f8e00ff */
[----:B-1----:R-:W-:-:S07]  /*19970*/  MOV R11, UR9 ;  /* 0x00000009000b7c02 */ /* 0x002fce0008000f00 */
[----:B------:R-:W-:-:S07]  /*19980*/  LEPC R20, `(.L_x_4176) ;  /* 0x000000001014794e */ /* 0x000fce0000000000 */
[----:B--2---:R-:W-:Y:S05]  /*19990*/  CALL.ABS.NOINC R2 ;  /* 0x0000000002007343 */ /* 0x004fea0003c00000 */
.L_x_4176:
        /* <DEDUP_REMOVED lines=20> */
[----:B------:R-:W-:Y:S02]  /*19ae0*/  IMAD.U32 R7, RZ, RZ, UR7 ;  /* 0x00000007ff077e24 */ /* 0x000fe4000f8e00ff */
[----:B----4-:R-:W-:Y:S02]  /*19af0*/  IMAD.U32 R10, RZ, RZ, UR8 ;  /* 0x00000008ff0a7e24 */ /* 0x010fe4000f8e00ff */
[----:B-1----:R-:W-:-:S07]  /*19b00*/  IMAD.U32 R11, RZ, RZ, UR9 ;  /* 0x00000009ff0b7e24 */ /* 0x002fce000f8e00ff */
[----:B------:R-:W-:-:S07]  /*19b10*/  LEPC R20, `(.L_x_4177) ;  /* 0x000000001014794e */ /* 0x000fce0000000000 */
[----:B--2---:R-:W-:Y:S05]  /*19b20*/  CALL.ABS.NOINC R2 ;  /* 0x0000000002007343 */ /* 0x004fea0003c00000 */
.L_x_4177:
        /* <DEDUP_REMOVED lines=25> */
.L_x_4178:
[----:B------:R-:W0:Y:S01]  /*19cc0*/  LDCU.64 UR4, c[0x0][0x758] ;  /* 0x0000eb00ff0477ac */ /* 0x000e220008000a00 */
[----:B------:R-:W-:-:S04]  /*19cd0*/  LOP3.LUT P1, RZ, R16, 0xff, RZ, 0xc0, !PT ;  /* 0x000000ff10ff7812 */ /* 0x000fc8000782c0ff */
[----:B------:R-:W-:Y:S02]  /*19ce0*/  SEL R5, RZ, 0x1, !P1 ;  /* 0x00000001ff057807 */ /* 0x000fe40004800000 */
[----:B0-----:R-:W-:-:S04]  /*19cf0*/  IADD3 R2, P0, PT, R17, UR4, RZ ;  /* 0x0000000411027c10 */ /* 0x001fc8000ff1e0ff */
[----:B------:R-:W-:-:S05]  /*19d00*/  IADD3.X R3, PT, PT, RZ, UR5, RZ, P0, !PT ;  /* 0x00000005ff037c10 */ /* 0x000fca00087fe4ff */
[----:B------:R-:W-:Y:S01]  /*19d10*/  STG.E.U8 desc[UR36][R2.64], R5 ;  /* 0x0000000502007986 */ /* 0x000fe2000c101124 */
[----:B------:R-:W-:Y:S05]  /*19d20*/  EXIT ;  /* 0x000000000000794d */ /* 0x000fea0003800000 */
.L_x_4173:
        /* <DEDUP_REMOVED lines=9> */
[----:B------:R-:W-:-:S02]  /*19dc0*/  LOP3.LUT P0, RZ, R25, 0xff, RZ, 0xc0, !PT ;  /* 0x000000ff19ff7812 */ /* 0x000fc4000780c0ff */
[----:B------:R-:W-:Y:S02]  /*19dd0*/  LOP3.LUT P1, RZ, R22, 0xff, RZ, 0xc0, !PT ;  /* 0x000000ff16ff7812 */ /* 0x000fe4000782c0ff */
[----:B------:R-:W-:Y:S02]  /*19de0*/  LOP3.LUT P2, RZ, R19, 0xff, RZ, 0xc0, !PT ;  /* 0x000000ff13ff7812 */ /* 0x000fe4000784c0ff */
[----:B------:R-:W-:Y:S02]  /*19df0*/  LOP3.LUT P3, RZ, R16, 0xff, RZ, 0xc0, !PT ;  /* 0x000000ff10ff7812 */ /* 0x000fe4000786c0ff */
[----:B--2---:R-:W-:Y:S02]  /*19e00*/  ISETP.NE.AND P0, PT, R6, RZ, P0 ;  /* 0x000000ff0600720c */ /* 0x004fe40000705270 */
[----:B---3--:R-:W-:Y:S02]  /*19e10*/  ISETP.NE.AND P1, PT, R0, RZ, P1 ;  /* 0x000000ff0000720c */ /* 0x008fe40000f25270 */
[----:B------:R-:W-:-:S02]  /*19e20*/  SEL R25, RZ, 0x1, !P0 ;  /* 0x00000001ff197807 */ /* 0x000fc40004000000 */
[----:B----4-:R-:W-:Y:S02]  /*19e30*/  ISETP.NE.AND P2, PT, R4, RZ, P2 ;  /* 0x000000ff0400720c */ /* 0x010fe40001745270 */
[----:B------:R-:W-:Y:S02]  /*19e40*/  SEL R22, RZ, 0x1, !P1 ;  /* 0x00000001ff167807 */ /* 0x000fe40004800000 */
[----:B-----5:R-:W-:Y:S02]  /*19e50*/  ISETP.NE.AND P3, PT, R5, RZ, P3 ;  /* 0x000000ff0500720c */ /* 0x020fe40001f65270 */
[----:B------:R-:W-:Y:S02]  /*19e60*/  SEL R19, RZ, 0x1, !P2 ;  /* 0x00000001ff137807 */ /* 0x000fe40005000000 */
[----:B------:R-:W-:-:S09]  /*19e70*/  SEL R16, RZ, 0x1, !P3 ;  /* 0x00000001ff107807 */ /* 0x000fd20005800000 */
.L_x_4179:
        /* <DEDUP_REMOVED lines=12> */
[----:B01----:R-:W-:-:S02]  /*19f40*/  IMAD.U32 R4, RZ, RZ, UR4 ;  /* 0x00000004ff047e24 */ /* 0x003fc4000f8e00ff */
[----:B------:R-:W-:Y:S02]  /*19f50*/  IMAD.U32 R5, RZ, RZ, UR5 ;  /* 0x00000005ff057e24 */ /* 0x000fe4000f8e00ff */
[----:B----4-:R-:W-:Y:S02]  /*19f60*/  IMAD.U32 R6, RZ, RZ, UR6 ;  /* 0x00000006ff067e24 */ /* 0x010fe4000f8e00ff */
[----:B------:R-:W-:Y:S02]  /*19f70*/  IMAD.U32 R7, RZ, RZ, UR7 ;  /* 0x00000007ff077e24 */ /* 0x000fe4000f8e00ff */
[----:B-----5:R-:W-:Y:S01]  /*19f80*/  IMAD.U32 R10, RZ, RZ, UR8 ;  /* 0x00000008ff0a7e24 */ /* 0x020fe2000f8e00ff */
[----:B--2---:R-:W-:-:S07]  /*19f90*/  MOV R11, UR9 ;  /* 0x00000009000b7c02 */ /* 0x004fce0008000f00 */
[----:B------:R-:W-:-:S07]  /*19fa0*/  LEPC R20, `(.L_x_4181) ;  /* 0x000000001014794e */ /* 0x000fce0000000000 */
[----:B---3--:R-:W-:Y:S05]  /*19fb0*/  CALL.ABS.NOINC R2 ;  /* 0x0000000002007343 */ /* 0x008fea0003c00000 */
.L_x_4181:
        /* <DEDUP_REMOVED lines=20> */
[----:B------:R-:W-:Y:S02]  /*1a100*/  IMAD.U32 R7, RZ, RZ, UR7 ;  /* 0x00000007ff077e24 */ /* 0x000fe4000f8e00ff */
[----:B-----5:R-:W-:Y:S02]  /*1a110*/  IMAD.U32 R10, RZ, RZ, UR8 ;  /* 0x00000008ff0a7e24 */ /* 0x020fe4000f8e00ff */
[----:B--2---:R-:W-:-:S07]  /*1a120*/  IMAD.U32 R11, RZ, RZ, UR9 ;  /* 0x00000009ff0b7e24 */ /* 0x004fce000f8e00ff */
[----:B------:R-:W-:-:S07]  /*1a130*/  LEPC R20, `(.L_x_4182) ;  /* 0x000000001014794e */ /* 0x000fce0000000000 */
[----:B---3--:R-:W-:Y:S05]  /*1a140*/  CALL.ABS.NOINC R2 ;  /* 0x0000000002007343 */ /* 0x008fea0003c00000 */
.L_x_4182:
        /* <DEDUP_REMOVED lines=19> */
[----:B----4-:R-:W-:Y:S01]  /*1a280*/  IMAD.U32 R6, RZ, RZ, UR6 ;  /* 0x00000006ff067e24 */ /* 0x010fe2000f8e00ff */
[----:B------:R-:W-:Y:S01]  /*1a290*/  MOV R7, UR7 ;  /* 0x0000000700077c02 */ /* 0x000fe20008000f00 */
[----:B-----5:R-:W-:Y:S02]  /*1a2a0*/  IMAD.U32 R10, RZ, RZ, UR8 ;  /* 0x00000008ff0a7e24 */ /* 0x020fe4000f8e00ff */
[----:B--2---:R-:W-:-:S07]  /*1a2b0*/  IMAD.U32 R11, RZ, RZ, UR9 ;  /* 0x00000009ff0b7e24 */ /* 0x004fce000f8e00ff */
[----:B------:R-:W-:-:S07]  /*1a2c0*/  LEPC R20, `(.L_x_4183) ;  /* 0x000000001014794e */ /* 0x000fce0000000000 */
[----:B---3--:R-:W-:Y:S05]  /*1a2d0*/  CALL.ABS.NOINC R2 ;  /* 0x0000000002007343 */ /* 0x008fea0003c00000 */
.L_x_4183:
        /* <DEDUP_REMOVED lines=25> */
.L_x_4184:
[----:B------:R-:W2:Y:S01]  /*1a470*/  LDCU.64 UR4, c[0x0][0x758] ;  /* 0x0000eb00ff0477ac */ /* 0x000ea20008000a00 */
[----:B------:R-:W-:-:S04]  /*1a480*/  LOP3.LUT P0, RZ, R16, 0xff, RZ, 0xc0, !PT ;  /* 0x000000ff10ff7812 */ /* 0x000fc8000780c0ff */
[----:B------:R-:W-:Y:S02]  /*1a490*/  SEL R5, RZ, 0x1, !P0 ;  /* 0x00000001ff057807 */ /* 0x000fe40004000000 */
[----:B--2---:R-:W-:-:S05]  /*1a4a0*/  IADD3 R2, P1, PT, R17, UR4, RZ ;  /* 0x0000000411027c10 */ /* 0x004fca000ff3e0ff */
[----:B------:R-:W-:-:S05]  /*1a4b0*/  IMAD.X R3, RZ, RZ, UR5, P1 ;  /* 0x00000005ff037e24 */ /* 0x000fca00088e06ff */
[----:B------:R-:W-:Y:S01]  /*1a4c0*/  STG.E.U8 desc[UR36][R2.64], R5 ;  /* 0x0000000502007986 */ /* 0x000fe2000c101124 */
[----:B------:R-:W-:Y:S05]  /*1a4d0*/  EXIT ;  /* 0x000000000000794d */ /* 0x000fea0003800000 */
.L_x_4180:
[----:B------:R-:W-:Y:S04]  /*1a4e0*/  STG.E.U8 desc[UR36][R2.64], R25 ;  /* 0x0000001902007986 */ /* 0x000fe8000c101124 */
[----:B------:R-:W-:Y:S04]  /*1a4f0*/  STG.E.U8 desc[UR36][R2.64+0x1], R22 ;  /* 0x0000011602007986 */ /* 0x000fe8000c101124 */
[----:B------:R-:W-:Y:S04]  /*1a500*/  STG.E.U8 desc[UR36][R2.64+0x2], R19 ;  /* 0x0000021302007986 */ /* 0x000fe8000c101124 */
[----:B------:R-:W-:Y:S01]  /*1a510*/  STG.E.U8 desc[UR36][R2.64+0x3], R16 ;  /* 0x0000031002007986 */ /* 0x000fe2000c101124 */
[----:B------:R-:W-:Y:S05]  /*1a520*/  EXIT ;  /* 0x000000000000794d */ /* 0x000fea0003800000 */
.L_x_4147:
        /* <DEDUP_REMOVED lines=61> */
.L_x_4186:
        /* <DEDUP_REMOVED lines=19> */
.L_x_4187:
        /* <DEDUP_REMOVED lines=25> */
.L_x_4188:
        /* <DEDUP_REMOVED lines=25> */
.L_x_4189:
        /* <DEDUP_REMOVED lines=25> */
.L_x_4190:
[----:B------:R-:W0:Y:S01]  /*1aee0*/  LDCU.64 UR4, c[0x0][0x758] ;  /* 0x0000eb00ff0477ac */ /* 0x000e220008000a00 */
[----:B------:R-:W-:-:S04]  /*1aef0*/  LOP3.LUT P1, RZ, R16, 0xff, RZ, 0xc0, !PT ;  /* 0x000000ff10ff7812 */ /* 0x000fc8000782c0ff */
[----:B------:R-:W-:Y:S02]  /*1af00*/  SEL R5, RZ, 0x1, !P1 ;  /* 0x00000001ff057807 */ /* 0x000fe40004800000 */
[----:B0-----:R-:W-:-:S04]  /*1af10*/  IADD3 R2, P0, PT, R17, UR4, RZ ;  /* 0x0000000411027c10 */ /* 0x001fc8000ff1e0ff */
[----:B------:R-:W-:-:S05]  /*1af20*/  IADD3.X R3, PT, PT, RZ, UR5, RZ, P0, !PT ;  /* 0x00000005ff037c10 */ /* 0x000fca00087fe4ff */
[----:B------:R-:W-:Y:S01]  /*1af30*/  STG.E.U8 desc[UR36][R2.64], R5 ;  /* 0x0000000502007986 */ /* 0x000fe2000c101124 */
[----:B------:R-:W-:Y:S05]  /*1af40*/  EXIT ;  /* 0x000000000000794d */ /* 0x000fea0003800000 */
.L_x_4185:
        /* <DEDUP_REMOVED lines=21> */
.L_x_4191:
        /* <DEDUP_REMOVED lines=20> */
.L_x_4193:
        /* <DEDUP_REMOVED lines=25> */
.L_x_4194:
        /* <DEDUP_REMOVED lines=25> */
.L_x_4195:
        /* <DEDUP_REMOVED lines=25> */
.L_x_4196:
[----:B------:R-:W0:Y:S01]  /*1b690*/  LDCU.64 UR4, c[0x0][0x758] ;  /* 0x0000eb00ff0477ac */ /* 0x000e220008000a00 */
[----:B------:R-:W-:-:S04]  /*1b6a0*/  LOP3.LUT P0, RZ, R16, 0xff, RZ, 0xc0, !PT ;  /* 0x000000ff10ff7812 */ /* 0x000fc8000780c0ff */
[----:B------:R-:W-:Y:S02]  /*1b6b0*/  SEL R5, RZ, 0x1, !P0 ;  /* 0x00000001ff057807 */ /* 0x000fe40004000000 */
[----:B0-----:R-:W-:-:S05]  /*1b6c0*/  IADD3 R2, P1, PT, R17, UR4, RZ ;  /* 0x0000000411027c10 */ /* 0x001fca000ff3e0ff */
[----:B------:R-:W-:-:S05]  /*1b6d0*/  IMAD.X R3, RZ, RZ, UR5, P1 ;  /* 0x00000005ff037e24 */ /* 0x000fca00088e06ff */
[----:B------:R-:W-:Y:S01]  /*1b6e0*/  STG.E.U8 desc[UR36][R2.64], R5 ;  /* 0x0000000502007986 */ /* 0x000fe2000c101124 */
[----:B------:R-:W-:Y:S05]  /*1b6f0*/  EXIT ;  /* 0x000000000000794d */ /* 0x000fea0003800000 */
.L_x_4192:
[----:B------:R-:W-:Y:S04]  /*1b700*/  STG.E.U8 desc[UR36][R2.64], R25 ;  /* 0x0000001902007986 */ /* 0x000fe8000c101124 */
[----:B------:R-:W-:Y:S04]  /*1b710*/  STG.E.U8 desc[UR36][R2.64+0x1], R22 ;  /* 0x0000011602007986 */ /* 0x000fe8000c101124 */
[----:B------:R-:W-:Y:S04]  /*1b720*/  STG.E.U8 desc[UR36][R2.64+0x2], R19 ;  /* 0x0000021302007986 */ /* 0x000fe8000c101124 */
[----:B------:R-:W-:Y:S01]  /*1b730*/  STG.E.U8 desc[UR36][R2.64+0x3], R16 ;  /* 0x0000031002007986 */ /* 0x000fe2000c101124 */
[----:B------:R-:W-:Y:S05]  /*1b740*/  EXIT ;  /* 0x000000000000794d */ /* 0x000fea0003800000 */
.L_x_4197:
        /* <DEDUP_REMOVED lines=11> */
.L_x_7784:


//--------------------- .text._ZN2at6native13reduce_kernelILi512ELi1ENS0_8ReduceOpIN3c108BFloat16ENS0_14func_wrapper_tIbZZZNS0_15and_kernel_cudaERNS_14TensorIteratorEENKUlvE_clEvENKUlvE9_clEvEUlbS4_E_EEjbLi4ELi4EEEEEvT1_ --------------------------
	.section	.text._ZN2at6native13reduce_kernelILi512ELi1ENS0_8ReduceOpIN3c108BFloat16ENS0_14func_wrapper_tIbZZZNS0_15and_kernel_cudaERNS_14TensorIteratorEENKUlvE_clEvENKUlvE9_clEvEUlbS4_E_EEjbLi4ELi4EEEEEvT1_,"ax",@progbits
	.align	128
        .global         _ZN2at6native13reduce_kernelILi512ELi1ENS0_8ReduceOpIN3c108BFloat16ENS0_14func_wrapper_tIbZZZNS0_15and_kernel_cudaERNS_14TensorIteratorEENKUlvE_clEvENKUlvE9_clEvEUlbS4_E_EEjbLi4ELi4EEEEEvT1_
        .type           _ZN2at6native13reduce_kernelILi512ELi1ENS0_8ReduceOpIN3c108BFloat16ENS0_14func_wrapper_tIbZZZNS0_15and_kernel_cudaERNS_14TensorIteratorEENKUlvE_clEvENKUlvE9_clEvEUlbS4_E_EEjbLi4ELi4EEEEEvT1_,@function
        .size           _ZN2at6native13reduce_kernelILi512ELi1ENS0_8ReduceOpIN3c108BFloat16ENS0_14func_wrapper_tIbZZZNS0_15and_kernel_cudaERNS_14TensorIteratorEENKUlvE_clEvENKUlvE9_clEvEUlbS4_E_EEjbLi4ELi4EEEEEvT1_,(.L_x_7785 - _ZN2at6native13reduce_kernelILi512ELi1ENS0_8ReduceOpIN3c108BFloat16ENS0_14func_wrapper_tIbZZZNS0_15and_kernel_cudaERNS_14TensorIteratorEENKUlvE_clEvENKUlvE9_clEvEUlbS4_E_EEjbLi4ELi4EEEEEvT1_)
        .other          _ZN2at6native13reduce_kernelILi512ELi1ENS0_8ReduceOpIN3c108BFloat16ENS0_14func_wrapper_tIbZZZNS0_15and_kernel_cudaERNS_14TensorIteratorEENKUlvE_clEvENKUlvE9_clEvEUlbS4_E_EEjbLi4ELi4EEEEEvT1_,@"STO_CUDA_ENTRY STV_DEFAULT"
_ZN2at6native13reduce_kernelILi512ELi1ENS0_8ReduceOpIN3c108BFloat16ENS0_14func_wrapper_tIbZZZNS0_15and_kernel_cudaERNS_14TensorIteratorEENKUlvE_clEvENKUlvE9_clEvEUlbS4_E_EEjbLi4ELi4EEEEEvT1_:
.text._ZN2at6native13reduce_kernelILi512ELi1ENS0_8ReduceOpIN3c108BFloat16ENS0_14func_wrapper_tIbZZZNS0_15and_kernel_cudaERNS_14TensorIteratorEENKUlvE_clEvENKUlvE9_clEvEUlbS4_E_EEjbLi4ELi4EEEEEvT1_:
        /* <DEDUP_REMOVED lines=295> */
.L_x_4198:
        /* <DEDUP_REMOVED lines=42> */
[----:B------:R-:W-:Y:S05]  /*1510*/  @!P1 BRA `(.L_x_4206) ;  /* 0x0000000000109947 */ /* 0x000fea0003800000 */
[----:B------:R-:W-:-:S06]  /*1520*/  IMAD.WIDE.U32 R10, R22, 0x2, R2 ;  /* 0x00000002160a7825 */ /* 0x000fcc00078e0002 */
[----:B------:R-:W2:Y:S02]  /*1530*/  LDG.E.U16 R10, desc[UR36][R10.64] ;  /* 0x000000240a0a7981 */ /* 0x000ea4000c1e1500 */
[----:B--2---:R-:W-:-:S05]  /*1540*/  IMAD.U32 R4, R10, 0x10000, RZ ;  /* 0x000100000a047824 */ /* 0x004fca00078e00ff */
[----:B------:R-:W-:-:S13]  /*1550*/  FSETP.NEU.FTZ.AND P0, PT, R4, RZ, PT ;  /* 0x000000ff0400720b */ /* 0x000fda0003f1d000 */
.L_x_4206:
[----:B------:R-:W-:-:S07]  /*1560*/  SEL R6, RZ, 0x1, !P0 ;  /* 0x00000001ff067807 */ /* 0x000fce0004000000 */
.L_x_4205:
[----:B------:R-:W-:Y:S05]  /*1570*/  BSYNC.RECONVERGENT B2 ;  /* 0x0000000000027941 */ /* 0x000fea0003800200 */
.L_x_4204:
[----:B------:R-:W-:Y:S02]  /*1580*/  IADD3 R2, P0, PT, R2, 0x8, RZ ;  /* 0x0000000802027810 */ /* 0x000fe40007f1e0ff */
[----:B------:R-:W-:Y:S02]  /*1590*/  IADD3 R4, PT, PT, R13, -0x4, R8 ;  /* 0xfffffffc0d047810 */ /* 0x000fe40007ffe008 */
[----:B------:R-:W-:-:S09]  /*15a0*/  IADD3.X R3, PT, PT, RZ, R3, RZ, P0, !PT ;  /* 0x00000003ff037210 */ /* 0x000fd200007fe4ff */
.L_x_4203:
[----:B------:R-:W-:Y:S05]  /*15b0*/  BSYNC.RECONVERGENT B1 ;  /* 0x0000000000017941 */ /* 0x000fea0003800200 */
.L_x_4202:
        /* <DEDUP_REMOVED lines=9> */
.L_x_4209:
[----:B------:R-:W-:Y:S01]  /*1650*/  LOP3.LUT P3, RZ, R6, 0xff, RZ, 0xc0, !PT ;  /* 0x000000ff06ff7812 */ /* 0x000fe2000786c0ff */
[----:B------:R-:W-:Y:S01]  /*1660*/  IMAD.WIDE.U32 R6, R11, 0x8, R2 ;  /* 0x000000080b067825 */ /* 0x000fe200078e0002 */
[----:B------:R-:W0:Y:S04]  /*1670*/  LDCU UR4, c[0x0][0x390] ;  /* 0x00007200ff0477ac */ /* 0x000e280008000800 */
[----:B------:R-:W2:Y:S04]  /*1680*/  LDG.E R14, desc[UR36][R6.64+0x4] ;  /* 0x00000424060e7981 */ /* 0x000ea8000c1e1900 */
[----:B------:R-:W3:Y:S04]  /*1690*/  LDG.E.U16 R13, desc[UR36][R6.64+0x2] ;  /* 0x00000224060d7981 */ /* 0x000ee8000c1e1500 */
[----:B------:R-:W4:Y:S01]  /*16a0*/  @P3 LDG.E.U16 R12, desc[UR36][R6.64] ;  /* 0x00000024060c3981 */ /* 0x000f22000c1e1500 */
[----:B------:R-:W-:-:S02]  /*16b0*/  LOP3.LUT P1, RZ, R10, 0xff, RZ, 0xc0, !PT ;  /* 0x000000ff0aff7812 */ /* 0x000fc4000782c0ff */
[----:B------:R-:W-:Y:S02]  /*16c0*/  LOP3.LUT P0, RZ, R8, 0xff, RZ, 0xc0, !PT ;  /* 0x000000ff08ff7812 */ /* 0x000fe4000780c0ff */
[----:B------:R-:W-:Y:S02]  /*16d0*/  LOP3.LUT P2, RZ, R5, 0xff, RZ, 0xc0, !PT ;  /* 0x000000ff05ff7812 */ /* 0x000fe4000784c0ff */
[----:B0-----:R-:W-:-:S04]  /*16e0*/  IADD3 R11, PT, PT, R11, UR4, RZ ;  /* 0x000000040b0b7c10 */ /* 0x001fc8000fffe0ff */
[----:B------:R-:W-:-:S04]  /*16f0*/  LEA R5, R11, 0x3, 0x2 ;  /* 0x000000030b057811 */ /* 0x000fc800078e10ff */
[----:B------:R-:W-:Y:S02]  /*1700*/  ISETP.GE.U32.AND P4, PT, R5, R4, PT ;  /* 0x000000040500720c */ /* 0x000fe40003f86070 */
[C---:B--2---:R-:W-:Y:S02]  /*1710*/  PRMT R5, R14.reuse, 0x7632, R5 ;  /* 0x000076320e057816 */ /* 0x044fe40000000005 */
[----:B------:R-:W-:Y:S01]  /*1720*/  @P0 SHF.L.U32 R10, R14, 0x10, RZ ;  /* 0x000000100e0a0819 */ /* 0x000fe200000006ff */
[----:B---3--:R-:W-:Y:S01]  /*1730*/  @P1 IMAD.U32 R8, R13, 0x10000, RZ ;  /* 0x000100000d081824 */ /* 0x008fe200078e00ff */
[----:B------:R-:W-:Y:S02]  /*1740*/  @P2 SHF.L.U32 R5, R5, 0x10, RZ ;  /* 0x0000001005052819 */ /* 0x000fe400000006ff */
[----:B------:R-:W-:Y:S01]  /*1750*/  FSETP.NEU.AND P0, PT, R10, RZ, P0 ;  /* 0x000000ff0a00720b */ /* 0x000fe2000070d000 */
[----:B----4-:R-:W-:Y:S01]  /*1760*/  @P3 IMAD.U32 R12, R12, 0x10000, RZ ;  /* 0x000100000c0c3824 */ /* 0x010fe200078e00ff */
[----:B------:R-:W-:-:S02]  /*1770*/  FSETP.NEU.AND P1, PT, R8, RZ, P1 ;  /* 0x000000ff0800720b */ /* 0x000fc40000f2d000 */
[----:B------:R-:W-:Y:S02]  /*1780*/  FSETP.NEU.AND P2, PT, R5, RZ, P2 ;  /* 0x000000ff0500720b */ /* 0x000fe4000174d000 */
[----:B------:R-:W-:Y:S02]  /*1790*/  FSETP.NEU.AND P3, PT, R12, RZ, P3 ;  /* 0x000000ff0c00720b */ /* 0x000fe40001f6d000 */
[----:B------:R-:W-:Y:S02]  /*17a0*/  SEL R10, RZ, 0x1, !P1 ;  /* 0x00000001ff0a7807 */ /* 0x000fe40004800000 */
[----:B------:R-:W-:Y:S02]  /*17b0*/  SEL R8, RZ, 0x1, !P0 ;  /* 0x00000001ff087807 */ /* 0x000fe40004000000 */
[----:B------:R-:W-:Y:S02]  /*17c0*/  SEL R6, RZ, 0x1, !P3 ;  /* 0x00000001ff067807 */ /* 0x000fe40005800000 */
[----:B------:R-:W-:Y:S01]  /*17d0*/  SEL R5, RZ, 0x1, !P2 ;  /* 0x00000001ff057807 */ /* 0x000fe20005000000 */
[----:B------:R-:W-:Y:S06]  /*17e0*/  @!P4 BRA `(.L_x_4209) ;  /* 0xfffffffc0098c947 */ /* 0x000fec000383ffff */
.L_x_4208:
[----:B------:R-:W-:Y:S05]  /*17f0*/  BSYNC.RECONVERGENT B1 ;  /* 0x0000000000017941 */ /* 0x000fea0003800200 */
.L_x_4207:
        /* <DEDUP_REMOVED lines=16> */
[----:B------:R-:W-:Y:S05]  /*1900*/  @!P1 BRA `(.L_x_4213) ;  /* 0x00000000000c9947 */ /* 0x000fea0003800000 */
[----:B------:R-:W2:Y:S02]  /*1910*/  LDG.E.U16 R2, desc[UR36][R2.64] ;  /* 0x0000002402027981 */ /* 0x000ea4000c1e1500 */
[----:B--2---:R-:W-:-:S04]  /*1920*/  SHF.L.U32 R0, R2, 0x10, RZ ;  /* 0x0000001002007819 */ /* 0x004fc800000006ff */
[----:B------:R-:W-:-:S13]  /*1930*/  FSETP.NEU.FTZ.AND P0, PT, R0, RZ, PT ;  /* 0x000000ff0000720b */ /* 0x000fda0003f1d000 */
.L_x_4213:
[----:B------:R-:W-:Y:S05]  /*1940*/  BSYNC.RECONVERGENT B2 ;  /* 0x0000000000027941 */ /* 0x000fea0003800200 */
.L_x_4212:
[----:B------:R-:W-:-:S07]  /*1950*/  SEL R6, RZ, 0x1, !P0 ;  /* 0x00000001ff067807 */ /* 0x000fce0004000000 */
.L_x_4211:
[----:B------:R-:W-:Y:S05]  /*1960*/  BSYNC.RECONVERGENT B1 ;  /* 0x0000000000017941 */ /* 0x000fea0003800200 */
.L_x_4210:
[----:B------:R-:W0:Y:S01]  /*1970*/  I2F.S8 R10, R10 ;  /* 0x0000000a000a7306 */ /* 0x000e220000001400 */
[----:B------:R-:W-:-:S07]  /*1980*/  LOP3.LUT P0, RZ, R6, 0xff, RZ, 0xc0, !PT ;  /* 0x000000ff06ff7812 */ /* 0x000fce000780c0ff */
[----:B------:R-:W1:Y:S08]  /*1990*/  I2F.S8 R8, R8 ;  /* 0x0000000800087306 */ /* 0x000e700000001400 */
[----:B0-----:R-:W0:Y:S08]  /*19a0*/  F2F.BF16.F32 R0, R10 ;  /* 0x0000000a00007304 */ /* 0x001e300000202000 */
[----:B-1----:R-:W1:Y:S01]  /*19b0*/  F2F.BF16.F32 R2, R8 ;  /* 0x0000000800027304 */ /* 0x002e620000202000 */
[----:B0-----:R-:W-:-:S07]  /*19c0*/  @P0 IMAD.U32 R0, R0, 0x10000, RZ ;  /* 0x0001000000000824 */ /* 0x001fce00078e00ff */
[----:B------:R-:W0:Y:S01]  /*19d0*/  I2F.S8 R5, R5 ;  /* 0x0000000500057306 */ /* 0x000e220000001400 */
[----:B------:R-:W-:-:S13]  /*19e0*/  FSETP.EQ.OR P0, PT, R0, RZ, !P0 ;  /* 0x000000ff0000720b */ /* 0x000fda0004702400 */
[----:B-1----:R-:W-:Y:S02]  /*19f0*/  @!P0 SHF.L.U32 R0, R2, 0x10, RZ ;  /* 0x0000001002008819 */ /* 0x002fe400000006ff */
[----:B0-----:R-:W0:Y:S02]  /*1a00*/  F2F.BF16.F32 R2, R5 ;  /* 0x0000000500027304 */ /* 0x001e240000202000 */
[----:B------:R-:W-:-:S13]  /*1a10*/  FSETP.EQ.OR P0, PT, R0, RZ, P0 ;  /* 0x000000ff0000720b */ /* 0x000fda0000702400 */
[----:B0-----:R-:W-:-:S05]  /*1a20*/  @!P0 IMAD.U32 R0, R2, 0x10000, RZ ;  /* 0x0001000002008824 */ /* 0x001fca00078e00ff */
[----:B------:R-:W-:-:S04]  /*1a30*/  FSETP.NEU.AND P0, PT, R0, RZ, !P0 ;  /* 0x000000ff0000720b */ /* 0x000fc8000470d000 */
[----:B------:R-:W-:Y:S01]  /*1a40*/  SEL R17, RZ, 0x1, !P0 ;  /* 0x00000001ff117807 */ /* 0x000fe20004000000 */
[----:B------:R-:W-:Y:S08]  /*1a50*/  BRA `(.L_x_4200) ;  /* 0x0000009800dc7947 */ /* 0x000ff00003800000 */
.L_x_4201:
        /* <DEDUP_REMOVED lines=22> */
.L_x_4217:
        /* <DEDUP_REMOVED lines=18> */
[----:B--2---:R-:W-:Y:S01]  /*1ce0*/  @P1 IMAD.U32 R11, R16, 0x10000, RZ ;  /* 0x00010000100b1824 */ /* 0x004fe200078e00ff */
[----:B---3--:R-:W-:Y:S01]  /*1cf0*/  @P0 SHF.L.U32 R5, R10, 0x10, RZ ;  /* 0x000000100a050819 */ /* 0x008fe200000006ff */
[----:B----4-:R-:W-:Y:S02]  /*1d00*/  @P3 IMAD.U32 R12, R4, 0x10000, RZ ;  /* 0x00010000040c3824 */ /* 0x010fe400078e00ff */
[----:B-----5:R-:W-:Y:S02]  /*1d10*/  @P2 SHF.L.U32 R13, R6, 0x10, RZ ;  /* 0x00000010060d2819 */ /* 0x020fe400000006ff */
[----:B------:R-:W-:Y:S02]  /*1d20*/  FSETP.NEU.AND P1, PT, R11, RZ, P1 ;  /* 0x000000ff0b00720b */ /* 0x000fe40000f2d000 */
[----:B------:R-:W-:Y:S02]  /*1d30*/  FSETP.NEU.AND P0, PT, R5, RZ, P0 ;  /* 0x000000ff0500720b */ /* 0x000fe4000070d000 */
[----:B------:R-:W-:-:S02]  /*1d40*/  FSETP.NEU.AND P3, PT, R12, RZ, P3 ;  /* 0x000000ff0c00720b */ /* 0x000fc40001f6d000 */
[----:B------:R-:W-:Y:S02]  /*1d50*/  FSETP.NEU.AND P2, PT, R13, RZ, P2 ;  /* 0x000000ff0d00720b */ /* 0x000fe4000174d000 */
[----:B------:R-:W-:Y:S02]  /*1d60*/  SEL R15, RZ, 0x1, !P1 ;  /* 0x00000001ff0f7807 */ /* 0x000fe40004800000 */
[----:B------:R-:W-:Y:S02]  /*1d70*/  SEL R14, RZ, 0x1, !P0 ;  /* 0x00000001ff0e7807 */ /* 0x000fe40004000000 */
[----:B------:R-:W-:Y:S02]  /*1d80*/  SEL R13, RZ, 0x1, !P3 ;  /* 0x00000001ff0d7807 */ /* 0x000fe40005800000 */
[----:B------:R-:W-:Y:S01]  /*1d90*/  SEL R12, RZ, 0x1, !P2 ;  /* 0x00000001ff0c7807 */ /* 0x000fe20005000000 */
[----:B------:R-:W-:Y:S06]  /*1da0*/  @!P4 BRA `(.L_x_4217) ;  /* 0xfffffffc0084c947 */ /* 0x000fec000383ffff */
.L_x_4216:
[----:B------:R-:W-:Y:S05]  /*1db0*/  BSYNC.RECONVERGENT B1 ;  /* 0x0000000000017941 */ /* 0x000fea0003800200 */
.L_x_4215:
        /* <DEDUP_REMOVED lines=19> */
.L_x_4219:
[----:B------:R-:W-:Y:S05]  /*1ef0*/  BSYNC.RECONVERGENT B1 ;  /* 0x0000000000017941 */ /* 0x000fea0003800200 */
.L_x_4218:
[----:B------:R-:W-:Y:S04]  /*1f00*/  BSSY.RECONVERGENT B1, `(.L_x_4220) ;  /* 0x000001b000017945 */ /* 0x000fe80003800200 */
[----:B------:R-:W-:Y:S05]  /*1f10*/  @P0 BRA `(.L_x_4221) ;  /* 0x0000000000640947 */ /* 0x000fea0003800000 */
[----:B------:R-:W-:Y:S01]  /*1f20*/  LOP3.LUT P0, RZ, R15, 0xff, RZ, 0xc0, !PT ;  /* 0x000000ff0fff7812 */ /* 0x000fe2000780c0ff */
[----:B0-----:R-:W-:-:S05]  /*1f30*/  IMAD.IADD R3, R7, 0x1, R0 ;  /* 0x0000000107037824 */ /* 0x001fca00078e0200 */
[----:B------:R-:W-:-:S07]  /*1f40*/  ISETP.GE.U32.AND P1, PT, R3, R8, PT ;  /* 0x000000080300720c */ /* 0x000fce0003f26070 */
[----:B-----5:R-:W-:-:S04]  /*1f50*/  @P0 SHF.L.U32 R16, R16, 0x10, RZ ;  /* 0x0000001010100819 */ /* 0x020fc800000006ff */
[----:B------:R-:W-:-:S04]  /*1f60*/  FSETP.NEU.AND P0, PT, R16, RZ, P0 ;  /* 0x000000ff1000720b */ /* 0x000fc8000070d000 */
[----:B------:R-:W-:Y:S01]  /*1f70*/  SEL R15, RZ, 0x1, !P0 ;  /* 0x00000001ff0f7807 */ /* 0x000fe20004000000 */
[----:B------:R-:W-:Y:S08]  /*1f80*/  @P1 BRA `(.L_x_4221) ;  /* 0x0000000000481947 */ /* 0x000ff00003800000 */
[----:B------:R-:W-:Y:S01]  /*1f90*/  LOP3.LUT P0, RZ, R14, 0xff, RZ, 0xc0, !PT ;  /* 0x000000ff0eff7812 */ /* 0x000fe2000780c0ff */
[----:B------:R-:W-:-:S05]  /*1fa0*/  IMAD.IADD R3, R3, 0x1, R0 ;  /* 0x0000000103037824 */ /* 0x000fca00078e0200 */
[----:B------:R-:W-:-:S07]  /*1fb0*/  ISETP.GE.U32.AND P1, PT, R3, R8, PT ;  /* 0x000000080300720c */ /* 0x000fce0003f26070 */
[----:B------:R-:W-:-:S04]  /*1fc0*/  @P0 SHF.L.U32 R10, R10, 0x10, RZ ;  /* 0x000000100a0a0819 */ /* 0x000fc800000006ff */
        /* <DEDUP_REMOVED lines=10> */
[----:B------:R-:W-:-:S13]  /*2070*/  LOP3.LUT P0, RZ, R12, 0xff, RZ, 0xc0, !PT ;  /* 0x000000ff0cff7812 */ /* 0x000fda000780c0ff */
[----:B------:R-:W-:-:S04]  /*2080*/  @P0 SHF.L.U32 R6, R6, 0x10, RZ ;  /* 0x0000001006060819 */ /* 0x000fc800000006ff */
[----:B------:R-:W-:-:S04]  /*2090*/  FSETP.NEU.AND P0, PT, R6, RZ, P0 ;  /* 0x000000ff0600720b */ /* 0x000fc8000070d000 */
[----:B------:R-:W-:-:S09]  /*20a0*/  SEL R12, RZ, 0x1, !P0 ;  /* 0x00000001ff0c7807 */ /* 0x000fd20004000000 */
.L_x_4221:
[----:B------:R-:W-:Y:S05]  /*20b0*/  BSYNC.RECONVERGENT B1 ;  /* 0x0000000000017941 */ /* 0x000fea0003800200 */
.L_x_4220:
[----:B------:R-:W1:Y:S01]  /*20c0*/  I2F.S8 R14, R14 ;  /* 0x0000000e000e7306 */ /* 0x000e620000001400 */
[----:B------:R-:W-:-:S07]  /*20d0*/  LOP3.LUT P0, RZ, R15, 0xff, RZ, 0xc0, !PT ;  /* 0x000000ff0fff7812 */ /* 0x000fce000780c0ff */
[----:B------:R-:W0:Y:S08]  /*20e0*/  I2F.S8 R13, R13 ;  /* 0x0000000d000d7306 */ /* 0x000e300000001400 */
[----:B-1----:R-:W1:Y:S08]  /*20f0*/  F2F.BF16.F32 R0, R14 ;  /* 0x0000000e00007304 */ /* 0x002e700000202000 */
[----:B0-----:R-:W0:Y:S01]  /*2100*/  F2F.BF16.F32 R2, R13 ;  /* 0x0000000d00027304 */ /* 0x001e220000202000 */
[----:B-1----:R-:W-:-:S07]  /*2110*/  @P0 IMAD.U32 R0, R0, 0x10000, RZ ;  /* 0x0001000000000824 */ /* 0x002fce00078e00ff */
[----:B------:R-:W1:Y:S01]  /*2120*/  I2F.S8 R12, R12 ;  /* 0x0000000c000c7306 */ /* 0x000e620000001400 */
[----:B------:R-:W-:-:S13]  /*2130*/  FSETP.EQ.OR P0, PT, R0, RZ, !P0 ;  /* 0x000000ff0000720b */ /* 0x000fda0004702400 */
[----:B0-----:R-:W-:Y:S02]  /*2140*/  @!P0 SHF.L.U32 R0, R2, 0x10, RZ ;  /* 0x0000001002008819 */ /* 0x001fe400000006ff */
[----:B-1----:R-:W0:Y:S02]  /*2150*/  F2F.BF16.F32 R2, R12 ;  /* 0x0000000c00027304 */ /* 0x002e240000202000 */
[----:B------:R-:W-:-:S13]  /*2160*/  FSETP.EQ.OR P0, PT, R0, RZ, P0 ;  /* 0x000000ff0000720b */ /* 0x000fda0000702400 */
[----:B0-----:R-:W-:-:S05]  /*2170*/  @!P0 IMAD.U32 R0, R2, 0x10000, RZ ;  /* 0x0001000002008824 */ /* 0x001fca00078e00ff */
[----:B------:R-:W-:-:S04]  /*2180*/  FSETP.NEU.AND P0, PT, R0, RZ, !P0 ;  /* 0x000000ff0000720b */ /* 0x000fc8000470d000 */
[----:B------:R-:W-:Y:S01]  /*2190*/  SEL R17, RZ, 0x1, !P0 ;  /* 0x00000001ff117807 */ /* 0x000fe20004000000 */
[----:B------:R-:W-:Y:S08]  /*21a0*/  BRA `(.L_x_4200) ;  /* 0x0000009400087947 */ /* 0x000ff00003800000 */
.L_x_4214:
        /* <DEDUP_REMOVED lines=18> */
.L_x_4225:
        /* <DEDUP_REMOVED lines=22> */
[----:B--2---:R-:W-:Y:S02]  /*2430*/  @P1 IMAD.U32 R4, R18, 0x10000, RZ ;  /* 0x0001000012041824 */ /* 0x004fe400078e00ff */
[----:B---3--:R-:W-:-:S04]  /*2440*/  @P3 IMAD.U32 R11, R6, 0x10000, RZ ;  /* 0x00010000060b3824 */ /* 0x008fc800078e00ff */
[----:B----4-:R-:W-:Y:S02]  /*2450*/  @P2 SHF.L.U32 R12, R10, 0x10, RZ ;  /* 0x000000100a0c2819 */ /* 0x010fe400000006ff */
[----:B-----5:R-:W-:Y:S02]  /*2460*/  @P0 SHF.L.U32 R5, R20, 0x10, RZ ;  /* 0x0000001014050819 */ /* 0x020fe400000006ff */
[----:B------:R-:W-:Y:S02]  /*2470*/  FSETP.NEU.AND P1, PT, R4, RZ, P1 ;  /* 0x000000ff0400720b */ /* 0x000fe40000f2d000 */
[----:B------:R-:W-:Y:S02]  /*2480*/  FSETP.NEU.AND P0, PT, R5, RZ, P0 ;  /* 0x000000ff0500720b */ /* 0x000fe4000070d000 */
[----:B------:R-:W-:Y:S02]  /*2490*/  FSETP.NEU.AND P3, PT, R11, RZ, P3 ;  /* 0x000000ff0b00720b */ /* 0x000fe40001f6d000 */
[----:B------:R-:W-:-:S02]  /*24a0*/  FSETP.NEU.AND P2, PT, R12, RZ, P2 ;  /* 0x000000ff0c00720b */ /* 0x000fc4000174d000 */
[----:B------:R-:W-:Y:S02]  /*24b0*/  SEL R14, RZ, 0x1, !P1 ;  /* 0x00000001ff0e7807 */ /* 0x000fe40004800000 */
[----:B------:R-:W-:Y:S02]  /*24c0*/  SEL R13, RZ, 0x1, !P0 ;  /* 0x00000001ff0d7807 */ /* 0x000fe40004000000 */
[----:B------:R-:W-:Y:S02]  /*24d0*/  SEL R12, RZ, 0x1, !P3 ;  /* 0x00000001ff0c7807 */ /* 0x000fe40005800000 */
[----:B------:R-:W-:Y:S01]  /*24e0*/  SEL R15, RZ, 0x1, !P2 ;  /* 0x00000001ff0f7807 */ /* 0x000fe20005000000 */
[----:B------:R-:W-:Y:S06]  /*24f0*/  @!P4 BRA `(.L_x_4225) ;  /* 0xfffffffc0074c947 */ /* 0x000fec000383ffff */
.L_x_4224:
[----:B------:R-:W-:Y:S05]  /*2500*/  BSYNC.RECONVERGENT B1 ;  /* 0x0000000000017941 */ /* 0x000fea0003800200 */
.L_x_4223:
        /* <DEDUP_REMOVED lines=23> */
.L_x_4227:
[----:B------:R-:W-:Y:S05]  /*2680*/  BSYNC.RECONVERGENT B1 ;  /* 0x0000000000017941 */ /* 0x000fea0003800200 */
.L_x_4226:
        /* <DEDUP_REMOVED lines=27> */
.L_x_4229:
[----:B------:R-:W-:Y:S05]  /*2840*/  BSYNC.RECONVERGENT B1 ;  /* 0x0000000000017941 */ /* 0x000fea0003800200 */
.L_x_4228:
        /* <DEDUP_REMOVED lines=15> */
.L_x_4222:
        /* <DEDUP_REMOVED lines=20> */
.L_x_4237:
        /* <DEDUP_REMOVED lines=302> */
.L_x_4233:
        /* <DEDUP_REMOVED lines=242> */
.L_x_4234:
        /* <DEDUP_REMOVED lines=242> */
.L_x_4235:
        /* <DEDUP_REMOVED lines=242> */
.L_x_4236:
[----:B------:R-:W-:-:S04]  /*6ac0*/  LOP3.LUT R15, R6, 0xfffffffe, RZ, 0xc0, !PT ;  /* 0xfffffffe060f7812 */ /* 0x000fc800078ec0ff */
[----:B------:R-:W-:-:S05]  /*6ad0*/  IADD3 R14, P0, PT, R15, R12, RZ ;  /* 0x0000000c0f0e7210 */ /* 0x000fca0007f1e0ff */
[----:B------:R-:W-:-:S05]  /*6ae0*/  IMAD.X R15, RZ, RZ, R13, P0 ;  /* 0x000000ffff0f7224 */ /* 0x000fca00000e060d */
[----:B------:R1:W5:Y:S03]  /*6af0*/  LDG.E.U16 R14, desc[UR36][R14.64] ;  /* 0x000000240e0e7981 */ /* 0x000366000c1e1500 */
.L_x_4232:
        /* <DEDUP_REMOVED lines=8> */
[----:B-----5:R-:W-:Y:S01]  /*6b80*/  @P0 IMAD.U32 R2, R27, 0x10000, RZ ;  /* 0x000100001b020824 */ /* 0x020fe200078e00ff */
[----:B--2---:R-:W-:-:S04]  /*6b90*/  MOV R8, UR5 ;  /* 0x0000000500087c02 */ /* 0x004fc80008000f00 */
[----:B------:R-:W-:Y:S01]  /*6ba0*/  FSETP.NEU.AND P0, PT, R2, RZ, P0 ;  /* 0x000000ff0200720b */ /* 0x000fe2000070d000 */
[----:B------:R-:W-:Y:S01]  /*6bb0*/  @P1 IMAD.U32 R2, R26, 0x10000, RZ ;  /* 0x000100001a021824 */ /* 0x000fe200078e00ff */
[----:B------:R-:W-:Y:S01]  /*6bc0*/  ISETP.GE.U32.AND P5, PT, R3, R8, PT ;  /* 0x000000080300720c */ /* 0x000fe20003fa6070 */
[----:B------:R-:W-:Y:S01]  /*6bd0*/  @P2 IMAD.U32 R5, R14, 0x10000, RZ ;  /* 0x000100000e052824 */ /* 0x000fe200078e00ff */
[----:B------:R-:W-:Y:S02]  /*6be0*/  @P3 SHF.L.U32 R4, R18, 0x10, RZ ;  /* 0x0000001012043819 */ /* 0x000fe400000006ff */
        /* <DEDUP_REMOVED lines=8> */
.L_x_4231:
[----:B------:R-:W-:Y:S05]  /*6c70*/  BSYNC.RECONVERGENT B1 ;  /* 0x0000000000017941 */ /* 0x000fea0003800200 */
.L_x_4230:
        /* <DEDUP_REMOVED lines=24> */
.L_x_4240:
        /* <DEDUP_REMOVED lines=276> */
.L_x_4241:
        /* <DEDUP_REMOVED lines=275> */
.L_x_4242:
        /* <DEDUP_REMOVED lines=275> */
.L_x_4243:
        /* <DEDUP_REMOVED lines=275> */
.L_x_4244:
[----:B------:R-:W-:-:S04]  /*b2d0*/  LOP3.LUT R13, R24, 0xfffffffe, RZ, 0xc0, !PT ;  /* 0xfffffffe180d7812 */ /* 0x000fc800078ec0ff */
[----:B------:R-:W-:-:S04]  /*b2e0*/  IADD3 R10, P0, PT, R13, R10, RZ ;  /* 0x0000000a0d0a7210 */ /* 0x000fc80007f1e0ff */
[----:B------:R-:W-:-:S05]  /*b2f0*/  IADD3.X R11, PT, PT, RZ, R11, RZ, P0, !PT ;  /* 0x0000000bff0b7210 */ /* 0x000fca00007fe4ff */
[----:B------:R0:W5:Y:S04]  /*b300*/  LDG.E.U16 R0, desc[UR36][R10.64] ;  /* 0x000000240a007981 */ /* 0x000168000c1e1500 */
.L_x_4239:
[----:B------:R-:W-:Y:S05]  /*b310*/  BSYNC.RECONVERGENT B1 ;  /* 0x0000000000017941 */ /* 0x000fea0003800200 */
.L_x_4238:
[----:B------:R-:W-:Y:S01]  /*b320*/  ISETP.GE.U32.AND P0, PT, R7, R8, PT ;  /* 0x000000080700720c */ /* 0x000fe20003f06070 */
[----:B------:R-:W-:-:S12]  /*b330*/  BSSY.RECONVERGENT B1, `(.L_x_4245) ;  /* 0x000001b000017945 */ /* 0x000fd80003800200 */
[----:B------:R-:W-:Y:S05]  /*b340*/  @P0 BRA `(.L_x_4246) ;  /* 0x0000000000640947 */ /* 0x000fea0003800000 */
[----:B------:R-:W-:Y:S02]  /*b350*/  LOP3.LUT P0, RZ, R2, 0xff, RZ, 0xc0, !PT ;  /* 0x000000ff02ff7812 */ /* 0x000fe4000780c0ff */
[----:B------:R-:W-:-:S04]  /*b360*/  IADD3 R7, PT, PT, R7, R6, RZ ;  /* 0x0000000607077210 */ /* 0x000fc80007ffe0ff */
[----:B------:R-:W-:-:S07]  /*b370*/  ISETP.GE.U32.AND P1, PT, R7, R8, PT ;  /* 0x000000080700720c */ /* 0x000fce0003f26070 */
[----:B-----5:R-:W-:-:S05]  /*b380*/  @P0 IMAD.U32 R27, R27, 0x10000, RZ ;  /* 0x000100001b1b0824 */ /* 0x020fca00078e00ff */
        /* <DEDUP_REMOVED lines=10> */
[----:B------:R-:W-:Y:S02]  /*b430*/  LOP3.LUT P0, RZ, R4, 0xff, RZ, 0xc0, !PT ;  /* 0x000000ff04ff7812 */ /* 0x000fe4000780c0ff */
[----:B------:R-:W-:-:S04]  /*b440*/  IADD3 R7, PT, PT, R7, R6, RZ ;  /* 0x0000000607077210 */ /* 0x000fc80007ffe0ff */
[----:B------:R-:W-:-:S07]  /*b450*/  ISETP.GE.U32.AND P1, PT, R7, R8, PT ;  /* 0x000000080700720c */ /* 0x000fce0003f26070 */
[----:B------:R-:W-:-:S04]  /*b460*/  @P0 SHF.L.U32 R18, R18, 0x10, RZ ;  /* 0x0000001012120819 */ /* 0x000fc800000006ff */
[----:B------:R-:W-:-:S04]  /*b470*/  FSETP.NEU.AND P0, PT, R18, RZ, P0 ;  /* 0x000000ff1200720b */ /* 0x000fc8000070d000 */
[----:B------:R-:W-:Y:S01]  /*b480*/  SEL R4, RZ, 0x1, !P0 ;  /* 0x00000001ff047807 */ /* 0x000fe20004000000 */
[----:B------:R-:W-:Y:S08]  /*b490*/  @P1 BRA `(.L_x_4246) ;  /* 0x0000000000101947 */ /* 0x000ff00003800000 */
[----:B------:R-:W-:-:S13]  /*b4a0*/  LOP3.LUT P0, RZ, R5, 0xff, RZ, 0xc0, !PT ;  /* 0x000000ff05ff7812 */ /* 0x000fda000780c0ff */
[----:B------:R-:W-:-:S05]  /*b4b0*/  @P0 IMAD.U32 R0, R0, 0x10000, RZ ;  /* 0x0001000000000824 */ /* 0x000fca00078e00ff */
[----:B------:R-:W-:-:S04]  /*b4c0*/  FSETP.NEU.AND P0, PT, R0, RZ, P0 ;  /* 0x000000ff0000720b */ /* 0x000fc8000070d000 */
[----:B------:R-:W-:-:S09]  /*b4d0*/  SEL R5, RZ, 0x1, !P0 ;  /* 0x00000001ff057807 */ /* 0x000fd20004000000 */
.L_x_4246:
[----:B------:R-:W-:Y:S05]  /*b4e0*/  BSYNC.RECONVERGENT B1 ;  /* 0x0000000000017941 */ /* 0x000fea0003800200 */
.L_x_4245:
[----:B------:R-:W2:Y:S01]  /*b4f0*/  I2F.S8 R3, R3 ;  /* 0x0000000300037306 */ /* 0x000ea20000001400 */
[----:B------:R-:W-:-:S07]  /*b500*/  LOP3.LUT P0, RZ, R2, 0xff, RZ, 0xc0, !PT ;  /* 0x000000ff02ff7812 */ /* 0x000fce000780c0ff */
[----:B------:R-:W3:Y:S08]  /*b510*/  I2F.S8 R4, R4 ;  /* 0x0000000400047306 */ /* 0x000ef00000001400 */
[----:B--2--5:R-:W2:Y:S08]  /*b520*/  F2F.BF16.F32 R0, R3 ;  /* 0x0000000300007304 */ /* 0x024eb00000202000 */
[----:B---3--:R-:W3:Y:S01]  /*b530*/  F2F.BF16.F32 R2, R4 ;  /* 0x0000000400027304 */ /* 0x008ee20000202000 */
[----:B--2---:R-:W-:-:S07]  /*b540*/  @P0 SHF.L.U32 R0, R0, 0x10, RZ ;  /* 0x0000001000000819 */ /* 0x004fce00000006ff */
[----:B------:R-:W2:Y:S01]  /*b550*/  I2F.S8 R5, R5 ;  /* 0x0000000500057306 */ /* 0x000ea20000001400 */
[----:B------:R-:W-:-:S13]  /*b560*/  FSETP.EQ.OR P0, PT, R0, RZ, !P0 ;  /* 0x000000ff0000720b */ /* 0x000fda0004702400 */
[----:B---3--:R-:W-:Y:S02]  /*b570*/  @!P0 SHF.L.U32 R0, R2, 0x10, RZ ;  /* 0x0000001002008819 */ /* 0x008fe400000006ff */
[----:B--2---:R-:W2:Y:S02]  /*b580*/  F2F.BF16.F32 R2, R5 ;  /* 0x0000000500027304 */ /* 0x004ea40000202000 */
[----:B------:R-:W-:-:S13]  /*b590*/  FSETP.EQ.OR P0, PT, R0, RZ, P0 ;  /* 0x000000ff0000720b */ /* 0x000fda0000702400 */
[----:B--2---:R-:W-:-:S05]  /*b5a0*/  @!P0 IMAD.U32 R0, R2, 0x10000, RZ ;  /* 0x0001000002008824 */ /* 0x004fca00078e00ff */
[----:B------:R-:W-:-:S04]  /*b5b0*/  FSETP.NEU.AND P0, PT, R0, RZ, !P0 ;  /* 0x000000ff0000720b */ /* 0x000fc8000470d000 */
[----:B------:R-:W-:-:S09]  /*b5c0*/  SEL R17, RZ, 0x1, !P0 ;  /* 0x00000001ff117807 */ /* 0x000fd20004000000 */
.L_x_4200:
[----:B------:R-:W-:Y:S05]  /*b5d0*/  BSYNC.RECONVERGENT B0 ;  /* 0x0000000000007941 */ /* 0x000fea0003800200 */
.L_x_4199:
        /* <DEDUP_REMOVED lines=14> */
.L_x_4250:
        /* <DEDUP_REMOVED lines=12> */
[----:B---3-5:R-:W-:-:S04]  /*b780*/  @P0 SHF.L.U32 R4, R3, 0x10, RZ ;  /* 0x0000001003040819 */ /* 0x028fc800000006ff */
[----:B------:R-:W-:-:S04]  /*b790*/  FSETP.NEU.AND P0, PT, R4, RZ, P0 ;  /* 0x000000ff0400720b */ /* 0x000fc8000070d000 */
[----:B------:R-:W-:-:S04]  /*b7a0*/  SEL R5, RZ, 0x1, !P0 ;  /* 0x00000001ff057807 */ /* 0x000fc80004000000 */
[----:B--2---:R-:W-:Y:S01]  /*b7b0*/  PRMT R17, R5, 0x7610, R17 ;  /* 0x0000761005117816 */ /* 0x004fe20000000011 */
[----:B------:R3:W-:Y:S06]  /*b7c0*/  STS.U8 [R0+UR4], R5 ;  /* 0x0000000500007988 */ /* 0x0007ec0008000004 */
.L_x_4249:
[----:B------:R-:W-:Y:S05]  /*b7d0*/  BSYNC.RECONVERGENT B0 ;  /* 0x0000000000007941 */ /* 0x000fea0003800200 */
.L_x_4248:
[----:B------:R-:W-:-:S03]  /*b7e0*/  UISETP.GT.U32.AND UP0, UPT, UR5, 0x3, UPT ;  /* 0x000000030500788c */ /* 0x000fc6000bf04070 */
[----:B------:R-:W-:-:S06]  /*b7f0*/  UMOV UR5, UR7 ;  /* 0x0000000700057c82 */ /* 0x000fcc0008000000 */
[----:B------:R-:W-:Y:S05]  /*b800*/  BRA.U UP0, `(.L_x_4250) ;  /* 0xfffffffd00ac7547 */ /* 0x000fea000b83ffff */
.L_x_4247:
        /* <DEDUP_REMOVED lines=18> */
.L_x_4255:
        /* <DEDUP_REMOVED lines=11> */
[----:B--2---:R-:W-:-:S04]  /*b9e0*/  @P0 SHF.L.U32 R4, R4, 0x10, RZ ;  /* 0x0000001004040819 */ /* 0x004fc800000006ff */
[----:B------:R-:W-:-:S04]  /*b9f0*/  FSETP.NEU.AND P0, PT, R4, RZ, P0 ;  /* 0x000000ff0400720b */ /* 0x000fc8000070d000 */
[----:B------:R-:W-:-:S04]  /*ba00*/  SEL R5, RZ, 0x1, !P0 ;  /* 0x00000001ff057807 */ /* 0x000fc80004000000 */
[----:B----4-:R-:W-:Y:S01]  /*ba10*/  PRMT R17, R5, 0x7610, R17 ;  /* 0x0000761005117816 */ /* 0x010fe20000000011 */
[----:B------:R2:W-:Y:S06]  /*ba20*/  STS.U8 [R0+UR8], R5 ;  /* 0x0000000500007988 */ /* 0x0005ec0008000008 */
.L_x_4254:
[----:B------:R-:W-:Y:S05]  /*ba30*/  BSYNC.RECONVERGENT B0 ;  /* 0x0000000000007941 */ /* 0x000fea0003800200 */
.L_x_4253:
[----:B------:R-:W-:-:S03]  /*ba40*/  UISETP.GT.U32.AND UP0, UPT, UR5, 0x7f, UPT ;  /* 0x0000007f0500788c */ /* 0x000fc6000bf04070 */
[----:B------:R-:W-:-:S06]  /*ba50*/  UMOV UR5, UR7 ;  /* 0x0000000700057c82 */ /* 0x000fcc0008000000 */
[----:B------:R-:W-:Y:S05]  /*ba60*/  BRA.U UP0, `(.L_x_4255) ;  /* 0xfffffffd00b07547 */ /* 0x000fea000b83ffff */
.L_x_4252:
[----:B------:R-:W-:Y:S01]  /*ba70*/  BAR.SYNC.DEFER_BLOCKING 0x0 ;  /* 0x0000000000007b1d */ /* 0x000fe20000010000 */
[----:B------:R-:W-:-:S09]  /*ba80*/  UISETP.GE.U32.AND UP0, UPT, UR4, 0x2, UPT ;  /* 0x000000020400788c */ /* 0x000fd2000bf06070 */
[----:B------:R-:W-:Y:S05]  /*ba90*/  BRA.U !UP0, `(.L_x_4251) ;  /* 0x0000000108387547 */ /* 0x000fea000b800000 */
[----:B--234-:R-:W-:-:S07]  /*baa0*/  IMAD.MOV.U32 R0, RZ, RZ, 0x1 ;  /* 0x00000001ff007424 */ /* 0x01cfce00078e00ff */
.L_x_4256:
        /* <DEDUP_REMOVED lines=9> */
[----:B--2--5:R-:W-:-:S04]  /*bb40*/  @P0 SHF.L.U32 R4, R2, 0x10, RZ ;  /* 0x0000001002040819 */ /* 0x024fc800000006ff */
[----:B------:R-:W-:-:S04]  /*bb50*/  FSETP.NEU.AND P0, PT, R4, RZ, P0 ;  /* 0x000000ff0400720b */ /* 0x000fc8000070d000 */
[----:B------:R-:W-:Y:S01]  /*bb60*/  SEL R17, RZ, 0x1, !P0 ;  /* 0x00000001ff117807 */ /* 0x000fe20004000000 */
[----:B------:R-:W-:Y:S08]  /*bb70*/  @!P1 BRA `(.L_x_4256) ;  /* 0xfffffffc00cc9947 */ /* 0x000ff0000383ffff */
.L_x_4251:
        /* <DEDUP_REMOVED lines=287> */
.L_x_4257:
        /* <DEDUP_REMOVED lines=290> */
.L_x_4259:
        /* <DEDUP_REMOVED lines=25> */
.L_x_4261:
[----:B------:R-:W-:Y:S05]  /*e120*/  BSYNC.RECONVERGENT B0 ;  /* 0x0000000000007941 */ /* 0x000fea0003800200 */
.L_x_4260:
        /* <DEDUP_REMOVED lines=34> */
.L_x_4263:
[----:B------:R-:W-:Y:S05]  /*e350*/  BSYNC.RECONVERGENT B0 ;  /* 0x0000000000007941 */ /* 0x000fea0003800200 */
.L_x_4262:
        /* <DEDUP_REMOVED lines=35> */
.L_x_4268:
        /* <DEDUP_REMOVED lines=9> */
[----:B0-----:R-:W-:-:S04]  /*e620*/  @P1 SHF.L.U32 R8, R0, 0x10, RZ ;  /* 0x0000001000081819 */ /* 0x001fc800000006ff */
[----:B------:R-:W-:-:S04]  /*e630*/  FSETP.NEU.AND P1, PT, R8, RZ, P1 ;  /* 0x000000ff0800720b */ /* 0x000fc80000f2d000 */
[----:B------:R-:W-:Y:S01]  /*e640*/  SEL R17, RZ, 0x1, !P1 ;  /* 0x00000001ff117807 */ /* 0x000fe20004800000 */
[----:B------:R-:W-:Y:S08]  /*e650*/  @!P2 BRA `(.L_x_4268) ;  /* 0xfffffffc00cca947 */ /* 0x000ff0000383ffff */
[----:B------:R-:W-:Y:S05]  /*e660*/  BSYNC.RECONVERGENT B1 ;  /* 0x0000000000017941 */ /* 0x000fea0003800200 */
.L_x_4267:
[----:B------:R-:W-:Y:S05]  /*e670*/  BRA `(.L_x_4266) ;  /* 0x0000000000607947 */ /* 0x000fea0003800000 */
.L_x_4265:
        /* <DEDUP_REMOVED lines=10> */
.L_x_4269:
        /* <DEDUP_REMOVED lines=10> */
[----:B0-----:R-:W-:-:S04]  /*e7c0*/  @P1 SHF.L.U32 R8, R6, 0x10, RZ ;  /* 0x0000001006081819 */ /* 0x001fc800000006ff */
[----:B------:R-:W-:-:S04]  /*e7d0*/  FSETP.NEU.AND P1, PT, R8, RZ, P1 ;  /* 0x000000ff0800720b */ /* 0x000fc80000f2d000 */
[----:B------:R-:W-:Y:S01]  /*e7e0*/  SEL R17, RZ, 0x1, !P1 ;  /* 0x00000001ff117807 */ /* 0x000fe20004800000 */
[----:B------:R-:W-:Y:S08]  /*e7f0*/  @!P2 BRA `(.L_x_4269) ;  /* 0xfffffffc00c8a947 */ /* 0x000ff0000383ffff */
.L_x_4266:
[----:B------:R-:W-:Y:S05]  /*e800*/  BSYNC.RECONVERGENT B0 ;  /* 0x0000000000007941 */ /* 0x000fea0003800200 */
.L_x_4264:
        /* <DEDUP_REMOVED lines=12> */
.L_x_4273:
        /* <DEDUP_REMOVED lines=12> */
[----:B--2---:R-:W-:-:S04]  /*e990*/  @P1 SHF.L.U32 R7, R6, 0x10, RZ ;  /* 0x0000001006071819 */ /* 0x004fc800000006ff */
[----:B------:R-:W-:-:S04]  /*e9a0*/  FSETP.NEU.AND P1, PT, R7, RZ, P1 ;  /* 0x000000ff0700720b */ /* 0x000fc80000f2d000 */
[----:B------:R-:W-:-:S04]  /*e9b0*/  SEL R7, RZ, 0x1, !P1 ;  /* 0x00000001ff077807 */ /* 0x000fc80004800000 */
[----:B------:R-:W-:Y:S01]  /*e9c0*/  PRMT R17, R7, 0x7610, R17 ;  /* 0x0000761007117816 */ /* 0x000fe20000000011 */
[----:B------:R2:W-:Y:S06]  /*e9d0*/  STS.U8 [R0+UR8], R7 ;  /* 0x0000000700007988 */ /* 0x0005ec0008000008 */
.L_x_4272:
[----:B------:R-:W-:Y:S05]  /*e9e0*/  BSYNC.RECONVERGENT B0 ;  /* 0x0000000000007941 */ /* 0x000fea0003800200 */
.L_x_4271:
[----:B------:R-:W-:-:S03]  /*e9f0*/  UISETP.GT.U32.AND UP0, UPT, UR4, 0x3, UPT ;  /* 0x000000030400788c */ /* 0x000fc6000bf04070 */
[----:B------:R-:W-:-:S06]  /*ea00*/  UMOV UR4, UR7 ;  /* 0x0000000700047c82 */ /* 0x000fcc0008000000 */
[----:B------:R-:W-:Y:S05]  /*ea10*/  BRA.U UP0, `(.L_x_4273) ;  /* 0xfffffffd00ac7547 */ /* 0x000fea000b83ffff */
.L_x_4270:
        /* <DEDUP_REMOVED lines=11> */
.L_x_4278:
        /* <DEDUP_REMOVED lines=11> */
[----:B---3--:R-:W-:-:S04]  /*eb80*/  @P1 SHF.L.U32 R6, R6, 0x10, RZ ;  /* 0x0000001006061819 */ /* 0x008fc800000006ff */
[----:B------:R-:W-:-:S04]  /*eb90*/  FSETP.NEU.AND P1, PT, R6, RZ, P1 ;  /* 0x000000ff0600720b */ /* 0x000fc80000f2d000 */
[----:B--2---:R-:W-:-:S04]  /*eba0*/  SEL R7, RZ, 0x1, !P1 ;  /* 0x00000001ff077807 */ /* 0x004fc80004800000 */
[----:B------:R-:W-:Y:S01]  /*ebb0*/  PRMT R17, R7, 0x7610, R17 ;  /* 0x0000761007117816 */ /* 0x000fe20000000011 */
[----:B------:R3:W-:Y:S06]  /*ebc0*/  STS.U8 [R0+UR8], R7 ;  /* 0x0000000700007988 */ /* 0x0007ec0008000008 */
.L_x_4277:
[----:B------:R-:W-:Y:S05]  /*ebd0*/  BSYNC.RECONVERGENT B0 ;  /* 0x0000000000007941 */ /* 0x000fea0003800200 */
.L_x_4276:
[----:B------:R-:W-:-:S03]  /*ebe0*/  UISETP.GT.U32.AND UP0, UPT, UR5, 0x7f, UPT ;  /* 0x0000007f0500788c */ /* 0x000fc6000bf04070 */
[----:B------:R-:W-:-:S06]  /*ebf0*/  UMOV UR5, UR7 ;  /* 0x0000000700057c82 */ /* 0x000fcc0008000000 */
[----:B------:R-:W-:Y:S05]  /*ec00*/  BRA.U UP0, `(.L_x_4278) ;  /* 0xfffffffd00b07547 */ /* 0x000fea000b83ffff */
.L_x_4275:
[----:B------:R-:W-:Y:S01]  /*ec10*/  BAR.SYNC.DEFER_BLOCKING 0x0 ;  /* 0x0000000000007b1d */ /* 0x000fe20000010000 */
[----:B------:R-:W-:-:S09]  /*ec20*/  UISETP.GE.U32.AND UP0, UPT, UR4, 0x2, UPT ;  /* 0x000000020400788c */ /* 0x000fd2000bf06070 */
[----:B------:R-:W-:Y:S05]  /*ec30*/  BRA.U !UP0, `(.L_x_4274) ;  /* 0x0000000108387547 */ /* 0x000fea000b800000 */
[----:B--23--:R-:W-:-:S07]  /*ec40*/  HFMA2 R0, -RZ, RZ, 0, 5.9604644775390625e-08 ;  /* 0x00000001ff007431 */ /* 0x00cfce00000001ff */
.L_x_4279:
        /* <DEDUP_REMOVED lines=9> */
[----:B--2---:R-:W-:-:S05]  /*ece0*/  @P1 IMAD.U32 R6, R2, 0x10000, RZ ;  /* 0x0001000002061824 */ /* 0x004fca00078e00ff */
[----:B------:R-:W-:-:S04]  /*ecf0*/  FSETP.NEU.AND P1, PT, R6, RZ, P1 ;  /* 0x000000ff0600720b */ /* 0x000fc80000f2d000 */
[----:B------:R-:W-:Y:S01]  /*ed00*/  SEL R17, RZ, 0x1, !P1 ;  /* 0x00000001ff117807 */ /* 0x000fe20004800000 */
[----:B------:R-:W-:Y:S08]  /*ed10*/  @!P2 BRA `(.L_x_4279) ;  /* 0xfffffffc00cca947 */ /* 0x000ff0000383ffff */
.L_x_4274:
        /* <DEDUP_REMOVED lines=17> */
[----:B0-----:R-:W-:-:S05]  /*ee30*/  @P0 IMAD.U32 R4, R0, 0x10000, RZ ;  /* 0x0001000000040824 */ /* 0x001fca00078e00ff */
[----:B------:R-:W-:-:S04]  /*ee40*/  FSETP.NEU.AND P0, PT, R4, RZ, P0 ;  /* 0x000000ff0400720b */ /* 0x000fc8000070d000 */
[----:B------:R-:W-:-:S04]  /*ee50*/  SEL R4, RZ, 0x1, !P0 ;  /* 0x00000001ff047807 */ /* 0x000fc80004000000 */
[----:B------:R-:W-:-:S07]  /*ee60*/  PRMT R17, R4, 0x7610, R17 ;  /* 0x0000761004117816 */ /* 0x000fce0000000011 */
.L_x_4281:
        /* <DEDUP_REMOVED lines=20> */
.L_x_4283:
[----:B------:R-:W0:Y:S01]  /*efb0*/  LDCU.64 UR4, c[0x0][0x758] ;  /* 0x0000eb00ff0477ac */ /* 0x000e220008000a00 */
[----:B------:R-:W-:-:S04]  /*efc0*/  LOP3.LUT P0, RZ, R17, 0xff, RZ, 0xc0, !PT ;  /* 0x000000ff11ff7812 */ /* 0x000fc8000780c0ff */
[----:B------:R-:W-:Y:S02]  /*efd0*/  SEL R3, RZ, 0x1, !P0 ;  /* 0x00000001ff037807 */ /* 0x000fe40004000000 */
[----:B0-----:R-:W-:-:S04]  /*efe0*/  IADD3 R16, P1, PT, R16, UR4, RZ ;  /* 0x0000000410107c10 */ /* 0x001fc8000ff3e0ff */
[----:B------:R-:W-:-:S05]  /*eff0*/  IADD3.X R17, PT, PT, RZ, UR5, RZ, P1, !PT ;  /* 0x00000005ff117c10 */ /* 0x000fca0008ffe4ff */
[----:B------:R-:W-:Y:S01]  /*f000*/  STG.E.U8 desc[UR36][R16.64], R3 ;  /* 0x0000000310007986 */ /* 0x000fe2000c101124 */
[----:B------:R-:W-:Y:S05]  /*f010*/  EXIT ;  /* 0x000000000000794d */ /* 0x000fea0003800000 */
.L_x_4282:
[----:B------:R-:W-:-:S04]  /*f020*/  LOP3.LUT P0, RZ, R17, 0xff, RZ, 0xc0, !PT ;  /* 0x000000ff11ff7812 */ /* 0x000fc8000780c0ff */
[----:B------:R-:W-:-:S05]  /*f030*/  SEL R5, RZ, 0x1, !P0 ;  /* 0x00000001ff057807 */ /* 0x000fca0004000000 */
[----:B------:R-:W-:Y:S01]  /*f040*/  STG.E.U8 desc[UR36][R2.64], R5 ;  /* 0x0000000502007986 */ /* 0x000fe2000c101124 */
[----:B------:R-:W-:Y:S05]  /*f050*/  EXIT ;  /* 0x000000000000794d */ /* 0x000fea0003800000 */
.L_x_4280:
        /* <DEDUP_REMOVED lines=9> */
[----:B--2---:R-:W-:-:S04]  /*f0f0*/  @P0 SHF.L.U32 R0, R0, 0x10, RZ ;  /* 0x0000001000000819 */ /* 0x004fc800000006ff */
[----:B------:R-:W-:-:S04]  /*f100*/  FSETP.NEU.AND P0, PT, R0, RZ, P0 ;  /* 0x000000ff0000720b */ /* 0x000fc8000070d000 */
[----:B------:R-:W-:-:S04]  /*f110*/  SEL R0, RZ, 0x1, !P0 ;  /* 0x00000001ff007807 */ /* 0x000fc80004000000 */
[----:B------:R-:W-:-:S07]  /*f120*/  PRMT R17, R0, 0x7610, R17 ;  /* 0x0000761000117816 */ /* 0x000fce0000000011 */
.L_x_4284:
        /* <DEDUP_REMOVED lines=20> */
.L_x_4286:
[----:B------:R-:W4:Y:S01]  /*f270*/  LDCU.64 UR4, c[0x0][0x758] ;  /* 0x0000eb00ff0477ac */ /* 0x000f220008000a00 */
[----:B------:R-:W-:-:S04]  /*f280*/  LOP3.LUT P0, RZ, R17, 0xff, RZ, 0xc0, !PT ;  /* 0x000000ff11ff7812 */ /* 0x000fc8000780c0ff */
[----:B------:R-:W-:Y:S02]  /*f290*/  SEL R3, RZ, 0x1, !P0 ;  /* 0x00000001ff037807 */ /* 0x000fe40004000000 */
[----:B----4-:R-:W-:-:S05]  /*f2a0*/  IADD3 R16, P1, PT, R16, UR4, RZ ;  /* 0x0000000410107c10 */ /* 0x010fca000ff3e0ff */
[----:B------:R-:W-:-:S05]  /*f2b0*/  IMAD.X R17, RZ, RZ, UR5, P1 ;  /* 0x00000005ff117e24 */ /* 0x000fca00088e06ff */
[----:B------:R-:W-:Y:S01]  /*f2c0*/  STG.E.U8 desc[UR36][R16.64], R3 ;  /* 0x0000000310007986 */ /* 0x000fe2000c101124 */
[----:B------:R-:W-:Y:S05]  /*f2d0*/  EXIT ;  /* 0x000000000000794d */ /* 0x000fea0003800000 */
.L_x_4285:
[----:B------:R-:W-:Y:S01]  /*f2e0*/  STG.E.U8 desc[UR36][R4.64], R17 ;  /* 0x0000001104007986 */ /* 0x000fe2000c101124 */
[----:B------:R-:W-:Y:S05]  /*f2f0*/  EXIT ;  /* 0x000000000000794d */ /* 0x000fea0003800000 */
.L_x_4258:
        /* <DEDUP_REMOVED lines=26> */
[----:B---3--:R-:W-:-:S04]  /*f4a0*/  @P0 SHF.L.U32 R4, R0, 0x10, RZ ;  /* 0x0000001000040819 */ /* 0x008fc800000006ff */
[----:B------:R-:W-:-:S04]  /*f4b0*/  FSETP.NEU.AND P0, PT, R4, RZ, P0 ;  /* 0x000000ff0400720b */ /* 0x000fc8000070d000 */
[----:B------:R-:W-:-:S04]  /*f4c0*/  SEL R4, RZ, 0x1, !P0 ;  /* 0x00000001ff047807 */ /* 0x000fc80004000000 */
[----:B------:R-:W-:-:S07]  /*f4d0*/  PRMT R17, R4, 0x7610, R17 ;  /* 0x0000761004117816 */ /* 0x000fce0000000011 */
.L_x_4288:
        /* <DEDUP_REMOVED lines=20> */
.L_x_4290:
[----:B------:R-:W2:Y:S01]  /*f620*/  LDCU.64 UR4, c[0x0][0x758] ;  /* 0x0000eb00ff0477ac */ /* 0x000ea20008000a00 */
[----:B------:R-:W-:-:S04]  /*f630*/  LOP3.LUT P0, RZ, R17, 0xff, RZ, 0xc0, !PT ;  /* 0x000000ff11ff7812 */ /* 0x000fc8000780c0ff */
[----:B------:R-:W-:Y:S02]  /*f640*/  SEL R3, RZ, 0x1, !P0 ;  /* 0x00000001ff037807 */ /* 0x000fe40004000000 */
[----:B--2---:R-:W-:-:S05]  /*f650*/  IADD3 R16, P1, PT, R16, UR4, RZ ;  /* 0x0000000410107c10 */ /* 0x004fca000ff3e0ff */
[----:B------:R-:W-:-:S05]  /*f660*/  IMAD.X R17, RZ, RZ, UR5, P1 ;  /* 0x00000005ff117e24 */ /* 0x000fca00088e06ff */
[----:B------:R-:W-:Y:S01]  /*f670*/  STG.E.U8 desc[UR36][R16.64], R3 ;  /* 0x0000000310007986 */ /* 0x000fe2000c101124 */
[----:B------:R-:W-:Y:S05]  /*f680*/  EXIT ;  /* 0x000000000000794d */ /* 0x000fea0003800000 */
.L_x_4289:
[----:B------:R-:W-:-:S04]  /*f690*/  LOP3.LUT P0, RZ, R17, 0xff, RZ, 0xc0, !PT ;  /* 0x000000ff11ff7812 */ /* 0x000fc8000780c0ff */
[----:B------:R-:W-:-:S05]  /*f6a0*/  SEL R5, RZ, 0x1, !P0 ;  /* 0x00000001ff057807 */ /* 0x000fca0004000000 */
[----:B------:R-:W-:Y:S01]  /*f6b0*/  STG.E.U8 desc[UR36][R2.64], R5 ;  /* 0x0000000502007986 */ /* 0x000fe2000c101124 */
[----:B------:R-:W-:Y:S05]  /*f6c0*/  EXIT ;  /* 0x000000000000794d */ /* 0x000fea0003800000 */
.L_x_4287:
        /* <DEDUP_REMOVED lines=13> */
.L_x_4291:
        /* <DEDUP_REMOVED lines=20> */
.L_x_4293:
[----:B------:R-:W2:Y:S01]  /*f8e0*/  LDCU.64 UR4, c[0x0][0x758] ;  /* 0x0000eb00ff0477ac */ /* 0x000ea20008000a00 */
[----:B------:R-:W-:-:S04]  /*f8f0*/  LOP3.LUT P0, RZ, R17, 0xff, RZ, 0xc0, !PT ;  /* 0x000000ff11ff7812 */ /* 0x000fc8000780c0ff */
[----:B------:R-:W-:Y:S02]  /*f900*/  SEL R3, RZ, 0x1, !P0 ;  /* 0x00000001ff037807 */ /* 0x000fe40004000000 */
[----:B--2---:R-:W-:-:S04]  /*f910*/  IADD3 R16, P1, PT, R16, UR4, RZ ;  /* 0x0000000410107c10 */ /* 0x004fc8000ff3e0ff */
[----:B------:R-:W-:-:S05]  /*f920*/  IADD3.X R17, PT, PT, RZ, UR5, RZ, P1, !PT ;  /* 0x00000005ff117c10 */ /* 0x000fca0008ffe4ff */
[----:B------:R-:W-:Y:S01]  /*f930*/  STG.E.U8 desc[UR36][R16.64], R3 ;  /* 0x0000000310007986 */ /* 0x000fe2000c101124 */
[----:B------:R-:W-:Y:S05]  /*f940*/  EXIT ;  /* 0x000000000000794d */ /* 0x000fea0003800000 */
.L_x_4292:
[----:B------:R-:W-:Y:S01]  /*f950*/  STG.E.U8 desc[UR36][R4.64], R17 ;  /* 0x0000001104007986 */ /* 0x000fe2000c101124 */
[----:B------:R-:W-:Y:S05]  /*f960*/  EXIT ;  /* 0x000000000000794d */ /* 0x000fea0003800000 */
.L_x_4294:
        /* <DEDUP_REMOVED lines=9> */
.L_x_7785:


//--------------------- .text._ZN2at6native13reduce_kernelILi256ELi2ENS0_8ReduceOpIN3c108BFloat16ENS0_14func_wrapper_tIbZZZNS0_15and_kernel_cudaERNS_14TensorIteratorEENKUlvE_clEvENKUlvE9_clEvEUlbS4_E_EEjbLi4ELi4EEEEEvT1_ --------------------------
	.section	.text._ZN2at6native13reduce_kernelILi256ELi2ENS0_8ReduceOpIN3c108BFloat16ENS0_14func_wrapper_tIbZZZNS0_15and_kernel_cudaERNS_14TensorIteratorEENKUlvE_clEvENKUlvE9_clEvEUlbS4_E_EEjbLi4ELi4EEEEEvT1_,"ax",@progbits
	.align	128
        .global         _ZN2at6native13reduce_kernelILi256ELi2ENS0_8ReduceOpIN3c108BFloat16ENS0_14func_wrapper_tIbZZZNS0_15and_kernel_cudaERNS_14TensorIteratorEENKUlvE_clEvENKUlvE9_clEvEUlbS4_E_EEjbLi4ELi4EEEEEvT1_
        .type           _ZN2at6native13reduce_kernelILi256ELi2ENS0_8ReduceOpIN3c108BFloat16ENS0_14func_wrapper_tIbZZZNS0_15and_kernel_cudaERNS_14TensorIteratorEENKUlvE_clEvENKUlvE9_clEvEUlbS4_E_EEjbLi4ELi4EEEEEvT1_,@function
        .size           _ZN2at6native13reduce_kernelILi256ELi2ENS0_8ReduceOpIN3c108BFloat16ENS0_14func_wrapper_tIbZZZNS0_15and_kernel_cudaERNS_14TensorIteratorEENKUlvE_clEvENKUlvE9_clEvEUlbS4_E_EEjbLi4ELi4EEEEEvT1_,(.L_x_7786 - _ZN2at6native13reduce_kernelILi256ELi2ENS0_8ReduceOpIN3c108BFloat16ENS0_14func_wrapper_tIbZZZNS0_15and_kernel_cudaERNS_14TensorIteratorEENKUlvE_clEvENKUlvE9_clEvEUlbS4_E_EEjbLi4ELi4EEEEEvT1_)
        .other          _ZN2at6native13reduce_kernelILi256ELi2ENS0_8ReduceOpIN3c108BFloat16ENS0_14func_wrapper_tIbZZZNS0_15and_kernel_cudaERNS_14TensorIteratorEENKUlvE_clEvENKUlvE9_clEvEUlbS4_E_EEjbLi4ELi4EEEEEvT1_,@"STO_CUDA_ENTRY STV_DEFAULT"
_ZN2at6native13reduce_kernelILi256ELi2ENS0_8ReduceOpIN3c108BFloat16ENS0_14func_wrapper_tIbZZZNS0_15and_kernel_cudaERNS_14TensorIteratorEENKUlvE_clEvENKUlvE9_clEvEUlbS4_E_EEjbLi4ELi4EEEEEvT1_:
.text._ZN2at6native13reduce_kernelILi256ELi2ENS0_8ReduceOpIN3c108BFloat16ENS0_14func_wrapper_tIbZZZNS0_15and_kernel_cudaERNS_14TensorIteratorEENKUlvE_clEvENKUlvE9_clEvEUlbS4_E_EEjbLi4ELi4EEEEEvT1_:
        /* <DEDUP_REMOVED lines=296> */
.L_x_4295:
        /* <DEDUP_REMOVED lines=30> */
.L_x_4300:
        /* <DEDUP_REMOVED lines=34> */
.L_x_4305:
[----:B------:R-:W-:-:S07]  /*1680*/  SEL R4, RZ, 0x1, !P0 ;  /* 0x00000001ff047807 */ /* 0x000fce0004000000 */
.L_x_4304:
[----:B------:R-:W-:Y:S05]  /*1690*/  BSYNC.RECONVERGENT B1 ;  /* 0x0000000000017941 */ /* 0x000fea0003800200 */
.L_x_4303:
[----:B------:R-:W0:Y:S01]  /*16a0*/  LDC R3, c[0x0][0x388] ;  /* 0x0000e200ff037b82 */ /* 0x000e220000000800 */
[----:B------:R-:W-:-:S04]  /*16b0*/  IADD3 R16, P0, PT, R16, 0x8, RZ ;  /* 0x0000000810107810 */ /* 0x000fc80007f1e0ff */
[----:B------:R-:W-:Y:S02]  /*16c0*/  IADD3.X R17, PT, PT, RZ, R17, RZ, P0, !PT ;  /* 0x00000011ff117210 */ /* 0x000fe400007fe4ff */
[----:B0-----:R-:W-:-:S07]  /*16d0*/  IADD3 R3, PT, PT, R6, -0x4, R3 ;  /* 0xfffffffc06037810 */ /* 0x001fce0007ffe003 */
.L_x_4302:
[----:B------:R-:W-:Y:S05]  /*16e0*/  BSYNC.RECONVERGENT B0 ;  /* 0x0000000000007941 */ /* 0x000fea0003800200 */
.L_x_4301:
        /* <DEDUP_REMOVED lines=13> */
.L_x_4308:
        /* <DEDUP_REMOVED lines=8> */
[----:B------:R-:W-:Y:S01]  /*1840*/  LOP3.LUT P3, RZ, R6, 0xff, RZ, 0xc0, !PT ;  /* 0x000000ff06ff7812 */ /* 0x000fe2000786c0ff */
[----:B0-----:R-:W-:-:S05]  /*1850*/  VIADD R7, R7, UR4 ;  /* 0x0000000407077c36 */ /* 0x001fca0008000000 */
[----:B------:R-:W-:-:S04]  /*1860*/  LEA R0, R7, 0x3, 0x2 ;  /* 0x0000000307007811 */ /* 0x000fc800078e10ff */
[----:B------:R-:W-:Y:S02]  /*1870*/  ISETP.GE.U32.AND P4, PT, R0, R3, PT ;  /* 0x000000030000720c */ /* 0x000fe40003f86070 */
[C---:B--2---:R-:W-:Y:S02]  /*1880*/  PRMT R0, R11.reuse, 0x7632, R0 ;  /* 0x000076320b007816 */ /* 0x044fe40000000000 */
[----:B------:R-:W-:Y:S01]  /*1890*/  @P3 SHF.L.U32 R8, R11, 0x10, RZ ;  /* 0x000000100b083819 */ /* 0x000fe200000006ff */
[----:B---3--:R-:W-:Y:S02]  /*18a0*/  @P1 IMAD.U32 R6, R10, 0x10000, RZ ;  /* 0x000100000a061824 */ /* 0x008fe400078e00ff */
[----:B------:R-:W-:Y:S01]  /*18b0*/  @P0 IMAD.U32 R0, R0, 0x10000, RZ ;  /* 0x0001000000000824 */ /* 0x000fe200078e00ff */
        /* <DEDUP_REMOVED lines=10> */
.L_x_4307:
[----:B------:R-:W-:Y:S05]  /*1960*/  BSYNC.RECONVERGENT B0 ;  /* 0x0000000000007941 */ /* 0x000fea0003800200 */
.L_x_4306:
        /* <DEDUP_REMOVED lines=18> */
[----:B--2---:R-:W-:-:S05]  /*1a90*/  IMAD.U32 R3, R16, 0x10000, RZ ;  /* 0x0001000010037824 */ /* 0x004fca00078e00ff */
[----:B------:R-:W-:-:S13]  /*1aa0*/  FSETP.NEU.FTZ.AND P0, PT, R3, RZ, PT ;  /* 0x000000ff0300720b */ /* 0x000fda0003f1d000 */
.L_x_4312:
[----:B------:R-:W-:Y:S05]  /*1ab0*/  BSYNC.RECONVERGENT B1 ;  /* 0x0000000000017941 */ /* 0x000fea0003800200 */
.L_x_4311:
[----:B------:R-:W-:-:S07]  /*1ac0*/  SEL R4, RZ, 0x1, !P0 ;  /* 0x00000001ff047807 */ /* 0x000fce0004000000 */
.L_x_4310:
[----:B------:R-:W-:Y:S05]  /*1ad0*/  BSYNC.RECONVERGENT B0 ;  /* 0x0000000000007941 */ /* 0x000fea0003800200 */
.L_x_4309:
[----:B------:R-:W0:Y:S01]  /*1ae0*/  I2F.S8 R8, R8 ;  /* 0x0000000800087306 */ /* 0x000e220000001400 */
[----:B------:R-:W-:Y:S02]  /*1af0*/  LOP3.LUT P1, RZ, R4, 0xff, RZ, 0xc0, !PT ;  /* 0x000000ff04ff7812 */ /* 0x000fe4000782c0ff */
[----:B------:R-:W-:Y:S02]  /*1b00*/  PLOP3.LUT P0, PT, PT, PT, PT, 0x8, 0x80 ;  /* 0x000000000080781c */ /* 0x000fe40003f0e170 */
[----:B------:R-:W-:-:S03]  /*1b10*/  PLOP3.LUT P2, PT, PT, PT, PT, 0x8, 0x80 ;  /* 0x000000000080781c */ /* 0x000fc60003f4e170 */
[----:B------:R-:W1:Y:S08]  /*1b20*/  I2F.S8 R6, R6 ;  /* 0x0000000600067306 */ /* 0x000e700000001400 */
[----:B0-----:R-:W0:Y:S08]  /*1b30*/  F2F.BF16.F32 R3, R8 ;  /* 0x0000000800037304 */ /* 0x001e300000202000 */
[----:B-1----:R-:W1:Y:S01]  /*1b40*/  F2F.BF16.F32 R4, R6 ;  /* 0x0000000600047304 */ /* 0x002e620000202000 */
[----:B0-----:R-:W-:-:S05]  /*1b50*/  @P1 IMAD.U32 R3, R3, 0x10000, RZ ;  /* 0x0001000003031824 */ /* 0x001fca00078e00ff */
[----:B------:R-:W-:-:S13]  /*1b60*/  FSETP.EQ.OR P1, PT, R3, RZ, !P1 ;  /* 0x000000ff0300720b */ /* 0x000fda0004f22400 */
[----:B-1----:R-:W-:-:S04]  /*1b70*/  @!P1 SHF.L.U32 R3, R4, 0x10, RZ ;  /* 0x0000001004039819 */ /* 0x002fc800000006ff */
[----:B------:R-:W-:-:S13]  /*1b80*/  FSETP.EQ.OR P1, PT, R3, RZ, P1 ;  /* 0x000000ff0300720b */ /* 0x000fda0000f22400 */
[----:B------:R-:W-:Y:S05]  /*1b90*/  @P1 BRA `(.L_x_4313) ;  /* 0x000000a800401947 */ /* 0x000fea0003800000 */
[----:B------:R-:W0:Y:S08]  /*1ba0*/  I2F.S8 R0, R0 ;  /* 0x0000000000007306 */ /* 0x000e300000001400 */
[----:B0-----:R-:W0:Y:S02]  /*1bb0*/  F2F.BF16.F32 R3, R0 ;  /* 0x0000000000037304 */ /* 0x001e240000202000 */
[----:B0-----:R-:W-:-:S05]  /*1bc0*/  IMAD.U32 R3, R3, 0x10000, RZ ;  /* 0x0001000003037824 */ /* 0x001fca00078e00ff */
[----:B------:R-:W-:Y:S01]  /*1bd0*/  FSETP.NEU.FTZ.AND P2, PT, R3, RZ, PT ;  /* 0x000000ff0300720b */ /* 0x000fe20003f5d000 */
[----:B------:R-:W-:-:S12]  /*1be0*/  BRA `(.L_x_4313) ;  /* 0x000000a8002c7947 */ /* 0x000fd80003800000 */
.L_x_4299:
        /* <DEDUP_REMOVED lines=31> */
.L_x_4317:
        /* <DEDUP_REMOVED lines=30> */
[----:B------:R-:W-:Y:S01]  /*1fc0*/  @P3 IMAD.U32 R5, R22, 0x10000, RZ ;  /* 0x0001000016053824 */ /* 0x000fe200078e00ff */
[----:B------:R-:W-:-:S04]  /*1fd0*/  @P6 SHF.L.U32 R0, R24, 0x10, RZ ;  /* 0x0000001018006819 */ /* 0x000fc800000006ff */
[----:B------:R-:W-:Y:S02]  /*1fe0*/  FSETP.NEU.AND P3, PT, R5, RZ, P3 ;  /* 0x000000ff0500720b */ /* 0x000fe40001f6d000 */
[----:B------:R-:W-:Y:S02]  /*1ff0*/  FSETP.NEU.AND P6, PT, R0, RZ, P6 ;  /* 0x000000ff0000720b */ /* 0x000fe400037cd000 */
[----:B------:R-:W-:Y:S02]  /*2000*/  SEL R10, RZ, 0x1, !P3 ;  /* 0x00000001ff0a7807 */ /* 0x000fe40005800000 */
[----:B------:R-:W-:Y:S02]  /*2010*/  LOP3.LUT P3, RZ, R12, 0xff, RZ, 0xc0, !PT ;  /* 0x000000ff0cff7812 */ /* 0x000fe4000786c0ff */
[C---:B----4-:R-:W-:Y:S02]  /*2020*/  PRMT R26, R4.reuse, 0x7610, R26 ;  /* 0x00007610041a7816 */ /* 0x050fe4000000001a */
[----:B------:R-:W-:-:S02]  /*2030*/  PRMT R27, R4, 0x7632, R27 ;  /* 0x00007632041b7816 */ /* 0x000fc4000000001b */
[----:B------:R-:W-:Y:S01]  /*2040*/  SEL R9, RZ, 0x1, !P6 ;  /* 0x00000001ff097807 */ /* 0x000fe20007000000 */
[----:B------:R-:W-:Y:S01]  /*2050*/  @P4 IMAD.U32 R0, R26, 0x10000, RZ ;  /* 0x000100001a004824 */ /* 0x000fe200078e00ff */
[----:B--2---:R-:W-:Y:S02]  /*2060*/  ISETP.GE.U32.AND P6, PT, R3, R8, PT ;  /* 0x000000080300720c */ /* 0x004fe40003fc6070 */
[C---:B-----5:R-:W-:Y:S02]  /*2070*/  PRMT R25, R15.reuse, 0x7610, R25 ;  /* 0x000076100f197816 */ /* 0x060fe40000000019 */
[----:B0-----:R-:W-:Y:S02]  /*2080*/  PRMT R21, R15, 0x7632, R21 ;  /* 0x000076320f157816 */ /* 0x001fe40000000015 */
[C---:B------:R-:W-:Y:S02]  /*2090*/  PRMT R15, R20.reuse, 0x7610, R15 ;  /* 0x00007610140f7816 */ /* 0x040fe4000000000f */
[----:B------:R-:W-:Y:S01]  /*20a0*/  PRMT R20, R20, 0x7632, R20 ;  /* 0x0000763214147816 */ /* 0x000fe20000000014 */
[----:B------:R-:W-:Y:S01]  /*20b0*/  @P1 IMAD.U32 R3, R21, 0x10000, RZ ;  /* 0x0001000015031824 */ /* 0x000fe200078e00ff */
[----:B------:R-:W-:-:S02]  /*20c0*/  @P5 SHF.L.U32 R4, R27, 0x10, RZ ;  /* 0x000000101b045819 */ /* 0x000fc400000006ff */
[----:B------:R-:W-:Y:S01]  /*20d0*/  FSETP.NEU.AND P4, PT, R0, RZ, P4 ;  /* 0x000000ff0000720b */ /* 0x000fe2000278d000 */
[----:B------:R-:W-:Y:S01]  /*20e0*/  @P0 IMAD.U32 R0, R25, 0x10000, RZ ;  /* 0x0001000019000824 */ /* 0x000fe200078e00ff */
[----:B------:R-:W-:Y:S01]  /*20f0*/  FSETP.NEU.AND P5, PT, R4, RZ, P5 ;  /* 0x000000ff0400720b */ /* 0x000fe20002fad000 */
[----:B------:R-:W-:Y:S01]  /*2100*/  @P3 IMAD.U32 R5, R20, 0x10000, RZ ;  /* 0x0001000014053824 */ /* 0x000fe200078e00ff */
[----:B------:R-:W-:Y:S02]  /*2110*/  @P2 SHF.L.U32 R4, R15, 0x10, RZ ;  /* 0x000000100f042819 */ /* 0x000fe400000006ff */
[----:B------:R-:W-:Y:S02]  /*2120*/  FSETP.NEU.AND P0, PT, R0, RZ, P0 ;  /* 0x000000ff0000720b */ /* 0x000fe4000070d000 */
[----:B------:R-:W-:Y:S02]  /*2130*/  FSETP.NEU.AND P1, PT, R3, RZ, P1 ;  /* 0x000000ff0300720b */ /* 0x000fe40000f2d000 */
[----:B------:R-:W-:-:S02]  /*2140*/  FSETP.NEU.AND P2, PT, R4, RZ, P2 ;  /* 0x000000ff0400720b */ /* 0x000fc4000174d000 */
[----:B------:R-:W-:Y:S02]  /*2150*/  FSETP.NEU.AND P3, PT, R5, RZ, P3 ;  /* 0x000000ff0500720b */ /* 0x000fe40001f6d000 */
[----:B------:R-:W-:Y:S02]  /*2160*/  SEL R7, RZ, 0x1, !P0 ;  /* 0x00000001ff077807 */ /* 0x000fe40004000000 */
[----:B------:R-:W-:Y:S02]  /*2170*/  SEL R6, RZ, 0x1, !P1 ;  /* 0x00000001ff067807 */ /* 0x000fe40004800000 */
[----:B------:R-:W-:Y:S02]  /*2180*/  SEL R13, RZ, 0x1, !P2 ;  /* 0x00000001ff0d7807 */ /* 0x000fe40005000000 */
[----:B------:R-:W-:Y:S02]  /*2190*/  SEL R12, RZ, 0x1, !P3 ;  /* 0x00000001ff0c7807 */ /* 0x000fe40005800000 */
[----:B------:R-:W-:-:S02]  /*21a0*/  SEL R3, RZ, 0x1, !P4 ;  /* 0x00000001ff037807 */ /* 0x000fc40006000000 */
[----:B------:R-:W-:Y:S01]  /*21b0*/  SEL R0, RZ, 0x1, !P5 ;  /* 0x00000001ff007807 */ /* 0x000fe20006800000 */
[----:B------:R-:W-:Y:S06]  /*21c0*/  @!P6 BRA `(.L_x_4317) ;  /* 0xfffffffc0004e947 */ /* 0x000fec000383ffff */
.L_x_4316:
[----:B------:R-:W-:Y:S05]  /*21d0*/  BSYNC.RECONVERGENT B0 ;  /* 0x0000000000007941 */ /* 0x000fea0003800200 */
.L_x_4315:
        /* <DEDUP_REMOVED lines=31> */
.L_x_4319:
[----:B------:R-:W-:Y:S05]  /*23d0*/  BSYNC.RECONVERGENT B0 ;  /* 0x0000000000007941 */ /* 0x000fea0003800200 */
.L_x_4318:
[----:B------:R-:W-:Y:S04]  /*23e0*/  BSSY.RECONVERGENT B0, `(.L_x_4320) ;  /* 0x000002b000007945 */ /* 0x000fe80003800200 */
[----:B------:R-:W-:Y:S05]  /*23f0*/  @P0 BRA `(.L_x_4321) ;  /* 0x0000000000a40947 */ /* 0x000fea0003800000 */
[----:B------:R-:W-:Y:S01]  /*2400*/  LOP3.LUT P0, RZ, R10, 0xff, RZ, 0xc0, !PT ;  /* 0x000000ff0aff7812 */ /* 0x000fe2000780c0ff */
[----:B------:R-:W-:Y:S01]  /*2410*/  IMAD.IADD R4, R14, 0x1, R11 ;  /* 0x000000010e047824 */ /* 0x000fe200078e020b */
[----:B------:R-:W-:-:S04]  /*2420*/  LOP3.LUT P1, RZ, R9, 0xff, RZ, 0xc0, !PT ;  /* 0x000000ff09ff7812 */ /* 0x000fc8000782c0ff */
[----:B------:R-:W-:-:S07]  /*2430*/  ISETP.GE.U32.AND P2, PT, R4, R8, PT ;  /* 0x000000080400720c */ /* 0x000fce0003f46070 */
[----:B------:R-:W-:Y:S02]  /*2440*/  @P0 IMAD.U32 R22, R22, 0x10000, RZ ;  /* 0x0001000016160824 */ /* 0x000fe400078e00ff */
[----:B------:R-:W-:-:S03]  /*2450*/  @P1 SHF.L.U32 R24, R24, 0x10, RZ ;  /* 0x0000001018181819 */ /* 0x000fc600000006ff */
[----:B------:R-:W-:Y:S02]  /*2460*/  FSETP.NEU.AND P0, PT, R22, RZ, P0 ;  /* 0x000000ff1600720b */ /* 0x000fe4000070d000 */
[----:B------:R-:W-:Y:S02]  /*2470*/  FSETP.NEU.AND P1, PT, R24, RZ, P1 ;  /* 0x000000ff1800720b */ /* 0x000fe40000f2d000 */
[----:B------:R-:W-:Y:S02]  /*2480*/  SEL R10, RZ, 0x1, !P0 ;  /* 0x00000001ff0a7807 */ /* 0x000fe40004000000 */
[----:B------:R-:W-:Y:S01]  /*2490*/  SEL R9, RZ, 0x1, !P1 ;  /* 0x00000001ff097807 */ /* 0x000fe20004800000 */
[----:B------:R-:W-:Y:S08]  /*24a0*/  @P2 BRA `(.L_x_4321) ;  /* 0x0000000000782947 */ /* 0x000ff00003800000 */
        /* <DEDUP_REMOVED lines=22> */
[----:B------:R-:W-:Y:S02]  /*2610*/  LOP3.LUT P0, RZ, R13, 0xff, RZ, 0xc0, !PT ;  /* 0x000000ff0dff7812 */ /* 0x000fe4000780c0ff */
[----:B------:R-:W-:-:S11]  /*2620*/  LOP3.LUT P1, RZ, R12, 0xff, RZ, 0xc0, !PT ;  /* 0x000000ff0cff7812 */ /* 0x000fd6000782c0ff */
[----:B------:R-:W-:Y:S02]  /*2630*/  @P0 IMAD.U32 R15, R15, 0x10000, RZ ;  /* 0x000100000f0f0824 */ /* 0x000fe400078e00ff */
[----:B------:R-:W-:-:S03]  /*2640*/  @P1 SHF.L.U32 R20, R20, 0x10, RZ ;  /* 0x0000001014141819 */ /* 0x000fc600000006ff */
[----:B------:R-:W-:Y:S02]  /*2650*/  FSETP.NEU.AND P0, PT, R15, RZ, P0 ;  /* 0x000000ff0f00720b */ /* 0x000fe4000070d000 */
[----:B------:R-:W-:Y:S02]  /*2660*/  FSETP.NEU.AND P1, PT, R20, RZ, P1 ;  /* 0x000000ff1400720b */ /* 0x000fe40000f2d000 */
[----:B------:R-:W-:Y:S02]  /*2670*/  SEL R13, RZ, 0x1, !P0 ;  /* 0x00000001ff0d7807 */ /* 0x000fe40004000000 */
[----:B------:R-:W-:-:S09]  /*2680*/  SEL R12, RZ, 0x1, !P1 ;  /* 0x00000001ff0c7807 */ /* 0x000fd20004800000 */
.L_x_4321:
[----:B------:R-:W-:Y:S05]  /*2690*/  BSYNC.RECONVERGENT B0 ;  /* 0x0000000000007941 */ /* 0x000fea0003800200 */
.L_x_4320:
[----:B------:R-:W1:Y:S01]  /*26a0*/  I2F.S8 R7, R7 ;  /* 0x0000000700077306 */ /* 0x000e620000001400 */
[----:B------:R-:W-:Y:S02]  /*26b0*/  LOP3.LUT P0, RZ, R10, 0xff, RZ, 0xc0, !PT ;  /* 0x000000ff0aff7812 */ /* 0x000fe4000780c0ff */
[----:B------:R-:W-:-:S05]  /*26c0*/  LOP3.LUT P1, RZ, R9, 0xff, RZ, 0xc0, !PT ;  /* 0x000000ff09ff7812 */ /* 0x000fca000782c0ff */
[----:B------:R-:W2:Y:S08]  /*26d0*/  I2F.S8 R6, R6 ;  /* 0x0000000600067306 */ /* 0x000eb00000001400 */
[----:B-1----:R-:W1:Y:S08]  /*26e0*/  F2F.BF16.F32 R4, R7 ;  /* 0x0000000700047304 */ /* 0x002e700000202000 */
[----:B--2---:R-:W2:Y:S01]  /*26f0*/  F2F.BF16.F32 R8, R6 ;  /* 0x0000000600087304 */ /* 0x004ea20000202000 */
[----:B-1----:R-:W-:-:S07]  /*2700*/  @P0 IMAD.U32 R4, R4, 0x10000, RZ ;  /* 0x0001000004040824 */ /* 0x002fce00078e00ff */
[----:B------:R2:W1:Y:S01]  /*2710*/  I2F.S8 R5, R3 ;  /* 0x0000000300057306 */ /* 0x0004620000001400 */
[----:B------:R-:W-:-:S07]  /*2720*/  FSETP.EQ.OR P0, PT, R4, RZ, !P0 ;  /* 0x000000ff0400720b */ /* 0x000fce0004702400 */
[----:B------:R-:W-:Y:S01]  /*2730*/  I2F.S8 R0, R0 ;  /* 0x0000000000007306 */ /* 0x000fe20000001400 */
[----:B--2---:R-:W-:-:S05]  /*2740*/  @P1 IMAD.U32 R3, R8, 0x10000, RZ ;  /* 0x0001000008031824 */ /* 0x004fca00078e00ff */
[----:B------:R-:W-:Y:S02]  /*2750*/  FSETP.EQ.OR P1, PT, R3, RZ, !P1 ;  /* 0x000000ff0300720b */ /* 0x000fe40004f22400 */
[----:B-1----:R-:W1:Y:S08]  /*2760*/  F2F.BF16.F32 R5, R5 ;  /* 0x0000000500057304 */ /* 0x002e700000202000 */
[----:B------:R-:W2:Y:S01]  /*2770*/  I2F.S8 R13, R13 ;  /* 0x0000000d000d7306 */ /* 0x000ea20000001400 */
[----:B-1----:R-:W-:-:S07]  /*2780*/  @!P0 SHF.L.U32 R4, R5, 0x10, RZ ;  /* 0x0000001005048819 */ /* 0x002fce00000006ff */
[----:B------:R-:W1:Y:S01]  /*2790*/  F2F.BF16.F32 R9, R0 ;  /* 0x0000000000097304 */ /* 0x000e620000202000 */
[----:B------:R-:W-:Y:S02]  /*27a0*/  FSETP.EQ.OR P2, PT, R4, RZ, P0 ;  /* 0x000000ff0400720b */ /* 0x000fe40000742400 */
[----:B------:R-:W-:-:S05]  /*27b0*/  PLOP3.LUT P0, PT, PT, PT, PT, 0x8, 0x80 ;  /* 0x000000000080781c */ /* 0x000fca0003f0e170 */
[----:B--2---:R-:W2:Y:S01]  /*27c0*/  F2F.BF16.F32 R7, R13 ;  /* 0x0000000d00077304 */ /* 0x004ea20000202000 */
[----:B-1----:R-:W-:-:S05]  /*27d0*/  @!P1 IMAD.U32 R3, R9, 0x10000, RZ ;  /* 0x0001000009039824 */ /* 0x002fca00078e00ff */
[----:B------:R-:W-:Y:S01]  /*27e0*/  FSETP.EQ.OR P1, PT, R3, RZ, P1 ;  /* 0x000000ff0300720b */ /* 0x000fe20000f22400 */
[----:B--2---:R-:W-:-:S05]  /*27f0*/  @!P2 IMAD.U32 R4, R7, 0x10000, RZ ;  /* 0x000100000704a824 */ /* 0x004fca00078e00ff */
[----:B------:R-:W-:-:S07]  /*2800*/  FSETP.NEU.AND P2, PT, R4, RZ, !P2 ;  /* 0x000000ff0400720b */ /* 0x000fce000574d000 */
[----:B------:R-:W-:Y:S06]  /*2810*/  @P1 BRA `(.L_x_4313) ;  /* 0x0000009c00201947 */ /* 0x000fec0003800000 */
[----:B------:R-:W1:Y:S08]  /*2820*/  I2F.S8 R12, R12 ;  /* 0x0000000c000c7306 */ /* 0x000e700000001400 */
[----:B-1----:R-:W1:Y:S02]  /*2830*/  F2F.BF16.F32 R0, R12 ;  /* 0x0000000c00007304 */ /* 0x002e640000202000 */
[----:B-1----:R-:W-:-:S04]  /*2840*/  SHF.L.U32 R0, R0, 0x10, RZ ;  /* 0x0000001000007819 */ /* 0x002fc800000006ff */
[----:B------:R-:W-:Y:S01]  /*2850*/  FSETP.NEU.FTZ.AND P0, PT, R0, RZ, PT ;  /* 0x000000ff0000720b */ /* 0x000fe20003f1d000 */
[----:B------:R-:W-:-:S12]  /*2860*/  BRA `(.L_x_4313) ;  /* 0x0000009c000c7947 */ /* 0x000fd80003800000 */
.L_x_4314:
        /* <DEDUP_REMOVED lines=26> */
.L_x_4325:
        /* <DEDUP_REMOVED lines=29> */
[----:B------:R-:W-:Y:S02]  /*2be0*/  @P3 IMAD.U32 R13, R22, 0x10000, RZ ;  /* 0x00010000160d3824 */ /* 0x000fe400078e00ff */
[----:B------:R-:W-:-:S03]  /*2bf0*/  @P6 IMAD.U32 R5, R21, 0x10000, RZ ;  /* 0x0001000015056824 */ /* 0x000fc600078e00ff */
[----:B------:R-:W-:Y:S02]  /*2c00*/  FSETP.NEU.AND P3, PT, R13, RZ, P3 ;  /* 0x000000ff0d00720b */ /* 0x000fe40001f6d000 */
[----:B------:R-:W-:Y:S01]  /*2c10*/  FSETP.NEU.AND P6, PT, R5, RZ, P6 ;  /* 0x000000ff0500720b */ /* 0x000fe200037cd000 */
[----:B------:R-:W-:Y:S01]  /*2c20*/  IMAD R5, R3, 0x3, R6 ;  /* 0x0000000303057824 */ /* 0x000fe200078e0206 */
[----:B------:R-:W-:Y:S02]  /*2c30*/  SEL R20, RZ, 0x1, !P3 ;  /* 0x00000001ff147807 */ /* 0x000fe40005800000 */
[----:B------:R-:W-:Y:S02]  /*2c40*/  LOP3.LUT P3, RZ, R9, 0xff, RZ, 0xc0, !PT ;  /* 0x000000ff09ff7812 */ /* 0x000fe4000786c0ff */
[C---:B----4-:R-:W-:Y:S02]  /*2c50*/  PRMT R26, R25.reuse, 0x7610, R26 ;  /* 0x00007610191a7816 */ /* 0x050fe4000000001a */
[----:B------:R-:W-:-:S02]  /*2c60*/  PRMT R25, R25, 0x7632, R25 ;  /* 0x0000763219197816 */ /* 0x000fc40000000019 */
[----:B------:R-:W-:Y:S01]  /*2c70*/  SEL R15, RZ, 0x1, !P6 ;  /* 0x00000001ff0f7807 */ /* 0x000fe20007000000 */
[----:B------:R-:W-:Y:S01]  /*2c80*/  @P4 IMAD.U32 R9, R26, 0x10000, RZ ;  /* 0x000100001a094824 */ /* 0x000fe200078e00ff */
[----:B--2---:R-:W-:Y:S01]  /*2c90*/  ISETP.GE.U32.AND P6, PT, R5, R8, PT ;  /* 0x000000080500720c */ /* 0x004fe20003fc6070 */
[----:B------:R-:W-:Y:S01]  /*2ca0*/  @P5 IMAD.U32 R10, R25, 0x10000, RZ ;  /* 0x00010000190a5824 */ /* 0x000fe200078e00ff */
[C---:B-----5:R-:W-:Y:S02]  /*2cb0*/  PRMT R27, R4.reuse, 0x7632, R27 ;  /* 0x00007632041b7816 */ /* 0x060fe4000000001b */
[----:B------:R-:W-:Y:S02]  /*2cc0*/  PRMT R28, R4, 0x7610, R28 ;  /* 0x00007610041c7816 */ /* 0x000fe4000000001c */
[----:B------:R-:W-:Y:S01]  /*2cd0*/  PRMT R24, R7, 0x7610, R24 ;  /* 0x0000761007187816 */ /* 0x000fe20000000018 */
[----:B------:R-:W-:Y:S01]  /*2ce0*/  @P1 IMAD.U32 R5, R27, 0x10000, RZ ;  /* 0x000100001b051824 */ /* 0x000fe200078e00ff */
[----:B------:R-:W-:-:S02]  /*2cf0*/  PRMT R7, R7, 0x7632, R7 ;  /* 0x0000763207077816 */ /* 0x000fc40000000007 */
[----:B------:R-:W-:Y:S01]  /*2d00*/  FSETP.NEU.AND P4, PT, R9, RZ, P4 ;  /* 0x000000ff0900720b */ /* 0x000fe2000278d000 */
[----:B------:R-:W-:Y:S01]  /*2d10*/  @P2 IMAD.U32 R9, R24, 0x10000, RZ ;  /* 0x0001000018092824 */ /* 0x000fe200078e00ff */
[----:B------:R-:W-:Y:S02]  /*2d20*/  FSETP.NEU.AND P5, PT, R10, RZ, P5 ;  /* 0x000000ff0a00720b */ /* 0x000fe40002fad000 */
[----:B------:R-:W-:Y:S02]  /*2d30*/  @P0 SHF.L.U32 R4, R28, 0x10, RZ ;  /* 0x000000101c040819 */ /* 0x000fe400000006ff */
[----:B------:R-:W-:Y:S02]  /*2d40*/  @P3 SHF.L.U32 R10, R7, 0x10, RZ ;  /* 0x00000010070a3819 */ /* 0x000fe400000006ff */
[----:B------:R-:W-:Y:S02]  /*2d50*/  FSETP.NEU.AND P0, PT, R4, RZ, P0 ;  /* 0x000000ff0400720b */ /* 0x000fe4000070d000 */
[----:B------:R-:W-:-:S02]  /*2d60*/  FSETP.NEU.AND P1, PT, R5, RZ, P1 ;  /* 0x000000ff0500720b */ /* 0x000fc40000f2d000 */
[----:B------:R-:W-:Y:S02]  /*2d70*/  FSETP.NEU.AND P2, PT, R9, RZ, P2 ;  /* 0x000000ff0900720b */ /* 0x000fe4000174d000 */
[----:B------:R-:W-:Y:S02]  /*2d80*/  FSETP.NEU.AND P3, PT, R10, RZ, P3 ;  /* 0x000000ff0a00720b */ /* 0x000fe40001f6d000 */
[----:B------:R-:W-:Y:S02]  /*2d90*/  SEL R14, RZ, 0x1, !P4 ;  /* 0x00000001ff0e7807 */ /* 0x000fe40006000000 */
[----:B------:R-:W-:Y:S02]  /*2da0*/  SEL R13, RZ, 0x1, !P5 ;  /* 0x00000001ff0d7807 */ /* 0x000fe40006800000 */
[----:B------:R-:W-:Y:S02]  /*2db0*/  SEL R12, RZ, 0x1, !P0 ;  /* 0x00000001ff0c7807 */ /* 0x000fe40004000000 */
[----:B------:R-:W-:-:S02]  /*2dc0*/  SEL R11, RZ, 0x1, !P1 ;  /* 0x00000001ff0b7807 */ /* 0x000fc40004800000 */
[----:B------:R-:W-:Y:S02]  /*2dd0*/  SEL R10, RZ, 0x1, !P2 ;  /* 0x00000001ff0a7807 */ /* 0x000fe40005000000 */
[----:B------:R-:W-:Y:S01]  /*2de0*/  SEL R9, RZ, 0x1, !P3 ;  /* 0x00000001ff097807 */ /* 0x000fe20005800000 */
[----:B------:R-:W-:Y:S06]  /*2df0*/  @!P6 BRA `(.L_x_4325) ;  /* 0xfffffffc0004e947 */ /* 0x000fec000383ffff */
.L_x_4324:
[----:B------:R-:W-:Y:S05]  /*2e00*/  BSYNC.RECONVERGENT B0 ;  /* 0x0000000000007941 */ /* 0x000fea0003800200 */
.L_x_4323:
        /* <DEDUP_REMOVED lines=35> */
.L_x_4327:
[----:B------:R-:W-:Y:S05]  /*3040*/  BSYNC.RECONVERGENT B0 ;  /* 0x0000000000007941 */ /* 0x000fea0003800200 */
.L_x_4326:
[----:B------:R-:W-:Y:S04]  /*3050*/  BSSY.RECONVERGENT B0, `(.L_x_4328) ;  /* 0x000002b000007945 */ /* 0x000fe80003800200 */
[----:B------:R-:W-:Y:S05]  /*3060*/  @P0 BRA `(.L_x_4329) ;  /* 0x0000000000a40947 */ /* 0x000fea0003800000 */
[----:B------:R-:W-:Y:S02]  /*3070*/  LOP3.LUT P0, RZ, R20, 0xff, RZ, 0xc0, !PT ;  /* 0x000000ff14ff7812 */ /* 0x000fe4000780c0ff */
[----:B------:R-:W-:Y:S02]  /*3080*/  LOP3.LUT P1, RZ, R15, 0xff, RZ, 0xc0, !PT ;  /* 0x000000ff0fff7812 */ /* 0x000fe4000782c0ff */
[----:B------:R-:W-:-:S04]  /*3090*/  IADD3 R0, PT, PT, R6, R3, RZ ;  /* 0x0000000306007210 */ /* 0x000fc80007ffe0ff */
[----:B------:R-:W-:-:S05]  /*30a0*/  ISETP.GE.U32.AND P2, PT, R0, R8, PT ;  /* 0x000000080000720c */ /* 0x000fca0003f46070 */
[----:B------:R-:W-:Y:S02]  /*30b0*/  @P0 IMAD.U32 R22, R22, 0x10000, RZ ;  /* 0x0001000016160824 */ /* 0x000fe400078e00ff */
[----:B------:R-:W-:-:S03]  /*30c0*/  @P1 IMAD.U32 R21, R21, 0x10000, RZ ;  /* 0x0001000015151824 */ /* 0x000fc600078e00ff */
[----:B------:R-:W-:Y:S02]  /*30d0*/  FSETP.NEU.AND P0, PT, R22, RZ, P0 ;  /* 0x000000ff1600720b */ /* 0x000fe4000070d000 */
[----:B------:R-:W-:Y:S02]  /*30e0*/  FSETP.NEU.AND P1, PT, R21, RZ, P1 ;  /* 0x000000ff1500720b */ /* 0x000fe40000f2d000 */
[----:B------:R-:W-:Y:S02]  /*30f0*/  SEL R20, RZ, 0x1, !P0 ;  /* 0x00000001ff147807 */ /* 0x000fe40004000000 */
[----:B------:R-:W-:Y:S01]  /*3100*/  SEL R15, RZ, 0x1, !P1 ;  /* 0x00000001ff0f7807 */ /* 0x000fe20004800000 */
[----:B------:R-:W-:Y:S08]  /*3110*/  @P2 BRA `(.L_x_4329) ;  /* 0x0000000000782947 */ /* 0x000ff00003800000 */
        /* <DEDUP_REMOVED lines=25> */
[----:B------:R-:W-:-:S03]  /*32b0*/  @P1 IMAD.U32 R7, R7, 0x10000, RZ ;  /* 0x0001000007071824 */ /* 0x000fc600078e00ff */
[----:B------:R-:W-:Y:S02]  /*32c0*/  FSETP.NEU.AND P0, PT, R24, RZ, P0 ;  /* 0x000000ff1800720b */ /* 0x000fe4000070d000 */
[----:B------:R-:W-:Y:S02]  /*32d0*/  FSETP.NEU.AND P1, PT, R7, RZ, P1 ;  /* 0x000000ff0700720b */ /* 0x000fe40000f2d000 */
[----:B------:R-:W-:Y:S02]  /*32e0*/  SEL R10, RZ, 0x1, !P0 ;  /* 0x00000001ff0a7807 */ /* 0x000fe40004000000 */
[----:B------:R-:W-:-:S09]  /*32f0*/  SEL R9, RZ, 0x1, !P1 ;  /* 0x00000001ff097807 */ /* 0x000fd20004800000 */
.L_x_4329:
[----:B------:R-:W-:Y:S05]  /*3300*/  BSYNC.RECONVERGENT B0 ;  /* 0x0000000000007941 */ /* 0x000fea0003800200 */
.L_x_4328:
[----:B------:R-:W1:Y:S01]  /*3310*/  I2F.S8 R14, R14 ;  /* 0x0000000e000e7306 */ /* 0x000e620000001400 */
[----:B------:R-:W-:Y:S02]  /*3320*/  LOP3.LUT P0, RZ, R20, 0xff, RZ, 0xc0, !PT ;  /* 0x000000ff14ff7812 */ /* 0x000fe4000780c0ff */
[----:B------:R-:W-:-:S05]  /*3330*/  LOP3.LUT P1, RZ, R15, 0xff, RZ, 0xc0, !PT ;  /* 0x000000ff0fff7812 */ /* 0x000fca000782c0ff */
[----:B------:R-:W-:Y:S08]  /*3340*/  I2F.S8 R13, R13 ;  /* 0x0000000d000d7306 */ /* 0x000ff00000001400 */
[----:B-1----:R-:W1:Y:S08]  /*3350*/  F2F.BF16.F32 R0, R14 ;  /* 0x0000000e00007304 */ /* 0x002e700000202000 */
[----:B------:R-:W-:Y:S01]  /*3360*/  I2F.S8 R12, R12 ;  /* 0x0000000c000c7306 */ /* 0x000fe20000001400 */
[----:B-1----:R-:W-:-:S07]  /*3370*/  @P0 SHF.L.U32 R0, R0, 0x10, RZ ;  /* 0x0000001000000819 */ /* 0x002fce00000006ff */
[----:B------:R-:W1:Y:S01]  /*3380*/  F2F.BF16.F32 R3, R13 ;  /* 0x0000000d00037304 */ /* 0x000e620000202000 */
[----:B------:R-:W-:-:S07]  /*3390*/  FSETP.EQ.OR P0, PT, R0, RZ, !P0 ;  /* 0x000000ff0000720b */ /* 0x000fce0004702400 */
[----:B------:R-:W-:Y:S01]  /*33a0*/  I2F.S8 R11, R11 ;  /* 0x0000000b000b7306 */ /* 0x000fe20000001400 */
[----:B-1----:R-:W-:-:S07]  /*33b0*/  @P1 IMAD.U32 R0, R3, 0x10000, RZ ;  /* 0x0001000003001824 */ /* 0x002fce00078e00ff */
[----:B------:R-:W1:Y:S01]  /*33c0*/  F2F.BF16.F32 R4, R12 ;  /* 0x0000000c00047304 */ /* 0x000e620000202000 */
[----:B------:R-:W-:-:S07]  /*33d0*/  FSETP.EQ.OR P1, PT, R0, RZ, !P1 ;  /* 0x000000ff0000720b */ /* 0x000fce0004f22400 */
[----:B------:R-:W2:Y:S01]  /*33e0*/  I2F.S8 R10, R10 ;  /* 0x0000000a000a7306 */ /* 0x000ea20000001400 */
[----:B-1----:R-:W-:-:S07]  /*33f0*/  @!P0 IMAD.U32 R3, R4, 0x10000, RZ ;  /* 0x0001000004038824 */ /* 0x002fce00078e00ff */
[----:B------:R-:W1:Y:S01]  /*3400*/  F2F.BF16.F32 R5, R11 ;  /* 0x0000000b00057304 */ /* 0x000e620000202000 */
[----:B------:R-:W-:Y:S02]  /*3410*/  FSETP.EQ.OR P2, PT, R3, RZ, P0 ;  /* 0x000000ff0300720b */ /* 0x000fe40000742400 */
[----:B------:R-:W-:-:S05]  /*3420*/  PLOP3.LUT P0, PT, PT, PT, PT, 0x8, 0x80 ;  /* 0x000000000080781c */ /* 0x000fca0003f0e170 */
[----:B--2---:R-:W2:Y:S01]  /*3430*/  F2F.BF16.F32 R4, R10 ;  /* 0x0000000a00047304 */ /* 0x004ea20000202000 */
[----:B-1----:R-:W-:-:S04]  /*3440*/  @!P1 SHF.L.U32 R0, R5, 0x10, RZ ;  /* 0x0000001005009819 */ /* 0x002fc800000006ff */
[----:B------:R-:W-:Y:S01]  /*3450*/  FSETP.EQ.OR P1, PT, R0, RZ, P1 ;  /* 0x000000ff0000720b */ /* 0x000fe20000f22400 */
[----:B--2---:R-:W-:-:S05]  /*3460*/  @!P2 IMAD.U32 R3, R4, 0x10000, RZ ;  /* 0x000100000403a824 */ /* 0x004fca00078e00ff */
[----:B------:R-:W-:-:S07]  /*3470*/  FSETP.NEU.AND P2, PT, R3, RZ, !P2 ;  /* 0x000000ff0300720b */ /* 0x000fce000574d000 */
[----:B------:R-:W-:Y:S06]  /*3480*/  @P1 BRA `(.L_x_4313) ;  /* 0x0000009000041947 */ /* 0x000fec0003800000 */
[----:B------:R-:W1:Y:S08]  /*3490*/  I2F.S8 R9, R9 ;  /* 0x0000000900097306 */ /* 0x000e700000001400 */
[----:B-1----:R-:W1:Y:S02]  /*34a0*/  F2F.BF16.F32 R0, R9 ;  /* 0x0000000900007304 */ /* 0x002e640000202000 */
[----:B-1----:R-:W-:-:S05]  /*34b0*/  IMAD.U32 R0, R0, 0x10000, RZ ;  /* 0x0001000000007824 */ /* 0x002fca00078e00ff */
[----:B------:R-:W-:Y:S01]  /*34c0*/  FSETP.NEU.FTZ.AND P0, PT, R0, RZ, PT ;  /* 0x000000ff0000720b */ /* 0x000fe20003f1d000 */
[----:B------:R-:W-:-:S12]  /*34d0*/  BRA `(.L_x_4313) ;  /* 0x0000008c00f07947 */ /* 0x000fd80003800000 */
.L_x_4322:
        /* <DEDUP_REMOVED lines=29> */
.L_x_4337:
        /* <DEDUP_REMOVED lines=296> */
.L_x_4333:
        /* <DEDUP_REMOVED lines=232> */
.L_x_4334:
        /* <DEDUP_REMOVED lines=232> */
.L_x_4335:
        /* <DEDUP_REMOVED lines=243> */
.L_x_4336:
[----:B------:R-:W-:-:S04]  /*7560*/  LOP3.LUT R9, R22, 0xfffffffc, RZ, 0xc0, !PT ;  /* 0xfffffffc16097812 */ /* 0x000fc800078ec0ff */
[----:B------:R-:W-:-:S04]  /*7570*/  IADD3 R8, P0, PT, R9, R16, RZ ;  /* 0x0000001009087210 */ /* 0x000fc80007f1e0ff */
[----:B------:R-:W-:-:S05]  /*7580*/  IADD3.X R9, PT, PT, RZ, R17, RZ, P0, !PT ;  /* 0x00000011ff097210 */ /* 0x000fca00007fe4ff */
[----:B------:R-:W2:Y:S02]  /*7590*/  LDG.E R8, desc[UR36][R8.64] ;  /* 0x0000002408087981 */ /* 0x000ea4000c1e1900 */
[C---:B--2---:R-:W-:Y:S02]  /*75a0*/  PRMT R32, R8.reuse, 0x7610, R32 ;  /* 0x0000761008207816 */ /* 0x044fe40000000020 */
[----:B------:R-:W-:-:S07]  /*75b0*/  PRMT R31, R8, 0x7632, R31 ;  /* 0x00007632081f7816 */ /* 0x000fce000000001f */
.L_x_4332:
        /* <DEDUP_REMOVED lines=9> */
[----:B------:R-:W-:Y:S02]  /*7650*/  @P2 IMAD.U32 R5, R27, 0x10000, RZ ;  /* 0x000100001b052824 */ /* 0x000fe400078e00ff */
[----:B------:R-:W-:Y:S02]  /*7660*/  @P1 SHF.L.U32 R4, R28, 0x10, RZ ;  /* 0x000000101c041819 */ /* 0x000fe400000006ff */
[----:B------:R-:W-:Y:S01]  /*7670*/  @P0 IMAD.U32 R0, R29, 0x10000, RZ ;  /* 0x000100001d000824 */ /* 0x000fe200078e00ff */
[----:B------:R-:W-:Y:S01]  /*7680*/  FSETP.NEU.AND P2, PT, R5, RZ, P2 ;  /* 0x000000ff0500720b */ /* 0x000fe2000174d000 */
[----:B--2---:R-:W-:Y:S01]  /*7690*/  IMAD.U32 R8, RZ, RZ, UR5 ;  /* 0x00000005ff087e24 */ /* 0x004fe2000f8e00ff */
[----:B------:R-:W-:Y:S02]  /*76a0*/  FSETP.NEU.AND P1, PT, R4, RZ, P1 ;  /* 0x000000ff0400720b */ /* 0x000fe40000f2d000 */
[----:B------:R-:W-:Y:S01]  /*76b0*/  @P4 SHF.L.U32 R3, R21, 0x10, RZ ;  /* 0x0000001015034819 */ /* 0x000fe200000006ff */
[----:B------:R-:W-:Y:S01]  /*76c0*/  @P3 IMAD.U32 R4, R33, 0x10000, RZ ;  /* 0x0001000021043824 */ /* 0x000fe200078e00ff */
[----:B------:R-:W-:-:S02]  /*76d0*/  SEL R7, RZ, 0x1, !P2 ;  /* 0x00000001ff077807 */ /* 0x000fc40005000000 */
[----:B------:R-:W-:Y:S02]  /*76e0*/  LOP3.LUT P2, RZ, R12, 0xff, RZ, 0xc0, !PT ;  /* 0x000000ff0cff7812 */ /* 0x000fe4000784c0ff */
[----:B------:R-:W-:Y:S02]  /*76f0*/  SEL R6, RZ, 0x1, !P1 ;  /* 0x00000001ff067807 */ /* 0x000fe40004800000 */
[----:B------:R-:W-:Y:S02]  /*7700*/  LOP3.LUT P1, RZ, R11, 0xff, RZ, 0xc0, !PT ;  /* 0x000000ff0bff7812 */ /* 0x000fe4000782c0ff */
[----:B------:R-:W-:Y:S01]  /*7710*/  FSETP.NEU.AND P4, PT, R3, RZ, P4 ;  /* 0x000000ff0300720b */ /* 0x000fe2000278d000 */
[----:B------:R-:W-:Y:S01]  /*7720*/  IMAD R3, R9, 0x3, R10 ;  /* 0x0000000309037824 */ /* 0x000fe200078e020a */
[----:B------:R-:W-:Y:S02]  /*7730*/  FSETP.NEU.AND P0, PT, R0, RZ, P0 ;  /* 0x000000ff0000720b */ /* 0x000fe4000070d000 */
[----:B------:R-:W-:-:S02]  /*7740*/  @P5 SHF.L.U32 R0, R30, 0x10, RZ ;  /* 0x000000101e005819 */ /* 0x000fc400000006ff */
[----:B------:R-:W-:Y:S02]  /*7750*/  SEL R5, RZ, 0x1, !P0 ;  /* 0x00000001ff057807 */ /* 0x000fe40004000000 */
[----:B------:R-:W-:Y:S02]  /*7760*/  ISETP.GE.U32.AND P0, PT, R3, R8, PT ;  /* 0x000000080300720c */ /* 0x000fe40003f06070 */
[----:B------:R-:W-:Y:S01]  /*7770*/  FSETP.NEU.AND P5, PT, R0, RZ, P5 ;  /* 0x000000ff0000720b */ /* 0x000fe20002fad000 */
[----:B------:R-:W-:Y:S01]  /*7780*/  @P2 IMAD.U32 R0, R32, 0x10000, RZ ;  /* 0x0001000020002824 */ /* 0x000fe200078e00ff */
[----:B------:R-:W-:Y:S02]  /*7790*/  FSETP.NEU.AND P3, PT, R4, RZ, P3 ;  /* 0x000000ff0400720b */ /* 0x000fe40001f6d000 */
[----:B------:R-:W-:Y:S02]  /*77a0*/  @P1 SHF.L.U32 R4, R31, 0x10, RZ ;  /* 0x000000101f041819 */ /* 0x000fe400000006ff */
[----:B------:R-:W-:-:S02]  /*77b0*/  FSETP.NEU.AND P2, PT, R0, RZ, P2 ;  /* 0x000000ff0000720b */ /* 0x000fc4000174d000 */
[----:B------:R-:W-:Y:S02]  /*77c0*/  FSETP.NEU.AND P1, PT, R4, RZ, P1 ;  /* 0x000000ff0400720b */ /* 0x000fe40000f2d000 */
[----:B------:R-:W-:Y:S02]  /*77d0*/  SEL R4, RZ, 0x1, !P5 ;  /* 0x00000001ff047807 */ /* 0x000fe40006800000 */
[----:B------:R-:W-:Y:S02]  /*77e0*/  SEL R3, RZ, 0x1, !P4 ;  /* 0x00000001ff037807 */ /* 0x000fe40006000000 */
[----:B------:R-:W-:Y:S02]  /*77f0*/  SEL R0, RZ, 0x1, !P3 ;  /* 0x00000001ff007807 */ /* 0x000fe40005800000 */
[----:B------:R-:W-:Y:S02]  /*7800*/  SEL R12, RZ, 0x1, !P2 ;  /* 0x00000001ff0c7807 */ /* 0x000fe40005000000 */
[----:B------:R-:W-:Y:S01]  /*7810*/  SEL R11, RZ, 0x1, !P1 ;  /* 0x00000001ff0b7807 */ /* 0x000fe20004800000 */
[----:B------:R-:W-:Y:S06]  /*7820*/  @!P0 BRA `(.L_x_4337) ;  /* 0xffffffbc00a08947 */ /* 0x000fec000383ffff */
.L_x_4331:
[----:B0-----:R-:W-:Y:S05]  /*7830*/  BSYNC.RECONVERGENT B0 ;  /* 0x0000000000007941 */ /* 0x001fea0003800200 */
.L_x_4330:
        /* <DEDUP_REMOVED lines=285> */
.L_x_4341:
[----:B------:R-:W-:Y:S01]  /*8a10*/  SHF.R.U32.HI R20, RZ, 0x2, R20 ;  /* 0x00000002ff147819 */ /* 0x000fe20000011614 */
[----:B------:R-:W-:-:S07]  /*8a20*/  IMAD.MOV.U32 R21, RZ, RZ, RZ ;  /* 0x000000ffff157224 */ /* 0x000fce00078e00ff */
.L_x_4340:
        /* <DEDUP_REMOVED lines=286> */
.L_x_4343:
[----:B------:R-:W-:Y:S02]  /*9c10*/  SHF.R.U32.HI R20, RZ, 0x2, R29 ;  /* 0x00000002ff147819 */ /* 0x000fe4000001161d */
[----:B------:R-:W-:-:S07]  /*9c20*/  MOV R21, RZ ;  /* 0x000000ff00157202 */ /* 0x000fce0000000f00 */
.L_x_4342:
        /* <DEDUP_REMOVED lines=283> */
.L_x_4345:
[----:B------:R-:W-:Y:S02]  /*ade0*/  SHF.R.U32.HI R20, RZ, 0x2, R13 ;  /* 0x00000002ff147819 */ /* 0x000fe4000001160d */
[----:B------:R-:W-:-:S07]  /*adf0*/  MOV R21, RZ ;  /* 0x000000ff00157202 */ /* 0x000fce0000000f00 */
.L_x_4344:
        /* <DEDUP_REMOVED lines=283> */
.L_x_4347:
[----:B------:R-:W-:Y:S02]  /*bfb0*/  SHF.R.U32.HI R20, RZ, 0x2, R20 ;  /* 0x00000002ff147819 */ /* 0x000fe40000011614 */
[----:B------:R-:W-:-:S07]  /*bfc0*/  MOV R21, RZ ;  /* 0x000000ff00157202 */ /* 0x000fce0000000f00 */
.L_x_4346:
[----:B------:R-:W-:-:S04]  /*bfd0*/  LEA R24, P0, R20, R24, 0x2 ;  /* 0x0000001814187211 */ /* 0x000fc800078010ff */
[----:B------:R-:W-:-:S05]  /*bfe0*/  LEA.HI.X R25, R20, R22, R21, 0x2, P0 ;  /* 0x0000001614197211 */ /* 0x000fca00000f1415 */
[----:B------:R-:W2:Y:S02]  /*bff0*/  LDG.E R24, desc[UR36][R24.64] ;  /* 0x0000002418187981 */ /* 0x000ea4000c1e1900 */
[C---:B--2---:R-:W-:Y:S02]  /*c000*/  PRMT R32, R24.reuse, 0x7610, R32 ;  /* 0x0000761018207816 */ /* 0x044fe40000000020 */
[----:B------:R-:W-:-:S07]  /*c010*/  PRMT R31, R24, 0x7632, R31 ;  /* 0x00007632181f7816 */ /* 0x000fce000000001f */
.L_x_4339:
[----:B------:R-:W-:Y:S05]  /*c020*/  BSYNC.RECONVERGENT B0 ;  /* 0x0000000000007941 */ /* 0x000fea0003800200 */
.L_x_4338:
[----:B------:R-:W-:Y:S01]  /*c030*/  ISETP.GE.U32.AND P0, PT, R10, R8, PT ;  /* 0x000000080a00720c */ /* 0x000fe20003f06070 */
[----:B------:R-:W-:-:S12]  /*c040*/  BSSY.RECONVERGENT B0, `(.L_x_4348) ;  /* 0x000002b000007945 */ /* 0x000fd80003800200 */
        /* <DEDUP_REMOVED lines=42> */
.L_x_4349:
[----:B------:R-:W-:Y:S05]  /*c2f0*/  BSYNC.RECONVERGENT B0 ;  /* 0x0000000000007941 */ /* 0x000fea0003800200 */
.L_x_4348:
[----:B------:R-:W0:Y:S01]  /*c300*/  I2F.S8 R4, R4 ;  /* 0x0000000400047306 */ /* 0x000e220000001400 */
[----:B------:R-:W-:Y:S02]  /*c310*/  LOP3.LUT P1, RZ, R6, 0xff, RZ, 0xc0, !PT ;  /* 0x000000ff06ff7812 */ /* 0x000fe4000782c0ff */
[----:B------:R-:W-:-:S05]  /*c320*/  LOP3.LUT P0, RZ, R7, 0xff, RZ, 0xc0, !PT ;  /* 0x000000ff07ff7812 */ /* 0x000fca000780c0ff */
[----:B------:R-:W1:Y:S08]  /*c330*/  I2F.S8 R5, R5 ;  /* 0x0000000500057306 */ /* 0x000e700000001400 */
[----:B0-----:R-:W0:Y:S08]  /*c340*/  F2F.BF16.F32 R10, R4 ;  /* 0x00000004000a7304 */ /* 0x001e300000202000 */
[----:B-1----:R-:W1:Y:S01]  /*c350*/  F2F.BF16.F32 R9, R5 ;  /* 0x0000000500097304 */ /* 0x002e620000202000 */
[----:B0-----:R-:W-:-:S07]  /*c360*/  @P1 IMAD.U32 R7, R10, 0x10000, RZ ;  /* 0x000100000a071824 */ /* 0x001fce00078e00ff */
[----:B------:R-:W0:Y:S01]  /*c370*/  I2F.S8 R8, R0 ;  /* 0x0000000000087306 */ /* 0x000e220000001400 */
[----:B------:R-:W-:Y:S02]  /*c380*/  FSETP.EQ.OR P1, PT, R7, RZ, !P1 ;  /* 0x000000ff0700720b */ /* 0x000fe40004f22400 */
[----:B-1----:R-:W-:-:S05]  /*c390*/  @P0 SHF.L.U32 R6, R9, 0x10, RZ ;  /* 0x0000001009060819 */ /* 0x002fca00000006ff */
[----:B------:R-:W1:Y:S01]  /*c3a0*/  I2F.S8 R3, R3 ;  /* 0x0000000300037306 */ /* 0x000e620000001400 */
[----:B------:R-:W-:-:S07]  /*c3b0*/  FSETP.EQ.OR P0, PT, R6, RZ, !P0 ;  /* 0x000000ff0600720b */ /* 0x000fce0004702400 */
[----:B0-----:R-:W0:Y:S08]  /*c3c0*/  F2F.BF16.F32 R8, R8 ;  /* 0x0000000800087304 */ /* 0x001e300000202000 */
[----:B-1----:R-:W1:Y:S01]  /*c3d0*/  F2F.BF16.F32 R13, R3 ;  /* 0x00000003000d7304 */ /* 0x002e620000202000 */
[----:B0-----:R-:W-:-:S07]  /*c3e0*/  @!P1 IMAD.U32 R4, R8, 0x10000, RZ ;  /* 0x0001000008049824 */ /* 0x001fce00078e00ff */
[----:B------:R-:W0:Y:S01]  /*c3f0*/  I2F.S8 R12, R12 ;  /* 0x0000000c000c7306 */ /* 0x000e220000001400 */
[----:B------:R-:W-:Y:S02]  /*c400*/  FSETP.EQ.OR P1, PT, R4, RZ, P1 ;  /* 0x000000ff0400720b */ /* 0x000fe40000f22400 */
[----:B-1----:R-:W-:-:S05]  /*c410*/  @!P0 SHF.L.U32 R0, R13, 0x10, RZ ;  /* 0x000000100d008819 */ /* 0x002fca00000006ff */
[----:B------:R-:W1:Y:S01]  /*c420*/  I2F.S8 R11, R11 ;  /* 0x0000000b000b7306 */ /* 0x000e620000001400 */
[----:B------:R-:W-:-:S07]  /*c430*/  FSETP.EQ.OR P0, PT, R0, RZ, P0 ;  /* 0x000000ff0000720b */ /* 0x000fce0000702400 */
[----:B0-----:R-:W0:Y:S08]  /*c440*/  F2F.BF16.F32 R5, R12 ;  /* 0x0000000c00057304 */ /* 0x001e300000202000 */
[----:B-1----:R-:W1:Y:S01]  /*c450*/  F2F.BF16.F32 R6, R11 ;  /* 0x0000000b00067304 */ /* 0x002e620000202000 */
[----:B0-----:R-:W-:-:S04]  /*c460*/  @!P0 SHF.L.U32 R0, R5, 0x10, RZ ;  /* 0x0000001005008819 */ /* 0x001fc800000006ff */
[----:B------:R-:W-:Y:S01]  /*c470*/  FSETP.NEU.AND P2, PT, R0, RZ, !P0 ;  /* 0x000000ff0000720b */ /* 0x000fe2000474d000 */
[----:B-1----:R-:W-:-:S05]  /*c480*/  @!P1 IMAD.U32 R3, R6, 0x10000, RZ ;  /* 0x0001000006039824 */ /* 0x002fca00078e00ff */
[----:B------:R-:W-:-:S13]  /*c490*/  FSETP.NEU.AND P0, PT, R3, RZ, !P1 ;  /* 0x000000ff0300720b */ /* 0x000fda0004f0d000 */
.L_x_4313:
[----:B------:R-:W-:Y:S05]  /*c4a0*/  BSYNC.RECONVERGENT B6 ;  /* 0x0000000000067941 */ /* 0x000fea0003800200 */
.L_x_4298:
[----:B------:R-:W-:Y:S02]  /*c4b0*/  SEL R16, RZ, 0x1, !P0 ;  /* 0x00000001ff107807 */ /* 0x000fe40004000000 */
[----:B------:R-:W-:-:S07]  /*c4c0*/  SEL R25, RZ, 0x1, !P2 ;  /* 0x00000001ff197807 */ /* 0x000fce0005000000 */
.L_x_4297:
[----:B------:R-:W-:Y:S05]  /*c4d0*/  BSYNC.RECONVERGENT B7 ;  /* 0x0000000000077941 */ /* 0x000fea0003800200 */
.L_x_4296:
        /* <DEDUP_REMOVED lines=16> */
.L_x_4353:
        /* <DEDUP_REMOVED lines=19> */
[----:B-1----:R-:W-:-:S05]  /*c710*/  @P0 IMAD.U32 R6, R5, 0x10000, RZ ;  /* 0x0001000005060824 */ /* 0x002fca00078e00ff */
[----:B------:R-:W-:Y:S02]  /*c720*/  FSETP.NEU.AND P0, PT, R6, RZ, P0 ;  /* 0x000000ff0600720b */ /* 0x000fe4000070d000 */
[----:B--2---:R-:W-:Y:S02]  /*c730*/  @P1 SHF.L.U32 R6, R10, 0x10, RZ ;  /* 0x000000100a061819 */ /* 0x004fe400000006ff */
[----:B------:R-:W-:Y:S02]  /*c740*/  SEL R25, RZ, 0x1, !P0 ;  /* 0x00000001ff197807 */ /* 0x000fe40004000000 */
[----:B------:R-:W-:-:S04]  /*c750*/  FSETP.NEU.AND P0, PT, R6, RZ, P1 ;  /* 0x000000ff0600720b */ /* 0x000fc80000f0d000 */
[----:B------:R-:W-:-:S04]  /*c760*/  SEL R16, RZ, 0x1, !P0 ;  /* 0x00000001ff107807 */ /* 0x000fc80004000000 */
[----:B------:R-:W-:-:S05]  /*c770*/  PRMT R5, R16, 0x7604, R25 ;  /* 0x0000760410057816 */ /* 0x000fca0000000019 */
[----:B------:R2:W-:Y:S02]  /*c780*/  STS.U16 [R0], R5 ;  /* 0x0000000500007388 */ /* 0x0005e40000000400 */
.L_x_4352:
[----:B------:R-:W-:Y:S05]  /*c790*/  BSYNC.RECONVERGENT B0 ;  /* 0x0000000000007941 */ /* 0x000fea0003800200 */
.L_x_4351:
[----:B------:R-:W-:Y:S01]  /*c7a0*/  IMAD.MOV.U32 R4, RZ, RZ, R11 ;  /* 0x000000ffff047224 */ /* 0x000fe200078e000b */
[----:B------:R-:W-:Y:S06]  /*c7b0*/  @P2 BRA `(.L_x_4353) ;  /* 0xfffffffc00882947 */ /* 0x000fec000383ffff */
.L_x_4350:
        /* <DEDUP_REMOVED lines=19> */
.L_x_4358:
        /* <DEDUP_REMOVED lines=27> */
.L_x_4357:
[----:B------:R-:W-:Y:S05]  /*caa0*/  BSYNC.RECONVERGENT B0 ;  /* 0x0000000000007941 */ /* 0x000fea0003800200 */
.L_x_4356:
[----:B-1----:R-:W-:Y:S01]  /*cab0*/  IMAD.MOV.U32 R4, RZ, RZ, R10 ;  /* 0x000000ffff047224 */ /* 0x002fe200078e000a */
[----:B------:R-:W-:Y:S06]  /*cac0*/  @P2 BRA `(.L_x_4358) ;  /* 0xfffffffc00882947 */ /* 0x000fec000383ffff */
.L_x_4355:
[----:B------:R-:W-:Y:S01]  /*cad0*/  ISETP.GE.U32.AND P0, PT, R0, 0x2, PT ;  /* 0x000000020000780c */ /* 0x000fe20003f06070 */
[----:B------:R-:W-:Y:S05]  /*cae0*/  WARPSYNC.ALL ;  /* 0x0000000000007948 */ /* 0x000fea0003800000 */
[----:B------:R-:W-:Y:S07]  /*caf0*/  BAR.SYNC.DEFER_BLOCKING 0x0 ;  /* 0x0000000000007b1d */ /* 0x000fee0000010000 */
[----:B------:R-:W-:Y:S05]  /*cb00*/  @!P0 BRA `(.L_x_4354) ;  /* 0x0000000000608947 */ /* 0x000fea0003800000 */
[----:B-1----:R-:W-:-:S07]  /*cb10*/  HFMA2 R3, -RZ, RZ, 0, 5.9604644775390625e-08 ;  /* 0x00000001ff037431 */ /* 0x002fce00000001ff */
.L_x_4359:
        /* <DEDUP_REMOVED lines=16> */
[----:B-1----:R-:W-:-:S05]  /*cc20*/  @P0 IMAD.U32 R6, R5, 0x10000, RZ ;  /* 0x0001000005060824 */ /* 0x002fca00078e00ff */
[----:B------:R-:W-:Y:S02]  /*cc30*/  FSETP.NEU.AND P0, PT, R6, RZ, P0 ;  /* 0x000000ff0600720b */ /* 0x000fe4000070d000 */
[----:B--2---:R-:W-:Y:S02]  /*cc40*/  @P1 SHF.L.U32 R4, R7, 0x10, RZ ;  /* 0x0000001007041819 */ /* 0x004fe400000006ff */
[----:B------:R-:W-:Y:S02]  /*cc50*/  SEL R25, RZ, 0x1, !P0 ;  /* 0x00000001ff197807 */ /* 0x000fe40004000000 */
[----:B------:R-:W-:-:S04]  /*cc60*/  FSETP.NEU.AND P1, PT, R4, RZ, P1 ;  /* 0x000000ff0400720b */ /* 0x000fc80000f2d000 */
[----:B------:R-:W-:Y:S01]  /*cc70*/  SEL R16, RZ, 0x1, !P1 ;  /* 0x00000001ff107807 */ /* 0x000fe20004800000 */
[----:B------:R-:W-:Y:S08]  /*cc80*/  @!P2 BRA `(.L_x_4359) ;  /* 0xfffffffc00a4a947 */ /* 0x000ff0000383ffff */
.L_x_4354:
        /* <DEDUP_REMOVED lines=287> */
.L_x_4360:
        /* <DEDUP_REMOVED lines=276> */
.L_x_4361:
        /* <DEDUP_REMOVED lines=286> */
.L_x_4363:
        /* <DEDUP_REMOVED lines=276> */
.L_x_4364:
        /* <DEDUP_REMOVED lines=24> */
.L_x_4366:
[----:B------:R-:W-:Y:S05]  /*11460*/  BSYNC.RECONVERGENT B0 ;  /* 0x0000000000007941 */ /* 0x000fea0003800200 */
.L_x_4365:
        /* <DEDUP_REMOVED lines=35> */
.L_x_4368:
[----:B------:R-:W-:Y:S05]  /*116a0*/  BSYNC.RECONVERGENT B0 ;  /* 0x0000000000007941 */ /* 0x000fea0003800200 */
.L_x_4367:
        /* <DEDUP_REMOVED lines=36> */
.L_x_4373:
        /* <DEDUP_REMOVED lines=12> */
[----:B-1----:R-:W-:Y:S01]  /*119b0*/  @P2 IMAD.U32 R12, R12, 0x10000, RZ ;  /* 0x000100000c0c2824 */ /* 0x002fe200078e00ff */
[----:B--2---:R-:W-:-:S04]  /*119c0*/  @P1 SHF.L.U32 R10, R10, 0x10, RZ ;  /* 0x000000100a0a1819 */ /* 0x004fc800000006ff */
[----:B------:R-:W-:Y:S02]  /*119d0*/  FSETP.NEU.AND P2, PT, R12, RZ, P2 ;  /* 0x000000ff0c00720b */ /* 0x000fe4000174d000 */
[----:B------:R-:W-:Y:S02]  /*119e0*/  FSETP.NEU.AND P1, PT, R10, RZ, P1 ;  /* 0x000000ff0a00720b */ /* 0x000fe40000f2d000 */
[----:B------:R-:W-:Y:S02]  /*119f0*/  SEL R16, RZ, 0x1, !P2 ;  /* 0x00000001ff107807 */ /* 0x000fe40005000000 */
[----:B------:R-:W-:Y:S01]  /*11a00*/  SEL R25, RZ, 0x1, !P1 ;  /* 0x00000001ff197807 */ /* 0x000fe20004800000 */
[----:B------:R-:W-:Y:S08]  /*11a10*/  @!P3 BRA `(.L_x_4373) ;  /* 0xfffffffc00b4b947 */ /* 0x000ff0000383ffff */
[----:B------:R-:W-:Y:S05]  /*11a20*/  BSYNC.RECONVERGENT B1 ;  /* 0x0000000000017941 */ /* 0x000fea0003800200 */
.L_x_4372:
[----:B------:R-:W-:Y:S05]  /*11a30*/  BRA `(.L_x_4371) ;  /* 0x0000000000807947 */ /* 0x000fea0003800000 */
.L_x_4370:
        /* <DEDUP_REMOVED lines=12> */
.L_x_4374:
        /* <DEDUP_REMOVED lines=13> */
[----:B-1----:R-:W-:-:S05]  /*11bd0*/  @P1 IMAD.U32 R9, R9, 0x10000, RZ ;  /* 0x0001000009091824 */ /* 0x002fca00078e00ff */
[----:B------:R-:W-:Y:S02]  /*11be0*/  FSETP.NEU.AND P1, PT, R9, RZ, P1 ;  /* 0x000000ff0900720b */ /* 0x000fe40000f2d000 */
[----:B--2---:R-:W-:Y:S02]  /*11bf0*/  @P2 SHF.L.U32 R11, R11, 0x10, RZ ;  /* 0x000000100b0b2819 */ /* 0x004fe400000006ff */
[----:B------:R-:W-:Y:S02]  /*11c00*/  SEL R25, RZ, 0x1, !P1 ;  /* 0x00000001ff197807 */ /* 0x000fe40004800000 */
[----:B------:R-:W-:-:S04]  /*11c10*/  FSETP.NEU.AND P2, PT, R11, RZ, P2 ;  /* 0x000000ff0b00720b */ /* 0x000fc8000174d000 */
[----:B------:R-:W-:Y:S01]  /*11c20*/  SEL R16, RZ, 0x1, !P2 ;  /* 0x00000001ff107807 */ /* 0x000fe20005000000 */
[----:B------:R-:W-:Y:S08]  /*11c30*/  @!P3 BRA `(.L_x_4374) ;  /* 0xfffffffc00b0b947 */ /* 0x000ff0000383ffff */
.L_x_4371:
[----:B------:R-:W-:Y:S05]  /*11c40*/  BSYNC.RECONVERGENT B0 ;  /* 0x0000000000007941 */ /* 0x000fea0003800200 */
.L_x_4369:
        /* <DEDUP_REMOVED lines=13> */
.L_x_4378:
        /* <DEDUP_REMOVED lines=25> */
.L_x_4377:
[----:B------:R-:W-:Y:S05]  /*11eb0*/  BSYNC.RECONVERGENT B0 ;  /* 0x0000000000007941 */ /* 0x000fea0003800200 */
.L_x_4376:
[----:B------:R-:W-:-:S03]  /*11ec0*/  UISETP.GT.U32.AND UP0, UPT, UR4, 0x3, UPT ;  /* 0x000000030400788c */ /* 0x000fc6000bf04070 */
[----:B------:R-:W-:-:S06]  /*11ed0*/  UMOV UR4, UR7 ;  /* 0x0000000700047c82 */ /* 0x000fcc0008000000 */
[----:B------:R-:W-:Y:S05]  /*11ee0*/  BRA.U UP0, `(.L_x_4378) ;  /* 0xfffffffd008c7547 */ /* 0x000fea000b83ffff */
.L_x_4375:
        /* <DEDUP_REMOVED lines=12> */
.L_x_4383:
        /* <DEDUP_REMOVED lines=16> */
[----:B--2---:R-:W-:-:S04]  /*120b0*/  @P1 SHF.L.U32 R3, R2, 0x10, RZ ;  /* 0x0000001002031819 */ /* 0x004fc800000006ff */
[----:B------:R-:W-:Y:S01]  /*120c0*/  FSETP.NEU.AND P1, PT, R3, RZ, P1 ;  /* 0x000000ff0300720b */ /* 0x000fe20000f2d000 */
[----:B-1----:R-:W-:-:S03]  /*120d0*/  @P2 IMAD.U32 R3, R8, 0x10000, RZ ;  /* 0x0001000008032824 */ /* 0x002fc600078e00ff */
[----:B------:R-:W-:Y:S02]  /*120e0*/  SEL R25, RZ, 0x1, !P1 ;  /* 0x00000001ff197807 */ /* 0x000fe40004800000 */
[----:B------:R-:W-:-:S04]  /*120f0*/  FSETP.NEU.AND P1, PT, R3, RZ, P2 ;  /* 0x000000ff0300720b */ /* 0x000fc8000172d000 */
[----:B------:R-:W-:-:S04]  /*12100*/  SEL R16, RZ, 0x1, !P1 ;  /* 0x00000001ff107807 */ /* 0x000fc80004800000 */
[----:B------:R-:W-:-:S05]  /*12110*/  PRMT R3, R16, 0x7604, R25 ;  /* 0x0000760410037816 */ /* 0x000fca0000000019 */
[----:B------:R1:W-:Y:S02]  /*12120*/  STS.U16 [R0], R3 ;  /* 0x0000000300007388 */ /* 0x0003e40000000400 */
.L_x_4382:
[----:B------:R-:W-:Y:S05]  /*12130*/  BSYNC.RECONVERGENT B0 ;  /* 0x0000000000007941 */ /* 0x000fea0003800200 */
.L_x_4381:
[----:B------:R-:W-:-:S03]  /*12140*/  UISETP.GT.U32.AND UP0, UPT, UR5, 0x7f, UPT ;  /* 0x0000007f0500788c */ /* 0x000fc6000bf04070 */
[----:B------:R-:W-:-:S06]  /*12150*/  UMOV UR5, UR7 ;  /* 0x0000000700057c82 */ /* 0x000fcc0008000000 */
[----:B------:R-:W-:Y:S05]  /*12160*/  BRA.U UP0, `(.L_x_4383) ;  /* 0xfffffffd00907547 */ /* 0x000fea000b83ffff */
.L_x_4380:
[----:B------:R-:W-:Y:S01]  /*12170*/  BAR.SYNC.DEFER_BLOCKING 0x0 ;  /* 0x0000000000007b1d */ /* 0x000fe20000010000 */
[----:B------:R-:W-:-:S09]  /*12180*/  UISETP.GE.U32.AND UP0, UPT, UR4, 0x2, UPT ;  /* 0x000000020400788c */ /* 0x000fd2000bf06070 */
[----:B------:R-:W-:Y:S05]  /*12190*/  BRA.U !UP0, `(.L_x_4379) ;  /* 0x0000000108647547 */ /* 0x000fea000b800000 */
[----:B-12---:R-:W-:-:S07]  /*121a0*/  HFMA2 R0, -RZ, RZ, 0, 5.9604644775390625e-08 ;  /* 0x00000001ff007431 */ /* 0x006fce00000001ff */
.L_x_4384:
        /* <DEDUP_REMOVED lines=17> */
[----:B-1----:R-:W-:-:S04]  /*122c0*/  @P1 SHF.L.U32 R6, R2, 0x10, RZ ;  /* 0x0000001002061819 */ /* 0x002fc800000006ff */
[----:B------:R-:W-:Y:S01]  /*122d0*/  FSETP.NEU.AND P1, PT, R6, RZ, P1 ;  /* 0x000000ff0600720b */ /* 0x000fe20000f2d000 */
[----:B--2---:R-:W-:-:S03]  /*122e0*/  @P2 IMAD.U32 R3, R8, 0x10000, RZ ;  /* 0x0001000008032824 */ /* 0x004fc600078e00ff */
[----:B------:R-:W-:Y:S02]  /*122f0*/  SEL R25, RZ, 0x1, !P1 ;  /* 0x00000001ff197807 */ /* 0x000fe40004800000 */
[----:B------:R-:W-:-:S04]  /*12300*/  FSETP.NEU.AND P2, PT, R3, RZ, P2 ;  /* 0x000000ff0300720b */ /* 0x000fc8000174d000 */
[----:B------:R-:W-:Y:S01]  /*12310*/  SEL R16, RZ, 0x1, !P2 ;  /* 0x00000001ff107807 */ /* 0x000fe20005000000 */
[----:B------:R-:W-:Y:S08]  /*12320*/  @!P3 BRA `(.L_x_4384) ;  /* 0xfffffffc00a0b947 */ /* 0x000ff0000383ffff */
.L_x_4379:
        /* <DEDUP_REMOVED lines=21> */
[----:B-1----:R-:W-:Y:S02]  /*12480*/  @P0 IMAD.U32 R6, R0, 0x10000, RZ ;  /* 0x0001000000060824 */ /* 0x002fe400078e00ff */
[----:B----4-:R-:W-:-:S03]  /*12490*/  @P1 SHF.L.U32 R8, R7, 0x10, RZ ;  /* 0x0000001007081819 */ /* 0x010fc600000006ff */
[----:B------:R-:W-:Y:S02]  /*124a0*/  FSETP.NEU.AND P0, PT, R6, RZ, P0 ;  /* 0x000000ff0600720b */ /* 0x000fe4000070d000 */
[----:B------:R-:W-:Y:S02]  /*124b0*/  FSETP.NEU.AND P1, PT, R8, RZ, P1 ;  /* 0x000000ff0800720b */ /* 0x000fe40000f2d000 */
[----:B------:R-:W-:Y:S02]  /*124c0*/  SEL R6, RZ, 0x1, !P0 ;  /* 0x00000001ff067807 */ /* 0x000fe40004000000 */
[----:B------:R-:W-:Y:S02]  /*124d0*/  SEL R8, RZ, 0x1, !P1 ;  /* 0x00000001ff087807 */ /* 0x000fe40004800000 */
[----:B------:R-:W-:Y:S02]  /*124e0*/  PRMT R25, R6, 0x7610, R25 ;  /* 0x0000761006197816 */ /* 0x000fe40000000019 */
[----:B------:R-:W-:-:S07]  /*124f0*/  PRMT R16, R8, 0x7610, R16 ;  /* 0x0000761008107816 */ /* 0x000fce0000000010 */
.L_x_4386:
        /* <DEDUP_REMOVED lines=10> */
.L_x_4387:
        /* <DEDUP_REMOVED lines=19> */
.L_x_4388:
        /* <DEDUP_REMOVED lines=25> */
.L_x_4389:
[----:B------:R-:W1:Y:S01]  /*12860*/  LDCU.64 UR4, c[0x0][0x758] ;  /* 0x0000eb00ff0477ac */ /* 0x000e620008000a00 */
[----:B------:R-:W-:-:S04]  /*12870*/  LOP3.LUT P1, RZ, R16, 0xff, RZ, 0xc0, !PT ;  /* 0x000000ff10ff7812 */ /* 0x000fc8000782c0ff */
[----:B------:R-:W-:Y:S02]  /*12880*/  SEL R5, RZ, 0x1, !P1 ;  /* 0x00000001ff057807 */ /* 0x000fe40004800000 */
[----:B-1----:R-:W-:-:S04]  /*12890*/  IADD3 R2, P0, PT, R17, UR4, RZ ;  /* 0x0000000411027c10 */ /* 0x002fc8000ff1e0ff */
[----:B------:R-:W-:-:S05]  /*128a0*/  IADD3.X R3, PT, PT, RZ, UR5, RZ, P0, !PT ;  /* 0x00000005ff037c10 */ /* 0x000fca00087fe4ff */
[----:B------:R-:W-:Y:S01]  /*128b0*/  STG.E.U8 desc[UR36][R2.64], R5 ;  /* 0x0000000502007986 */ /* 0x000fe2000c101124 */
[----:B------:R-:W-:Y:S05]  /*128c0*/  EXIT ;  /* 0x000000000000794d */ /* 0x000fea0003800000 */
.L_x_4385:
        /* <DEDUP_REMOVED lines=21> */
.L_x_4390:
        /* <DEDUP_REMOVED lines=20> */
.L_x_4392:
        /* <DEDUP_REMOVED lines=25> */
.L_x_4393:
[----:B------:R-:W1:Y:S01]  /*12cf0*/  LDCU.64 UR4, c[0x0][0x758] ;  /* 0x0000eb00ff0477ac */ /* 0x000e620008000a00 */
[----:B------:R-:W-:-:S04]  /*12d00*/  LOP3.LUT P0, RZ, R16, 0xff, RZ, 0xc0, !PT ;  /* 0x000000ff10ff7812 */ /* 0x000fc8000780c0ff */
[----:B------:R-:W-:Y:S02]  /*12d10*/  SEL R5, RZ, 0x1, !P0 ;  /* 0x00000001ff057807 */ /* 0x000fe40004000000 */
[----:B-1----:R-:W-:-:S04]  /*12d20*/  IADD3 R2, P1, PT, R17, UR4, RZ ;  /* 0x0000000411027c10 */ /* 0x002fc8000ff3e0ff */
[----:B------:R-:W-:-:S05]  /*12d30*/  IADD3.X R3, PT, PT, RZ, UR5, RZ, P1, !PT ;  /* 0x00000005ff037c10 */ /* 0x000fca0008ffe4ff */
[----:B------:R-:W-:Y:S01]  /*12d40*/  STG.E.U8 desc[UR36][R2.64], R5 ;  /* 0x0000000502007986 */ /* 0x000fe2000c101124 */
[----:B------:R-:W-:Y:S05]  /*12d50*/  EXIT ;  /* 0x000000000000794d */ /* 0x000fea0003800000 */
.L_x_4391:
[----:B------:R-:W-:Y:S04]  /*12d60*/  STG.E.U8 desc[UR36][R4.64], R25 ;  /* 0x0000001904007986 */ /* 0x000fe8000c101124 */
[----:B------:R-:W-:Y:S01]  /*12d70*/  STG.E.U8 desc[UR36][R4.64+0x1], R16 ;  /* 0x0000011004007986 */ /* 0x000fe2000c101124 */
[----:B------:R-:W-:Y:S05]  /*12d80*/  EXIT ;  /* 0x000000000000794d */ /* 0x000fea0003800000 */
.L_x_4362:
        /* <DEDUP_REMOVED lines=38> */
.L_x_4395:
        /* <DEDUP_REMOVED lines=10> */
.L_x_4396:
        /* <DEDUP_REMOVED lines=19> */
.L_x_4397:
        /* <DEDUP_REMOVED lines=25> */
.L_x_4398:
[----:B------:R-:W1:Y:S01]  /*13350*/  LDCU.64 UR4, c[0x0][0x758] ;  /* 0x0000eb00ff0477ac */ /* 0x000e620008000a00 */
[----:B------:R-:W-:-:S04]  /*13360*/  LOP3.LUT P1, RZ, R16, 0xff, RZ, 0xc0, !PT ;  /* 0x000000ff10ff7812 */ /* 0x000fc8000782c0ff */
[----:B------:R-:W-:Y:S02]  /*13370*/  SEL R5, RZ, 0x1, !P1 ;  /* 0x00000001ff057807 */ /* 0x000fe40004800000 */
[----:B-1----:R-:W-:-:S04]  /*13380*/  IADD3 R2, P0, PT, R17, UR4, RZ ;  /* 0x0000000411027c10 */ /* 0x002fc8000ff1e0ff */
[----:B------:R-:W-:-:S05]  /*13390*/  IADD3.X R3, PT, PT, RZ, UR5, RZ, P0, !PT ;  /* 0x00000005ff037c10 */ /* 0x000fca00087fe4ff */
[----:B------:R-:W-:Y:S01]  /*133a0*/  STG.E.U8 desc[UR36][R2.64], R5 ;  /* 0x0000000502007986 */ /* 0x000fe2000c101124 */
[----:B------:R-:W-:Y:S05]  /*133b0*/  EXIT ;  /* 0x000000000000794d */ /* 0x000fea0003800000 */
.L_x_4394:
        /* <DEDUP_REMOVED lines=21> */
.L_x_4399:
        /* <DEDUP_REMOVED lines=20> */
.L_x_4401:
        /* <DEDUP_REMOVED lines=25> */
.L_x_4402:
[----:B------:R-:W1:Y:S01]  /*137e0*/  LDCU.64 UR4, c[0x0][0x758] ;  /* 0x0000eb00ff0477ac */ /* 0x000e620008000a00 */
[----:B------:R-:W-:-:S04]  /*137f0*/  LOP3.LUT P0, RZ, R16, 0xff, RZ, 0xc0, !PT ;  /* 0x000000ff10ff7812 */ /* 0x000fc8000780c0ff */
[----:B------:R-:W-:Y:S02]  /*13800*/  SEL R5, RZ, 0x1, !P0 ;  /* 0x00000001ff057807 */ /* 0x000fe40004000000 */
[----:B-1----:R-:W-:-:S04]  /*13810*/  IADD3 R2, P1, PT, R17, UR4, RZ ;  /* 0x0000000411027c10 */ /* 0x002fc8000ff3e0ff */
[----:B------:R-:W-:-:S05]  /*13820*/  IADD3.X R3, PT, PT, RZ, UR5, RZ, P1, !PT ;  /* 0x00000005ff037c10 */ /* 0x000fca0008ffe4ff */
[----:B------:R-:W-:Y:S01]  /*13830*/  STG.E.U8 desc[UR36][R2.64], R5 ;  /* 0x0000000502007986 */ /* 0x000fe2000c101124 */
[----:B------:R-:W-:Y:S05]  /*13840*/  EXIT ;  /* 0x000000000000794d */ /* 0x000fea0003800000 */
.L_x_4400:
[----:B------:R-:W-:Y:S04]  /*13850*/  STG.E.U8 desc[UR36][R4.64], R25 ;  /* 0x0000001904007986 */ /* 0x000fe8000c101124 */
[----:B------:R-:W-:Y:S01]  /*13860*/  STG.E.U8 desc[UR36][R4.64+0x1], R16 ;  /* 0x0000011004007986 */ /* 0x000fe2000c101124 */
[----:B------:R-:W-:Y:S05]  /*13870*/  EXIT ;  /* 0x000000000000794d */ /* 0x000fea0003800000 */
.L_x_4403:
        /* <DEDUP_REMOVED lines=16> */
.L_x_7786:


//--------------------- .text._ZN2at6native13reduce_kernelILi128ELi4ENS0_8ReduceOpIN3c108BFloat16ENS0_14func_wrapper_tIbZZZNS0_15and_kernel_cudaERNS_14TensorIteratorEENKUlvE_clEvENKUlvE9_clEvEUlbS4_E_EEjbLi4ELi4EEEEEvT1_ --------------------------
	.section	.text._ZN2at6native13reduce_kernelILi128ELi4ENS0_8ReduceOpIN3c108BFloat16ENS0_14func_wrapper_tIbZZZNS0_15and_kernel_cudaERNS_14TensorIteratorEENKUlvE_clEvENKUlvE9_clEvEUlbS4_E_EEjbLi4ELi4EEEEEvT1_,"ax",@progbits
	.align	128
        .global         _ZN2at6native13reduce_kernelILi128ELi4ENS0_8ReduceOpIN3c108BFloat16ENS0_14func_wrapper_tIbZZZNS0_15and_kernel_cudaERNS_14TensorIteratorEENKUlvE_clEvENKUlvE9_clEvEUlbS4_E_EEjbLi4ELi4EEEEEvT1_
        .type           _ZN2at6native13reduce_kernelILi128ELi4ENS0_8ReduceOpIN3c108BFloat16ENS0_14func_wrapper_tIbZZZNS0_15and_kernel_cudaERNS_14TensorIteratorEENKUlvE_clEvENKUlvE9_clEvEUlbS4_E_EEjbLi4ELi4EEEEEvT1_,@function
        .size           _ZN2at6native13reduce_kernelILi128ELi4ENS0_8ReduceOpIN3c108BFloat16ENS0_14func_wrapper_tIbZZZNS0_15and_kernel_cudaERNS_14TensorIteratorEENKUlvE_clEvENKUlvE9_clEvEUlbS4_E_EEjbLi4ELi4EEEEEvT1_,(.L_x_7787 - _ZN2at6native13reduce_kernelILi128ELi4ENS0_8ReduceOpIN3c108BFloat16ENS0_14func_wrapper_tIbZZZNS0_15and_kernel_cudaERNS_14TensorIteratorEENKUlvE_clEvENKUlvE9_clEvEUlbS4_E_EEjbLi4ELi4EEEEEvT1_)
        .other          _ZN2at6native13reduce_kernelILi128ELi4ENS0_8ReduceOpIN3c108BFloat16ENS0_14func_wrapper_tIbZZZNS0_15and_kernel_cudaERNS_14TensorIteratorEENKUlvE_clEvENKUlvE9_clEvEUlbS4_E_EEjbLi4ELi4EEEEEvT1_,@"STO_CUDA_ENTRY STV_DEFAULT"
_ZN2at6native13reduce_kernelILi128ELi4ENS0_8ReduceOpIN3c108BFloat16ENS0_14func_wrapper_tIbZZZNS0_15and_kernel_cudaERNS_14TensorIteratorEENKUlvE_clEvENKUlvE9_clEvEUlbS4_E_EEjbLi4ELi4EEEEEvT1_:
.text._ZN2at6native13reduce_kernelILi128ELi4ENS0_8ReduceOpIN3c108BFloat16ENS0_14func_wrapper_tIbZZZNS0_15and_kernel_cudaERNS_14TensorIteratorEENKUlvE_clEvENKUlvE9_clEvEUlbS4_E_EEjbLi4ELi4EEEEEvT1_:
        /* <DEDUP_REMOVED lines=296> */
.L_x_4404:
        /* <DEDUP_REMOVED lines=30> */
.L_x_4409:
        /* <DEDUP_REMOVED lines=34> */
.L_x_4414:
[----:B------:R-:W-:-:S07]  /*1680*/  SEL R4, RZ, 0x1, !P0 ;  /* 0x00000001ff047807 */ /* 0x000fce0004000000 */
.L_x_4413:
[----:B------:R-:W-:Y:S05]  /*1690*/  BSYNC.RECONVERGENT B1 ;  /* 0x0000000000017941 */ /* 0x000fea0003800200 */
.L_x_4412:
[----:B------:R-:W0:Y:S01]  /*16a0*/  LDC R0, c[0x0][0x388] ;  /* 0x0000e200ff007b82 */ /* 0x000e220000000800 */
[----:B------:R-:W-:-:S04]  /*16b0*/  IADD3 R22, P0, PT, R22, 0x8, RZ ;  /* 0x0000000816167810 */ /* 0x000fc80007f1e0ff */
[----:B------:R-:W-:Y:S02]  /*16c0*/  IADD3.X R23, PT, PT, RZ, R23, RZ, P0, !PT ;  /* 0x00000017ff177210 */ /* 0x000fe400007fe4ff */
[----:B0-----:R-:W-:-:S07]  /*16d0*/  IADD3 R0, PT, PT, R7, -0x4, R0 ;  /* 0xfffffffc07007810 */ /* 0x001fce0007ffe000 */
.L_x_4411:
[----:B------:R-:W-:Y:S05]  /*16e0*/  BSYNC.RECONVERGENT B0 ;  /* 0x0000000000007941 */ /* 0x000fea0003800200 */
.L_x_4410:
        /* <DEDUP_REMOVED lines=13> */
.L_x_4417:
        /* <DEDUP_REMOVED lines=26> */
.L_x_4416:
[----:B------:R-:W-:Y:S05]  /*1960*/  BSYNC.RECONVERGENT B0 ;  /* 0x0000000000007941 */ /* 0x000fea0003800200 */
.L_x_4415:
        /* <DEDUP_REMOVED lines=20> */
.L_x_4421:
[----:B------:R-:W-:Y:S05]  /*1ab0*/  BSYNC.RECONVERGENT B1 ;  /* 0x0000000000017941 */ /* 0x000fea0003800200 */
.L_x_4420:
[----:B------:R-:W-:-:S07]  /*1ac0*/  SEL R4, RZ, 0x1, !P0 ;  /* 0x00000001ff047807 */ /* 0x000fce0004000000 */
.L_x_4419:
[----:B------:R-:W-:Y:S05]  /*1ad0*/  BSYNC.RECONVERGENT B0 ;  /* 0x0000000000007941 */ /* 0x000fea0003800200 */
.L_x_4418:
[----:B------:R-:W0:Y:S01]  /*1ae0*/  I2F.S8 R8, R8 ;  /* 0x0000000800087306 */ /* 0x000e220000001400 */
[----:B------:R-:W-:Y:S02]  /*1af0*/  LOP3.LUT P2, RZ, R4, 0xff, RZ, 0xc0, !PT ;  /* 0x000000ff04ff7812 */ /* 0x000fe4000784c0ff */
[----:B------:R-:W-:Y:S02]  /*1b00*/  PLOP3.LUT P1, PT, PT, PT, PT, 0x8, 0x80 ;  /* 0x000000000080781c */ /* 0x000fe40003f2e170 */
[----:B------:R-:W-:Y:S02]  /*1b10*/  PLOP3.LUT P0, PT, PT, PT, PT, 0x8, 0x80 ;  /* 0x000000000080781c */ /* 0x000fe40003f0e170 */
[----:B------:R-:W-:Y:S01]  /*1b20*/  PLOP3.LUT P3, PT, PT, PT, PT, 0x8, 0x80 ;  /* 0x000000000080781c */ /* 0x000fe20003f6e170 */
[----:B------:R-:W1:Y:S01]  /*1b30*/  I2F.S8 R6, R6 ;  /* 0x0000000600067306 */ /* 0x000e620000001400 */
[----:B------:R-:W-:-:S07]  /*1b40*/  PLOP3.LUT P4, PT, PT, PT, PT, 0x8, 0x80 ;  /* 0x000000000080781c */ /* 0x000fce0003f8e170 */
        /* <DEDUP_REMOVED lines=12> */
.L_x_4408:
        /* <DEDUP_REMOVED lines=46> */
.L_x_4426:
        /* <DEDUP_REMOVED lines=22> */
[C---:B---3--:R-:W-:Y:S01]  /*2050*/  @P4 IMAD.U32 R0, R6.reuse, 0x10000, RZ ;  /* 0x0001000006004824 */ /* 0x048fe200078e00ff */
[----:B------:R-:W-:Y:S02]  /*2060*/  PRMT R32, R6, 0x7632, R32 ;  /* 0x0000763206207816 */ /* 0x000fe40000000020 */
[C---:B------:R-:W-:Y:S02]  /*2070*/  PRMT R33, R7.reuse, 0x7632, R33 ;  /* 0x0000763207217816 */ /* 0x040fe40000000021 */
[----:B------:R-:W-:Y:S01]  /*2080*/  FSETP.NEU.AND P4, PT, R0, RZ, P4 ;  /* 0x000000ff0000720b */ /* 0x000fe2000278d000 */
[----:B------:R-:W-:Y:S01]  /*2090*/  @P3 IMAD.U32 R3, R32, 0x10000, RZ ;  /* 0x0001000020033824 */ /* 0x000fe200078e00ff */
[----:B------:R-:W-:Y:S02]  /*20a0*/  @P2 SHF.L.U32 R0, R7, 0x10, RZ ;  /* 0x0000001007002819 */ /* 0x000fe400000006ff */
[----:B------:R-:W-:-:S02]  /*20b0*/  SEL R13, RZ, 0x1, !P4 ;  /* 0x00000001ff0d7807 */ /* 0x000fc40006000000 */
[----:B------:R-:W-:Y:S02]  /*20c0*/  LOP3.LUT P4, RZ, R28, 0xff, RZ, 0xc0, !PT ;  /* 0x000000ff1cff7812 */ /* 0x000fe4000788c0ff */
[----:B------:R-:W-:Y:S01]  /*20d0*/  FSETP.NEU.AND P3, PT, R3, RZ, P3 ;  /* 0x000000ff0300720b */ /* 0x000fe20001f6d000 */
[----:B------:R-:W-:Y:S01]  /*20e0*/  @P0 IMAD.U32 R3, R33, 0x10000, RZ ;  /* 0x0001000021030824 */ /* 0x000fe200078e00ff */
[----:B----4-:R-:W-:Y:S02]  /*20f0*/  PRMT R34, R10, 0x7632, R34 ;  /* 0x000076320a227816 */ /* 0x010fe40000000022 */
[----:B------:R-:W-:Y:S02]  /*2100*/  SEL R12, RZ, 0x1, !P3 ;  /* 0x00000001ff0c7807 */ /* 0x000fe40005800000 */
[----:B------:R-:W-:Y:S02]  /*2110*/  FSETP.NEU.AND P2, PT, R0, RZ, P2 ;  /* 0x000000ff0000720b */ /* 0x000fe4000174d000 */
[----:B------:R-:W-:-:S02]  /*2120*/  LOP3.LUT P3, RZ, R27, 0xff, RZ, 0xc0, !PT ;  /* 0x000000ff1bff7812 */ /* 0x000fc4000786c0ff */
[C---:B------:R-:W-:Y:S02]  /*2130*/  PRMT R35, R11.reuse, 0x7610, R35 ;  /* 0x000076100b237816 */ /* 0x040fe40000000023 */
[----:B------:R-:W-:Y:S02]  /*2140*/  PRMT R36, R11, 0x7632, R36 ;  /* 0x000076320b247816 */ /* 0x000fe40000000024 */
[----:B------:R-:W-:Y:S02]  /*2150*/  @P6 SHF.L.U32 R11, R34, 0x10, RZ ;  /* 0x00000010220b6819 */ /* 0x000fe400000006ff */
[----:B------:R-:W-:Y:S02]  /*2160*/  FSETP.NEU.AND P0, PT, R3, RZ, P0 ;  /* 0x000000ff0300720b */ /* 0x000fe4000070d000 */
[----:B------:R-:W-:Y:S02]  /*2170*/  SEL R3, RZ, 0x1, !P2 ;  /* 0x00000001ff037807 */ /* 0x000fe40005000000 */
[----:B------:R-:W-:Y:S01]  /*2180*/  LOP3.LUT P2, RZ, R26, 0xff, RZ, 0xc0, !PT ;  /* 0x000000ff1aff7812 */ /* 0x000fe2000784c0ff */
[----:B------:R-:W-:Y:S01]  /*2190*/  @P1 IMAD.U32 R26, R10, 0x10000, RZ ;  /* 0x000100000a1a1824 */ /* 0x000fe200078e00ff */
[----:B------:R-:W-:Y:S01]  /*21a0*/  FSETP.NEU.AND P6, PT, R11, RZ, P6 ;  /* 0x000000ff0b00720b */ /* 0x000fe200037cd000 */
[----:B------:R-:W-:Y:S01]  /*21b0*/  @P4 IMAD.U32 R11, R36, 0x10000, RZ ;  /* 0x00010000240b4824 */ /* 0x000fe200078e00ff */
[----:B-----5:R-:W-:-:S02]  /*21c0*/  PRMT R39, R8, 0x7610, R39 ;  /* 0x0000761008277816 */ /* 0x020fc40000000027 */
[----:B------:R-:W-:Y:S02]  /*21d0*/  SEL R0, RZ, 0x1, !P0 ;  /* 0x00000001ff007807 */ /* 0x000fe40004000000 */
[----:B------:R-:W-:Y:S02]  /*21e0*/  FSETP.NEU.AND P1, PT, R26, RZ, P1 ;  /* 0x000000ff1a00720b */ /* 0x000fe40000f2d000 */
[----:B------:R-:W-:Y:S01]  /*21f0*/  LOP3.LUT P0, RZ, R25, 0xff, RZ, 0xc0, !PT ;  /* 0x000000ff19ff7812 */ /* 0x000fe2000780c0ff */
[----:B------:R-:W-:Y:S01]  /*2200*/  @P5 IMAD.U32 R25, R35, 0x10000, RZ ;  /* 0x0001000023195824 */ /* 0x000fe200078e00ff */
[----:B------:R-:W-:Y:S02]  /*2210*/  FSETP.NEU.AND P4, PT, R11, RZ, P4 ;  /* 0x000000ff0b00720b */ /* 0x000fe4000278d000 */
[----:B------:R-:W-:Y:S02]  /*2220*/  @P3 SHF.L.U32 R11, R39, 0x10, RZ ;  /* 0x00000010270b3819 */ /* 0x000fe400000006ff */
[----:B------:R-:W-:-:S02]  /*2230*/  PRMT R40, R8, 0x7632, R40 ;  /* 0x0000763208287816 */ /* 0x000fc40000000028 */
[----:B------:R-:W-:Y:S02]  /*2240*/  SEL R31, RZ, 0x1, !P1 ;  /* 0x00000001ff1f7807 */ /* 0x000fe40004800000 */
[----:B------:R-:W-:Y:S01]  /*2250*/  LOP3.LUT P1, RZ, R24, 0xff, RZ, 0xc0, !PT ;  /* 0x000000ff18ff7812 */ /* 0x000fe2000782c0ff */
[----:B------:R-:W-:Y:S01]  /*2260*/  @P2 IMAD.U32 R8, R40, 0x10000, RZ ;  /* 0x0001000028082824 */ /* 0x000fe200078e00ff */
[----:B------:R-:W-:Y:S01]  /*2270*/  FSETP.NEU.AND P3, PT, R11, RZ, P3 ;  /* 0x000000ff0b00720b */ /* 0x000fe20001f6d000 */
[----:B------:R-:W-:Y:S01]  /*2280*/  IMAD.IADD R11, R37, 0x1, R14 ;  /* 0x00000001250b7824 */ /* 0x000fe200078e020e */
[----:B------:R-:W-:Y:S02]  /*2290*/  FSETP.NEU.AND P5, PT, R25, RZ, P5 ;  /* 0x000000ff1900720b */ /* 0x000fe40002fad000 */
        /* <DEDUP_REMOVED lines=11> */
[----:B------:R-:W-:Y:S02]  /*2350*/  FSETP.NEU.AND P2, PT, R8, RZ, P2 ;  /* 0x000000ff0800720b */ /* 0x000fe4000174d000 */
[----:B------:R-:W-:Y:S01]  /*2360*/  @P0 SHF.L.U32 R8, R42, 0x10, RZ ;  /* 0x000000102a080819 */ /* 0x000fe200000006ff */
[----:B------:R-:W-:Y:S01]  /*2370*/  @P1 IMAD.U32 R15, R41, 0x10000, RZ ;  /* 0x00010000290f1824 */ /* 0x000fe200078e00ff */
[----:B------:R-:W-:Y:S02]  /*2380*/  SEL R26, RZ, 0x1, !P2 ;  /* 0x00000001ff1a7807 */ /* 0x000fe40005000000 */
[----:B--2---:R-:W-:-:S02]  /*2390*/  ISETP.GE.U32.AND P2, PT, R9, R44, PT ;  /* 0x0000002c0900720c */ /* 0x004fc40003f46070 */
[----:B------:R-:W-:Y:S02]  /*23a0*/  FSETP.NEU.AND P0, PT, R8, RZ, P0 ;  /* 0x000000ff0800720b */ /* 0x000fe4000070d000 */
[C---:B------:R-:W-:Y:S02]  /*23b0*/  PRMT R8, R4.reuse, 0x7610, R8 ;  /* 0x0000761004087816 */ /* 0x040fe40000000008 */
[C---:B------:R-:W-:Y:S02]  /*23c0*/  PRMT R37, R5.reuse, 0x7610, R37 ;  /* 0x0000761005257816 */ /* 0x040fe40000000025 */
[----:B------:R-:W-:Y:S02]  /*23d0*/  PRMT R38, R5, 0x7632, R38 ;  /* 0x0000763205267816 */ /* 0x000fe40000000026 */
[----:B------:R-:W-:Y:S01]  /*23e0*/  PRMT R9, R4, 0x7632, R9 ;  /* 0x0000763204097816 */ /* 0x000fe20000000009 */
[----:B------:R-:W-:Y:S01]  /*23f0*/  @P6 IMAD.U32 R4, R8, 0x10000, RZ ;  /* 0x0001000008046824 */ /* 0x000fe200078e00ff */
[----:B------:R-:W-:Y:S01]  /*2400*/  FSETP.NEU.AND P1, PT, R15, RZ, P1 ;  /* 0x000000ff0f00720b */ /* 0x000fe20000f2d000 */
[----:B------:R-:W-:Y:S01]  /*2410*/  @P4 IMAD.U32 R15, R37, 0x10000, RZ ;  /* 0x00010000250f4824 */ /* 0x000fe200078e00ff */
[----:B------:R-:W-:Y:S01]  /*2420*/  @P5 SHF.L.U32 R5, R9, 0x10, RZ ;  /* 0x0000001009055819 */ /* 0x000fe200000006ff */
[----:B------:R-:W-:Y:S01]  /*2430*/  @P3 IMAD.U32 R18, R38, 0x10000, RZ ;  /* 0x0001000026123824 */ /* 0x000fe200078e00ff */
[----:B------:R-:W-:-:S02]  /*2440*/  FSETP.NEU.AND P6, PT, R4, RZ, P6 ;  /* 0x000000ff0400720b */ /* 0x000fc400037cd000 */
[----:B------:R-:W-:Y:S02]  /*2450*/  FSETP.NEU.AND P5, PT, R5, RZ, P5 ;  /* 0x000000ff0500720b */ /* 0x000fe40002fad000 */
[----:B------:R-:W-:Y:S02]  /*2460*/  FSETP.NEU.AND P4, PT, R15, RZ, P4 ;  /* 0x000000ff0f00720b */ /* 0x000fe4000278d000 */
[----:B------:R-:W-:Y:S02]  /*2470*/  FSETP.NEU.AND P3, PT, R18, RZ, P3 ;  /* 0x000000ff1200720b */ /* 0x000fe40001f6d000 */
[----:B------:R-:W-:Y:S02]  /*2480*/  SEL R25, RZ, 0x1, !P0 ;  /* 0x00000001ff197807 */ /* 0x000fe40004000000 */
[----:B------:R-:W-:Y:S02]  /*2490*/  SEL R24, RZ, 0x1, !P1 ;  /* 0x00000001ff187807 */ /* 0x000fe40004800000 */
[----:B------:R-:W-:-:S02]  /*24a0*/  SEL R21, RZ, 0x1, !P6 ;  /* 0x00000001ff157807 */ /* 0x000fc40007000000 */
[----:B------:R-:W-:Y:S02]  /*24b0*/  SEL R20, RZ, 0x1, !P5 ;  /* 0x00000001ff147807 */ /* 0x000fe40006800000 */
[----:B------:R-:W-:Y:S02]  /*24c0*/  SEL R18, RZ, 0x1, !P4 ;  /* 0x00000001ff127807 */ /* 0x000fe40006000000 */
[----:B------:R-:W-:Y:S01]  /*24d0*/  SEL R15, RZ, 0x1, !P3 ;  /* 0x00000001ff0f7807 */ /* 0x000fe20005800000 */
[----:B------:R-:W-:Y:S06]  /*24e0*/  @!P2 BRA `(.L_x_4426) ;  /* 0xfffffff80080a947 */ /* 0x000fec000383ffff */
.L_x_4425:
[----:B------:R-:W-:Y:S05]  /*24f0*/  BSYNC.RECONVERGENT B0 ;  /* 0x0000000000007941 */ /* 0x000fea0003800200 */
.L_x_4424:
        /* <DEDUP_REMOVED lines=39> */
.L_x_4428:
[----:B------:R-:W-:Y:S05]  /*2770*/  BSYNC.RECONVERGENT B0 ;  /* 0x0000000000007941 */ /* 0x000fea0003800200 */
.L_x_4427:
        /* <DEDUP_REMOVED lines=8> */
[----:B------:R-:W-:Y:S02]  /*2800*/  @P1 IMAD.U32 R32, R32, 0x10000, RZ ;  /* 0x0001000020201824 */ /* 0x000fe400078e00ff */
[----:B------:R-:W-:Y:S02]  /*2810*/  @P2 IMAD.U32 R7, R7, 0x10000, RZ ;  /* 0x0001000007072824 */ /* 0x000fe400078e00ff */
        /* <DEDUP_REMOVED lines=17> */
[----:B------:R-:W-:Y:S02]  /*2930*/  @P0 IMAD.U32 R10, R10, 0x10000, RZ ;  /* 0x000100000a0a0824 */ /* 0x000fe400078e00ff */
[----:B------:R-:W-:Y:S02]  /*2940*/  @P2 IMAD.U32 R35, R35, 0x10000, RZ ;  /* 0x0001000023232824 */ /* 0x000fe400078e00ff */
[----:B------:R-:W-:Y:S01]  /*2950*/  @P3 IMAD.U32 R36, R36, 0x10000, RZ ;  /* 0x0001000024243824 */ /* 0x000fe200078e00ff */
[----:B------:R-:W-:Y:S02]  /*2960*/  FSETP.NEU.AND P0, PT, R10, RZ, P0 ;  /* 0x000000ff0a00720b */ /* 0x000fe4000070d000 */
[----:B------:R-:W-:Y:S02]  /*2970*/  @P1 SHF.L.U32 R34, R34, 0x10, RZ ;  /* 0x0000001022221819 */ /* 0x000fe400000006ff */
        /* <DEDUP_REMOVED lines=16> */
[----:B------:R-:W-:Y:S01]  /*2a80*/  @P0 IMAD.U32 R41, R41, 0x10000, RZ ;  /* 0x0001000029290824 */ /* 0x000fe200078e00ff */
[----:B------:R-:W-:Y:S02]  /*2a90*/  FSETP.NEU.AND P1, PT, R39, RZ, P1 ;  /* 0x000000ff2700720b */ /* 0x000fe40000f2d000 */
[----:B------:R-:W-:Y:S02]  /*2aa0*/  @P2 SHF.L.U32 R40, R40, 0x10, RZ ;  /* 0x0000001028282819 */ /* 0x000fe400000006ff */
[----:B------:R-:W-:Y:S02]  /*2ab0*/  FSETP.NEU.AND P3, PT, R42, RZ, P3 ;  /* 0x000000ff2a00720b */ /* 0x000fe40001f6d000 */
[----:B------:R-:W-:-:S02]  /*2ac0*/  FSETP.NEU.AND P2, PT, R40, RZ, P2 ;  /* 0x000000ff2800720b */ /* 0x000fc4000174d000 */
        /* <DEDUP_REMOVED lines=21> */
[----:B------:R-:W-:-:S07]  /*2c20*/  SEL R15, RZ, 0x1, !P3 ;  /* 0x00000001ff0f7807 */ /* 0x000fce0005800000 */
.L_x_4430:
[----:B------:R-:W-:Y:S05]  /*2c30*/  BSYNC.RECONVERGENT B0 ;  /* 0x0000000000007941 */ /* 0x000fea0003800200 */
.L_x_4429:
[----:B------:R-:W1:Y:S01]  /*2c40*/  I2F.S8 R30, R30 ;  /* 0x0000001e001e7306 */ /* 0x000e620000001400 */
[----:B------:R-:W-:Y:S02]  /*2c50*/  LOP3.LUT P1, RZ, R12, 0xff, RZ, 0xc0, !PT ;  /* 0x000000ff0cff7812 */ /* 0x000fe4000782c0ff */
[----:B------:R-:W-:Y:S02]  /*2c60*/  LOP3.LUT P2, RZ, R3, 0xff, RZ, 0xc0, !PT ;  /* 0x000000ff03ff7812 */ /* 0x000fe4000784c0ff */
[----:B------:R-:W-:Y:S02]  /*2c70*/  LOP3.LUT P0, RZ, R13, 0xff, RZ, 0xc0, !PT ;  /* 0x000000ff0dff7812 */ /* 0x000fe4000780c0ff */
[----:B------:R-:W-:Y:S01]  /*2c80*/  LOP3.LUT P3, RZ, R0, 0xff, RZ, 0xc0, !PT ;  /* 0x000000ff00ff7812 */ /* 0x000fe2000786c0ff */
[----:B------:R-:W2:Y:S08]  /*2c90*/  I2F.S8 R29, R29 ;  /* 0x0000001d001d7306 */ /* 0x000eb00000001400 */
[----:B------:R-:W-:Y:S08]  /*2ca0*/  I2F.S8 R31, R31 ;  /* 0x0000001f001f7306 */ /* 0x000ff00000001400 */
[----:B------:R-:W-:Y:S08]  /*2cb0*/  I2F.S8 R28, R28 ;  /* 0x0000001c001c7306 */ /* 0x000ff00000001400 */
[----:B-1----:R-:W1:Y:S08]  /*2cc0*/  F2F.BF16.F32 R30, R30 ;  /* 0x0000001e001e7304 */ /* 0x002e700000202000 */
[----:B--2---:R-:W2:Y:S01]  /*2cd0*/  F2F.BF16.F32 R4, R29 ;  /* 0x0000001d00047304 */ /* 0x004ea20000202000 */
[----:B-1----:R-:W-:-:S07]  /*2ce0*/  @P1 IMAD.U32 R0, R30, 0x10000, RZ ;  /* 0x000100001e001824 */ /* 0x002fce00078e00ff */
[----:B------:R-:W-:Y:S01]  /*2cf0*/  I2F.S8 R26, R26 ;  /* 0x0000001a001a7306 */ /* 0x000fe20000001400 */
[----:B------:R-:W-:Y:S02]  /*2d00*/  FSETP.EQ.OR P1, PT, R0, RZ, !P1 ;  /* 0x000000ff0000720b */ /* 0x000fe40004f22400 */
[----:B--2---:R-:W-:-:S05]  /*2d10*/  @P2 SHF.L.U32 R4, R4, 0x10, RZ ;  /* 0x0000001004042819 */ /* 0x004fca00000006ff */
[----:B------:R-:W1:Y:S01]  /*2d20*/  F2F.BF16.F32 R31, R31 ;  /* 0x0000001f001f7304 */ /* 0x000e620000202000 */
[----:B------:R-:W-:-:S07]  /*2d30*/  FSETP.EQ.OR P2, PT, R4, RZ, !P2 ;  /* 0x000000ff0400720b */ /* 0x000fce0005742400 */
[----:B------:R-:W-:Y:S01]  /*2d40*/  I2F.S8 R25, R25 ;  /* 0x0000001900197306 */ /* 0x000fe20000001400 */
[----:B-1----:R-:W-:-:S07]  /*2d50*/  @P0 IMAD.U32 R3, R31, 0x10000, RZ ;  /* 0x000100001f030824 */ /* 0x002fce00078e00ff */
[----:B------:R-:W1:Y:S01]  /*2d60*/  F2F.BF16.F32 R28, R28 ;  /* 0x0000001c001c7304 */ /* 0x000e620000202000 */
[----:B------:R-:W-:-:S07]  /*2d70*/  FSETP.EQ.OR P0, PT, R3, RZ, !P0 ;  /* 0x000000ff0300720b */ /* 0x000fce0004702400 */
[----:B------:R-:W-:Y:S01]  /*2d80*/  I2F.S8 R27, R27 ;  /* 0x0000001b001b7306 */ /* 0x000fe20000001400 */
[----:B-1----:R-:W-:-:S07]  /*2d90*/  @P3 IMAD.U32 R0, R28, 0x10000, RZ ;  /* 0x000100001c003824 */ /* 0x002fce00078e00ff */
[----:B------:R-:W-:Y:S01]  /*2da0*/  I2F.S8 R24, R24 ;  /* 0x0000001800187306 */ /* 0x000fe20000001400 */
[----:B------:R-:W-:-:S07]  /*2db0*/  FSETP.EQ.OR P3, PT, R0, RZ, !P3 ;  /* 0x000000ff0000720b */ /* 0x000fce0005f62400 */
[----:B------:R-:W1:Y:S08]  /*2dc0*/  F2F.BF16.F32 R26, R26 ;  /* 0x0000001a001a7304 */ /* 0x000e700000202000 */
[----:B------:R-:W2:Y:S01]  /*2dd0*/  F2F.BF16.F32 R25, R25 ;  /* 0x0000001900197304 */ /* 0x000ea20000202000 */
[----:B-1----:R-:W-:-:S07]  /*2de0*/  @!P1 SHF.L.U32 R0, R26, 0x10, RZ ;  /* 0x000000101a009819 */ /* 0x002fce00000006ff */
[----:B------:R-:W1:Y:S01]  /*2df0*/  F2F.BF16.F32 R27, R27 ;  /* 0x0000001b001b7304 */ /* 0x000e620000202000 */
[----:B------:R-:W-:Y:S01]  /*2e00*/  FSETP.EQ.OR P1, PT, R0, RZ, P1 ;  /* 0x000000ff0000720b */ /* 0x000fe20000f22400 */
[----:B--2---:R-:W-:-:S06]  /*2e10*/  @!P2 IMAD.U32 R4, R25, 0x10000, RZ ;  /* 0x000100001904a824 */ /* 0x004fcc00078e00ff */
[----:B------:R-:W-:Y:S01]  /*2e20*/  I2F.S8 R18, R18 ;  /* 0x0000001200127306 */ /* 0x000fe20000001400 */
[----:B------:R-:W-:Y:S01]  /*2e30*/  FSETP.EQ.OR P4, PT, R4, RZ, P2 ;  /* 0x000000ff0400720b */ /* 0x000fe20001782400 */
[----:B-1----:R-:W-:-:S06]  /*2e40*/  @!P0 IMAD.U32 R3, R27, 0x10000, RZ ;  /* 0x000100001b038824 */ /* 0x002fcc00078e00ff */
[----:B------:R-:W-:Y:S01]  /*2e50*/  I2F.S8 R20, R20 ;  /* 0x0000001400147306 */ /* 0x000fe20000001400 */
[----:B------:R-:W-:-:S07]  /*2e60*/  FSETP.EQ.OR P0, PT, R3, RZ, P0 ;  /* 0x000000ff0300720b */ /* 0x000fce0000702400 */
[----:B------:R-:W1:Y:S08]  /*2e70*/  F2F.BF16.F32 R24, R24 ;  /* 0x0000001800187304 */ /* 0x000e700000202000 */
[----:B------:R-:W-:Y:S01]  /*2e80*/  I2F.S8 R21, R21 ;  /* 0x0000001500157306 */ /* 0x000fe20000001400 */
[----:B-1----:R-:W-:-:S07]  /*2e90*/  @!P3 IMAD.U32 R0, R24, 0x10000, RZ ;  /* 0x000100001800b824 */ /* 0x002fce00078e00ff */
[----:B------:R-:W1:Y:S01]  /*2ea0*/  F2F.BF16.F32 R5, R18 ;  /* 0x0000001200057304 */ /* 0x000e620000202000 */
[----:B------:R-:W-:-:S07]  /*2eb0*/  FSETP.EQ.OR P2, PT, R0, RZ, P3 ;  /* 0x000000ff0000720b */ /* 0x000fce0001f42400 */
[----:B------:R-:W2:Y:S01]  /*2ec0*/  F2F.BF16.F32 R20, R20 ;  /* 0x0000001400147304 */ /* 0x000ea20000202000 */
[----:B-1----:R-:W-:-:S07]  /*2ed0*/  @!P4 IMAD.U32 R5, R5, 0x10000, RZ ;  /* 0x000100000505c824 */ /* 0x002fce00078e00ff */
[----:B------:R-:W1:Y:S01]  /*2ee0*/  F2F.BF16.F32 R21, R21 ;  /* 0x0000001500157304 */ /* 0x000e620000202000 */
[----:B------:R-:W-:Y:S02]  /*2ef0*/  FSETP.NEU.AND P3, PT, R5, RZ, !P4 ;  /* 0x000000ff0500720b */ /* 0x000fe4000676d000 */
[----:B------:R-:W-:Y:S01]  /*2f00*/  PLOP3.LUT P4, PT, PT, PT, PT, 0x8, 0x80 ;  /* 0x000000000080781c */ /* 0x000fe20003f8e170 */
[----:B--2---:R-:W-:-:S05]  /*2f10*/  @!P1 IMAD.U32 R4, R20, 0x10000, RZ ;  /* 0x0001000014049824 */ /* 0x004fca00078e00ff */
[----:B------:R-:W-:Y:S02]  /*2f20*/  FSETP.NEU.AND P1, PT, R4, RZ, !P1 ;  /* 0x000000ff0400720b */ /* 0x000fe40004f2d000 */
[----:B-1----:R-:W-:-:S04]  /*2f30*/  @!P0 SHF.L.U32 R3, R21, 0x10, RZ ;  /* 0x0000001015038819 */ /* 0x002fc800000006ff */
[----:B------:R-:W-:Y:S01]  /*2f40*/  FSETP.NEU.AND P0, PT, R3, RZ, !P0 ;  /* 0x000000ff0300720b */ /* 0x000fe2000470d000 */
[----:B------:R-:W-:-:S12]  /*2f50*/  @P2 BRA `(.L_x_4422) ;  /* 0x000000a800f02947 */ /* 0x000fd80003800000 */
[----:B------:R-:W1:Y:S08]  /*2f60*/  I2F.S8 R15, R15 ;  /* 0x0000000f000f7306 */ /* 0x000e700000001400 */
[----:B-1----:R-:W1:Y:S02]  /*2f70*/  F2F.BF16.F32 R0, R15 ;  /* 0x0000000f00007304 */ /* 0x002e640000202000 */
[----:B-1----:R-:W-:-:S04]  /*2f80*/  SHF.L.U32 R0, R0, 0x10, RZ ;  /* 0x0000001000007819 */ /* 0x002fc800000006ff */
[----:B------:R-:W-:Y:S01]  /*2f90*/  FSETP.NEU.FTZ.AND P4, PT, R0, RZ, PT ;  /* 0x000000ff0000720b */ /* 0x000fe20003f9d000 */
[----:B------:R-:W-:-:S12]  /*2fa0*/  BRA `(.L_x_4422) ;  /* 0x000000a800dc7947 */ /* 0x000fd80003800000 */
.L_x_4423:
        /* <DEDUP_REMOVED lines=43> */
.L_x_4434:
        /* <DEDUP_REMOVED lines=27> */
[----:B------:R-:W-:Y:S01]  /*3410*/  @P4 IMAD.U32 R0, R26, 0x10000, RZ ;  /* 0x000100001a004824 */ /* 0x000fe200078e00ff */
[----:B------:R-:W-:-:S03]  /*3420*/  PRMT R33, R27, 0x7632, R33 ;  /* 0x000076321b217816 */ /* 0x000fc60000000021 */
[----:B------:R-:W-:Y:S01]  /*3430*/  @P3 IMAD.U32 R3, R32, 0x10000, RZ ;  /* 0x0001000020033824 */ /* 0x000fe200078e00ff */
[----:B------:R-:W-:Y:S02]  /*3440*/  FSETP.NEU.AND P4, PT, R0, RZ, P4 ;  /* 0x000000ff0000720b */ /* 0x000fe4000278d000 */
[----:B------:R-:W-:Y:S02]  /*3450*/  @P2 SHF.L.U32 R0, R27, 0x10, RZ ;  /* 0x000000101b002819 */ /* 0x000fe400000006ff */
[----:B------:R-:W-:Y:S01]  /*3460*/  FSETP.NEU.AND P3, PT, R3, RZ, P3 ;  /* 0x000000ff0300720b */ /* 0x000fe20001f6d000 */
[----:B------:R-:W-:Y:S01]  /*3470*/  @P0 IMAD.U32 R3, R33, 0x10000, RZ ;  /* 0x0001000021030824 */ /* 0x000fe200078e00ff */
[----:B------:R-:W-:Y:S02]  /*3480*/  FSETP.NEU.AND P2, PT, R0, RZ, P2 ;  /* 0x000000ff0000720b */ /* 0x000fe4000174d000 */
[----:B------:R-:W-:Y:S02]  /*3490*/  SEL R5, RZ, 0x1, !P4 ;  /* 0x00000001ff057807 */ /* 0x000fe40006000000 */
[----:B------:R-:W-:-:S02]  /*34a0*/  FSETP.NEU.AND P0, PT, R3, RZ, P0 ;  /* 0x000000ff0300720b */ /* 0x000fc4000070d000 */
[----:B------:R-:W-:Y:S02]  /*34b0*/  LOP3.LUT P4, RZ, R15, 0xff, RZ, 0xc0, !PT ;  /* 0x000000ff0fff7812 */ /* 0x000fe4000788c0ff */
[----:B------:R-:W-:Y:S02]  /*34c0*/  SEL R3, RZ, 0x1, !P2 ;  /* 0x00000001ff037807 */ /* 0x000fe40005000000 */
[----:B------:R-:W-:Y:S01]  /*34d0*/  LOP3.LUT P2, RZ, R13, 0xff, RZ, 0xc0, !PT ;  /* 0x000000ff0dff7812 */ /* 0x000fe2000784c0ff */
[C---:B----4-:R-:W-:Y:S01]  /*34e0*/  @P1 IMAD.U32 R13, R28.reuse, 0x10000, RZ ;  /* 0x000100001c0d1824 */ /* 0x050fe200078e00ff */
[----:B------:R-:W-:Y:S02]  /*34f0*/  SEL R4, RZ, 0x1, !P3 ;  /* 0x00000001ff047807 */ /* 0x000fe40005800000 */
[----:B------:R-:W-:Y:S02]  /*3500*/  PRMT R35, R28, 0x7632, R35 ;  /* 0x000076321c237816 */ /* 0x000fe40000000023 */
[----:B------:R-:W-:-:S02]  /*3510*/  LOP3.LUT P3, RZ, R14, 0xff, RZ, 0xc0, !PT ;  /* 0x000000ff0eff7812 */ /* 0x000fc4000786c0ff */
[----:B------:R-:W-:Y:S02]  /*3520*/  SEL R0, RZ, 0x1, !P0 ;  /* 0x00000001ff007807 */ /* 0x000fe40004000000 */
[----:B------:R-:W-:Y:S02]  /*3530*/  LOP3.LUT P0, RZ, R12, 0xff, RZ, 0xc0, !PT ;  /* 0x000000ff0cff7812 */ /* 0x000fe4000780c0ff */
[----:B------:R-:W-:Y:S02]  /*3540*/  FSETP.NEU.AND P1, PT, R13, RZ, P1 ;  /* 0x000000ff0d00720b */ /* 0x000fe40000f2d000 */
[----:B------:R-:W-:Y:S02]  /*3550*/  PRMT R39, R29, 0x7632, R39 ;  /* 0x000076321d277816 */ /* 0x000fe40000000027 */
[----:B------:R-:W-:Y:S02]  /*3560*/  @P6 SHF.L.U32 R12, R35, 0x10, RZ ;  /* 0x00000010230c6819 */ /* 0x000fe400000006ff */
[----:B------:R-:W-:-:S02]  /*3570*/  SEL R21, RZ, 0x1, !P1 ;  /* 0x00000001ff157807 */ /* 0x000fc40004800000 */
[----:B------:R-:W-:Y:S01]  /*3580*/  LOP3.LUT P1, RZ, R11, 0xff, RZ, 0xc0, !PT ;  /* 0x000000ff0bff7812 */ /* 0x000fe2000782c0ff */
[----:B------:R-:W-:Y:S01]  /*3590*/  @P4 IMAD.U32 R11, R39, 0x10000, RZ ;  /* 0x00010000270b4824 */ /* 0x000fe200078e00ff */
[----:B------:R-:W-:Y:S02]  /*35a0*/  FSETP.NEU.AND P6, PT, R12, RZ, P6 ;  /* 0x000000ff0c00720b */ /* 0x000fe400037cd000 */
[----:B------:R-:W-:Y:S01]  /*35b0*/  PRMT R38, R29, 0x7610, R38 ;  /* 0x000076101d267816 */ /* 0x000fe20000000026 */
[----:B------:R-:W-:Y:S01]  /*35c0*/  IMAD.IADD R29, R37, 0x1, R6 ;  /* 0x00000001251d7824 */ /* 0x000fe200078e0206 */
[----:B-----5:R-:W-:Y:S02]  /*35d0*/  PRMT R40, R30, 0x7610, R40 ;  /* 0x000076101e287816 */ /* 0x020fe40000000028 */
[----:B------:R-:W-:Y:S01]  /*35e0*/  SEL R20, RZ, 0x1, !P6 ;  /* 0x00000001ff147807 */ /* 0x000fe20007000000 */
[----:B------:R-:W-:Y:S01]  /*35f0*/  @P5 IMAD.U32 R13, R38, 0x10000, RZ ;  /* 0x00010000260d5824 */ /* 0x000fe200078e00ff */
[----:B------:R-:W-:-:S02]  /*3600*/  LOP3.LUT P6, RZ, R10, 0xff, RZ, 0xc0, !PT ;  /* 0x000000ff0aff7812 */ /* 0x000fc400078cc0ff */
[----:B------:R-:W-:Y:S02]  /*3610*/  FSETP.NEU.AND P4, PT, R11, RZ, P4 ;  /* 0x000000ff0b00720b */ /* 0x000fe4000278d000 */
[----:B------:R-:W-:Y:S02]  /*3620*/  @P3 SHF.L.U32 R10, R40, 0x10, RZ ;  /* 0x00000010280a3819 */ /* 0x000fe400000006ff */
[----:B------:R-:W-:Y:S02]  /*3630*/  PRMT R41, R30, 0x7632, R41 ;  /* 0x000076321e297816 */ /* 0x000fe40000000029 */
[----:B------:R-:W-:Y:S02]  /*3640*/  FSETP.NEU.AND P3, PT, R10, RZ, P3 ;  /* 0x000000ff0a00720b */ /* 0x000fe40001f6d000 */
[----:B------:R-:W-:Y:S02]  /*3650*/  SEL R15, RZ, 0x1, !P4 ;  /* 0x00000001ff0f7807 */ /* 0x000fe40006000000 */
[----:B------:R-:W-:-:S02]  /*3660*/  FSETP.NEU.AND P5, PT, R13, RZ, P5 ;  /* 0x000000ff0d00720b */ /* 0x000fc40002fad000 */
[----:B------:R-:W-:Y:S01]  /*3670*/  LOP3.LUT P4, RZ, R8, 0xff, RZ, 0xc0, !PT ;  /* 0x000000ff08ff7812 */ /* 0x000fe2000788c0ff */
[----:B------:R-:W-:Y:S01]  /*3680*/  @P2 IMAD.U32 R8, R41, 0x10000, RZ ;  /* 0x0001000029082824 */ /* 0x000fe200078e00ff */
[----:B------:R-:W-:Y:S02]  /*3690*/  SEL R14, RZ, 0x1, !P3 ;  /* 0x00000001ff0e7807 */ /* 0x000fe40005800000 */
[----:B------:R-:W-:Y:S02]  /*36a0*/  SEL R18, RZ, 0x1, !P5 ;  /* 0x00000001ff127807 */ /* 0x000fe40006800000 */
[----:B------:R-:W-:Y:S01]  /*36b0*/  LOP3.LUT P3, RZ, R7, 0xff, RZ, 0xc0, !PT ;  /* 0x000000ff07ff7812 */ /* 0x000fe2000786c0ff */
[----:B------:R-:W-:Y:S01]  /*36c0*/  IMAD R7, R6, 0x3, R29 ;  /* 0x0000000306077824 */ /* 0x000fe200078e021d */
[----:B------:R-:W-:Y:S02]  /*36d0*/  LOP3.LUT P5, RZ, R9, 0xff, RZ, 0xc0, !PT ;  /* 0x000000ff09ff7812 */ /* 0x000fe400078ac0ff */
[----:B------:R-:W-:-:S02]  /*36e0*/  FSETP.NEU.AND P2, PT, R8, RZ, P2 ;  /* 0x000000ff0800720b */ /* 0x000fc4000174d000 */
[C---:B------:R-:W-:Y:S02]  /*36f0*/  PRMT R43, R31.reuse, 0x7632, R43 ;  /* 0x000076321f2b7816 */ /* 0x040fe4000000002b */
[----:B------:R-:W-:Y:S02]  /*3700*/  PRMT R42, R31, 0x7610, R42 ;  /* 0x000076101f2a7816 */ /* 0x000fe4000000002a */
[----:B------:R-:W-:Y:S01]  /*3710*/  SEL R13, RZ, 0x1, !P2 ;  /* 0x00000001ff0d7807 */ /* 0x000fe20005000000 */
[----:B------:R-:W-:Y:S01]  /*3720*/  @P1 IMAD.U32 R9, R43, 0x10000, RZ ;  /* 0x000100002b091824 */ /* 0x000fe200078e00ff */
[----:B--2---:R-:W-:Y:S02]  /*3730*/  ISETP.GE.U32.AND P2, PT, R7, R44, PT ;  /* 0x0000002c0700720c */ /* 0x004fe40003f46070 */
[----:B------:R-:W-:Y:S02]  /*3740*/  PRMT R31, R24, 0x7610, R31 ;  /* 0x00007610181f7816 */ /* 0x000fe4000000001f */
[----:B------:R-:W-:-:S02]  /*3750*/  PRMT R37, R25, 0x7610, R37 ;  /* 0x0000761019257816 */ /* 0x000fc40000000025 */
[----:B------:R-:W-:Y:S01]  /*3760*/  PRMT R36, R25, 0x7632, R36 ;  /* 0x0000763219247816 */ /* 0x000fe20000000024 */
[----:B------:R-:W-:Y:S01]  /*3770*/  @P6 IMAD.U32 R7, R31, 0x10000, RZ ;  /* 0x000100001f076824 */ /* 0x000fe200078e00ff */
[----:B------:R-:W-:Y:S02]  /*3780*/  @P0 SHF.L.U32 R8, R42, 0x10, RZ ;  /* 0x000000102a080819 */ /* 0x000fe400000006ff */
[----:B------:R-:W-:Y:S01]  /*3790*/  PRMT R30, R24, 0x7632, R30 ;  /* 0x00007632181e7816 */ /* 0x000fe2000000001e */
[----:B------:R-:W-:Y:S01]  /*37a0*/  @P3 IMAD.U32 R10, R36, 0x10000, RZ ;  /* 0x00010000240a3824 */ /* 0x000fe200078e00ff */
[----:B------:R-:W-:Y:S01]  /*37b0*/  FSETP.NEU.AND P1, PT, R9, RZ, P1 ;  /* 0x000000ff0900720b */ /* 0x000fe20000f2d000 */
[----:B------:R-:W-:Y:S01]  /*37c0*/  @P4 IMAD.U32 R9, R37, 0x10000, RZ ;  /* 0x0001000025094824 */ /* 0x000fe200078e00ff */
[----:B------:R-:W-:Y:S02]  /*37d0*/  FSETP.NEU.AND P0, PT, R8, RZ, P0 ;  /* 0x000000ff0800720b */ /* 0x000fe4000070d000 */
[----:B------:R-:W-:-:S02]  /*37e0*/  @P5 SHF.L.U32 R8, R30, 0x10, RZ ;  /* 0x000000101e085819 */ /* 0x000fc400000006ff */
[----:B------:R-:W-:Y:S02]  /*37f0*/  FSETP.NEU.AND P6, PT, R7, RZ, P6 ;  /* 0x000000ff0700720b */ /* 0x000fe400037cd000 */
[----:B------:R-:W-:Y:S02]  /*3800*/  FSETP.NEU.AND P5, PT, R8, RZ, P5 ;  /* 0x000000ff0800720b */ /* 0x000fe40002fad000 */
[----:B------:R-:W-:Y:S02]  /*3810*/  FSETP.NEU.AND P4, PT, R9, RZ, P4 ;  /* 0x000000ff0900720b */ /* 0x000fe4000278d000 */
[----:B------:R-:W-:Y:S02]  /*3820*/  FSETP.NEU.AND P3, PT, R10, RZ, P3 ;  /* 0x000000ff0a00720b */ /* 0x000fe40001f6d000 */
[----:B------:R-:W-:Y:S02]  /*3830*/  SEL R12, RZ, 0x1, !P0 ;  /* 0x00000001ff0c7807 */ /* 0x000fe40004000000 */
[----:B------:R-:W-:-:S02]  /*3840*/  SEL R11, RZ, 0x1, !P1 ;  /* 0x00000001ff0b7807 */ /* 0x000fc40004800000 */
[----:B------:R-:W-:Y:S02]  /*3850*/  SEL R10, RZ, 0x1, !P6 ;  /* 0x00000001ff0a7807 */ /* 0x000fe40007000000 */
[----:B------:R-:W-:Y:S02]  /*3860*/  SEL R9, RZ, 0x1, !P5 ;  /* 0x00000001ff097807 */ /* 0x000fe40006800000 */
[----:B------:R-:W-:Y:S02]  /*3870*/  SEL R8, RZ, 0x1, !P4 ;  /* 0x00000001ff087807 */ /* 0x000fe40006000000 */
[----:B------:R-:W-:Y:S01]  /*3880*/  SEL R7, RZ, 0x1, !P3 ;  /* 0x00000001ff077807 */ /* 0x000fe20005800000 */
[----:B------:R-:W-:Y:S06]  /*3890*/  @!P2 BRA `(.L_x_4434) ;  /* 0xfffffff80070a947 */ /* 0x000fec000383ffff */
.L_x_4433:
[----:B------:R-:W-:Y:S05]  /*38a0*/  BSYNC.RECONVERGENT B0 ;  /* 0x0000000000007941 */ /* 0x000fea0003800200 */
.L_x_4432:
        /* <DEDUP_REMOVED lines=43> */
.L_x_4436:
[----:B------:R-:W-:Y:S05]  /*3b60*/  BSYNC.RECONVERGENT B0 ;  /* 0x0000000000007941 */ /* 0x000fea0003800200 */
.L_x_4435:
        /* <DEDUP_REMOVED lines=75> */
.L_x_4438:
[----:B------:R-:W-:Y:S05]  /*4020*/  BSYNC.RECONVERGENT B0 ;  /* 0x0000000000007941 */ /* 0x000fea0003800200 */
.L_x_4437:
        /* <DEDUP_REMOVED lines=55> */
.L_x_4431:
        /* <DEDUP_REMOVED lines=45> */
.L_x_4446:
        /* <DEDUP_REMOVED lines=313> */
.L_x_4442:
        /* <DEDUP_REMOVED lines=234> */
.L_x_4443:
        /* <DEDUP_REMOVED lines=234> */
.L_x_4444:
        /* <DEDUP_REMOVED lines=234> */
.L_x_4445:
[----:B------:R-:W-:-:S04]  /*85e0*/  LOP3.LUT R43, R43, 0xfffffff8, RZ, 0xc0, !PT ;  /* 0xfffffff82b2b7812 */ /* 0x000fc800078ec0ff */
[----:B------:R-:W-:-:S04]  /*85f0*/  IADD3 R46, P0, PT, R43, R22, RZ ;  /* 0x000000162b2e7210 */ /* 0x000fc80007f1e0ff */
[----:B------:R-:W-:-:S05]  /*8600*/  IADD3.X R47, PT, PT, RZ, R23, RZ, P0, !PT ;  /* 0x00000017ff2f7210 */ /* 0x000fca00007fe4ff */
[----:B------:R-:W2:Y:S02]  /*8610*/  LDG.E.64 R28, desc[UR36][R46.64] ;  /* 0x000000242e1c7981 */ /* 0x000ea4000c1e1b00 */
[----:B--2---:R-:W-:Y:S02]  /*8620*/  PRMT R43, R28, 0x7632, R43 ;  /* 0x000076321c2b7816 */ /* 0x004fe4000000002b */
[----:B------:R-:W-:-:S07]  /*8630*/  PRMT R45, R29, 0x7632, R45 ;  /* 0x000076321d2d7816 */ /* 0x000fce000000002d */
.L_x_4441:
        /* <DEDUP_REMOVED lines=9> */
[----:B------:R-:W-:Y:S02]  /*86d0*/  @P4 IMAD.U32 R14, R32, 0x10000, RZ ;  /* 0x00010000200e4824 */ /* 0x000fe400078e00ff */
[----:B------:R-:W-:Y:S02]  /*86e0*/  @P5 IMAD.U32 R13, R30, 0x10000, RZ ;  /* 0x000100001e0d5824 */ /* 0x000fe400078e00ff */
[----:B------:R-:W-:Y:S02]  /*86f0*/  @P0 SHF.L.U32 R12, R34, 0x10, RZ ;  /* 0x00000010220c0819 */ /* 0x000fe400000006ff */
[----:B------:R-:W-:Y:S01]  /*8700*/  FSETP.NEU.AND P4, PT, R14, RZ, P4 ;  /* 0x000000ff0e00720b */ /* 0x000fe2000278d000 */
[----:B-1----:R-:W-:Y:S01]  /*8710*/  IMAD.U32 R44, RZ, RZ, UR5 ;  /* 0x00000005ff2c7e24 */ /* 0x002fe2000f8e00ff */
[----:B------:R-:W-:Y:S02]  /*8720*/  FSETP.NEU.AND P5, PT, R13, RZ, P5 ;  /* 0x000000ff0d00720b */ /* 0x000fe40002fad000 */
[----:B------:R-:W-:-:S02]  /*8730*/  SEL R20, RZ, 0x1, !P4 ;  /* 0x00000001ff147807 */ /* 0x000fc40006000000 */
[----:B------:R-:W-:Y:S01]  /*8740*/  LOP3.LUT P4, RZ, R11, 0xff, RZ, 0xc0, !PT ;  /* 0x000000ff0bff7812 */ /* 0x000fe2000788c0ff */
[----:B------:R-:W-:Y:S01]  /*8750*/  @P3 IMAD.U32 R11, R33, 0x10000, RZ ;  /* 0x00010000210b3824 */ /* 0x000fe200078e00ff */
[----:B------:R-:W-:Y:S02]  /*8760*/  FSETP.NEU.AND P0, PT, R12, RZ, P0 ;  /* 0x000000ff0c00720b */ /* 0x000fe4000070d000 */
[----:B------:R-:W-:Y:S02]  /*8770*/  SEL R18, RZ, 0x1, !P5 ;  /* 0x00000001ff127807 */ /* 0x000fe40006800000 */
[----:B------:R-:W-:Y:S01]  /*8780*/  LOP3.LUT P5, RZ, R10, 0xff, RZ, 0xc0, !PT ;  /* 0x000000ff0aff7812 */ /* 0x000fe200078ac0ff */
[----:B------:R-:W-:Y:S01]  /*8790*/  @P2 IMAD.U32 R10, R36, 0x10000, RZ ;  /* 0x00010000240a2824 */ /* 0x000fe200078e00ff */
[----:B------:R-:W-:Y:S02]  /*87a0*/  SEL R15, RZ, 0x1, !P0 ;  /* 0x00000001ff0f7807 */ /* 0x000fe40004000000 */
[----:B------:R-:W-:-:S02]  /*87b0*/  FSETP.NEU.AND P3, PT, R11, RZ, P3 ;  /* 0x000000ff0b00720b */ /* 0x000fc40001f6d000 */
[----:B------:R-:W-:Y:S02]  /*87c0*/  LOP3.LUT P0, RZ, R9, 0xff, RZ, 0xc0, !PT ;  /* 0x000000ff09ff7812 */ /* 0x000fe4000780c0ff */
[----:B------:R-:W-:Y:S02]  /*87d0*/  @P1 SHF.L.U32 R9, R35, 0x10, RZ ;  /* 0x0000001023091819 */ /* 0x000fe400000006ff */
[----:B------:R-:W-:Y:S02]  /*87e0*/  SEL R14, RZ, 0x1, !P3 ;  /* 0x00000001ff0e7807 */ /* 0x000fe40005800000 */
[----:B------:R-:W-:Y:S02]  /*87f0*/  FSETP.NEU.AND P2, PT, R10, RZ, P2 ;  /* 0x000000ff0a00720b */ /* 0x000fe4000174d000 */
[----:B------:R-:W-:Y:S01]  /*8800*/  LOP3.LUT P3, RZ, R8, 0xff, RZ, 0xc0, !PT ;  /* 0x000000ff08ff7812 */ /* 0x000fe2000786c0ff */
[----:B------:R-:W-:Y:S01]  /*8810*/  @P4 IMAD.U32 R8, R38, 0x10000, RZ ;  /* 0x0001000026084824 */ /* 0x000fe200078e00ff */
[----:B------:R-:W-:-:S02]  /*8820*/  FSETP.NEU.AND P1, PT, R9, RZ, P1 ;  /* 0x000000ff0900720b */ /* 0x000fc40000f2d000 */
[----:B------:R-:W-:Y:S02]  /*8830*/  SEL R13, RZ, 0x1, !P2 ;  /* 0x00000001ff0d7807 */ /* 0x000fe40005000000 */
[----:B------:R-:W-:Y:S01]  /*8840*/  LOP3.LUT P2, RZ, R7, 0xff, RZ, 0xc0, !PT ;  /* 0x000000ff07ff7812 */ /* 0x000fe2000784c0ff */
[----:B------:R-:W-:Y:S01]  /*8850*/  @P5 IMAD.U32 R7, R37, 0x10000, RZ ;  /* 0x0001000025075824 */ /* 0x000fe200078e00ff */
[----:B------:R-:W-:Y:S02]  /*8860*/  FSETP.NEU.AND P4, PT, R8, RZ, P4 ;  /* 0x000000ff0800720b */ /* 0x000fe4000278d000 */
[----:B------:R-:W-:Y:S02]  /*8870*/  SEL R12, RZ, 0x1, !P1 ;  /* 0x00000001ff0c7807 */ /* 0x000fe40004800000 */
[----:B------:R-:W-:Y:S02]  /*8880*/  LOP3.LUT P1, RZ, R6, 0xff, RZ, 0xc0, !PT ;  /* 0x000000ff06ff7812 */ /* 0x000fe4000782c0ff */
[----:B------:R-:W-:-:S02]  /*8890*/  @P0 SHF.L.U32 R6, R40, 0x10, RZ ;  /* 0x0000001028060819 */ /* 0x000fc400000006ff */
[----:B------:R-:W-:Y:S02]  /*88a0*/  SEL R11, RZ, 0x1, !P4 ;  /* 0x00000001ff0b7807 */ /* 0x000fe40006000000 */
[----:B------:R-:W-:Y:S01]  /*88b0*/  LOP3.LUT P4, RZ, R5, 0xff, RZ, 0xc0, !PT ;  /* 0x000000ff05ff7812 */ /* 0x000fe2000788c0ff */
[----:B------:R-:W-:Y:S01]  /*88c0*/  @P3 IMAD.U32 R5, R39, 0x10000, RZ ;  /* 0x0001000027053824 */ /* 0x000fe200078e00ff */
[----:B------:R-:W-:Y:S02]  /*88d0*/  FSETP.NEU.AND P0, PT, R6, RZ, P0 ;  /* 0x000000ff0600720b */ /* 0x000fe4000070d000 */
[----:B------:R-:W-:Y:S02]  /*88e0*/  FSETP.NEU.AND P5, PT, R7, RZ, P5 ;  /* 0x000000ff0700720b */ /* 0x000fe40002fad000 */
[----:B------:R-:W-:Y:S02]  /*88f0*/  SEL R9, RZ, 0x1, !P0 ;  /* 0x00000001ff097807 */ /* 0x000fe40004000000 */
[----:B------:R-:W-:Y:S01]  /*8900*/  LOP3.LUT P0, RZ, R3, 0xff, RZ, 0xc0, !PT ;  /* 0x000000ff03ff7812 */ /* 0x000fe2000780c0ff */
[----:B------:R-:W-:Y:S01]  /*8910*/  @P2 IMAD.U32 R3, R42, 0x10000, RZ ;  /* 0x000100002a032824 */ /* 0x000fe200078e00ff */
[----:B------:R-:W-:-:S02]  /*8920*/  SEL R10, RZ, 0x1, !P5 ;  /* 0x00000001ff0a7807 */ /* 0x000fc40006800000 */
[----:B------:R-:W-:Y:S02]  /*8930*/  LOP3.LUT P5, RZ, R4, 0xff, RZ, 0xc0, !PT ;  /* 0x000000ff04ff7812 */ /* 0x000fe400078ac0ff */
[----:B------:R-:W-:Y:S01]  /*8940*/  FSETP.NEU.AND P2, PT, R3, RZ, P2 ;  /* 0x000000ff0300720b */ /* 0x000fe2000174d000 */
[----:B------:R-:W-:Y:S01]  /*8950*/  @P4 IMAD.U32 R3, R28, 0x10000, RZ ;  /* 0x000100001c034824 */ /* 0x000fe200078e00ff */
[----:B------:R-:W-:Y:S02]  /*8960*/  FSETP.NEU.AND P3, PT, R5, RZ, P3 ;  /* 0x000000ff0500720b */ /* 0x000fe40001f6d000 */
[----:B------:R-:W-:Y:S02]  /*8970*/  SEL R7, RZ, 0x1, !P2 ;  /* 0x00000001ff077807 */ /* 0x000fe40005000000 */
[----:B------:R-:W-:Y:S02]  /*8980*/  SEL R8, RZ, 0x1, !P3 ;  /* 0x00000001ff087807 */ /* 0x000fe40005800000 */
[----:B------:R-:W-:-:S02]  /*8990*/  LOP3.LUT P3, RZ, R0, 0xff, RZ, 0xc0, !PT ;  /* 0x000000ff00ff7812 */ /* 0x000fc4000786c0ff */
[----:B------:R-:W-:Y:S01]  /*89a0*/  FSETP.NEU.AND P4, PT, R3, RZ, P4 ;  /* 0x000000ff0300720b */ /* 0x000fe2000278d000 */
[----:B------:R-:W-:Y:S01]  /*89b0*/  IMAD R3, R46, 0x3, R31 ;  /* 0x000000032e037824 */ /* 0x000fe200078e021f */
[----:B------:R-:W-:Y:S02]  /*89c0*/  @P1 SHF.L.U32 R0, R41, 0x10, RZ ;  /* 0x0000001029001819 */ /* 0x000fe400000006ff */
[----:B------:R-:W-:Y:S02]  /*89d0*/  @P5 SHF.L.U32 R4, R43, 0x10, RZ ;  /* 0x000000102b045819 */ /* 0x000fe400000006ff */
[----:B------:R-:W-:Y:S02]  /*89e0*/  ISETP.GE.U32.AND P2, PT, R3, R44, PT ;  /* 0x0000002c0300720c */ /* 0x000fe40003f46070 */
[----:B------:R-:W-:Y:S01]  /*89f0*/  FSETP.NEU.AND P1, PT, R0, RZ, P1 ;  /* 0x000000ff0000720b */ /* 0x000fe20000f2d000 */
[----:B------:R-:W-:Y:S01]  /*8a00*/  @P0 IMAD.U32 R0, R29, 0x10000, RZ ;  /* 0x000100001d000824 */ /* 0x000fe200078e00ff */
[----:B------:R-:W-:-:S02]  /*8a10*/  FSETP.NEU.AND P5, PT, R4, RZ, P5 ;  /* 0x000000ff0400720b */ /* 0x000fc40002fad000 */
[----:B------:R-:W-:Y:S02]  /*8a20*/  @P3 SHF.L.U32 R4, R45, 0x10, RZ ;  /* 0x000000102d043819 */ /* 0x000fe400000006ff */
[----:B------:R-:W-:Y:S02]  /*8a30*/  FSETP.NEU.AND P0, PT, R0, RZ, P0 ;  /* 0x000000ff0000720b */ /* 0x000fe4000070d000 */
[----:B------:R-:W-:Y:S02]  /*8a40*/  FSETP.NEU.AND P3, PT, R4, RZ, P3 ;  /* 0x000000ff0400720b */ /* 0x000fe40001f6d000 */
[----:B------:R-:W-:Y:S02]  /*8a50*/  SEL R6, RZ, 0x1, !P1 ;  /* 0x00000001ff067807 */ /* 0x000fe40004800000 */
[----:B------:R-:W-:Y:S02]  /*8a60*/  SEL R5, RZ, 0x1, !P4 ;  /* 0x00000001ff057807 */ /* 0x000fe40006000000 */
[----:B------:R-:W-:-:S02]  /*8a70*/  SEL R4, RZ, 0x1, !P5 ;  /* 0x00000001ff047807 */ /* 0x000fc40006800000 */
[----:B------:R-:W-:Y:S02]  /*8a80*/  SEL R3, RZ, 0x1, !P0 ;  /* 0x00000001ff037807 */ /* 0x000fe40004000000 */
[----:B------:R-:W-:Y:S01]  /*8a90*/  SEL R0, RZ, 0x1, !P3 ;  /* 0x00000001ff007807 */ /* 0x000fe20005800000 */
[----:B------:R-:W-:Y:S06]  /*8aa0*/  @!P2 BRA `(.L_x_4446) ;  /* 0xffffffb800f0a947 */ /* 0x000fec000383ffff */
.L_x_4440:
[----:B0-----:R-:W-:Y:S05]  /*8ab0*/  BSYNC.RECONVERGENT B0 ;  /* 0x0000000000007941 */ /* 0x001fea0003800200 */
.L_x_4439:
        /* <DEDUP_REMOVED lines=283> */
.L_x_4450:
[----:B------:R-:W-:Y:S02]  /*9c70*/  SHF.R.U32.HI R22, RZ, 0x3, R30 ;  /* 0x00000003ff167819 */ /* 0x000fe4000001161e */
[----:B------:R-:W-:-:S07]  /*9c80*/  MOV R23, RZ ;  /* 0x000000ff00177202 */ /* 0x000fce0000000f00 */
.L_x_4449:
        /* <DEDUP_REMOVED lines=288> */
.L_x_4452:
[----:B------:R-:W-:Y:S01]  /*ae90*/  SHF.R.U32.HI R36, RZ, 0x3, R35 ;  /* 0x00000003ff247819 */ /* 0x000fe20000011623 */
[----:B------:R-:W-:-:S07]  /*aea0*/  IMAD.MOV.U32 R37, RZ, RZ, RZ ;  /* 0x000000ffff257224 */ /* 0x000fce00078e00ff */
.L_x_4451:
        /* <DEDUP_REMOVED lines=285> */
.L_x_4454:
[----:B------:R-:W-:Y:S02]  /*c080*/  SHF.R.U32.HI R40, RZ, 0x3, R39 ;  /* 0x00000003ff287819 */ /* 0x000fe40000011627 */
[----:B------:R-:W-:-:S07]  /*c090*/  MOV R41, RZ ;  /* 0x000000ff00297202 */ /* 0x000fce0000000f00 */
.L_x_4453:
        /* <DEDUP_REMOVED lines=285> */
.L_x_4456:
[----:B------:R-:W-:Y:S01]  /*d270*/  SHF.R.U32.HI R22, RZ, 0x3, R27 ;  /* 0x00000003ff167819 */ /* 0x000fe2000001161b */
[----:B------:R-:W-:-:S07]  /*d280*/  IMAD.MOV.U32 R23, RZ, RZ, RZ ;  /* 0x000000ffff177224 */ /* 0x000fce00078e00ff */
.L_x_4455:
[----:B------:R-:W-:-:S04]  /*d290*/  LEA R24, P0, R22, R47, 0x3 ;  /* 0x0000002f16187211 */ /* 0x000fc800078018ff */
[----:B------:R-:W-:-:S05]  /*d2a0*/  LEA.HI.X R25, R22, R21, R23, 0x3, P0 ;  /* 0x0000001516197211 */ /* 0x000fca00000f1c17 */
[----:B------:R-:W2:Y:S02]  /*d2b0*/  LDG.E.64 R22, desc[UR36][R24.64] ;  /* 0x0000002418167981 */ /* 0x000ea4000c1e1b00 */
[C---:B--2---:R-:W-:Y:S02]  /*d2c0*/  PRMT R28, R22.reuse, 0x7610, R28 ;  /* 0x00007610161c7816 */ /* 0x044fe4000000001c */
[----:B------:R-:W-:Y:S02]  /*d2d0*/  PRMT R43, R22, 0x7632, R43 ;  /* 0x00007632162b7816 */ /* 0x000fe4000000002b */
[C---:B------:R-:W-:Y:S02]  /*d2e0*/  PRMT R29, R23.reuse, 0x7610, R29 ;  /* 0x00007610171d7816 */ /* 0x040fe4000000001d */
[----:B------:R-:W-:-:S07]  /*d2f0*/  PRMT R45, R23, 0x7632, R45 ;  /* 0x00007632172d7816 */ /* 0x000fce000000002d */
.L_x_4448:
[----:B------:R-:W-:Y:S05]  /*d300*/  BSYNC.RECONVERGENT B0 ;  /* 0x0000000000007941 */ /* 0x000fea0003800200 */
.L_x_4447:
        /* <DEDUP_REMOVED lines=75> */
[----:B------:R-:W-:-:S07]  /*d7c0*/  SEL R0, RZ, 0x1, !P3 ;  /* 0x00000001ff007807 */ /* 0x000fce0005800000 */
.L_x_4458:
[----:B------:R-:W-:Y:S05]  /*d7d0*/  BSYNC.RECONVERGENT B0 ;  /* 0x0000000000007941 */ /* 0x000fea0003800200 */
.L_x_4457:
        /* <DEDUP_REMOVED lines=12> */
[----:B---3--:R-:W2:Y:S08]  /*d8a0*/  F2F.BF16.F32 R10, R10 ;  /* 0x0000000a000a7304 */ /* 0x008eb00000202000 */
[----:B------:R-:W-:Y:S08]  /*d8b0*/  I2F.S8 R6, R6 ;  /* 0x0000000600067306 */ /* 0x000ff00000001400 */
[----:B------:R-:W-:Y:S08]  /*d8c0*/  I2F.S8 R8, R8 ;  /* 0x0000000800087306 */ /* 0x000ff00000001400 */
[----:B------:R-:W-:Y:S08]  /*d8d0*/  I2F.S8 R7, R7 ;  /* 0x0000000700077306 */ /* 0x000ff00000001400 */
[----:B------:R3:W-:Y:S08]  /*d8e0*/  I2F.S8 R23, R0 ;  /* 0x0000000000177306 */ /* 0x0007f00000001400 */
[----:B0-----:R-:W0:Y:S01]  /*d8f0*/  F2F.BF16.F32 R9, R9 ;  /* 0x0000000900097304 */ /* 0x001e220000202000 */
[----:B---3--:R-:W-:-:S04]  /*d900*/  @P0 SHF.L.U32 R0, R13, 0x10, RZ ;  /* 0x000000100d000819 */ /* 0x008fc800000006ff */
[----:B------:R-:W-:Y:S01]  /*d910*/  FSETP.EQ.OR P0, PT, R0, RZ, !P0 ;  /* 0x000000ff0000720b */ /* 0x000fe20004702400 */
[----:B-1----:R-:W-:Y:S02]  /*d920*/  @P2 IMAD.U32 R0, R11, 0x10000, RZ ;  /* 0x000100000b002824 */ /* 0x002fe400078e00ff */
[----:B------:R2:W-:Y:S03]  /*d930*/  I2F.S8 R21, R4 ;  /* 0x0000000400157306 */ /* 0x0005e60000001400 */
[----:B------:R-:W-:-:S05]  /*d940*/  FSETP.EQ.OR P2, PT, R0, RZ, !P2 ;  /* 0x000000ff0000720b */ /* 0x000fca0005742400 */
[----:B------:R1:W-:Y:S01]  /*d950*/  I2F.S8 R22, R3 ;  /* 0x0000000300167306 */ /* 0x0003e20000001400 */
[----:B--2---:R-:W-:Y:S01]  /*d960*/  @P3 SHF.L.U32 R4, R10, 0x10, RZ ;  /* 0x000000100a043819 */ /* 0x004fe200000006ff */
[----:B0-----:R-:W-:-:S03]  /*d970*/  @!P0 IMAD.U32 R0, R9, 0x10000, RZ ;  /* 0x0001000009008824 */ /* 0x001fc600078e00ff */
[----:B------:R-:W-:Y:S02]  /*d980*/  FSETP.EQ.OR P3, PT, R4, RZ, !P3 ;  /* 0x000000ff0400720b */ /* 0x000fe40005f62400 */
[----:B------:R-:W-:Y:S01]  /*d990*/  FSETP.EQ.OR P0, PT, R0, RZ, P0 ;  /* 0x000000ff0000720b */ /* 0x000fe20000702400 */
[----:B------:R-:W0:Y:S01]  /*d9a0*/  F2F.BF16.F32 R6, R6 ;  /* 0x0000000600067304 */ /* 0x000e220000202000 */
[----:B-1----:R-:W-:-:S05]  /*d9b0*/  @P1 IMAD.U32 R3, R12, 0x10000, RZ ;  /* 0x000100000c031824 */ /* 0x002fca00078e00ff */
[----:B------:R-:W-:Y:S02]  /*d9c0*/  FSETP.EQ.OR P1, PT, R3, RZ, !P1 ;  /* 0x000000ff0300720b */ /* 0x000fe40004f22400 */
[----:B------:R-:W1:Y:S02]  /*d9d0*/  F2F.BF16.F32 R8, R8 ;  /* 0x0000000800087304 */ /* 0x000e640000202000 */
[----:B0-----:R-:W-:-:S06]  /*d9e0*/  @!P3 IMAD.U32 R4, R6, 0x10000, RZ ;  /* 0x000100000604b824 */ /* 0x001fcc00078e00ff */
[----:B------:R-:W0:Y:S01]  /*d9f0*/  F2F.BF16.F32 R7, R7 ;  /* 0x0000000700077304 */ /* 0x000e220000202000 */
[----:B------:R-:W-:Y:S02]  /*da00*/  FSETP.EQ.OR P4, PT, R4, RZ, P3 ;  /* 0x000000ff0400720b */ /* 0x000fe40001f82400 */
[----:B-1----:R-:W-:-:S05]  /*da10*/  @!P1 IMAD.U32 R3, R8, 0x10000, RZ ;  /* 0x0001000008039824 */ /* 0x002fca00078e00ff */
[----:B------:R-:W1:Y:S01]  /*da20*/  I2F.S8 R5, R5 ;  /* 0x0000000500057306 */ /* 0x000e620000001400 */
[----:B------:R-:W-:Y:S02]  /*da30*/  FSETP.EQ.OR P1, PT, R3, RZ, P1 ;  /* 0x000000ff0300720b */ /* 0x000fe40000f22400 */
[----:B0-----:R-:W-:-:S05]  /*da40*/  @!P2 SHF.L.U32 R0, R7, 0x10, RZ ;  /* 0x000000100700a819 */ /* 0x001fca00000006ff */
[----:B------:R-:W0:Y:S01]  /*da50*/  F2F.BF16.F32 R22, R22 ;  /* 0x0000001600167304 */ /* 0x000e220000202000 */
[----:B------:R-:W-:-:S07]  /*da60*/  FSETP.EQ.OR P2, PT, R0, RZ, P2 ;  /* 0x000000ff0000720b */ /* 0x000fce0001742400 */
[----:B-1----:R-:W1:Y:S08]  /*da70*/  F2F.BF16.F32 R5, R5 ;  /* 0x0000000500057304 */ /* 0x002e700000202000 */
[----:B------:R-:W2:Y:S01]  /*da80*/  F2F.BF16.F32 R23, R23 ;  /* 0x0000001700177304 */ /* 0x000ea20000202000 */
[----:B0-----:R-:W-:-:S05]  /*da90*/  @!P2 IMAD.U32 R4, R22, 0x10000, RZ ;  /* 0x000100001604a824 */ /* 0x001fca00078e00ff */
[----:B------:R-:W-:Y:S01]  /*daa0*/  FSETP.NEU.AND P3, PT, R4, RZ, !P2 ;  /* 0x000000ff0400720b */ /* 0x000fe2000576d000 */
[----:B-1----:R-:W-:Y:S01]  /*dab0*/  @!P0 IMAD.U32 R0, R5, 0x10000, RZ ;  /* 0x0001000005008824 */ /* 0x002fe200078e00ff */
[----:B------:R-:W0:Y:S04]  /*dac0*/  F2F.BF16.F32 R21, R21 ;  /* 0x0000001500157304 */ /* 0x000e280000202000 */
[----:B------:R-:W-:Y:S01]  /*dad0*/  FSETP.NEU.AND P0, PT, R0, RZ, !P0 ;  /* 0x000000ff0000720b */ /* 0x000fe2000470d000 */
[----:B--2---:R-:W-:-:S05]  /*dae0*/  @!P4 IMAD.U32 R5, R23, 0x10000, RZ ;  /* 0x000100001705c824 */ /* 0x004fca00078e00ff */
[----:B------:R-:W-:Y:S02]  /*daf0*/  FSETP.NEU.AND P4, PT, R5, RZ, !P4 ;  /* 0x000000ff0500720b */ /* 0x000fe4000678d000 */
[----:B0-----:R-:W-:-:S04]  /*db00*/  @!P1 SHF.L.U32 R3, R21, 0x10, RZ ;  /* 0x0000001015039819 */ /* 0x001fc800000006ff */
[----:B------:R-:W-:-:S13]  /*db10*/  FSETP.NEU.AND P1, PT, R3, RZ, !P1 ;  /* 0x000000ff0300720b */ /* 0x000fda0004f2d000 */
.L_x_4422:
[----:B------:R-:W-:Y:S05]  /*db20*/  BSYNC.RECONVERGENT B6 ;  /* 0x0000000000067941 */ /* 0x000fea0003800200 */
.L_x_4407:
[----:B------:R-:W-:Y:S02]  /*db30*/  SEL R22, RZ, 0x1, !P4 ;  /* 0x00000001ff167807 */ /* 0x000fe40006000000 */
[----:B------:R-:W-:Y:S02]  /*db40*/  SEL R24, RZ, 0x1, !P3 ;  /* 0x00000001ff187807 */ /* 0x000fe40005800000 */
[----:B------:R-:W-:Y:S02]  /*db50*/  SEL R27, RZ, 0x1, !P1 ;  /* 0x00000001ff1b7807 */ /* 0x000fe40004800000 */
[----:B------:R-:W-:-:S07]  /*db60*/  SEL R28, RZ, 0x1, !P0 ;  /* 0x00000001ff1c7807 */ /* 0x000fce0004000000 */
.L_x_4406:
[----:B------:R-:W-:Y:S05]  /*db70*/  BSYNC.RECONVERGENT B7 ;  /* 0x0000000000077941 */ /* 0x000fea0003800200 */
.L_x_4405:
        /* <DEDUP_REMOVED lines=22> */
.L_x_4462:
        /* <DEDUP_REMOVED lines=25> */
[----:B-1----:R-:W-:-:S07]  /*de70*/  @P1 IMAD.U32 R4, R6, 0x10000, RZ ;  /* 0x0001000006041824 */ /* 0x002fce00078e00ff */
[----:B------:R-:W1:Y:S01]  /*de80*/  F2F.BF16.F32 R13, R8 ;  /* 0x00000008000d7304 */ /* 0x000e620000202000 */
[----:B------:R-:W-:Y:S02]  /*de90*/  FSETP.NEU.AND P1, PT, R4, RZ, P1 ;  /* 0x000000ff0400720b */ /* 0x000fe40000f2d000 */
[----:B--2---:R-:W-:-:S05]  /*dea0*/  @P2 SHF.L.U32 R6, R9, 0x10, RZ ;  /* 0x0000001009062819 */ /* 0x004fca00000006ff */
[----:B------:R-:W2:Y:S01]  /*deb0*/  F2F.BF16.F32 R14, R10 ;  /* 0x0000000a000e7304 */ /* 0x000ea20000202000 */
[----:B------:R-:W-:Y:S02]  /*dec0*/  SEL R28, RZ, 0x1, !P1 ;  /* 0x00000001ff1c7807 */ /* 0x000fe40004800000 */
[----:B------:R-:W-:Y:S01]  /*ded0*/  FSETP.NEU.AND P2, PT, R6, RZ, P2 ;  /* 0x000000ff0600720b */ /* 0x000fe2000174d000 */
[----:B-1----:R-:W-:-:S03]  /*dee0*/  @P3 IMAD.U32 R9, R13, 0x10000, RZ ;  /* 0x000100000d093824 */ /* 0x002fc600078e00ff */
[----:B------:R-:W-:Y:S02]  /*def0*/  SEL R27, RZ, 0x1, !P2 ;  /* 0x00000001ff1b7807 */ /* 0x000fe40005000000 */
[----:B------:R-:W-:Y:S02]  /*df00*/  FSETP.NEU.AND P3, PT, R9, RZ, P3 ;  /* 0x000000ff0900720b */ /* 0x000fe40001f6d000 */
[----:B------:R-:W-:Y:S01]  /*df10*/  LOP3.LUT R9, R28, 0xffff, RZ, 0xc0, !PT ;  /* 0x0000ffff1c097812 */ /* 0x000fe200078ec0ff */
[----:B--2---:R-:W-:Y:S01]  /*df20*/  @P0 IMAD.U32 R4, R14, 0x10000, RZ ;  /* 0x000100000e040824 */ /* 0x004fe200078e00ff */
[----:B------:R-:W-:-:S04]  /*df30*/  SEL R24, RZ, 0x1, !P3 ;  /* 0x00000001ff187807 */ /* 0x000fc80005800000 */
[----:B------:R-:W-:Y:S02]  /*df40*/  FSETP.NEU.AND P0, PT, R4, RZ, P0 ;  /* 0x000000ff0400720b */ /* 0x000fe4000070d000 */
[----:B------:R-:W-:Y:S02]  /*df50*/  LOP3.LUT R4, R27, 0xffff, RZ, 0xc0, !PT ;  /* 0x0000ffff1b047812 */ /* 0x000fe400078ec0ff */
[----:B------:R-:W-:Y:S02]  /*df60*/  SEL R22, RZ, 0x1, !P0 ;  /* 0x00000001ff167807 */ /* 0x000fe40004000000 */
[----:B------:R-:W-:Y:S02]  /*df70*/  LOP3.LUT R7, R24, 0xffff, RZ, 0xc0, !PT ;  /* 0x0000ffff18077812 */ /* 0x000fe400078ec0ff */
[----:B------:R-:W-:Y:S02]  /*df80*/  PRMT R9, R9, 0x3340, R4 ;  /* 0x0000334009097816 */ /* 0x000fe40000000004 */
[----:B------:R-:W-:-:S04]  /*df90*/  PRMT R4, R7, 0x3340, R22 ;  /* 0x0000334007047816 */ /* 0x000fc80000000016 */
[----:B------:R-:W-:-:S05]  /*dfa0*/  PRMT R7, R9, 0x5410, R4 ;  /* 0x0000541009077816 */ /* 0x000fca0000000004 */
[----:B------:R2:W-:Y:S02]  /*dfb0*/  STS [R0], R7 ;  /* 0x0000000700007388 */ /* 0x0005e40000000800 */
.L_x_4461:
[----:B------:R-:W-:Y:S05]  /*dfc0*/  BSYNC.RECONVERGENT B0 ;  /* 0x0000000000007941 */ /* 0x000fea0003800200 */
.L_x_4460:
[----:B------:R-:W-:Y:S01]  /*dfd0*/  MOV R4, R12 ;  /* 0x0000000c00047202 */ /* 0x000fe20000000f00 */
[----:B------:R-:W-:Y:S06]  /*dfe0*/  @P4 BRA `(.L_x_4462) ;  /* 0xfffffffc003c4947 */ /* 0x000fec000383ffff */
.L_x_4459:
        /* <DEDUP_REMOVED lines=25> */
.L_x_4467:
        /* <DEDUP_REMOVED lines=34> */
[----:B------:R-:W-:Y:S02]  /*e3a0*/  LOP3.LUT R7, R28, 0xffff, RZ, 0xc0, !PT ;  /* 0x0000ffff1c077812 */ /* 0x000fe400078ec0ff */
[----:B--2---:R-:W-:Y:S02]  /*e3b0*/  @P0 SHF.L.U32 R4, R13, 0x10, RZ ;  /* 0x000000100d040819 */ /* 0x004fe400000006ff */
[----:B------:R-:W-:Y:S02]  /*e3c0*/  SEL R24, RZ, 0x1, !P3 ;  /* 0x00000001ff187807 */ /* 0x000fe40005800000 */
[----:B------:R-:W-:-:S02]  /*e3d0*/  FSETP.NEU.AND P0, PT, R4, RZ, P0 ;  /* 0x000000ff0400720b */ /* 0x000fc4000070d000 */
[----:B------:R-:W-:Y:S02]  /*e3e0*/  LOP3.LUT R4, R27, 0xffff, RZ, 0xc0, !PT ;  /* 0x0000ffff1b047812 */ /* 0x000fe400078ec0ff */
[----:B------:R-:W-:Y:S02]  /*e3f0*/  SEL R22, RZ, 0x1, !P0 ;  /* 0x00000001ff167807 */ /* 0x000fe40004000000 */
[----:B------:R-:W-:Y:S02]  /*e400*/  LOP3.LUT R5, R24, 0xffff, RZ, 0xc0, !PT ;  /* 0x0000ffff18057812 */ /* 0x000fe400078ec0ff */
[----:B------:R-:W-:Y:S02]  /*e410*/  PRMT R7, R7, 0x3340, R4 ;  /* 0x0000334007077816 */ /* 0x000fe40000000004 */
[----:B------:R-:W-:-:S04]  /*e420*/  PRMT R4, R5, 0x3340, R22 ;  /* 0x0000334005047816 */ /* 0x000fc80000000016 */
[----:B------:R-:W-:-:S05]  /*e430*/  PRMT R4, R7, 0x5410, R4 ;  /* 0x0000541007047816 */ /* 0x000fca0000000004 */
[----:B------:R1:W-:Y:S02]  /*e440*/  STS [R3], R4 ;  /* 0x0000000403007388 */ /* 0x0003e40000000800 */
.L_x_4466:
[----:B------:R-:W-:Y:S05]  /*e450*/  BSYNC.RECONVERGENT B0 ;  /* 0x0000000000007941 */ /* 0x000fea0003800200 */
.L_x_4465:
[----:B-1----:R-:W-:Y:S01]  /*e460*/  IMAD.MOV.U32 R4, RZ, RZ, R11 ;  /* 0x000000ffff047224 */ /* 0x002fe200078e000b */
[----:B------:R-:W-:Y:S06]  /*e470*/  @P4 BRA `(.L_x_4467) ;  /* 0xfffffffc00404947 */ /* 0x000fec000383ffff */
.L_x_4464:
[----:B------:R-:W-:Y:S01]  /*e480*/  ISETP.GE.U32.AND P0, PT, R0, 0x2, PT ;  /* 0x000000020000780c */ /* 0x000fe20003f06070 */
[----:B------:R-:W-:Y:S05]  /*e490*/  WARPSYNC.ALL ;  /* 0x0000000000007948 */ /* 0x000fea0003800000 */
[----:B------:R-:W-:Y:S07]  /*e4a0*/  BAR.SYNC.DEFER_BLOCKING 0x0 ;  /* 0x0000000000007b1d */ /* 0x000fee0000010000 */
[----:B------:R-:W-:Y:S05]  /*e4b0*/  @!P0 BRA `(.L_x_4463) ;  /* 0x0000000000b48947 */ /* 0x000fea0003800000 */
[----:B-1----:R-:W-:-:S07]  /*e4c0*/  IMAD.MOV.U32 R3, RZ, RZ, 0x1 ;  /* 0x00000001ff037424 */ /* 0x002fce00078e00ff */
.L_x_4468:
        /* <DEDUP_REMOVED lines=31> */
[----:B-1----:R-:W-:-:S05]  /*e6c0*/  @P0 IMAD.U32 R4, R4, 0x10000, RZ ;  /* 0x0001000004040824 */ /* 0x002fca00078e00ff */
[----:B------:R-:W-:Y:S01]  /*e6d0*/  FSETP.NEU.AND P0, PT, R4, RZ, P0 ;  /* 0x000000ff0400720b */ /* 0x000fe2000070d000 */
[----:B--2---:R-:W-:Y:S01]  /*e6e0*/  @P1 IMAD.U32 R4, R7, 0x10000, RZ ;  /* 0x0001000007041824 */ /* 0x004fe200078e00ff */
[----:B---3--:R-:W-:Y:S02]  /*e6f0*/  @P2 SHF.L.U32 R5, R6, 0x10, RZ ;  /* 0x0000001006052819 */ /* 0x008fe400000006ff */
[----:B------:R-:W-:Y:S02]  /*e700*/  SEL R28, RZ, 0x1, !P0 ;  /* 0x00000001ff1c7807 */ /* 0x000fe40004000000 */
[----:B------:R-:W-:Y:S02]  /*e710*/  FSETP.NEU.AND P1, PT, R4, RZ, P1 ;  /* 0x000000ff0400720b */ /* 0x000fe40000f2d000 */
[----:B------:R-:W-:Y:S01]  /*e720*/  FSETP.NEU.AND P2, PT, R5, RZ, P2 ;  /* 0x000000ff0500720b */ /* 0x000fe2000174d000 */
[----:B----4-:R-:W-:Y:S01]  /*e730*/  @P3 IMAD.U32 R6, R8, 0x10000, RZ ;  /* 0x0001000008063824 */ /* 0x010fe200078e00ff */
[----:B------:R-:W-:-:S02]  /*e740*/  SEL R27, RZ, 0x1, !P1 ;  /* 0x00000001ff1b7807 */ /* 0x000fc40004800000 */
[----:B------:R-:W-:Y:S02]  /*e750*/  SEL R24, RZ, 0x1, !P2 ;  /* 0x00000001ff187807 */ /* 0x000fe40005000000 */
[----:B------:R-:W-:-:S04]  /*e760*/  FSETP.NEU.AND P3, PT, R6, RZ, P3 ;  /* 0x000000ff0600720b */ /* 0x000fc80001f6d000 */
[----:B------:R-:W-:Y:S01]  /*e770*/  SEL R22, RZ, 0x1, !P3 ;  /* 0x00000001ff167807 */ /* 0x000fe20005800000 */
[----:B------:R-:W-:Y:S08]  /*e780*/  @!P4 BRA `(.L_x_4468) ;  /* 0xfffffffc0050c947 */ /* 0x000ff0000383ffff */
.L_x_4463:
        /* <DEDUP_REMOVED lines=287> */
.L_x_4469:
        /* <DEDUP_REMOVED lines=276> */
.L_x_4470:
        /* <DEDUP_REMOVED lines=276> */
.L_x_4471:
        /* <DEDUP_REMOVED lines=276> */
.L_x_4472:
        /* <DEDUP_REMOVED lines=286> */
.L_x_4474:
        /* <DEDUP_REMOVED lines=276> */
.L_x_4475:
        /* <DEDUP_REMOVED lines=276> */
.L_x_4476:
        /* <DEDUP_REMOVED lines=276> */
.L_x_4477:
        /* <DEDUP_REMOVED lines=26> */
.L_x_4479:
[----:B------:R-:W-:Y:S05]  /*17480*/  BSYNC.RECONVERGENT B0 ;  /* 0x0000000000007941 */ /* 0x000fea0003800200 */
.L_x_4478:
        /* <DEDUP_REMOVED lines=35> */
.L_x_4481:
[----:B------:R-:W-:Y:S05]  /*176c0*/  BSYNC.RECONVERGENT B0 ;  /* 0x0000000000007941 */ /* 0x000fea0003800200 */
.L_x_4480:
        /* <DEDUP_REMOVED lines=40> */
.L_x_4486:
        /* <DEDUP_REMOVED lines=20> */
[----:B-1----:R-:W-:-:S02]  /*17a90*/  @P2 IMAD.U32 R8, R15, 0x10000, RZ ;  /* 0x000100000f082824 */ /* 0x002fc400078e00ff */
[----:B--2---:R-:W-:-:S03]  /*17aa0*/  @P4 IMAD.U32 R9, R20, 0x10000, RZ ;  /* 0x0001000014094824 */ /* 0x004fc600078e00ff */
[----:B------:R-:W-:Y:S02]  /*17ab0*/  FSETP.NEU.AND P2, PT, R8, RZ, P2 ;  /* 0x000000ff0800720b */ /* 0x000fe4000174d000 */
[----:B---3--:R-:W-:Y:S02]  /*17ac0*/  @P3 SHF.L.U32 R8, R16, 0x10, RZ ;  /* 0x0000001010083819 */ /* 0x008fe400000006ff */
[----:B------:R-:W-:Y:S02]  /*17ad0*/  FSETP.NEU.AND P4, PT, R9, RZ, P4 ;  /* 0x000000ff0900720b */ /* 0x000fe4000278d000 */
[----:B----4-:R-:W-:Y:S02]  /*17ae0*/  @P1 SHF.L.U32 R10, R21, 0x10, RZ ;  /* 0x00000010150a1819 */ /* 0x010fe400000006ff */
[----:B------:R-:W-:Y:S02]  /*17af0*/  FSETP.NEU.AND P3, PT, R8, RZ, P3 ;  /* 0x000000ff0800720b */ /* 0x000fe40001f6d000 */
[----:B------:R-:W-:-:S02]  /*17b00*/  FSETP.NEU.AND P1, PT, R10, RZ, P1 ;  /* 0x000000ff0a00720b */ /* 0x000fc40000f2d000 */
[----:B------:R-:W-:Y:S02]  /*17b10*/  SEL R27, RZ, 0x1, !P2 ;  /* 0x00000001ff1b7807 */ /* 0x000fe40005000000 */
[----:B------:R-:W-:Y:S02]  /*17b20*/  SEL R24, RZ, 0x1, !P3 ;  /* 0x00000001ff187807 */ /* 0x000fe40005800000 */
[----:B------:R-:W-:Y:S02]  /*17b30*/  SEL R22, RZ, 0x1, !P4 ;  /* 0x00000001ff167807 */ /* 0x000fe40006000000 */
[----:B------:R-:W-:Y:S01]  /*17b40*/  SEL R19, RZ, 0x1, !P1 ;  /* 0x00000001ff137807 */ /* 0x000fe20004800000 */
[----:B------:R-:W-:Y:S06]  /*17b50*/  @!P5 BRA `(.L_x_4486) ;  /* 0xfffffffc007cd947 */ /* 0x000fec000383ffff */
[----:B------:R-:W-:Y:S05]  /*17b60*/  BSYNC.RECONVERGENT B1 ;  /* 0x0000000000017941 */ /* 0x000fea0003800200 */
.L_x_4485:
[----:B------:R-:W-:Y:S05]  /*17b70*/  BRA `(.L_x_4484) ;  /* 0x0000000000c87947 */ /* 0x000fea0003800000 */
.L_x_4483:
        /* <DEDUP_REMOVED lines=16> */
.L_x_4487:
        /* <DEDUP_REMOVED lines=21> */
[----:B-1----:R-:W-:-:S04]  /*17dd0*/  @P1 SHF.L.U32 R8, R15, 0x10, RZ ;  /* 0x000000100f081819 */ /* 0x002fc800000006ff */
[----:B------:R-:W-:Y:S01]  /*17de0*/  FSETP.NEU.AND P1, PT, R8, RZ, P1 ;  /* 0x000000ff0800720b */ /* 0x000fe20000f2d000 */
[----:B--2---:R-:W-:Y:S02]  /*17df0*/  @P3 IMAD.U32 R8, R20, 0x10000, RZ ;  /* 0x0001000014083824 */ /* 0x004fe400078e00ff */
[----:B---3--:R-:W-:-:S03]  /*17e00*/  @P2 IMAD.U32 R9, R24, 0x10000, RZ ;  /* 0x0001000018092824 */ /* 0x008fc600078e00ff */
[----:B------:R-:W-:Y:S02]  /*17e10*/  FSETP.NEU.AND P3, PT, R8, RZ, P3 ;  /* 0x000000ff0800720b */ /* 0x000fe40001f6d000 */
[----:B----4-:R-:W-:Y:S02]  /*17e20*/  @P4 SHF.L.U32 R0, R21, 0x10, RZ ;  /* 0x0000001015004819 */ /* 0x010fe400000006ff */
[----:B------:R-:W-:Y:S02]  /*17e30*/  FSETP.NEU.AND P2, PT, R9, RZ, P2 ;  /* 0x000000ff0900720b */ /* 0x000fe4000174d000 */
[----:B------:R-:W-:Y:S02]  /*17e40*/  FSETP.NEU.AND P4, PT, R0, RZ, P4 ;  /* 0x000000ff0000720b */ /* 0x000fe4000278d000 */
[----:B------:R-:W-:Y:S02]  /*17e50*/  SEL R27, RZ, 0x1, !P1 ;  /* 0x00000001ff1b7807 */ /* 0x000fe40004800000 */
[----:B------:R-:W-:-:S02]  /*17e60*/  SEL R24, RZ, 0x1, !P3 ;  /* 0x00000001ff187807 */ /* 0x000fc40005800000 */
[----:B------:R-:W-:Y:S02]  /*17e70*/  SEL R22, RZ, 0x1, !P4 ;  /* 0x00000001ff167807 */ /* 0x000fe40006000000 */
[----:B------:R-:W-:Y:S01]  /*17e80*/  SEL R19, RZ, 0x1, !P2 ;  /* 0x00000001ff137807 */ /* 0x000fe20005000000 */
[----:B------:R-:W-:Y:S06]  /*17e90*/  @!P5 BRA `(.L_x_4487) ;  /* 0xfffffffc0078d947 */ /* 0x000fec000383ffff */
.L_x_4484:
[----:B------:R-:W-:Y:S05]  /*17ea0*/  BSYNC.RECONVERGENT B0 ;  /* 0x0000000000007941 */ /* 0x000fea0003800200 */
.L_x_4482:
        /* <DEDUP_REMOVED lines=19> */
.L_x_4491:
        /* <DEDUP_REMOVED lines=23> */
[----:B-1----:R-:W-:-:S07]  /*18150*/  @P2 SHF.L.U32 R3, R6, 0x10, RZ ;  /* 0x0000001006032819 */ /* 0x002fce00000006ff */
[----:B------:R-:W1:Y:S01]  /*18160*/  F2F.BF16.F32 R10, R9 ;  /* 0x00000009000a7304 */ /* 0x000e620000202000 */
[----:B------:R-:W-:Y:S01]  /*18170*/  FSETP.NEU.AND P2, PT, R3, RZ, P2 ;  /* 0x000000ff0300720b */ /* 0x000fe2000174d000 */
[----:B--2---:R-:W-:-:S06]  /*18180*/  @P3 IMAD.U32 R8, R8, 0x10000, RZ ;  /* 0x0001000008083824 */ /* 0x004fcc00078e00ff */
[----:B------:R-:W2:Y:S01]  /*18190*/  F2F.BF16.F32 R12, R11 ;  /* 0x0000000b000c7304 */ /* 0x000ea20000202000 */
[----:B------:R-:W-:Y:S02]  /*181a0*/  SEL R27, RZ, 0x1, !P2 ;  /* 0x00000001ff1b7807 */ /* 0x000fe40005000000 */
[----:B------:R-:W-:Y:S02]  /*181b0*/  FSETP.NEU.AND P3, PT, R8, RZ, P3 ;  /* 0x000000ff0800720b */ /* 0x000fe40001f6d000 */
[----:B------:R-:W-:Y:S02]  /*181c0*/  LOP3.LUT R8, R27, 0xffff, RZ, 0xc0, !PT ;  /* 0x0000ffff1b087812 */ /* 0x000fe400078ec0ff */
[----:B-1----:R-:W-:Y:S02]  /*181d0*/  @P4 SHF.L.U32 R10, R10, 0x10, RZ ;  /* 0x000000100a0a4819 */ /* 0x002fe400000006ff */
[----:B------:R-:W-:Y:S02]  /*181e0*/  SEL R24, RZ, 0x1, !P3 ;  /* 0x00000001ff187807 */ /* 0x000fe40005800000 */
[----:B------:R-:W-:Y:S01]  /*181f0*/  FSETP.NEU.AND P4, PT, R10, RZ, P4 ;  /* 0x000000ff0a00720b */ /* 0x000fe2000278d000 */
[----:B--2---:R-:W-:-:S03]  /*18200*/  @P1 IMAD.U32 R3, R12, 0x10000, RZ ;  /* 0x000100000c031824 */ /* 0x004fc600078e00ff */
[----:B------:R-:W-:Y:S02]  /*18210*/  SEL R22, RZ, 0x1, !P4 ;  /* 0x00000001ff167807 */ /* 0x000fe40006000000 */
[----:B------:R-:W-:Y:S02]  /*18220*/  FSETP.NEU.AND P1, PT, R3, RZ, P1 ;  /* 0x000000ff0300720b */ /* 0x000fe40000f2d000 */
[----:B------:R-:W-:Y:S02]  /*18230*/  LOP3.LUT R3, R24, 0xffff, RZ, 0xc0, !PT ;  /* 0x0000ffff18037812 */ /* 0x000fe400078ec0ff */
[----:B------:R-:W-:Y:S02]  /*18240*/  SEL R19, RZ, 0x1, !P1 ;  /* 0x00000001ff137807 */ /* 0x000fe40004800000 */
[----:B------:R-:W-:Y:S02]  /*18250*/  LOP3.LUT R6, R22, 0xffff, RZ, 0xc0, !PT ;  /* 0x0000ffff16067812 */ /* 0x000fe400078ec0ff */
[----:B------:R-:W-:-:S02]  /*18260*/  PRMT R8, R8, 0x3340, R3 ;  /* 0x0000334008087816 */ /* 0x000fc40000000003 */
[----:B------:R-:W-:-:S04]  /*18270*/  PRMT R3, R6, 0x3340, R19 ;  /* 0x0000334006037816 */ /* 0x000fc80000000013 */
[----:B------:R-:W-:-:S05]  /*18280*/  PRMT R3, R8, 0x5410, R3 ;  /* 0x0000541008037816 */ /* 0x000fca0000000003 */
[----:B------:R1:W-:Y:S02]  /*18290*/  STS [R0], R3 ;  /* 0x0000000300007388 */ /* 0x0003e40000000800 */
.L_x_4490:
[----:B------:R-:W-:Y:S05]  /*182a0*/  BSYNC.RECONVERGENT B0 ;  /* 0x0000000000007941 */ /* 0x000fea0003800200 */
.L_x_4489:
[----:B------:R-:W-:-:S03]  /*182b0*/  UISETP.GT.U32.AND UP0, UPT, UR4, 0x3, UPT ;  /* 0x000000030400788c */ /* 0x000fc6000bf04070 */
[----:B------:R-:W-:-:S06]  /*182c0*/  UMOV UR4, UR7 ;  /* 0x0000000700047c82 */ /* 0x000fcc0008000000 */
[----:B------:R-:W-:Y:S05]  /*182d0*/  BRA.U UP0, `(.L_x_4491) ;  /* 0xfffffffd00407547 */ /* 0x000fea000b83ffff */
.L_x_4488:
        /* <DEDUP_REMOVED lines=18> */
.L_x_4496:
        /* <DEDUP_REMOVED lines=25> */
[----:B------:R-:W-:Y:S01]  /*18590*/  FSETP.NEU.AND P3, PT, R3, RZ, P3 ;  /* 0x000000ff0300720b */ /* 0x000fe20001f6d000 */
[----:B--2---:R-:W-:-:S06]  /*185a0*/  @P2 IMAD.U32 R10, R10, 0x10000, RZ ;  /* 0x000100000a0a2824 */ /* 0x004fcc00078e00ff */
[----:B------:R-:W2:Y:S01]  /*185b0*/  F2F.BF16.F32 R12, R11 ;  /* 0x0000000b000c7304 */ /* 0x000ea20000202000 */
[----:B------:R-:W-:Y:S02]  /*185c0*/  SEL R27, RZ, 0x1, !P3 ;  /* 0x00000001ff1b7807 */ /* 0x000fe40005800000 */
[----:B------:R-:W-:Y:S02]  /*185d0*/  FSETP.NEU.AND P2, PT, R10, RZ, P2 ;  /* 0x000000ff0a00720b */ /* 0x000fe4000174d000 */
[----:B-1----:R-:W-:Y:S02]  /*185e0*/  @P4 SHF.L.U32 R8, R8, 0x10, RZ ;  /* 0x0000001008084819 */ /* 0x002fe400000006ff */
[----:B------:R-:W-:Y:S02]  /*185f0*/  SEL R22, RZ, 0x1, !P2 ;  /* 0x00000001ff167807 */ /* 0x000fe40005000000 */
[----:B------:R-:W-:Y:S02]  /*18600*/  FSETP.NEU.AND P4, PT, R8, RZ, P4 ;  /* 0x000000ff0800720b */ /* 0x000fe4000278d000 */
[----:B------:R-:W-:-:S02]  /*18610*/  LOP3.LUT R8, R27, 0xffff, RZ, 0xc0, !PT ;  /* 0x0000ffff1b087812 */ /* 0x000fc400078ec0ff */
[----:B--2---:R-:W-:Y:S02]  /*18620*/  @P1 SHF.L.U32 R3, R12, 0x10, RZ ;  /* 0x000000100c031819 */ /* 0x004fe400000006ff */
[----:B------:R-:W-:Y:S02]  /*18630*/  SEL R24, RZ, 0x1, !P4 ;  /* 0x00000001ff187807 */ /* 0x000fe40006000000 */
[----:B------:R-:W-:Y:S02]  /*18640*/  FSETP.NEU.AND P1, PT, R3, RZ, P1 ;  /* 0x000000ff0300720b */ /* 0x000fe40000f2d000 */
[----:B------:R-:W-:Y:S02]  /*18650*/  LOP3.LUT R3, R24, 0xffff, RZ, 0xc0, !PT ;  /* 0x0000ffff18037812 */ /* 0x000fe400078ec0ff */
[----:B------:R-:W-:Y:S02]  /*18660*/  SEL R19, RZ, 0x1, !P1 ;  /* 0x00000001ff137807 */ /* 0x000fe40004800000 */
[----:B------:R-:W-:-:S02]  /*18670*/  LOP3.LUT R6, R22, 0xffff, RZ, 0xc0, !PT ;  /* 0x0000ffff16067812 */ /* 0x000fc400078ec0ff */
[----:B------:R-:W-:Y:S02]  /*18680*/  PRMT R8, R8, 0x3340, R3 ;  /* 0x0000334008087816 */ /* 0x000fe40000000003 */
[----:B------:R-:W-:-:S04]  /*18690*/  PRMT R3, R6, 0x3340, R19 ;  /* 0x0000334006037816 */ /* 0x000fc80000000013 */
[----:B------:R-:W-:-:S05]  /*186a0*/  PRMT R3, R8, 0x5410, R3 ;  /* 0x0000541008037816 */ /* 0x000fca0000000003 */
[----:B------:R1:W-:Y:S02]  /*186b0*/  STS [R0], R3 ;  /* 0x0000000300007388 */ /* 0x0003e40000000800 */
.L_x_4495:
[----:B------:R-:W-:Y:S05]  /*186c0*/  BSYNC.RECONVERGENT B0 ;  /* 0x0000000000007941 */ /* 0x000fea0003800200 */
.L_x_4494:
[----:B-1----:R-:W-:Y:S01]  /*186d0*/  IMAD.MOV.U32 R3, RZ, RZ, R13 ;  /* 0x000000ffff037224 */ /* 0x002fe200078e000d */
[----:B------:R-:W-:Y:S06]  /*186e0*/  @P5 BRA `(.L_x_4496) ;  /* 0xfffffffc00445947 */ /* 0x000fec000383ffff */
.L_x_4493:
[----:B------:R-:W-:Y:S01]  /*186f0*/  BAR.SYNC.DEFER_BLOCKING 0x0 ;  /* 0x0000000000007b1d */ /* 0x000fe20000010000 */
[----:B------:R-:W-:-:S09]  /*18700*/  UISETP.GE.U32.AND UP0, UPT, UR4, 0x2, UPT ;  /* 0x000000020400788c */ /* 0x000fd2000bf06070 */
[----:B------:R-:W-:Y:S05]  /*18710*/  BRA.U !UP0, `(.L_x_4492) ;  /* 0x0000000108b47547 */ /* 0x000fea000b800000 */
[----:B-12---:R-:W-:-:S07]  /*18720*/  HFMA2 R0, -RZ, RZ, 0, 5.9604644775390625e-08 ;  /* 0x00000001ff007431 */ /* 0x006fce00000001ff */
.L_x_4497:
        /* <DEDUP_REMOVED lines=30> */
[----:B-1----:R-:W-:-:S04]  /*18910*/  @P1 SHF.L.U32 R2, R2, 0x10, RZ ;  /* 0x0000001002021819 */ /* 0x002fc800000006ff */
[----:B------:R-:W1:Y:S01]  /*18920*/  F2F.BF16.F32 R7, R7 ;  /* 0x0000000700077304 */ /* 0x000e620000202000 */
[----:B------:R-:W-:Y:S01]  /*18930*/  FSETP.NEU.AND P1, PT, R2, RZ, P1 ;  /* 0x000000ff0200720b */ /* 0x000fe20000f2d000 */
[----:B--2---:R-:W-:-:S03]  /*18940*/  @P3 IMAD.U32 R2, R3, 0x10000, RZ ;  /* 0x0001000003023824 */ /* 0x004fc600078e00ff */
[----:B------:R-:W-:Y:S02]  /*18950*/  SEL R27, RZ, 0x1, !P1 ;  /* 0x00000001ff1b7807 */ /* 0x000fe40004800000 */
[----:B---3--:R-:W-:Y:S02]  /*18960*/  @P4 SHF.L.U32 R3, R6, 0x10, RZ ;  /* 0x0000001006034819 */ /* 0x008fe400000006ff */
[----:B------:R-:W-:Y:S02]  /*18970*/  FSETP.NEU.AND P3, PT, R2, RZ, P3 ;  /* 0x000000ff0200720b */ /* 0x000fe40001f6d000 */
[----:B------:R-:W-:Y:S02]  /*18980*/  FSETP.NEU.AND P4, PT, R3, RZ, P4 ;  /* 0x000000ff0300720b */ /* 0x000fe4000278d000 */
[----:B------:R-:W-:Y:S01]  /*18990*/  SEL R24, RZ, 0x1, !P3 ;  /* 0x00000001ff187807 */ /* 0x000fe20005800000 */
[----:B-1----:R-:W-:Y:S01]  /*189a0*/  @P2 IMAD.U32 R6, R7, 0x10000, RZ ;  /* 0x0001000007062824 */ /* 0x002fe200078e00ff */
[----:B------:R-:W-:-:S04]  /*189b0*/  SEL R22, RZ, 0x1, !P4 ;  /* 0x00000001ff167807 */ /* 0x000fc80006000000 */
[----:B------:R-:W-:-:S04]  /*189c0*/  FSETP.NEU.AND P2, PT, R6, RZ, P2 ;  /* 0x000000ff0600720b */ /* 0x000fc8000174d000 */
[----:B------:R-:W-:Y:S01]  /*189d0*/  SEL R19, RZ, 0x1, !P2 ;  /* 0x00000001ff137807 */ /* 0x000fe20005000000 */
[----:B------:R-:W-:Y:S08]  /*189e0*/  @!P5 BRA `(.L_x_4497) ;  /* 0xfffffffc0050d947 */ /* 0x000ff0000383ffff */
.L_x_4492:
        /* <DEDUP_REMOVED lines=33> */
[----:B-1----:R-:W-:-:S08]  /*18c00*/  @P0 IMAD.U32 R0, R12, 0x10000, RZ ;  /* 0x000100000c000824 */ /* 0x002fd000078e00ff */
[----:B0-----:R-:W-:Y:S02]  /*18c10*/  @P2 IMAD.U32 R11, R14, 0x10000, RZ ;  /* 0x000100000e0b2824 */ /* 0x001fe400078e00ff */
[----:B------:R-:W-:Y:S02]  /*18c20*/  @P1 SHF.L.U32 R10, R13, 0x10, RZ ;  /* 0x000000100d0a1819 */ /* 0x000fe400000006ff */
[----:B--2---:R-:W-:Y:S02]  /*18c30*/  @P3 SHF.L.U32 R12, R15, 0x10, RZ ;  /* 0x000000100f0c3819 */ /* 0x004fe400000006ff */
[----:B------:R-:W-:Y:S02]  /*18c40*/  FSETP.NEU.AND P0, PT, R0, RZ, P0 ;  /* 0x000000ff0000720b */ /* 0x000fe4000070d000 */
[----:B------:R-:W-:Y:S02]  /*18c50*/  FSETP.NEU.AND P1, PT, R10, RZ, P1 ;  /* 0x000000ff0a00720b */ /* 0x000fe40000f2d000 */
[----:B------:R-:W-:-:S02]  /*18c60*/  FSETP.NEU.AND P2, PT, R11, RZ, P2 ;  /* 0x000000ff0b00720b */ /* 0x000fc4000174d000 */
[----:B------:R-:W-:Y:S02]  /*18c70*/  FSETP.NEU.AND P3, PT, R12, RZ, P3 ;  /* 0x000000ff0c00720b */ /* 0x000fe40001f6d000 */
[----:B------:R-:W-:Y:S02]  /*18c80*/  SEL R27, RZ, 0x1, !P0 ;  /* 0x00000001ff1b7807 */ /* 0x000fe40004000000 */
[----:B------:R-:W-:Y:S02]  /*18c90*/  SEL R24, RZ, 0x1, !P1 ;  /* 0x00000001ff187807 */ /* 0x000fe40004800000 */
[----:B------:R-:W-:Y:S02]  /*18ca0*/  SEL R22, RZ, 0x1, !P2 ;  /* 0x00000001ff167807 */ /* 0x000fe40005000000 */
[----:B------:R-:W-:-:S07]  /*18cb0*/  SEL R19, RZ, 0x1, !P3 ;  /* 0x00000001ff137807 */ /* 0x000fce0005800000 */
.L_x_4499:
        /* <DEDUP_REMOVED lines=16> */
.L_x_4500:
        /* <DEDUP_REMOVED lines=19> */
.L_x_4501:
        /* <DEDUP_REMOVED lines=25> */
.L_x_4502:
        /* <DEDUP_REMOVED lines=25> */
.L_x_4503:
        /* <DEDUP_REMOVED lines=25> */
.L_x_4504:
[----:B------:R-:W1:Y:S01]  /*193a0*/  LDCU.64 UR4, c[0x0][0x758] ;  /* 0x0000eb00ff0477ac */ /* 0x000e620008000a00 */
[----:B------:R-:W-:-:S04]  /*193b0*/  LOP3.LUT P1, RZ, R19, 0xff, RZ, 0xc0, !PT ;  /* 0x000000ff13ff7812 */ /* 0x000fc8000782c0ff */
[----:B------:R-:W-:Y:S02]  /*193c0*/  SEL R3, RZ, 0x1, !P1 ;  /* 0x00000001ff037807 */ /* 0x000fe40004800000 */
[----:B-1----:R-:W-:-:S04]  /*193d0*/  IADD3 R18, P0, PT, R18, UR4, RZ ;  /* 0x0000000412127c10 */ /* 0x002fc8000ff1e0ff */
[----:B------:R-:W-:-:S05]  /*193e0*/  IADD3.X R19, PT, PT, RZ, UR5, RZ, P0, !PT ;  /* 0x00000005ff137c10 */ /* 0x000fca00087fe4ff */
[----:B------:R-:W-:Y:S01]  /*193f0*/  STG.E.U8 desc[UR36][R18.64], R3 ;  /* 0x0000000312007986 */ /* 0x000fe2000c101124 */
[----:B------:R-:W-:Y:S05]  /*19400*/  EXIT ;  /* 0x000000000000794d */ /* 0x000fea0003800000 */
.L_x_4498:
        /* <DEDUP_REMOVED lines=21> */
[----:B-1----:R-:W-:-:S08]  /*19560*/  @P0 IMAD.U32 R0, R6, 0x10000, RZ ;  /* 0x0001000006000824 */ /* 0x002fd000078e00ff */
[----:B0-----:R-:W-:Y:S02]  /*19570*/  @P2 IMAD.U32 R3, R8, 0x10000, RZ ;  /* 0x0001000008032824 */ /* 0x001fe400078e00ff */
[----:B------:R-:W-:Y:S02]  /*19580*/  @P1 SHF.L.U32 R2, R7, 0x10, RZ ;  /* 0x0000001007021819 */ /* 0x000fe400000006ff */
[----:B---3--:R-:W-:Y:S02]  /*19590*/  @P3 SHF.L.U32 R6, R9, 0x10, RZ ;  /* 0x0000001009063819 */ /* 0x008fe400000006ff */
        /* <DEDUP_REMOVED lines=8> */
.L_x_4505:
        /* <DEDUP_REMOVED lines=20> */
.L_x_4507:
        /* <DEDUP_REMOVED lines=25> */
.L_x_4508:
        /* <DEDUP_REMOVED lines=25> */
.L_x_4509:
        /* <DEDUP_REMOVED lines=25> */
.L_x_4510:
[----:B------:R-:W1:Y:S01]  /*19c10*/  LDCU.64 UR4, c[0x0][0x758] ;  /* 0x0000eb00ff0477ac */ /* 0x000e620008000a00 */
[----:B------:R-:W-:-:S04]  /*19c20*/  LOP3.LUT P0, RZ, R19, 0xff, RZ, 0xc0, !PT ;  /* 0x000000ff13ff7812 */ /* 0x000fc8000780c0ff */
[----:B------:R-:W-:Y:S02]  /*19c30*/  SEL R3, RZ, 0x1, !P0 ;  /* 0x00000001ff037807 */ /* 0x000fe40004000000 */
[----:B-1----:R-:W-:-:S04]  /*19c40*/  IADD3 R18, P1, PT, R18, UR4, RZ ;  /* 0x0000000412127c10 */ /* 0x002fc8000ff3e0ff */
[----:B------:R-:W-:-:S05]  /*19c50*/  IADD3.X R19, PT, PT, RZ, UR5, RZ, P1, !PT ;  /* 0x00000005ff137c10 */ /* 0x000fca0008ffe4ff */
[----:B------:R-:W-:Y:S01]  /*19c60*/  STG.E.U8 desc[UR36][R18.64], R3 ;  /* 0x0000000312007986 */ /* 0x000fe2000c101124 */
[----:B------:R-:W-:Y:S05]  /*19c70*/  EXIT ;  /* 0x000000000000794d */ /* 0x000fea0003800000 */
.L_x_4506:
[----:B------:R-:W-:Y:S04]  /*19c80*/  STG.E.U8 desc[UR36][R4.64], R27 ;  /* 0x0000001b04007986 */ /* 0x000fe8000c101124 */
[----:B------:R-:W-:Y:S04]  /*19c90*/  STG.E.U8 desc[UR36][R4.64+0x1], R24 ;  /* 0x0000011804007986 */ /* 0x000fe8000c101124 */
[----:B------:R-:W-:Y:S04]  /*19ca0*/  STG.E.U8 desc[UR36][R4.64+0x2], R22 ;  /* 0x0000021604007986 */ /* 0x000fe8000c101124 */
[----:B------:R-:W-:Y:S01]  /*19cb0*/  STG.E.U8 desc[UR36][R4.64+0x3], R19 ;  /* 0x0000031304007986 */ /* 0x000fe2000c101124 */
[----:B------:R-:W-:Y:S05]  /*19cc0*/  EXIT ;  /* 0x000000000000794d */ /* 0x000fea0003800000 */
.L_x_4473:
        /* <DEDUP_REMOVED lines=54> */
.L_x_4512:
        /* <DEDUP_REMOVED lines=16> */
.L_x_4513:
        /* <DEDUP_REMOVED lines=19> */
.L_x_4514:
        /* <DEDUP_REMOVED lines=25> */
.L_x_4515:
        /* <DEDUP_REMOVED lines=25> */
.L_x_4516:
        /* <DEDUP_REMOVED lines=25> */
.L_x_4517:
[----:B------:R-:W1:Y:S01]  /*1a710*/  LDCU.64 UR4, c[0x0][0x758] ;  /* 0x0000eb00ff0477ac */ /* 0x000e620008000a00 */
[----:B------:R-:W-:-:S04]  /*1a720*/  LOP3.LUT P1, RZ, R22, 0xff, RZ, 0xc0, !PT ;  /* 0x000000ff16ff7812 */ /* 0x000fc8000782c0ff */
[----:B------:R-:W-:Y:S02]  /*1a730*/  SEL R3, RZ, 0x1, !P1 ;  /* 0x00000001ff037807 */ /* 0x000fe40004800000 */
[----:B-1----:R-:W-:-:S04]  /*1a740*/  IADD3 R18, P0, PT, R18, UR4, RZ ;  /* 0x0000000412127c10 */ /* 0x002fc8000ff1e0ff */
[----:B------:R-:W-:-:S05]  /*1a750*/  IADD3.X R19, PT, PT, RZ, UR5, RZ, P0, !PT ;  /* 0x00000005ff137c10 */ /* 0x000fca00087fe4ff */
[----:B------:R-:W-:Y:S01]  /*1a760*/  STG.E.U8 desc[UR36][R18.64], R3 ;  /* 0x0000000312007986 */ /* 0x000fe2000c101124 */
[----:B------:R-:W-:Y:S05]  /*1a770*/  EXIT ;  /* 0x000000000000794d */ /* 0x000fea0003800000 */
.L_x_4511:
        /* <DEDUP_REMOVED lines=33> */
.L_x_4518:
        /* <DEDUP_REMOVED lines=20> */
.L_x_4520:
        /* <DEDUP_REMOVED lines=25> */
.L_x_4521:
        /* <DEDUP_REMOVED lines=25> */
.L_x_4522:
        /* <DEDUP_REMOVED lines=25> */
.L_x_4523:
[----:B------:R-:W1:Y:S01]  /*1af80*/  LDCU.64 UR4, c[0x0][0x758] ;  /* 0x0000eb00ff0477ac */ /* 0x000e620008000a00 */
[----:B------:R-:W-:-:S04]  /*1af90*/  LOP3.LUT P0, RZ, R22, 0xff, RZ, 0xc0, !PT ;  /* 0x000000ff16ff7812 */ /* 0x000fc8000780c0ff */
[----:B------:R-:W-:Y:S02]  /*1afa0*/  SEL R3, RZ, 0x1, !P0 ;  /* 0x00000001ff037807 */ /* 0x000fe40004000000 */
[----:B-1----:R-:W-:-:S04]  /*1afb0*/  IADD3 R18, P1, PT, R18, UR4, RZ ;  /* 0x0000000412127c10 */ /* 0x002fc8000ff3e0ff */
[----:B------:R-:W-:-:S05]  /*1afc0*/  IADD3.X R19, PT, PT, RZ, UR5, RZ, P1, !PT ;  /* 0x00000005ff137c10 */ /* 0x000fca0008ffe4ff */
[----:B------:R-:W-:Y:S01]  /*1afd0*/  STG.E.U8 desc[UR36][R18.64], R3 ;  /* 0x0000000312007986 */ /* 0x000fe2000c101124 */
[----:B------:R-:W-:Y:S05]  /*1afe0*/  EXIT ;  /* 0x000000000000794d */ /* 0x000fea0003800000 */
.L_x_4519:
[----:B------:R-:W-:Y:S04]  /*1aff0*/  STG.E.U8 desc[UR36][R4.64], R28 ;  /* 0x0000001c04007986 */ /* 0x000fe8000c101124 */
[----:B------:R-:W-:Y:S04]  /*1b000*/  STG.E.U8 desc[UR36][R4.64+0x1], R27 ;  /* 0x0000011b04007986 */ /* 0x000fe8000c101124 */
[----:B------:R-:W-:Y:S04]  /*1b010*/  STG.E.U8 desc[UR36][R4.64+0x2], R24 ;  /* 0x0000021804007986 */ /* 0x000fe8000c101124 */
[----:B------:R-:W-:Y:S01]  /*1b020*/  STG.E.U8 desc[UR36][R4.64+0x3], R22 ;  /* 0x0000031604007986 */ /* 0x000fe2000c101124 */
[----:B------:R-:W-:Y:S05]  /*1b030*/  EXIT ;  /* 0x000000000000794d */ /* 0x000fea0003800000 */
.L_x_4524:
        /* <DEDUP_REMOVED lines=12> */
.L_x_7787:


//--------------------- .text._ZN2at6native13reduce_kernelILi512ELi1ENS0_8ReduceOpIN3c104HalfENS0_14func_wrapper_tIbZZZNS0_15and_kernel_cudaERNS_14TensorIteratorEENKUlvE_clEvENKUlvE8_clEvEUlbS4_E_EEjbLi4ELi4EEEEEvT1_ --------------------------
	.section	.text._ZN2at6native13reduce_kernelILi512ELi1ENS0_8ReduceOpIN3c104HalfENS0_14func_wrapper_tIbZZZNS0_15and_kernel_cudaERNS_14TensorIteratorEENKUlvE_clEvENKUlvE8_clEvEUlbS4_E_EEjbLi4ELi4EEEEEvT1_,"ax",@progbits
	.align	128
        .global         _ZN2at6native13reduce_kernelILi512ELi1ENS0_8ReduceOpIN3c104HalfENS0_14func_wrapper_tIbZZZNS0_15and_kernel_cudaERNS_14TensorIteratorEENKUlvE_clEvENKUlvE8_clEvEUlbS4_E_EEjbLi4ELi4EEEEEvT1_
        .type           _ZN2at6native13reduce_kernelILi512ELi1ENS0_8ReduceOpIN3c104HalfENS0_14func_wrapper_tIbZZZNS0_15and_kernel_cudaERNS_14TensorIteratorEENKUlvE_clEvENKUlvE8_clEvEUlbS4_E_EEjbLi4ELi4EEEEEvT1_,@function
        .size           _ZN2at6native13reduce_kernelILi512ELi1ENS0_8ReduceOpIN3c104HalfENS0_14func_wrapper_tIbZZZNS0_15and_kernel_cudaERNS_14TensorIteratorEENKUlvE_clEvENKUlvE8_clEvEUlbS4_E_EEjbLi4ELi4EEEEEvT1_,(.L_x_7788 - _ZN2at6native13reduce_kernelILi512ELi1ENS0_8ReduceOpIN3c104HalfENS0_14func_wrapper_tIbZZZNS0_15and_kernel_cudaERNS_14TensorIteratorEENKUlvE_clEvENKUlvE8_clEvEUlbS4_E_EEjbLi4ELi4EEEEEvT1_)
        .other          _ZN2at6native13reduce_kernelILi512ELi1ENS0_8ReduceOpIN3c104HalfENS0_14func_wrapper_tIbZZZNS0_15and_kernel_cudaERNS_14TensorIteratorEENKUlvE_clEvENKUlvE8_clEvEUlbS4_E_EEjbLi4ELi4EEEEEvT1_,@"STO_CUDA_ENTRY STV_DEFAULT"
_ZN2at6native13reduce_kernelILi512ELi1ENS0_8ReduceOpIN3c104HalfENS0_14func_wrapper_tIbZZZNS0_15and_kernel_cudaERNS_14TensorIteratorEENKUlvE_clEvENKUlvE8_clEvEUlbS4_E_EEjbLi4ELi4EEEEEvT1_:
.text._ZN2at6native13reduce_kernelILi512ELi1ENS0_8ReduceOpIN3c104HalfENS0_14func_wrapper_tIbZZZNS0_15and_kernel_cudaERNS_14TensorIteratorEENKUlvE_clEvENKUlvE8_clEvEUlbS4_E_EEjbLi4ELi4EEEEEvT1_:
        /* <DEDUP_REMOVED lines=295> */
.L_x_4525:
        /* <DEDUP_REMOVED lines=45> */
[----:B--2---:R-:W-:-:S05]  /*1540*/  HADD2.F32 R5, -RZ, R10.H0_H0 ;  /* 0x2000000aff057230 */ /* 0x004fca0000004100 */
[----:B------:R-:W-:-:S13]  /*1550*/  FSETP.NEU.FTZ.AND P0, PT, R5, RZ, PT ;  /* 0x000000ff0500720b */ /* 0x000fda0003f1d000 */
.L_x_4533:
[----:B------:R-:W-:-:S07]  /*1560*/  SEL R6, RZ, 0x1, !P0 ;  /* 0x00000001ff067807 */ /* 0x000fce0004000000 */
.L_x_4532:
[----:B------:R-:W-:Y:S05]  /*1570*/  BSYNC.RECONVERGENT B2 ;  /* 0x0000000000027941 */ /* 0x000fea0003800200 */
.L_x_4531:
[----:B------:R-:W-:Y:S02]  /*1580*/  IADD3 R2, P0, PT, R2, 0x8, RZ ;  /* 0x0000000802027810 */ /* 0x000fe40007f1e0ff */
[----:B------:R-:W-:-:S03]  /*1590*/  IADD3 R5, PT, PT, R13, -0x4, R8 ;  /* 0xfffffffc0d057810 */ /* 0x000fc60007ffe008 */
[----:B------:R-:W-:-:S08]  /*15a0*/  IMAD.X R3, RZ, RZ, R3, P0 ;  /* 0x000000ffff037224 */ /* 0x000fd000000e0603 */
.L_x_4530:
[----:B------:R-:W-:Y:S05]  /*15b0*/  BSYNC.RECONVERGENT B1 ;  /* 0x0000000000017941 */ /* 0x000fea0003800200 */
.L_x_4529:
        /* <DEDUP_REMOVED lines=9> */
.L_x_4536:
[----:B------:R-:W-:Y:S01]  /*1650*/  LOP3.LUT P2, RZ, R6, 0xff, RZ, 0xc0, !PT ;  /* 0x000000ff06ff7812 */ /* 0x000fe2000784c0ff */
[----:B------:R-:W-:Y:S01]  /*1660*/  IMAD.WIDE.U32 R6, R11, 0x8, R2 ;  /* 0x000000080b067825 */ /* 0x000fe200078e0002 */
[----:B------:R-:W0:Y:S04]  /*1670*/  LDCU UR4, c[0x0][0x390] ;  /* 0x00007200ff0477ac */ /* 0x000e280008000800 */
[----:B------:R-:W2:Y:S04]  /*1680*/  LDG.E.U16 R13, desc[UR36][R6.64+0x2] ;  /* 0x00000224060d7981 */ /* 0x000ea8000c1e1500 */
[----:B------:R-:W3:Y:S04]  /*1690*/  LDG.E R15, desc[UR36][R6.64+0x4] ;  /* 0x00000424060f7981 */ /* 0x000ee8000c1e1900 */
[----:B------:R-:W4:Y:S01]  /*16a0*/  @P2 LDG.E.U16 R12, desc[UR36][R6.64] ;  /* 0x00000024060c2981 */ /* 0x000f22000c1e1500 */
[----:B------:R-:W-:-:S02]  /*16b0*/  LOP3.LUT P0, RZ, R10, 0xff, RZ, 0xc0, !PT ;  /* 0x000000ff0aff7812 */ /* 0x000fc4000780c0ff */
[----:B------:R-:W-:Y:S02]  /*16c0*/  LOP3.LUT P1, RZ, R8, 0xff, RZ, 0xc0, !PT ;  /* 0x000000ff08ff7812 */ /* 0x000fe4000782c0ff */
[----:B------:R-:W-:Y:S01]  /*16d0*/  LOP3.LUT P3, RZ, R4, 0xff, RZ, 0xc0, !PT ;  /* 0x000000ff04ff7812 */ /* 0x000fe2000786c0ff */
[----:B0-----:R-:W-:-:S05]  /*16e0*/  VIADD R11, R11, UR4 ;  /* 0x000000040b0b7c36 */ /* 0x001fca0008000000 */
[----:B------:R-:W-:-:S04]  /*16f0*/  LEA R14, R11, 0x3, 0x2 ;  /* 0x000000030b0e7811 */ /* 0x000fc800078e10ff */
[----:B------:R-:W-:Y:S01]  /*1700*/  ISETP.GE.U32.AND P4, PT, R14, R5, PT ;  /* 0x000000050e00720c */ /* 0x000fe20003f86070 */
[----:B--2---:R-:W-:Y:S02]  /*1710*/  @P0 HADD2.F32 R4, -RZ, R13.H0_H0 ;  /* 0x2000000dff040230 */ /* 0x004fe40000004100 */
[----:B---3--:R-:W-:-:S03]  /*1720*/  @P1 HADD2.F32 R8, -RZ, R15.H0_H0 ;  /* 0x2000000fff081230 */ /* 0x008fc60000004100 */
[----:B------:R-:W-:Y:S01]  /*1730*/  FSETP.NEU.AND P0, PT, R4, RZ, P0 ;  /* 0x000000ff0400720b */ /* 0x000fe2000070d000 */
[----:B------:R-:W-:Y:S02]  /*1740*/  @P3 HADD2.F32 R10, -RZ, R15.H1_H1 ;  /* 0x3000000fff0a3230 */ /* 0x000fe40000004100 */
[----:B----4-:R-:W-:Y:S01]  /*1750*/  @P2 HADD2.F32 R12, -RZ, R12.H0_H0 ;  /* 0x2000000cff0c2230 */ /* 0x010fe20000004100 */
[----:B------:R-:W-:Y:S02]  /*1760*/  FSETP.NEU.AND P1, PT, R8, RZ, P1 ;  /* 0x000000ff0800720b */ /* 0x000fe40000f2d000 */
[----:B------:R-:W-:Y:S02]  /*1770*/  FSETP.NEU.AND P3, PT, R10, RZ, P3 ;  /* 0x000000ff0a00720b */ /* 0x000fe40001f6d000 */
[----:B------:R-:W-:Y:S02]  /*1780*/  FSETP.NEU.AND P2, PT, R12, RZ, P2 ;  /* 0x000000ff0c00720b */ /* 0x000fe4000174d000 */
[----:B------:R-:W-:-:S02]  /*1790*/  SEL R10, RZ, 0x1, !P0 ;  /* 0x00000001ff0a7807 */ /* 0x000fc40004000000 */
[----:B------:R-:W-:Y:S02]  /*17a0*/  SEL R8, RZ, 0x1, !P1 ;  /* 0x00000001ff087807 */ /* 0x000fe40004800000 */
[----:B------:R-:W-:Y:S02]  /*17b0*/  SEL R4, RZ, 0x1, !P3 ;  /* 0x00000001ff047807 */ /* 0x000fe40005800000 */
[----:B------:R-:W-:Y:S01]  /*17c0*/  SEL R6, RZ, 0x1, !P2 ;  /* 0x00000001ff067807 */ /* 0x000fe20005000000 */
[----:B------:R-:W-:Y:S06]  /*17d0*/  @!P4 BRA `(.L_x_4536) ;  /* 0xfffffffc009cc947 */ /* 0x000fec000383ffff */
.L_x_4535:
[----:B------:R-:W-:Y:S05]  /*17e0*/  BSYNC.RECONVERGENT B1 ;  /* 0x0000000000017941 */ /* 0x000fea0003800200 */
.L_x_4534:
        /* <DEDUP_REMOVED lines=18> */
[----:B--2---:R-:W-:-:S05]  /*1910*/  HADD2.F32 R0, -RZ, R2.H0_H0 ;  /* 0x20000002ff007230 */ /* 0x004fca0000004100 */
[----:B------:R-:W-:-:S13]  /*1920*/  FSETP.NEU.FTZ.AND P0, PT, R0, RZ, PT ;  /* 0x000000ff0000720b */ /* 0x000fda0003f1d000 */
.L_x_4540:
[----:B------:R-:W-:Y:S05]  /*1930*/  BSYNC.RECONVERGENT B2 ;  /* 0x0000000000027941 */ /* 0x000fea0003800200 */
.L_x_4539:
[----:B------:R-:W-:-:S07]  /*1940*/  SEL R6, RZ, 0x1, !P0 ;  /* 0x00000001ff067807 */ /* 0x000fce0004000000 */
.L_x_4538:
[----:B------:R-:W-:Y:S05]  /*1950*/  BSYNC.RECONVERGENT B1 ;  /* 0x0000000000017941 */ /* 0x000fea0003800200 */
.L_x_4537:
[----:B------:R-:W0:Y:S01]  /*1960*/  I2F.S8 R10, R10 ;  /* 0x0000000a000a7306 */ /* 0x000e220000001400 */
[----:B------:R-:W-:-:S07]  /*1970*/  LOP3.LUT P0, RZ, R6, 0xff, RZ, 0xc0, !PT ;  /* 0x000000ff06ff7812 */ /* 0x000fce000780c0ff */
[----:B------:R-:W1:Y:S01]  /*1980*/  I2F.S8 R8, R8 ;  /* 0x0000000800087306 */ /* 0x000e620000001400 */
[----:B0-----:R-:W-:-:S07]  /*1990*/  F2FP.F16.F32.PACK_AB R0, RZ, R10 ;  /* 0x0000000aff00723e */ /* 0x001fce00000000ff */
[----:B------:R-:W0:Y:S01]  /*19a0*/  I2F.S8 R4, R4 ;  /* 0x0000000400047306 */ /* 0x000e220000001400 */
[----:B------:R-:W-:-:S05]  /*19b0*/  @P0 HADD2.F32 R0, -RZ, R0.H0_H0 ;  /* 0x20000000ff000230 */ /* 0x000fca0000004100 */
[----:B------:R-:W-:Y:S02]  /*19c0*/  FSETP.EQ.OR P0, PT, R0, RZ, !P0 ;  /* 0x000000ff0000720b */ /* 0x000fe40004702400 */
[----:B-1----:R-:W-:-:S11]  /*19d0*/  F2FP.F16.F32.PACK_AB R0, RZ, R8 ;  /* 0x00000008ff00723e */ /* 0x002fd600000000ff */
[----:B------:R-:W-:-:S05]  /*19e0*/  @!P0 HADD2.F32 R0, -RZ, R0.H0_H0 ;  /* 0x20000000ff008230 */ /* 0x000fca0000004100 */
[----:B------:R-:W-:Y:S02]  /*19f0*/  FSETP.EQ.OR P0, PT, R0, RZ, P0 ;  /* 0x000000ff0000720b */ /* 0x000fe40000702400 */
[----:B0-----:R-:W-:-:S11]  /*1a00*/  F2FP.F16.F32.PACK_AB R0, RZ, R4 ;  /* 0x00000004ff00723e */ /* 0x001fd600000000ff */
[----:B------:R-:W-:-:S05]  /*1a10*/  @!P0 HADD2.F32 R0, -RZ, R0.H0_H0 ;  /* 0x20000000ff008230 */ /* 0x000fca0000004100 */
[----:B------:R-:W-:-:S04]  /*1a20*/  FSETP.NEU.AND P0, PT, R0, RZ, !P0 ;  /* 0x000000ff0000720b */ /* 0x000fc8000470d000 */
[----:B------:R-:W-:Y:S01]  /*1a30*/  SEL R17, RZ, 0x1, !P0 ;  /* 0x00000001ff117807 */ /* 0x000fe20004000000 */
[----:B------:R-:W-:Y:S08]  /*1a40*/  BRA `(.L_x_4527) ;  /* 0x0000009800dc7947 */ /* 0x000ff00003800000 */
.L_x_4528:
        /* <DEDUP_REMOVED lines=22> */
.L_x_4544:
        /* <DEDUP_REMOVED lines=18> */
[----:B--2---:R-:W-:Y:S02]  /*1cd0*/  @P1 HADD2.F32 R12, -RZ, R16.H0_H0 ;  /* 0x20000010ff0c1230 */ /* 0x004fe40000004100 */
[----:B---3--:R-:W-:Y:S02]  /*1ce0*/  @P0 HADD2.F32 R11, -RZ, R10.H0_H0 ;  /* 0x2000000aff0b0230 */ /* 0x008fe40000004100 */
[----:B----4-:R-:W-:Y:S02]  /*1cf0*/  @P3 HADD2.F32 R5, -RZ, R4.H0_H0 ;  /* 0x20000004ff053230 */ /* 0x010fe40000004100 */
[----:B-----5:R-:W-:Y:S01]  /*1d00*/  @P2 HADD2.F32 R14, -RZ, R6.H0_H0 ;  /* 0x20000006ff0e2230 */ /* 0x020fe20000004100 */
        /* <DEDUP_REMOVED lines=9> */
.L_x_4543:
[----:B------:R-:W-:Y:S05]  /*1da0*/  BSYNC.RECONVERGENT B1 ;  /* 0x0000000000017941 */ /* 0x000fea0003800200 */
.L_x_4542:
        /* <DEDUP_REMOVED lines=19> */
.L_x_4546:
[----:B------:R-:W-:Y:S05]  /*1ee0*/  BSYNC.RECONVERGENT B1 ;  /* 0x0000000000017941 */ /* 0x000fea0003800200 */
.L_x_4545:
[----:B------:R-:W-:Y:S04]  /*1ef0*/  BSSY.RECONVERGENT B1, `(.L_x_4547) ;  /* 0x000001b000017945 */ /* 0x000fe80003800200 */
[----:B------:R-:W-:Y:S05]  /*1f00*/  @P0 BRA `(.L_x_4548) ;  /* 0x0000000000640947 */ /* 0x000fea0003800000 */
[----:B------:R-:W-:Y:S01]  /*1f10*/  LOP3.LUT P0, RZ, R15, 0xff, RZ, 0xc0, !PT ;  /* 0x000000ff0fff7812 */ /* 0x000fe2000780c0ff */
[----:B0-----:R-:W-:-:S05]  /*1f20*/  IMAD.IADD R3, R7, 0x1, R0 ;  /* 0x0000000107037824 */ /* 0x001fca00078e0200 */
[----:B------:R-:W-:-:S07]  /*1f30*/  ISETP.GE.U32.AND P1, PT, R3, R8, PT ;  /* 0x000000080300720c */ /* 0x000fce0003f26070 */
[----:B-----5:R-:W-:-:S05]  /*1f40*/  @P0 HADD2.F32 R16, -RZ, R16.H0_H0 ;  /* 0x20000010ff100230 */ /* 0x020fca0000004100 */
[----:B------:R-:W-:-:S04]  /*1f50*/  FSETP.NEU.AND P0, PT, R16, RZ, P0 ;  /* 0x000000ff1000720b */ /* 0x000fc8000070d000 */
[----:B------:R-:W-:Y:S01]  /*1f60*/  SEL R15, RZ, 0x1, !P0 ;  /* 0x00000001ff0f7807 */ /* 0x000fe20004000000 */
[----:B------:R-:W-:Y:S08]  /*1f70*/  @P1 BRA `(.L_x_4548) ;  /* 0x0000000000481947 */ /* 0x000ff00003800000 */
[----:B------:R-:W-:Y:S02]  /*1f80*/  LOP3.LUT P0, RZ, R14, 0xff, RZ, 0xc0, !PT ;  /* 0x000000ff0eff7812 */ /* 0x000fe4000780c0ff */
[----:B------:R-:W-:-:S04]  /*1f90*/  IADD3 R3, PT, PT, R3, R0, RZ ;  /* 0x0000000003037210 */ /* 0x000fc80007ffe0ff */
[----:B------:R-:W-:-:S07]  /*1fa0*/  ISETP.GE.U32.AND P1, PT, R3, R8, PT ;  /* 0x000000080300720c */ /* 0x000fce0003f26070 */
[----:B------:R-:W-:-:S05]  /*1fb0*/  @P0 HADD2.F32 R10, -RZ, R10.H0_H0 ;  /* 0x2000000aff0a0230 */ /* 0x000fca0000004100 */
[----:B------:R-:W-:-:S04]  /*1fc0*/  FSETP.NEU.AND P0, PT, R10, RZ, P0 ;  /* 0x000000ff0a00720b */ /* 0x000fc8000070d000 */
[----:B------:R-:W-:Y:S01]  /*1fd0*/  SEL R14, RZ, 0x1, !P0 ;  /* 0x00000001ff0e7807 */ /* 0x000fe20004000000 */
[----:B------:R-:W-:Y:S08]  /*1fe0*/  @P1 BRA `(.L_x_4548) ;  /* 0x00000000002c1947 */ /* 0x000ff00003800000 */
[----:B------:R-:W-:Y:S01]  /*1ff0*/  LOP3.LUT P0, RZ, R13, 0xff, RZ, 0xc0, !PT ;  /* 0x000000ff0dff7812 */ /* 0x000fe2000780c0ff */
[----:B------:R-:W-:-:S05]  /*2000*/  IMAD.IADD R3, R3, 0x1, R0 ;  /* 0x0000000103037824 */ /* 0x000fca00078e0200 */
[----:B------:R-:W-:-:S07]  /*2010*/  ISETP.GE.U32.AND P1, PT, R3, R8, PT ;  /* 0x000000080300720c */ /* 0x000fce0003f26070 */
[----:B------:R-:W-:-:S05]  /*2020*/  @P0 HADD2.F32 R4, -RZ, R4.H0_H0 ;  /* 0x20000004ff040230 */ /* 0x000fca0000004100 */
[----:B------:R-:W-:-:S04]  /*2030*/  FSETP.NEU.AND P0, PT, R4, RZ, P0 ;  /* 0x000000ff0400720b */ /* 0x000fc8000070d000 */
[----:B------:R-:W-:Y:S01]  /*2040*/  SEL R13, RZ, 0x1, !P0 ;  /* 0x00000001ff0d7807 */ /* 0x000fe20004000000 */
[----:B------:R-:W-:Y:S08]  /*2050*/  @P1 BRA `(.L_x_4548) ;  /* 0x0000000000101947 */ /* 0x000ff00003800000 */
[----:B------:R-:W-:-:S13]  /*2060*/  LOP3.LUT P0, RZ, R12, 0xff, RZ, 0xc0, !PT ;  /* 0x000000ff0cff7812 */ /* 0x000fda000780c0ff */
[----:B------:R-:W-:-:S05]  /*2070*/  @P0 HADD2.F32 R6, -RZ, R6.H0_H0 ;  /* 0x20000006ff060230 */ /* 0x000fca0000004100 */
[----:B------:R-:W-:-:S04]  /*2080*/  FSETP.NEU.AND P0, PT, R6, RZ, P0 ;  /* 0x000000ff0600720b */ /* 0x000fc8000070d000 */
[----:B------:R-:W-:-:S09]  /*2090*/  SEL R12, RZ, 0x1, !P0 ;  /* 0x00000001ff0c7807 */ /* 0x000fd20004000000 */
.L_x_4548:
[----:B------:R-:W-:Y:S05]  /*20a0*/  BSYNC.RECONVERGENT B1 ;  /* 0x0000000000017941 */ /* 0x000fea0003800200 */
.L_x_4547:
[----:B------:R-:W1:Y:S01]  /*20b0*/  I2F.S8 R14, R14 ;  /* 0x0000000e000e7306 */ /* 0x000e620000001400 */
[----:B------:R-:W-:-:S07]  /*20c0*/  LOP3.LUT P0, RZ, R15, 0xff, RZ, 0xc0, !PT ;  /* 0x000000ff0fff7812 */ /* 0x000fce000780c0ff */
[----:B------:R-:W2:Y:S01]  /*20d0*/  I2F.S8 R13, R13 ;  /* 0x0000000d000d7306 */ /* 0x000ea20000001400 */
[----:B-1----:R-:W-:-:S07]  /*20e0*/  F2FP.F16.F32.PACK_AB R0, RZ, R14 ;  /* 0x0000000eff00723e */ /* 0x002fce00000000ff */
[----:B------:R-:W1:Y:S01]  /*20f0*/  I2F.S8 R12, R12 ;  /* 0x0000000c000c7306 */ /* 0x000e620000001400 */
[----:B------:R-:W-:-:S05]  /*2100*/  @P0 HADD2.F32 R0, -RZ, R0.H0_H0 ;  /* 0x20000000ff000230 */ /* 0x000fca0000004100 */
[----:B------:R-:W-:Y:S02]  /*2110*/  FSETP.EQ.OR P0, PT, R0, RZ, !P0 ;  /* 0x000000ff0000720b */ /* 0x000fe40004702400 */
[----:B--2---:R-:W-:-:S11]  /*2120*/  F2FP.F16.F32.PACK_AB R0, RZ, R13 ;  /* 0x0000000dff00723e */ /* 0x004fd600000000ff */
[----:B------:R-:W-:-:S05]  /*2130*/  @!P0 HADD2.F32 R0, -RZ, R0.H0_H0 ;  /* 0x20000000ff008230 */ /* 0x000fca0000004100 */
[----:B------:R-:W-:Y:S02]  /*2140*/  FSETP.EQ.OR P0, PT, R0, RZ, P0 ;  /* 0x000000ff0000720b */ /* 0x000fe40000702400 */
[----:B-1----:R-:W-:-:S11]  /*2150*/  F2FP.F16.F32.PACK_AB R0, RZ, R12 ;  /* 0x0000000cff00723e */ /* 0x002fd600000000ff */
[----:B------:R-:W-:-:S05]  /*2160*/  @!P0 HADD2.F32 R0, -RZ, R0.H0_H0 ;  /* 0x20000000ff008230 */ /* 0x000fca0000004100 */
[----:B------:R-:W-:-:S04]  /*2170*/  FSETP.NEU.AND P0, PT, R0, RZ, !P0 ;  /* 0x000000ff0000720b */ /* 0x000fc8000470d000 */
[----:B------:R-:W-:Y:S01]  /*2180*/  SEL R17, RZ, 0x1, !P0 ;  /* 0x00000001ff117807 */ /* 0x000fe20004000000 */
[----:B------:R-:W-:Y:S08]  /*2190*/  BRA `(.L_x_4527) ;  /* 0x0000009400087947 */ /* 0x000ff00003800000 */
.L_x_4541:
        /* <DEDUP_REMOVED lines=18> */
.L_x_4552:
        /* <DEDUP_REMOVED lines=22> */
[----:B--2---:R-:W-:-:S04]  /*2420*/  @P1 HADD2.F32 R12, -RZ, R18.H0_H0 ;  /* 0x20000012ff0c1230 */ /* 0x004fc80000004100 */
[----:B---3--:R-:W-:Y:S02]  /*2430*/  @P3 HADD2.F32 R5, -RZ, R6.H0_H0 ;  /* 0x20000006ff053230 */ /* 0x008fe40000004100 */
[----:B----4-:R-:W-:Y:S02]  /*2440*/  @P2 HADD2.F32 R11, -RZ, R10.H0_H0 ;  /* 0x2000000aff0b2230 */ /* 0x010fe40000004100 */
[----:B-----5:R-:W-:Y:S01]  /*2450*/  @P0 HADD2.F32 R4, -RZ, R20.H0_H0 ;  /* 0x20000014ff040230 */ /* 0x020fe20000004100 */
        /* <DEDUP_REMOVED lines=9> */
.L_x_4551:
[----:B------:R-:W-:Y:S05]  /*24f0*/  BSYNC.RECONVERGENT B1 ;  /* 0x0000000000017941 */ /* 0x000fea0003800200 */
.L_x_4550:
        /* <DEDUP_REMOVED lines=23> */
.L_x_4554:
[----:B------:R-:W-:Y:S05]  /*2670*/  BSYNC.RECONVERGENT B1 ;  /* 0x0000000000017941 */ /* 0x000fea0003800200 */
.L_x_4553:
[----:B------:R-:W-:Y:S04]  /*2680*/  BSSY.RECONVERGENT B1, `(.L_x_4555) ;  /* 0x000001b000017945 */ /* 0x000fe80003800200 */
[----:B------:R-:W-:Y:S05]  /*2690*/  @P0 BRA `(.L_x_4556) ;  /* 0x0000000000640947 */ /* 0x000fea0003800000 */
[----:B------:R-:W-:Y:S02]  /*26a0*/  LOP3.LUT P0, RZ, R14, 0xff, RZ, 0xc0, !PT ;  /* 0x000000ff0eff7812 */ /* 0x000fe4000780c0ff */
[----:B0-----:R-:W-:-:S04]  /*26b0*/  IADD3 R3, PT, PT, R7, R0, RZ ;  /* 0x0000000007037210 */ /* 0x001fc80007ffe0ff */
[----:B------:R-:W-:-:S07]  /*26c0*/  ISETP.GE.U32.AND P1, PT, R3, R8, PT ;  /* 0x000000080300720c */ /* 0x000fce0003f26070 */
[----:B-----5:R-:W-:-:S05]  /*26d0*/  @P0 HADD2.F32 R18, -RZ, R18.H0_H0 ;  /* 0x20000012ff120230 */ /* 0x020fca0000004100 */
        /* <DEDUP_REMOVED lines=21> */
.L_x_4556:
[----:B------:R-:W-:Y:S05]  /*2830*/  BSYNC.RECONVERGENT B1 ;  /* 0x0000000000017941 */ /* 0x000fea0003800200 */
.L_x_4555:
        /* <DEDUP_REMOVED lines=15> */
.L_x_4549:
        /* <DEDUP_REMOVED lines=20> */
.L_x_4564:
        /* <DEDUP_REMOVED lines=302> */
.L_x_4560:
        /* <DEDUP_REMOVED lines=242> */
.L_x_4561:
        /* <DEDUP_REMOVED lines=242> */
.L_x_4562:
        /* <DEDUP_REMOVED lines=242> */
.L_x_4563:
[----:B------:R-:W-:-:S04]  /*6ab0*/  LOP3.LUT R15, R6, 0xfffffffe, RZ, 0xc0, !PT ;  /* 0xfffffffe060f7812 */ /* 0x000fc800078ec0ff */
[----:B------:R-:W-:-:S04]  /*6ac0*/  IADD3 R14, P0, PT, R15, R12, RZ ;  /* 0x0000000c0f0e7210 */ /* 0x000fc80007f1e0ff */
[----:B------:R-:W-:-:S05]  /*6ad0*/  IADD3.X R15, PT, PT, RZ, R13, RZ, P0, !PT ;  /* 0x0000000dff0f7210 */ /* 0x000fca00007fe4ff */
[----:B------:R1:W5:Y:S04]  /*6ae0*/  LDG.E.U16 R14, desc[UR36][R14.64] ;  /* 0x000000240e0e7981 */ /* 0x000368000c1e1500 */
.L_x_4559:
        /* <DEDUP_REMOVED lines=8> */
[----:B-----5:R-:W-:Y:S02]  /*6b70*/  @P0 HADD2.F32 R2, -RZ, R27.H0_H0 ;  /* 0x2000001bff020230 */ /* 0x020fe40000004100 */
[----:B--2---:R-:W-:-:S03]  /*6b80*/  IMAD.U32 R8, RZ, RZ, UR5 ;  /* 0x00000005ff087e24 */ /* 0x004fc6000f8e00ff */
[----:B------:R-:W-:Y:S01]  /*6b90*/  FSETP.NEU.AND P0, PT, R2, RZ, P0 ;  /* 0x000000ff0200720b */ /* 0x000fe2000070d000 */
[----:B------:R-:W-:Y:S01]  /*6ba0*/  @P1 HADD2.F32 R2, -RZ, R26.H0_H0 ;  /* 0x2000001aff021230 */ /* 0x000fe20000004100 */
[----:B------:R-:W-:Y:S01]  /*6bb0*/  ISETP.GE.U32.AND P5, PT, R3, R8, PT ;  /* 0x000000080300720c */ /* 0x000fe20003fa6070 */
[----:B------:R-:W-:Y:S02]  /*6bc0*/  @P3 HADD2.F32 R4, -RZ, R18.H0_H0 ;  /* 0x20000012ff043230 */ /* 0x000fe40000004100 */
[----:B------:R-:W-:Y:S01]  /*6bd0*/  @P2 HADD2.F32 R5, -RZ, R14.H0_H0 ;  /* 0x2000000eff052230 */ /* 0x000fe20000004100 */
        /* <DEDUP_REMOVED lines=8> */
.L_x_4558:
[----:B------:R-:W-:Y:S05]  /*6c60*/  BSYNC.RECONVERGENT B1 ;  /* 0x0000000000017941 */ /* 0x000fea0003800200 */
.L_x_4557:
        /* <DEDUP_REMOVED lines=24> */
.L_x_4567:
        /* <DEDUP_REMOVED lines=276> */
.L_x_4568:
        /* <DEDUP_REMOVED lines=275> */
.L_x_4569:
        /* <DEDUP_REMOVED lines=275> */
.L_x_4570:
        /* <DEDUP_REMOVED lines=275> */
.L_x_4571:
[----:B------:R-:W-:-:S04]  /*b2c0*/  LOP3.LUT R13, R24, 0xfffffffe, RZ, 0xc0, !PT ;  /* 0xfffffffe180d7812 */ /* 0x000fc800078ec0ff */
[----:B------:R-:W-:-:S05]  /*b2d0*/  IADD3 R10, P0, PT, R13, R10, RZ ;  /* 0x0000000a0d0a7210 */ /* 0x000fca0007f1e0ff */
[----:B------:R-:W-:-:S05]  /*b2e0*/  IMAD.X R11, RZ, RZ, R11, P0 ;  /* 0x000000ffff0b7224 */ /* 0x000fca00000e060b */
[----:B------:R0:W5:Y:S03]  /*b2f0*/  LDG.E.U16 R0, desc[UR36][R10.64] ;  /* 0x000000240a007981 */ /* 0x000166000c1e1500 */
.L_x_4566:
[----:B------:R-:W-:Y:S05]  /*b300*/  BSYNC.RECONVERGENT B1 ;  /* 0x0000000000017941 */ /* 0x000fea0003800200 */
.L_x_4565:
[----:B------:R-:W-:Y:S01]  /*b310*/  ISETP.GE.U32.AND P0, PT, R7, R8, PT ;  /* 0x000000080700720c */ /* 0x000fe20003f06070 */
[----:B------:R-:W-:-:S12]  /*b320*/  BSSY.RECONVERGENT B1, `(.L_x_4572) ;  /* 0x000001b000017945 */ /* 0x000fd80003800200 */
[----:B------:R-:W-:Y:S05]  /*b330*/  @P0 BRA `(.L_x_4573) ;  /* 0x0000000000640947 */ /* 0x000fea0003800000 */
[----:B------:R-:W-:Y:S02]  /*b340*/  LOP3.LUT P0, RZ, R2, 0xff, RZ, 0xc0, !PT ;  /* 0x000000ff02ff7812 */ /* 0x000fe4000780c0ff */
[----:B------:R-:W-:-:S04]  /*b350*/  IADD3 R7, PT, PT, R7, R6, RZ ;  /* 0x0000000607077210 */ /* 0x000fc80007ffe0ff */
        /* <DEDUP_REMOVED lines=23> */
.L_x_4573:
[----:B------:R-:W-:Y:S05]  /*b4d0*/  BSYNC.RECONVERGENT B1 ;  /* 0x0000000000017941 */ /* 0x000fea0003800200 */
.L_x_4572:
[----:B------:R-:W2:Y:S01]  /*b4e0*/  I2F.S8 R3, R3 ;  /* 0x0000000300037306 */ /* 0x000ea20000001400 */
[----:B------:R-:W-:-:S07]  /*b4f0*/  LOP3.LUT P0, RZ, R2, 0xff, RZ, 0xc0, !PT ;  /* 0x000000ff02ff7812 */ /* 0x000fce000780c0ff */
[----:B------:R-:W3:Y:S01]  /*b500*/  I2F.S8 R4, R4 ;  /* 0x0000000400047306 */ /* 0x000ee20000001400 */
[----:B--2--5:R-:W-:-:S07]  /*b510*/  F2FP.F16.F32.PACK_AB R0, RZ, R3 ;  /* 0x00000003ff00723e */ /* 0x024fce00000000ff */
[----:B------:R-:W2:Y:S01]  /*b520*/  I2F.S8 R5, R5 ;  /* 0x0000000500057306 */ /* 0x000ea20000001400 */
[----:B------:R-:W-:-:S05]  /*b530*/  @P0 HADD2.F32 R0, -RZ, R0.H0_H0 ;  /* 0x20000000ff000230 */ /* 0x000fca0000004100 */
[----:B------:R-:W-:Y:S02]  /*b540*/  FSETP.EQ.OR P0, PT, R0, RZ, !P0 ;  /* 0x000000ff0000720b */ /* 0x000fe40004702400 */
[----:B---3--:R-:W-:-:S11]  /*b550*/  F2FP.F16.F32.PACK_AB R0, RZ, R4 ;  /* 0x00000004ff00723e */ /* 0x008fd600000000ff */
[----:B------:R-:W-:-:S05]  /*b560*/  @!P0 HADD2.F32 R0, -RZ, R0.H0_H0 ;  /* 0x20000000ff008230 */ /* 0x000fca0000004100 */
[----:B------:R-:W-:Y:S02]  /*b570*/  FSETP.EQ.OR P0, PT, R0, RZ, P0 ;  /* 0x000000ff0000720b */ /* 0x000fe40000702400 */
[----:B--2---:R-:W-:-:S11]  /*b580*/  F2FP.F16.F32.PACK_AB R0, RZ, R5 ;  /* 0x00000005ff00723e */ /* 0x004fd600000000ff */
[----:B------:R-:W-:-:S05]  /*b590*/  @!P0 HADD2.F32 R0, -RZ, R0.H0_H0 ;  /* 0x20000000ff008230 */ /* 0x000fca0000004100 */
[----:B------:R-:W-:-:S04]  /*b5a0*/  FSETP.NEU.AND P0, PT, R0, RZ, !P0 ;  /* 0x000000ff0000720b */ /* 0x000fc8000470d000 */
[----:B------:R-:W-:-:S09]  /*b5b0*/  SEL R17, RZ, 0x1, !P0 ;  /* 0x00000001ff117807 */ /* 0x000fd20004000000 */
.L_x_4527:
[----:B------:R-:W-:Y:S05]  /*b5c0*/  BSYNC.RECONVERGENT B0 ;  /* 0x0000000000007941 */ /* 0x000fea0003800200 */
.L_x_4526:
        /* <DEDUP_REMOVED lines=14> */
.L_x_4577:
        /* <DEDUP_REMOVED lines=12> */
[----:B------:R-:W-:-:S05]  /*b770*/  @P0 HADD2.F32 R3, -RZ, R3.H0_H0 ;  /* 0x20000003ff030230 */ /* 0x000fca0000004100 */
[----:B------:R-:W-:-:S04]  /*b780*/  FSETP.NEU.AND P0, PT, R3, RZ, P0 ;  /* 0x000000ff0300720b */ /* 0x000fc8000070d000 */
[----:B------:R-:W-:-:S04]  /*b790*/  SEL R3, RZ, 0x1, !P0 ;  /* 0x00000001ff037807 */ /* 0x000fc80004000000 */
[----:B--2---:R-:W-:Y:S01]  /*b7a0*/  PRMT R17, R3, 0x7610, R17 ;  /* 0x0000761003117816 */ /* 0x004fe20000000011 */
[----:B------:R0:W-:Y:S06]  /*b7b0*/  STS.U8 [R0+UR4], R3 ;  /* 0x0000000300007988 */ /* 0x0001ec0008000004 */
.L_x_4576:
[----:B------:R-:W-:Y:S05]  /*b7c0*/  BSYNC.RECONVERGENT B0 ;  /* 0x0000000000007941 */ /* 0x000fea0003800200 */
.L_x_4575:
[----:B------:R-:W-:-:S03]  /*b7d0*/  UISETP.GT.U32.AND UP0, UPT, UR5, 0x3, UPT ;  /* 0x000000030500788c */ /* 0x000fc6000bf04070 */
[----:B------:R-:W-:-:S06]  /*b7e0*/  UMOV UR5, UR7 ;  /* 0x0000000700057c82 */ /* 0x000fcc0008000000 */
[----:B------:R-:W-:Y:S05]  /*b7f0*/  BRA.U UP0, `(.L_x_4577) ;  /* 0xfffffffd00ac7547 */ /* 0x000fea000b83ffff */
.L_x_4574:
        /* <DEDUP_REMOVED lines=18> */
.L_x_4582:
        /* <DEDUP_REMOVED lines=11> */
[----:B------:R-:W-:-:S05]  /*b9d0*/  @P0 HADD2.F32 R4, -RZ, R4.H0_H0 ;  /* 0x20000004ff040230 */ /* 0x000fca0000004100 */
[----:B------:R-:W-:-:S04]  /*b9e0*/  FSETP.NEU.AND P0, PT, R4, RZ, P0 ;  /* 0x000000ff0400720b */ /* 0x000fc8000070d000 */
[----:B------:R-:W-:-:S04]  /*b9f0*/  SEL R5, RZ, 0x1, !P0 ;  /* 0x00000001ff057807 */ /* 0x000fc80004000000 */
[----:B---3--:R-:W-:Y:S01]  /*ba00*/  PRMT R17, R5, 0x7610, R17 ;  /* 0x0000761005117816 */ /* 0x008fe20000000011 */
[----:B------:R0:W-:Y:S06]  /*ba10*/  STS.U8 [R0+UR8], R5 ;  /* 0x0000000500007988 */ /* 0x0001ec0008000008 */
.L_x_4581:
[----:B------:R-:W-:Y:S05]  /*ba20*/  BSYNC.RECONVERGENT B0 ;  /* 0x0000000000007941 */ /* 0x000fea0003800200 */
.L_x_4580:
[----:B------:R-:W-:-:S03]  /*ba30*/  UISETP.GT.U32.AND UP0, UPT, UR5, 0x7f, UPT ;  /* 0x0000007f0500788c */ /* 0x000fc6000bf04070 */
[----:B------:R-:W-:-:S06]  /*ba40*/  UMOV UR5, UR7 ;  /* 0x0000000700057c82 */ /* 0x000fcc0008000000 */
[----:B------:R-:W-:Y:S05]  /*ba50*/  BRA.U UP0, `(.L_x_4582) ;  /* 0xfffffffd00b07547 */ /* 0x000fea000b83ffff */
.L_x_4579:
[----:B------:R-:W-:Y:S01]  /*ba60*/  BAR.SYNC.DEFER_BLOCKING 0x0 ;  /* 0x0000000000007b1d */ /* 0x000fe20000010000 */
[----:B------:R-:W-:-:S09]  /*ba70*/  UISETP.GE.U32.AND UP0, UPT, UR4, 0x2, UPT ;  /* 0x000000020400788c */ /* 0x000fd2000bf06070 */
[----:B------:R-:W-:Y:S05]  /*ba80*/  BRA.U !UP0, `(.L_x_4578) ;  /* 0x0000000108387547 */ /* 0x000fea000b800000 */
[----:B0-23--:R-:W-:-:S07]  /*ba90*/  HFMA2 R0, -RZ, RZ, 0, 5.9604644775390625e-08 ;  /* 0x00000001ff007431 */ /* 0x00dfce00000001ff */
.L_x_4583:
        /* <DEDUP_REMOVED lines=9> */
[----:B------:R-:W-:-:S05]  /*bb30*/  @P0 HADD2.F32 R2, -RZ, R2.H0_H0 ;  /* 0x20000002ff020230 */ /* 0x000fca0000004100 */
[----:B------:R-:W-:-:S04]  /*bb40*/  FSETP.NEU.AND P0, PT, R2, RZ, P0 ;  /* 0x000000ff0200720b */ /* 0x000fc8000070d000 */
[----:B------:R-:W-:Y:S01]  /*bb50*/  SEL R17, RZ, 0x1, !P0 ;  /* 0x00000001ff117807 */ /* 0x000fe20004000000 */
[----:B------:R-:W-:Y:S08]  /*bb60*/  @!P1 BRA `(.L_x_4583) ;  /* 0xfffffffc00cc9947 */ /* 0x000ff0000383ffff */
.L_x_4578:
        /* <DEDUP_REMOVED lines=287> */
.L_x_4584:
        /* <DEDUP_REMOVED lines=290> */
.L_x_4586:
        /* <DEDUP_REMOVED lines=25> */
.L_x_4588:
[----:B------:R-:W-:Y:S05]  /*e110*/  BSYNC.RECONVERGENT B0 ;  /* 0x0000000000007941 */ /* 0x000fea0003800200 */
.L_x_4587:
        /* <DEDUP_REMOVED lines=34> */
.L_x_4590:
[----:B------:R-:W-:Y:S05]  /*e340*/  BSYNC.RECONVERGENT B0 ;  /* 0x0000000000007941 */ /* 0x000fea0003800200 */
.L_x_4589:
        /* <DEDUP_REMOVED lines=35> */
.L_x_4595:
        /* <DEDUP_REMOVED lines=9> */
[----:B------:R-:W-:-:S05]  /*e610*/  @P1 HADD2.F32 R0, -RZ, R0.H0_H0 ;  /* 0x20000000ff001230 */ /* 0x000fca0000004100 */
[----:B------:R-:W-:-:S04]  /*e620*/  FSETP.NEU.AND P1, PT, R0, RZ, P1 ;  /* 0x000000ff0000720b */ /* 0x000fc80000f2d000 */
[----:B------:R-:W-:Y:S01]  /*e630*/  SEL R17, RZ, 0x1, !P1 ;  /* 0x00000001ff117807 */ /* 0x000fe20004800000 */
[----:B------:R-:W-:Y:S08]  /*e640*/  @!P2 BRA `(.L_x_4595) ;  /* 0xfffffffc00cca947 */ /* 0x000ff0000383ffff */
[----:B------:R-:W-:Y:S05]  /*e650*/  BSYNC.RECONVERGENT B1 ;  /* 0x0000000000017941 */ /* 0x000fea0003800200 */
.L_x_4594:
[----:B------:R-:W-:Y:S05]  /*e660*/  BRA `(.L_x_4593) ;  /* 0x0000000000607947 */ /* 0x000fea0003800000 */
.L_x_4592:
        /* <DEDUP_REMOVED lines=10> */
.L_x_4596:
        /* <DEDUP_REMOVED lines=10> */
[----:B------:R-:W-:-:S05]  /*e7b0*/  @P1 HADD2.F32 R6, -RZ, R6.H0_H0 ;  /* 0x20000006ff061230 */ /* 0x000fca0000004100 */
[----:B------:R-:W-:-:S04]  /*e7c0*/  FSETP.NEU.AND P1, PT, R6, RZ, P1 ;  /* 0x000000ff0600720b */ /* 0x000fc80000f2d000 */
[----:B------:R-:W-:Y:S01]  /*e7d0*/  SEL R17, RZ, 0x1, !P1 ;  /* 0x00000001ff117807 */ /* 0x000fe20004800000 */
[----:B------:R-:W-:Y:S08]  /*e7e0*/  @!P2 BRA `(.L_x_4596) ;  /* 0xfffffffc00c8a947 */ /* 0x000ff0000383ffff */
.L_x_4593:
[----:B------:R-:W-:Y:S05]  /*e7f0*/  BSYNC.RECONVERGENT B0 ;  /* 0x0000000000007941 */ /* 0x000fea0003800200 */
.L_x_4591:
        /* <DEDUP_REMOVED lines=12> */
.L_x_4600:
        /* <DEDUP_REMOVED lines=15> */
[----:B------:R-:W-:Y:S01]  /*e9b0*/  PRMT R17, R7, 0x7610, R17 ;  /* 0x0000761007117816 */ /* 0x000fe20000000011 */
[----:B------:R0:W-:Y:S06]  /*e9c0*/  STS.U8 [R0+UR8], R7 ;  /* 0x0000000700007988 */ /* 0x0001ec0008000008 */
.L_x_4599:
[----:B------:R-:W-:Y:S05]  /*e9d0*/  BSYNC.RECONVERGENT B0 ;  /* 0x0000000000007941 */ /* 0x000fea0003800200 */
.L_x_4598:
[----:B------:R-:W-:-:S03]  /*e9e0*/  UISETP.GT.U32.AND UP0, UPT, UR4, 0x3, UPT ;  /* 0x000000030400788c */ /* 0x000fc6000bf04070 */
[----:B------:R-:W-:-:S06]  /*e9f0*/  UMOV UR4, UR7 ;  /* 0x0000000700047c82 */ /* 0x000fcc0008000000 */
[----:B------:R-:W-:Y:S05]  /*ea00*/  BRA.U UP0, `(.L_x_4600) ;  /* 0xfffffffd00ac7547 */ /* 0x000fea000b83ffff */
.L_x_4597:
        /* <DEDUP_REMOVED lines=11> */
.L_x_4605:
        /* <DEDUP_REMOVED lines=11> */
[----:B------:R-:W-:-:S05]  /*eb70*/  @P1 HADD2.F32 R6, -RZ, R6.H0_H0 ;  /* 0x20000006ff061230 */ /* 0x000fca0000004100 */
[----:B------:R-:W-:-:S04]  /*eb80*/  FSETP.NEU.AND P1, PT, R6, RZ, P1 ;  /* 0x000000ff0600720b */ /* 0x000fc80000f2d000 */
[----:B0-----:R-:W-:-:S04]  /*eb90*/  SEL R7, RZ, 0x1, !P1 ;  /* 0x00000001ff077807 */ /* 0x001fc80004800000 */
[----:B------:R-:W-:Y:S01]  /*eba0*/  PRMT R17, R7, 0x7610, R17 ;  /* 0x0000761007117816 */ /* 0x000fe20000000011 */
[----:B------:R2:W-:Y:S06]  /*ebb0*/  STS.U8 [R0+UR8], R7 ;  /* 0x0000000700007988 */ /* 0x0005ec0008000008 */
.L_x_4604:
[----:B------:R-:W-:Y:S05]  /*ebc0*/  BSYNC.RECONVERGENT B0 ;  /* 0x0000000000007941 */ /* 0x000fea0003800200 */
.L_x_4603:
[----:B------:R-:W-:-:S03]  /*ebd0*/  UISETP.GT.U32.AND UP0, UPT, UR5, 0x7f, UPT ;  /* 0x0000007f0500788c */ /* 0x000fc6000bf04070 */
[----:B------:R-:W-:-:S06]  /*ebe0*/  UMOV UR5, UR7 ;  /* 0x0000000700057c82 */ /* 0x000fcc0008000000 */
[----:B------:R-:W-:Y:S05]  /*ebf0*/  BRA.U UP0, `(.L_x_4605) ;  /* 0xfffffffd00b07547 */ /* 0x000fea000b83ffff */
.L_x_4602:
[----:B------:R-:W-:Y:S01]  /*ec00*/  BAR.SYNC.DEFER_BLOCKING 0x0 ;  /* 0x0000000000007b1d */ /* 0x000fe20000010000 */
[----:B------:R-:W-:-:S09]  /*ec10*/  UISETP.GE.U32.AND UP0, UPT, UR4, 0x2, UPT ;  /* 0x000000020400788c */ /* 0x000fd2000bf06070 */
[----:B------:R-:W-:Y:S05]  /*ec20*/  BRA.U !UP0, `(.L_x_4601) ;  /* 0x0000000108387547 */ /* 0x000fea000b800000 */
[----:B0-2---:R-:W-:-:S07]  /*ec30*/  HFMA2 R0, -RZ, RZ, 0, 5.9604644775390625e-08 ;  /* 0x00000001ff007431 */ /* 0x005fce00000001ff */
.L_x_4606:
        /* <DEDUP_REMOVED lines=13> */
.L_x_4601:
        /* <DEDUP_REMOVED lines=17> */
[----:B------:R-:W-:-:S05]  /*ee20*/  @P0 HADD2.F32 R0, -RZ, R0.H0_H0 ;  /* 0x20000000ff000230 */ /* 0x000fca0000004100 */
[----:B------:R-:W-:-:S04]  /*ee30*/  FSETP.NEU.AND P0, PT, R0, RZ, P0 ;  /* 0x000000ff0000720b */ /* 0x000fc8000070d000 */
[----:B------:R-:W-:-:S04]  /*ee40*/  SEL R0, RZ, 0x1, !P0 ;  /* 0x00000001ff007807 */ /* 0x000fc80004000000 */
[----:B------:R-:W-:-:S07]  /*ee50*/  PRMT R17, R0, 0x7610, R17 ;  /* 0x0000761000117816 */ /* 0x000fce0000000011 */
.L_x_4608:
        /* <DEDUP_REMOVED lines=20> */
.L_x_4610:
[----:B------:R-:W3:Y:S01]  /*efa0*/  LDCU.64 UR4, c[0x0][0x758] ;  /* 0x0000eb00ff0477ac */ /* 0x000ee20008000a00 */
[----:B------:R-:W-:-:S04]  /*efb0*/  LOP3.LUT P0, RZ, R17, 0xff, RZ, 0xc0, !PT ;  /* 0x000000ff11ff7812 */ /* 0x000fc8000780c0ff */
[----:B------:R-:W-:Y:S02]  /*efc0*/  SEL R3, RZ, 0x1, !P0 ;  /* 0x00000001ff037807 */ /* 0x000fe40004000000 */
[----:B---3--:R-:W-:-:S04]  /*efd0*/  IADD3 R16, P1, PT, R16, UR4, RZ ;  /* 0x0000000410107c10 */ /* 0x008fc8000ff3e0ff */
[----:B------:R-:W-:-:S05]  /*efe0*/  IADD3.X R17, PT, PT, RZ, UR5, RZ, P1, !PT ;  /* 0x00000005ff117c10 */ /* 0x000fca0008ffe4ff */
[----:B------:R-:W-:Y:S01]  /*eff0*/  STG.E.U8 desc[UR36][R16.64], R3 ;  /* 0x0000000310007986 */ /* 0x000fe2000c101124 */
[----:B------:R-:W-:Y:S05]  /*f000*/  EXIT ;  /* 0x000000000000794d */ /* 0x000fea0003800000 */
.L_x_4609:
[----:B------:R-:W-:-:S04]  /*f010*/  LOP3.LUT P0, RZ, R17, 0xff, RZ, 0xc0, !PT ;  /* 0x000000ff11ff7812 */ /* 0x000fc8000780c0ff */
[----:B------:R-:W-:-:S05]  /*f020*/  SEL R5, RZ, 0x1, !P0 ;  /* 0x00000001ff057807 */ /* 0x000fca0004000000 */
[----:B------:R-:W-:Y:S01]  /*f030*/  STG.E.U8 desc[UR36][R2.64], R5 ;  /* 0x0000000502007986 */ /* 0x000fe2000c101124 */
[----:B------:R-:W-:Y:S05]  /*f040*/  EXIT ;  /* 0x000000000000794d */ /* 0x000fea0003800000 */
.L_x_4607:
        /* <DEDUP_REMOVED lines=13> */
.L_x_4611:
        /* <DEDUP_REMOVED lines=20> */
.L_x_4613:
[----:B------:R-:W3:Y:S01]  /*f260*/  LDCU.64 UR4, c[0x0][0x758] ;  /* 0x0000eb00ff0477ac */ /* 0x000ee20008000a00 */
[----:B------:R-:W-:-:S04]  /*f270*/  LOP3.LUT P0, RZ, R17, 0xff, RZ, 0xc0, !PT ;  /* 0x000000ff11ff7812 */ /* 0x000fc8000780c0ff */
[----:B------:R-:W-:Y:S02]  /*f280*/  SEL R3, RZ, 0x1, !P0 ;  /* 0x00000001ff037807 */ /* 0x000fe40004000000 */
[----:B---3--:R-:W-:-:S04]  /*f290*/  IADD3 R16, P1, PT, R16, UR4, RZ ;  /* 0x0000000410107c10 */ /* 0x008fc8000ff3e0ff */
[----:B------:R-:W-:-:S05]  /*f2a0*/  IADD3.X R17, PT, PT, RZ, UR5, RZ, P1, !PT ;  /* 0x00000005ff117c10 */ /* 0x000fca0008ffe4ff */
[----:B------:R-:W-:Y:S01]  /*f2b0*/  STG.E.U8 desc[UR36][R16.64], R3 ;  /* 0x0000000310007986 */ /* 0x000fe2000c101124 */
[----:B------:R-:W-:Y:S05]  /*f2c0*/  EXIT ;  /* 0x000000000000794d */ /* 0x000fea0003800000 */
.L_x_4612:
[----:B------:R-:W-:Y:S01]  /*f2d0*/  STG.E.U8 desc[UR36][R4.64], R17 ;  /* 0x0000001104007986 */ /* 0x000fe2000c101124 */
[----:B------:R-:W-:Y:S05]  /*f2e0*/  EXIT ;  /* 0x000000000000794d */ /* 0x000fea0003800000 */
.L_x_4585:
        /* <DEDUP_REMOVED lines=26> */
[----:B------:R-:W-:-:S05]  /*f490*/  @P0 HADD2.F32 R0, -RZ, R0.H0_H0 ;  /* 0x20000000ff000230 */ /* 0x000fca0000004100 */
[----:B------:R-:W-:-:S04]  /*f4a0*/  FSETP.NEU.AND P0, PT, R0, RZ, P0 ;  /* 0x000000ff0000720b */ /* 0x000fc8000070d000 */
[----:B------:R-:W-:-:S04]  /*f4b0*/  SEL R0, RZ, 0x1, !P0 ;  /* 0x00000001ff007807 */ /* 0x000fc80004000000 */
[----:B------:R-:W-:-:S07]  /*f4c0*/  PRMT R17, R0, 0x7610, R17 ;  /* 0x0000761000117816 */ /* 0x000fce0000000011 */
.L_x_4615:
        /* <DEDUP_REMOVED lines=20> */
.L_x_4617:
[----:B------:R-:W0:Y:S01]  /*f610*/  LDCU.64 UR4, c[0x0][0x758] ;  /* 0x0000eb00ff0477ac */ /* 0x000e220008000a00 */
[----:B------:R-:W-:-:S04]  /*f620*/  LOP3.LUT P0, RZ, R17, 0xff, RZ, 0xc0, !PT ;  /* 0x000000ff11ff7812 */ /* 0x000fc8000780c0ff */
[----:B------:R-:W-:Y:S02]  /*f630*/  SEL R3, RZ, 0x1, !P0 ;  /* 0x00000001ff037807 */ /* 0x000fe40004000000 */
[----:B0-----:R-:W-:-:S04]  /*f640*/  IADD3 R16, P1, PT, R16, UR4, RZ ;  /* 0x0000000410107c10 */ /* 0x001fc8000ff3e0ff */
[----:B------:R-:W-:-:S05]  /*f650*/  IADD3.X R17, PT, PT, RZ, UR5, RZ, P1, !PT ;  /* 0x00000005ff117c10 */ /* 0x000fca0008ffe4ff */
[----:B------:R-:W-:Y:S01]  /*f660*/  STG.E.U8 desc[UR36][R16.64], R3 ;  /* 0x0000000310007986 */ /* 0x000fe2000c101124 */
[----:B------:R-:W-:Y:S05]  /*f670*/  EXIT ;  /* 0x000000000000794d */ /* 0x000fea0003800000 */
.L_x_4616:
[----:B------:R-:W-:-:S04]  /*f680*/  LOP3.LUT P0, RZ, R17, 0xff, RZ, 0xc0, !PT ;  /* 0x000000ff11ff7812 */ /* 0x000fc8000780c0ff */
[----:B------:R-:W-:-:S05]  /*f690*/  SEL R5, RZ, 0x1, !P0 ;  /* 0x00000001ff057807 */ /* 0x000fca0004000000 */
[----:B------:R-:W-:Y:S01]  /*f6a0*/  STG.E.U8 desc[UR36][R2.64], R5 ;  /* 0x0000000502007986 */ /* 0x000fe2000c101124 */
[----:B------:R-:W-:Y:S05]  /*f6b0*/  EXIT ;  /* 0x000000000000794d */ /* 0x000fea0003800000 */
.L_x_4614:
        /* <DEDUP_REMOVED lines=13> */
.L_x_4618:
        /* <DEDUP_REMOVED lines=20> */
.L_x_4620:
[----:B------:R-:W0:Y:S01]  /*f8d0*/  LDCU.64 UR4, c[0x0][0x758] ;  /* 0x0000eb00ff0477ac */ /* 0x000e220008000a00 */
[----:B------:R-:W-:-:S04]  /*f8e0*/  LOP3.LUT P0, RZ, R17, 0xff, RZ, 0xc0, !PT ;  /* 0x000000ff11ff7812 */ /* 0x000fc8000780c0ff */
[----:B------:R-:W-:Y:S02]  /*f8f0*/  SEL R3, RZ, 0x1, !P0 ;  /* 0x00000001ff037807 */ /* 0x000fe40004000000 */
[----:B0-----:R-:W-:-:S04]  /*f900*/  IADD3 R16, P1, PT, R16, UR4, RZ ;  /* 0x0000000410107c10 */ /* 0x001fc8000ff3e0ff */
[----:B------:R-:W-:-:S05]  /*f910*/  IADD3.X R17, PT, PT, RZ, UR5, RZ, P1, !PT ;  /* 0x00000005ff117c10 */ /* 0x000fca0008ffe4ff */
[----:B------:R-:W-:Y:S01]  /*f920*/  STG.E.U8 desc[UR36][R16.64], R3 ;  /* 0x0000000310007986 */ /* 0x000fe2000c101124 */
[----:B------:R-:W-:Y:S05]  /*f930*/  EXIT ;  /* 0x000000000000794d */ /* 0x000fea0003800000 */
.L_x_4619:
[----:B------:R-:W-:Y:S01]  /*f940*/  STG.E.U8 desc[UR36][R4.64], R17 ;  /* 0x0000001104007986 */ /* 0x000fe2000c101124 */
[----:B------:R-:W-:Y:S05]  /*f950*/  EXIT ;  /* 0x000000000000794d */ /* 0x000fea0003800000 */
.L_x_4621:
        /* <DEDUP_REMOVED lines=10> */
.L_x_7788:


//--------------------- .text._ZN2at6native13reduce_kernelILi256ELi2ENS0_8ReduceOpIN3c104HalfENS0_14func_wrapper_tIbZZZNS0_15and_kernel_cudaERNS_14TensorIteratorEENKUlvE_clEvENKUlvE8_clEvEUlbS4_E_EEjbLi4ELi4EEEEEvT1_ --------------------------
	.section	.text._ZN2at6native13reduce_kernelILi256ELi2ENS0_8ReduceOpIN3c104HalfENS0_14func_wrapper_tIbZZZNS0_15and_kernel_cudaERNS_14TensorIteratorEENKUlvE_clEvENKUlvE8_clEvEUlbS4_E_EEjbLi4ELi4EEEEEvT1_,"ax",@progbits
	.align	128
        .global         _ZN2at6native13reduce_kernelILi256ELi2ENS0_8ReduceOpIN3c104HalfENS0_14func_wrapper_tIbZZZNS0_15and_kernel_cudaERNS_14TensorIteratorEENKUlvE_clEvENKUlvE8_clEvEUlbS4_E_EEjbLi4ELi4EEEEEvT1_
        .type           _ZN2at6native13reduce_kernelILi256ELi2ENS0_8ReduceOpIN3c104HalfENS0_14func_wrapper_tIbZZZNS0_15and_kernel_cudaERNS_14TensorIteratorEENKUlvE_clEvENKUlvE8_clEvEUlbS4_E_EEjbLi4ELi4EEEEEvT1_,@function
        .size           _ZN2at6native13reduce_kernelILi256ELi2ENS0_8ReduceOpIN3c104HalfENS0_14func_wrapper_tIbZZZNS0_15and_kernel_cudaERNS_14TensorIteratorEENKUlvE_clEvENKUlvE8_clEvEUlbS4_E_EEjbLi4ELi4EEEEEvT1_,(.L_x_7789 - _ZN2at6native13reduce_kernelILi256ELi2ENS0_8ReduceOpIN3c104HalfENS0_14func_wrapper_tIbZZZNS0_15and_kernel_cudaERNS_14TensorIteratorEENKUlvE_clEvENKUlvE8_clEvEUlbS4_E_EEjbLi4ELi4EEEEEvT1_)
        .other          _ZN2at6native13reduce_kernelILi256ELi2ENS0_8ReduceOpIN3c104HalfENS0_14func_wrapper_tIbZZZNS0_15and_kernel_cudaERNS_14TensorIteratorEENKUlvE_clEvENKUlvE8_clEvEUlbS4_E_EEjbLi4ELi4EEEEEvT1_,@"STO_CUDA_ENTRY STV_DEFAULT"
_ZN2at6native13reduce_kernelILi256ELi2ENS0_8ReduceOpIN3c104HalfENS0_14func_wrapper_tIbZZZNS0_15and_kernel_cudaERNS_14TensorIteratorEENKUlvE_clEvENKUlvE8_clEvEUlbS4_E_EEjbLi4ELi4EEEEEvT1_:
.text._ZN2at6native13reduce_kernelILi256ELi2ENS0_8ReduceOpIN3c104HalfENS0_14func_wrapper_tIbZZZNS0_15and_kernel_cudaERNS_14TensorIteratorEENKUlvE_clEvENKUlvE8_clEvEUlbS4_E_EEjbLi4ELi4EEEEEvT1_:
        /* <DEDUP_REMOVED lines=296> */
.L_x_4622:
        /* <DEDUP_REMOVED lines=30> */
.L_x_4627:
        /* <DEDUP_REMOVED lines=34> */
.L_x_4632:
[----:B------:R-:W-:-:S07]  /*1680*/  SEL R4, RZ, 0x1, !P0 ;  /* 0x00000001ff047807 */ /* 0x000fce0004000000 */
.L_x_4631:
[----:B------:R-:W-:Y:S05]  /*1690*/  BSYNC.RECONVERGENT B1 ;  /* 0x0000000000017941 */ /* 0x000fea0003800200 */
.L_x_4630:
[----:B------:R-:W0:Y:S01]  /*16a0*/  LDC R3, c[0x0][0x388] ;  /* 0x0000e200ff037b82 */ /* 0x000e220000000800 */
[----:B------:R-:W-:-:S04]  /*16b0*/  IADD3 R16, P0, PT, R16, 0x8, RZ ;  /* 0x0000000810107810 */ /* 0x000fc80007f1e0ff */
[----:B------:R-:W-:Y:S02]  /*16c0*/  IADD3.X R17, PT, PT, RZ, R17, RZ, P0, !PT ;  /* 0x00000011ff117210 */ /* 0x000fe400007fe4ff */
[----:B0-----:R-:W-:-:S07]  /*16d0*/  IADD3 R3, PT, PT, R6, -0x4, R3 ;  /* 0xfffffffc06037810 */ /* 0x001fce0007ffe003 */
.L_x_4629:
[----:B------:R-:W-:Y:S05]  /*16e0*/  BSYNC.RECONVERGENT B0 ;  /* 0x0000000000007941 */ /* 0x000fea0003800200 */
.L_x_4628:
        /* <DEDUP_REMOVED lines=13> */
.L_x_4635:
        /* <DEDUP_REMOVED lines=25> */
.L_x_4634:
[----:B------:R-:W-:Y:S05]  /*1950*/  BSYNC.RECONVERGENT B0 ;  /* 0x0000000000007941 */ /* 0x000fea0003800200 */
.L_x_4633:
        /* <DEDUP_REMOVED lines=20> */
.L_x_4639:
[----:B------:R-:W-:Y:S05]  /*1aa0*/  BSYNC.RECONVERGENT B1 ;  /* 0x0000000000017941 */ /* 0x000fea0003800200 */
.L_x_4638:
[----:B------:R-:W-:-:S07]  /*1ab0*/  SEL R4, RZ, 0x1, !P0 ;  /* 0x00000001ff047807 */ /* 0x000fce0004000000 */
.L_x_4637:
[----:B------:R-:W-:Y:S05]  /*1ac0*/  BSYNC.RECONVERGENT B0 ;  /* 0x0000000000007941 */ /* 0x000fea0003800200 */
.L_x_4636:
[----:B------:R-:W0:Y:S01]  /*1ad0*/  I2F.S8 R8, R8 ;  /* 0x0000000800087306 */ /* 0x000e220000001400 */
[----:B------:R-:W-:Y:S02]  /*1ae0*/  LOP3.LUT P1, RZ, R4, 0xff, RZ, 0xc0, !PT ;  /* 0x000000ff04ff7812 */ /* 0x000fe4000782c0ff */
[----:B------:R-:W-:Y:S02]  /*1af0*/  PLOP3.LUT P0, PT, PT, PT, PT, 0x8, 0x80 ;  /* 0x000000000080781c */ /* 0x000fe40003f0e170 */
[----:B------:R-:W-:-:S03]  /*1b00*/  PLOP3.LUT P2, PT, PT, PT, PT, 0x8, 0x80 ;  /* 0x000000000080781c */ /* 0x000fc60003f4e170 */
[----:B------:R-:W1:Y:S01]  /*1b10*/  I2F.S8 R6, R6 ;  /* 0x0000000600067306 */ /* 0x000e620000001400 */
[----:B0-----:R-:W-:-:S05]  /*1b20*/  F2FP.F16.F32.PACK_AB R3, RZ, R8 ;  /* 0x00000008ff03723e */ /* 0x001fca00000000ff */
[----:B------:R-:W-:-:S05]  /*1b30*/  @P1 HADD2.F32 R3, -RZ, R3.H0_H0 ;  /* 0x20000003ff031230 */ /* 0x000fca0000004100 */
[----:B------:R-:W-:Y:S02]  /*1b40*/  FSETP.EQ.OR P1, PT, R3, RZ, !P1 ;  /* 0x000000ff0300720b */ /* 0x000fe40004f22400 */
[----:B-1----:R-:W-:-:S11]  /*1b50*/  F2FP.F16.F32.PACK_AB R3, RZ, R6 ;  /* 0x00000006ff03723e */ /* 0x002fd600000000ff */
[----:B------:R-:W-:-:S05]  /*1b60*/  @!P1 HADD2.F32 R3, -RZ, R3.H0_H0 ;  /* 0x20000003ff039230 */ /* 0x000fca0000004100 */
[----:B------:R-:W-:-:S13]  /*1b70*/  FSETP.EQ.OR P1, PT, R3, RZ, P1 ;  /* 0x000000ff0300720b */ /* 0x000fda0000f22400 */
[----:B------:R-:W-:Y:S05]  /*1b80*/  @P1 BRA `(.L_x_4640) ;  /* 0x000000a8007c1947 */ /* 0x000fea0003800000 */
[----:B------:R-:W0:Y:S02]  /*1b90*/  I2F.S8 R0, R0 ;  /* 0x0000000000007306 */ /* 0x000e240000001400 */
[----:B0-----:R-:W-:-:S05]  /*1ba0*/  F2FP.F16.F32.PACK_AB R3, RZ, R0 ;  /* 0x00000000ff03723e */ /* 0x001fca00000000ff */
[----:B------:R-:W-:-:S05]  /*1bb0*/  HADD2.F32 R3, -RZ, R3.H0_H0 ;  /* 0x20000003ff037230 */ /* 0x000fca0000004100 */
[----:B------:R-:W-:Y:S01]  /*1bc0*/  FSETP.NEU.FTZ.AND P2, PT, R3, RZ, PT ;  /* 0x000000ff0300720b */ /* 0x000fe20003f5d000 */
[----:B------:R-:W-:-:S12]  /*1bd0*/  BRA `(.L_x_4640) ;  /* 0x000000a800687947 */ /* 0x000fd80003800000 */
.L_x_4626:
        /* <DEDUP_REMOVED lines=31> */
.L_x_4644:
        /* <DEDUP_REMOVED lines=29> */
[--C-:B------:R-:W-:Y:S02]  /*1fa0*/  @P2 HADD2.F32 R0, -RZ, R15.reuse.H0_H0 ;  /* 0x2000000fff002230 */ /* 0x100fe40000004100 */
[----:B------:R-:W-:-:S03]  /*1fb0*/  @P6 HADD2.F32 R3, -RZ, R15.H1_H1 ;  /* 0x3000000fff036230 */ /* 0x000fc60000004100 */
[----:B------:R-:W-:-:S04]  /*1fc0*/  FSETP.NEU.AND P2, PT, R0, RZ, P2 ;  /* 0x000000ff0000720b */ /* 0x000fc8000174d000 */
[----:B------:R-:W-:Y:S02]  /*1fd0*/  SEL R0, RZ, 0x1, !P2 ;  /* 0x00000001ff007807 */ /* 0x000fe40005000000 */
[----:B------:R-:W-:Y:S02]  /*1fe0*/  LOP3.LUT P2, RZ, R11, 0xff, RZ, 0xc0, !PT ;  /* 0x000000ff0bff7812 */ /* 0x000fe4000784c0ff */
[--C-:B----4-:R-:W-:Y:S02]  /*1ff0*/  PRMT R21, R21, 0x5410, R20.reuse ;  /* 0x0000541015157816 */ /* 0x110fe40000000014 */
[----:B------:R-:W-:Y:S02]  /*2000*/  FSETP.NEU.AND P6, PT, R3, RZ, P6 ;  /* 0x000000ff0300720b */ /* 0x000fe400037cd000 */
[----:B-----5:R-:W-:Y:S01]  /*2010*/  PRMT R22, R4, 0x7632, R20 ;  /* 0x0000763204167816 */ /* 0x020fe20000000014 */
[----:B------:R-:W-:Y:S01]  /*2020*/  @P0 HADD2.F32 R6, -RZ, R21.H1_H1 ;  /* 0x30000015ff060230 */ /* 0x000fe20000004100 */
[----:B------:R-:W-:-:S02]  /*2030*/  SEL R3, RZ, 0x1, !P6 ;  /* 0x00000001ff037807 */ /* 0x000fc40007000000 */
[----:B--2---:R-:W-:Y:S02]  /*2040*/  ISETP.GE.U32.AND P6, PT, R5, R12, PT ;  /* 0x0000000c0500720c */ /* 0x004fe40003fc6070 */
[----:B------:R-:W-:Y:S02]  /*2050*/  PRMT R21, R4, 0x7610, R21 ;  /* 0x0000761004157816 */ /* 0x000fe40000000015 */
[----:B------:R-:W-:Y:S01]  /*2060*/  PRMT R20, R25, 0x7610, R25 ;  /* 0x0000761019147816 */ /* 0x000fe20000000019 */
[--C-:B------:R-:W-:Y:S01]  /*2070*/  @P1 HADD2.F32 R5, -RZ, R22.reuse.H0_H0 ;  /* 0x20000016ff051230 */ /* 0x100fe20000004100 */
[----:B------:R-:W-:Y:S01]  /*2080*/  FSETP.NEU.AND P0, PT, R6, RZ, P0 ;  /* 0x000000ff0600720b */ /* 0x000fe2000070d000 */
[----:B------:R-:W-:Y:S02]  /*2090*/  @P5 HADD2.F32 R6, -RZ, R22.H1_H1 ;  /* 0x30000016ff065230 */ /* 0x000fe40000004100 */
[----:B------:R-:W-:Y:S02]  /*20a0*/  @P4 HADD2.F32 R4, -RZ, R21.H0_H0 ;  /* 0x20000015ff044230 */ /* 0x000fe40000004100 */
[----:B------:R-:W-:-:S02]  /*20b0*/  @P3 HADD2.F32 R7, -RZ, R20.H0_H0 ;  /* 0x20000014ff073230 */ /* 0x000fc40000004100 */
[----:B------:R-:W-:Y:S01]  /*20c0*/  @P2 HADD2.F32 R8, -RZ, R20.H1_H1 ;  /* 0x30000014ff082230 */ /* 0x000fe20000004100 */
[----:B------:R-:W-:Y:S02]  /*20d0*/  FSETP.NEU.AND P5, PT, R6, RZ, P5 ;  /* 0x000000ff0600720b */ /* 0x000fe40002fad000 */
[----:B------:R-:W-:Y:S02]  /*20e0*/  FSETP.NEU.AND P4, PT, R4, RZ, P4 ;  /* 0x000000ff0400720b */ /* 0x000fe4000278d000 */
[----:B------:R-:W-:Y:S02]  /*20f0*/  FSETP.NEU.AND P1, PT, R5, RZ, P1 ;  /* 0x000000ff0500720b */ /* 0x000fe40000f2d000 */
[----:B------:R-:W-:Y:S02]  /*2100*/  FSETP.NEU.AND P3, PT, R7, RZ, P3 ;  /* 0x000000ff0700720b */ /* 0x000fe40001f6d000 */
[----:B------:R-:W-:Y:S02]  /*2110*/  FSETP.NEU.AND P2, PT, R8, RZ, P2 ;  /* 0x000000ff0800720b */ /* 0x000fe4000174d000 */
[----:B------:R-:W-:-:S02]  /*2120*/  SEL R6, RZ, 0x1, !P4 ;  /* 0x00000001ff067807 */ /* 0x000fc40006000000 */
[----:B------:R-:W-:Y:S02]  /*2130*/  SEL R7, RZ, 0x1, !P1 ;  /* 0x00000001ff077807 */ /* 0x000fe40004800000 */
[----:B------:R-:W-:Y:S02]  /*2140*/  SEL R10, RZ, 0x1, !P3 ;  /* 0x00000001ff0a7807 */ /* 0x000fe40005800000 */
[----:B------:R-:W-:Y:S02]  /*2150*/  SEL R11, RZ, 0x1, !P2 ;  /* 0x00000001ff0b7807 */ /* 0x000fe40005000000 */
[----:B------:R-:W-:Y:S02]  /*2160*/  SEL R8, RZ, 0x1, !P0 ;  /* 0x00000001ff087807 */ /* 0x000fe40004000000 */
[----:B------:R-:W-:Y:S01]  /*2170*/  SEL R9, RZ, 0x1, !P5 ;  /* 0x00000001ff097807 */ /* 0x000fe20006800000 */
[----:B------:R-:W-:Y:S06]  /*2180*/  @!P6 BRA `(.L_x_4644) ;  /* 0xfffffffc0010e947 */ /* 0x000fec000383ffff */
.L_x_4643:
[----:B------:R-:W-:Y:S05]  /*2190*/  BSYNC.RECONVERGENT B0 ;  /* 0x0000000000007941 */ /* 0x000fea0003800200 */
.L_x_4642:
        /* <DEDUP_REMOVED lines=30> */
.L_x_4646:
[----:B------:R-:W-:Y:S05]  /*2380*/  BSYNC.RECONVERGENT B0 ;  /* 0x0000000000007941 */ /* 0x000fea0003800200 */
.L_x_4645:
[----:B------:R-:W-:Y:S04]  /*2390*/  BSSY.RECONVERGENT B0, `(.L_x_4647) ;  /* 0x000002b000007945 */ /* 0x000fe80003800200 */
[----:B------:R-:W-:Y:S05]  /*23a0*/  @P0 BRA `(.L_x_4648) ;  /* 0x0000000000a40947 */ /* 0x000fea0003800000 */
[----:B------:R-:W-:Y:S02]  /*23b0*/  LOP3.LUT P0, RZ, R0, 0xff, RZ, 0xc0, !PT ;  /* 0x000000ff00ff7812 */ /* 0x000fe4000780c0ff */
[----:B------:R-:W-:Y:S02]  /*23c0*/  LOP3.LUT P1, RZ, R3, 0xff, RZ, 0xc0, !PT ;  /* 0x000000ff03ff7812 */ /* 0x000fe4000782c0ff */
[----:B------:R-:W-:-:S04]  /*23d0*/  IADD3 R14, PT, PT, R14, R13, RZ ;  /* 0x0000000d0e0e7210 */ /* 0x000fc80007ffe0ff */
[----:B------:R-:W-:-:S05]  /*23e0*/  ISETP.GE.U32.AND P2, PT, R14, R12, PT ;  /* 0x0000000c0e00720c */ /* 0x000fca0003f46070 */
[--C-:B------:R-:W-:Y:S02]  /*23f0*/  @P0 HADD2.F32 R0, -RZ, R15.reuse.H0_H0 ;  /* 0x2000000fff000230 */ /* 0x100fe40000004100 */
[----:B------:R-:W-:-:S03]  /*2400*/  @P1 HADD2.F32 R15, -RZ, R15.H1_H1 ;  /* 0x3000000fff0f1230 */ /* 0x000fc60000004100 */
        /* <DEDUP_REMOVED lines=9> */
[----:B------:R-:W-:Y:S02]  /*24a0*/  @P0 HADD2.F32 R4, -RZ, R21.H0_H0 ;  /* 0x20000015ff040230 */ /* 0x000fe40000004100 */
[----:B------:R-:W-:-:S03]  /*24b0*/  @P1 HADD2.F32 R5, -RZ, R22.H0_H0 ;  /* 0x20000016ff051230 */ /* 0x000fc60000004100 */
        /* <DEDUP_REMOVED lines=9> */
[----:B------:R-:W-:Y:S02]  /*2550*/  @P0 HADD2.F32 R21, -RZ, R21.H1_H1 ;  /* 0x30000015ff150230 */ /* 0x000fe40000004100 */
[----:B------:R-:W-:-:S03]  /*2560*/  @P1 HADD2.F32 R22, -RZ, R22.H1_H1 ;  /* 0x30000016ff161230 */ /* 0x000fc60000004100 */
[----:B------:R-:W-:Y:S02]  /*2570*/  FSETP.NEU.AND P0, PT, R21, RZ, P0 ;  /* 0x000000ff1500720b */ /* 0x000fe4000070d000 */
[----:B------:R-:W-:Y:S02]  /*2580*/  FSETP.NEU.AND P1, PT, R22, RZ, P1 ;  /* 0x000000ff1600720b */ /* 0x000fe40000f2d000 */
[----:B------:R-:W-:Y:S02]  /*2590*/  SEL R8, RZ, 0x1, !P0 ;  /* 0x00000001ff087807 */ /* 0x000fe40004000000 */
[----:B------:R-:W-:Y:S01]  /*25a0*/  SEL R9, RZ, 0x1, !P1 ;  /* 0x00000001ff097807 */ /* 0x000fe20004800000 */
[----:B------:R-:W-:Y:S08]  /*25b0*/  @P2 BRA `(.L_x_4648) ;  /* 0x0000000000202947 */ /* 0x000ff00003800000 */
[----:B------:R-:W-:Y:S02]  /*25c0*/  LOP3.LUT P0, RZ, R10, 0xff, RZ, 0xc0, !PT ;  /* 0x000000ff0aff7812 */ /* 0x000fe4000780c0ff */
[----:B------:R-:W-:-:S11]  /*25d0*/  LOP3.LUT P1, RZ, R11, 0xff, RZ, 0xc0, !PT ;  /* 0x000000ff0bff7812 */ /* 0x000fd6000782c0ff */
[--C-:B------:R-:W-:Y:S02]  /*25e0*/  @P0 HADD2.F32 R4, -RZ, R20.reuse.H0_H0 ;  /* 0x20000014ff040230 */ /* 0x100fe40000004100 */
[----:B------:R-:W-:-:S03]  /*25f0*/  @P1 HADD2.F32 R20, -RZ, R20.H1_H1 ;  /* 0x30000014ff141230 */ /* 0x000fc60000004100 */
[----:B------:R-:W-:Y:S02]  /*2600*/  FSETP.NEU.AND P0, PT, R4, RZ, P0 ;  /* 0x000000ff0400720b */ /* 0x000fe4000070d000 */
[----:B------:R-:W-:Y:S02]  /*2610*/  FSETP.NEU.AND P1, PT, R20, RZ, P1 ;  /* 0x000000ff1400720b */ /* 0x000fe40000f2d000 */
[----:B------:R-:W-:Y:S02]  /*2620*/  SEL R10, RZ, 0x1, !P0 ;  /* 0x00000001ff0a7807 */ /* 0x000fe40004000000 */
[----:B------:R-:W-:-:S09]  /*2630*/  SEL R11, RZ, 0x1, !P1 ;  /* 0x00000001ff0b7807 */ /* 0x000fd20004800000 */
.L_x_4648:
[----:B------:R-:W-:Y:S05]  /*2640*/  BSYNC.RECONVERGENT B0 ;  /* 0x0000000000007941 */ /* 0x000fea0003800200 */
.L_x_4647:
[----:B------:R-:W1:Y:S01]  /*2650*/  I2F.S8 R6, R6 ;  /* 0x0000000600067306 */ /* 0x000e620000001400 */
[----:B------:R-:W-:Y:S02]  /*2660*/  LOP3.LUT P0, RZ, R0, 0xff, RZ, 0xc0, !PT ;  /* 0x000000ff00ff7812 */ /* 0x000fe4000780c0ff */
[----:B------:R-:W-:-:S05]  /*2670*/  LOP3.LUT P1, RZ, R3, 0xff, RZ, 0xc0, !PT ;  /* 0x000000ff03ff7812 */ /* 0x000fca000782c0ff */
[----:B------:R-:W2:Y:S01]  /*2680*/  I2F.S8 R7, R7 ;  /* 0x0000000700077306 */ /* 0x000ea20000001400 */
[----:B-1----:R-:W-:-:S07]  /*2690*/  F2FP.F16.F32.PACK_AB R0, RZ, R6 ;  /* 0x00000006ff00723e */ /* 0x002fce00000000ff */
[----:B------:R-:W1:Y:S01]  /*26a0*/  I2F.S8 R8, R8 ;  /* 0x0000000800087306 */ /* 0x000e620000001400 */
[----:B------:R-:W-:-:S07]  /*26b0*/  @P0 HADD2.F32 R0, -RZ, R0.H0_H0 ;  /* 0x20000000ff000230 */ /* 0x000fce0000004100 */
[----:B------:R-:W3:Y:S01]  /*26c0*/  I2F.S8 R9, R9 ;  /* 0x0000000900097306 */ /* 0x000ee20000001400 */
[----:B------:R-:W-:Y:S02]  /*26d0*/  FSETP.EQ.OR P0, PT, R0, RZ, !P0 ;  /* 0x000000ff0000720b */ /* 0x000fe40004702400 */
[----:B--2---:R-:W-:Y:S02]  /*26e0*/  F2FP.F16.F32.PACK_AB R0, RZ, R7 ;  /* 0x00000007ff00723e */ /* 0x004fe400000000ff */
[----:B-1----:R-:W-:-:S03]  /*26f0*/  F2FP.F16.F32.PACK_AB R3, RZ, R8 ;  /* 0x00000008ff03723e */ /* 0x002fc600000000ff */
[----:B------:R-:W-:Y:S01]  /*2700*/  @P1 HADD2.F32 R0, -RZ, R0.H0_H0 ;  /* 0x20000000ff001230 */ /* 0x000fe20000004100 */
[----:B------:R-:W1:Y:S04]  /*2710*/  I2F.S8 R10, R10 ;  /* 0x0000000a000a7306 */ /* 0x000e680000001400 */
[----:B------:R-:W-:Y:S01]  /*2720*/  FSETP.EQ.OR P1, PT, R0, RZ, !P1 ;  /* 0x000000ff0000720b */ /* 0x000fe20004f22400 */
[----:B------:R-:W-:Y:S01]  /*2730*/  @!P0 HADD2.F32 R3, -RZ, R3.H0_H0 ;  /* 0x20000003ff038230 */ /* 0x000fe20000004100 */
[----:B---3--:R-:W-:-:S04]  /*2740*/  F2FP.F16.F32.PACK_AB R0, RZ, R9 ;  /* 0x00000009ff00723e */ /* 0x008fc800000000ff */
[----:B------:R-:W-:Y:S02]  /*2750*/  FSETP.EQ.OR P2, PT, R3, RZ, P0 ;  /* 0x000000ff0300720b */ /* 0x000fe40000742400 */
[----:B------:R-:W-:Y:S02]  /*2760*/  PLOP3.LUT P0, PT, PT, PT, PT, 0x8, 0x80 ;  /* 0x000000000080781c */ /* 0x000fe40003f0e170 */
[----:B-1----:R-:W-:-:S03]  /*2770*/  F2FP.F16.F32.PACK_AB R3, RZ, R10 ;  /* 0x0000000aff03723e */ /* 0x002fc600000000ff */
[----:B------:R-:W-:-:S05]  /*2780*/  @!P1 HADD2.F32 R0, -RZ, R0.H0_H0 ;  /* 0x20000000ff009230 */ /* 0x000fca0000004100 */
[----:B------:R-:W-:Y:S01]  /*2790*/  FSETP.EQ.OR P1, PT, R0, RZ, P1 ;  /* 0x000000ff0000720b */ /* 0x000fe20000f22400 */
[----:B------:R-:W-:-:S05]  /*27a0*/  @!P2 HADD2.F32 R3, -RZ, R3.H0_H0 ;  /* 0x20000003ff03a230 */ /* 0x000fca0000004100 */
[----:B------:R-:W-:-:S07]  /*27b0*/  FSETP.NEU.AND P2, PT, R3, RZ, !P2 ;  /* 0x000000ff0300720b */ /* 0x000fce000574d000 */
[----:B------:R-:W-:Y:S06]  /*27c0*/  @P1 BRA `(.L_x_4640) ;  /* 0x0000009c006c1947 */ /* 0x000fec0003800000 */
[----:B------:R-:W1:Y:S02]  /*27d0*/  I2F.S8 R11, R11 ;  /* 0x0000000b000b7306 */ /* 0x000e640000001400 */
[----:B-1----:R-:W-:-:S05]  /*27e0*/  F2FP.F16.F32.PACK_AB R0, RZ, R11 ;  /* 0x0000000bff00723e */ /* 0x002fca00000000ff */
[----:B------:R-:W-:-:S05]  /*27f0*/  HADD2.F32 R0, -RZ, R0.H0_H0 ;  /* 0x20000000ff007230 */ /* 0x000fca0000004100 */
[----:B------:R-:W-:Y:S01]  /*2800*/  FSETP.NEU.FTZ.AND P0, PT, R0, RZ, PT ;  /* 0x000000ff0000720b */ /* 0x000fe20003f1d000 */
[----:B------:R-:W-:-:S12]  /*2810*/  BRA `(.L_x_4640) ;  /* 0x0000009c00587947 */ /* 0x000fd80003800000 */
.L_x_4641:
        /* <DEDUP_REMOVED lines=26> */
.L_x_4652:
        /* <DEDUP_REMOVED lines=29> */
[--C-:B------:R-:W-:Y:S02]  /*2b90*/  @P1 HADD2.F32 R0, -RZ, R7.reuse.H0_H0 ;  /* 0x20000007ff001230 */ /* 0x100fe40000004100 */
[----:B------:R-:W-:-:S03]  /*2ba0*/  @P6 HADD2.F32 R3, -RZ, R7.H1_H1 ;  /* 0x30000007ff036230 */ /* 0x000fc60000004100 */
[----:B------:R-:W-:Y:S02]  /*2bb0*/  FSETP.NEU.AND P1, PT, R0, RZ, P1 ;  /* 0x000000ff0000720b */ /* 0x000fe40000f2d000 */
[----:B----4-:R-:W-:Y:S02]  /*2bc0*/  PRMT R21, R24, 0x7610, R21 ;  /* 0x0000761018157816 */ /* 0x010fe40000000015 */
[----:B------:R-:W-:Y:S02]  /*2bd0*/  SEL R0, RZ, 0x1, !P1 ;  /* 0x00000001ff007807 */ /* 0x000fe40004800000 */
[----:B------:R-:W-:Y:S01]  /*2be0*/  LOP3.LUT P1, RZ, R14, 0xff, RZ, 0xc0, !PT ;  /* 0x000000ff0eff7812 */ /* 0x000fe2000782c0ff */
[----:B------:R-:W-:Y:S01]  /*2bf0*/  @P0 HADD2.F32 R8, -RZ, R21.H0_H0 ;  /* 0x20000015ff080230 */ /* 0x000fe20000004100 */
[----:B------:R-:W-:Y:S02]  /*2c00*/  FSETP.NEU.AND P6, PT, R3, RZ, P6 ;  /* 0x000000ff0300720b */ /* 0x000fe400037cd000 */
[----:B-----5:R-:W-:-:S02]  /*2c10*/  PRMT R24, R24, 0x7632, R4 ;  /* 0x0000763218187816 */ /* 0x020fc40000000004 */
[----:B------:R-:W-:Y:S02]  /*2c20*/  SEL R3, RZ, 0x1, !P6 ;  /* 0x00000001ff037807 */ /* 0x000fe40007000000 */
[----:B--2---:R-:W-:Y:S02]  /*2c30*/  ISETP.GE.U32.AND P6, PT, R5, R12, PT ;  /* 0x0000000c0500720c */ /* 0x004fe40003fc6070 */
[----:B------:R-:W-:Y:S01]  /*2c40*/  PRMT R22, R26, 0x5432, R4 ;  /* 0x000054321a167816 */ /* 0x000fe20000000004 */
[----:B------:R-:W-:Y:S01]  /*2c50*/  @P5 HADD2.F32 R4, -RZ, R24.H0_H0 ;  /* 0x20000018ff045230 */ /* 0x000fe20000004100 */
[----:B------:R-:W-:Y:S02]  /*2c60*/  PRMT R21, R21, 0x5410, R26 ;  /* 0x0000541015157816 */ /* 0x000fe4000000001a */
[----:B------:R-:W-:Y:S01]  /*2c70*/  FSETP.NEU.AND P0, PT, R8, RZ, P0 ;  /* 0x000000ff0800720b */ /* 0x000fe2000070d000 */
[----:B------:R-:W-:Y:S01]  /*2c80*/  @P4 HADD2.F32 R5, -RZ, R22.H1_H1 ;  /* 0x30000016ff054230 */ /* 0x000fe20000004100 */
[----:B------:R-:W-:Y:S01]  /*2c90*/  FSETP.NEU.AND P5, PT, R4, RZ, P5 ;  /* 0x000000ff0400720b */ /* 0x000fe20002fad000 */
[----:B------:R-:W-:-:S02]  /*2ca0*/  @P3 HADD2.F32 R8, -RZ, R24.H1_H1 ;  /* 0x30000018ff083230 */ /* 0x000fc40000004100 */
[----:B------:R-:W-:Y:S01]  /*2cb0*/  @P2 HADD2.F32 R9, -RZ, R21.H1_H1 ;  /* 0x30000015ff092230 */ /* 0x000fe20000004100 */
[----:B------:R-:W-:Y:S01]  /*2cc0*/  FSETP.NEU.AND P4, PT, R5, RZ, P4 ;  /* 0x000000ff0500720b */ /* 0x000fe2000278d000 */
[----:B------:R-:W-:Y:S01]  /*2cd0*/  @P1 HADD2.F32 R10, -RZ, R22.H0_H0 ;  /* 0x20000016ff0a1230 */ /* 0x000fe20000004100 */
        /* <DEDUP_REMOVED lines=10> */
.L_x_4651:
[----:B------:R-:W-:Y:S05]  /*2d80*/  BSYNC.RECONVERGENT B0 ;  /* 0x0000000000007941 */ /* 0x000fea0003800200 */
.L_x_4650:
        /* <DEDUP_REMOVED lines=34> */
.L_x_4654:
[----:B------:R-:W-:Y:S05]  /*2fb0*/  BSYNC.RECONVERGENT B0 ;  /* 0x0000000000007941 */ /* 0x000fea0003800200 */
.L_x_4653:
[----:B------:R-:W-:Y:S04]  /*2fc0*/  BSSY.RECONVERGENT B0, `(.L_x_4655) ;  /* 0x000002b000007945 */ /* 0x000fe80003800200 */
[----:B------:R-:W-:Y:S05]  /*2fd0*/  @P0 BRA `(.L_x_4656) ;  /* 0x0000000000a40947 */ /* 0x000fea0003800000 */
[----:B------:R-:W-:Y:S01]  /*2fe0*/  LOP3.LUT P0, RZ, R0, 0xff, RZ, 0xc0, !PT ;  /* 0x000000ff00ff7812 */ /* 0x000fe2000780c0ff */
[----:B------:R-:W-:Y:S01]  /*2ff0*/  IMAD.IADD R6, R6, 0x1, R15 ;  /* 0x0000000106067824 */ /* 0x000fe200078e020f */
[----:B------:R-:W-:-:S04]  /*3000*/  LOP3.LUT P1, RZ, R3, 0xff, RZ, 0xc0, !PT ;  /* 0x000000ff03ff7812 */ /* 0x000fc8000782c0ff */
[----:B------:R-:W-:-:S07]  /*3010*/  ISETP.GE.U32.AND P2, PT, R6, R12, PT ;  /* 0x0000000c0600720c */ /* 0x000fce0003f46070 */
[--C-:B------:R-:W-:Y:S02]  /*3020*/  @P0 HADD2.F32 R0, -RZ, R7.reuse.H0_H0 ;  /* 0x20000007ff000230 */ /* 0x100fe40000004100 */
[----:B------:R-:W-:-:S03]  /*3030*/  @P1 HADD2.F32 R7, -RZ, R7.H1_H1 ;  /* 0x30000007ff071230 */ /* 0x000fc60000004100 */
        /* <DEDUP_REMOVED lines=9> */
[----:B------:R-:W-:Y:S02]  /*30d0*/  @P0 HADD2.F32 R4, -RZ, R21.H0_H0 ;  /* 0x20000015ff040230 */ /* 0x000fe40000004100 */
[----:B------:R-:W-:-:S03]  /*30e0*/  @P1 HADD2.F32 R5, -RZ, R24.H0_H0 ;  /* 0x20000018ff051230 */ /* 0x000fc60000004100 */
        /* <DEDUP_REMOVED lines=18> */
[----:B------:R-:W-:Y:S02]  /*3210*/  @P0 HADD2.F32 R21, -RZ, R21.H1_H1 ;  /* 0x30000015ff150230 */ /* 0x000fe40000004100 */
[----:B------:R-:W-:-:S03]  /*3220*/  @P1 HADD2.F32 R22, -RZ, R22.H0_H0 ;  /* 0x20000016ff161230 */ /* 0x000fc60000004100 */
[----:B------:R-:W-:Y:S02]  /*3230*/  FSETP.NEU.AND P0, PT, R21, RZ, P0 ;  /* 0x000000ff1500720b */ /* 0x000fe4000070d000 */
[----:B------:R-:W-:Y:S02]  /*3240*/  FSETP.NEU.AND P1, PT, R22, RZ, P1 ;  /* 0x000000ff1600720b */ /* 0x000fe40000f2d000 */
[----:B------:R-:W-:Y:S02]  /*3250*/  SEL R13, RZ, 0x1, !P0 ;  /* 0x00000001ff0d7807 */ /* 0x000fe40004000000 */
[----:B------:R-:W-:-:S09]  /*3260*/  SEL R14, RZ, 0x1, !P1 ;  /* 0x00000001ff0e7807 */ /* 0x000fd20004800000 */
.L_x_4656:
[----:B------:R-:W-:Y:S05]  /*3270*/  BSYNC.RECONVERGENT B0 ;  /* 0x0000000000007941 */ /* 0x000fea0003800200 */
.L_x_4655:
        /* <DEDUP_REMOVED lines=29> */
.L_x_4649:
        /* <DEDUP_REMOVED lines=29> */
.L_x_4664:
        /* <DEDUP_REMOVED lines=306> */
.L_x_4660:
        /* <DEDUP_REMOVED lines=242> */
.L_x_4661:
        /* <DEDUP_REMOVED lines=242> */
.L_x_4662:
        /* <DEDUP_REMOVED lines=242> */
.L_x_4663:
[----:B------:R-:W-:-:S04]  /*76a0*/  LOP3.LUT R15, R10, 0xfffffffc, RZ, 0xc0, !PT ;  /* 0xfffffffc0a0f7812 */ /* 0x000fc800078ec0ff */
[----:B------:R-:W-:-:S04]  /*76b0*/  IADD3 R14, P0, PT, R15, R16, RZ ;  /* 0x000000100f0e7210 */ /* 0x000fc80007f1e0ff */
[----:B------:R-:W-:-:S05]  /*76c0*/  IADD3.X R15, PT, PT, RZ, R17, RZ, P0, !PT ;  /* 0x00000011ff0f7210 */ /* 0x000fca00007fe4ff */
[----:B------:R-:W2:Y:S02]  /*76d0*/  LDG.E R14, desc[UR36][R14.64] ;  /* 0x000000240e0e7981 */ /* 0x000ea4000c1e1900 */
[----:B--2---:R-:W-:-:S07]  /*76e0*/  PRMT R29, R14, 0x5432, R14 ;  /* 0x000054320e1d7816 */ /* 0x004fce000000000e */
.L_x_4659:
        /* <DEDUP_REMOVED lines=9> */
[--C-:B------:R-:W-:Y:S02]  /*7780*/  @P2 HADD2.F32 R0, -RZ, R27.reuse.H0_H0 ;  /* 0x2000001bff002230 */ /* 0x100fe40000004100 */
[----:B------:R-:W-:Y:S02]  /*7790*/  @P1 HADD2.F32 R3, -RZ, R27.H1_H1 ;  /* 0x3000001bff031230 */ /* 0x000fe40000004100 */
[--C-:B------:R-:W-:Y:S01]  /*77a0*/  @P0 HADD2.F32 R4, -RZ, R28.reuse.H0_H0 ;  /* 0x2000001cff040230 */ /* 0x100fe20000004100 */
[----:B------:R-:W-:Y:S01]  /*77b0*/  FSETP.NEU.AND P2, PT, R0, RZ, P2 ;  /* 0x000000ff0000720b */ /* 0x000fe2000174d000 */
[----:B------:R-:W-:Y:S01]  /*77c0*/  @P5 HADD2.F32 R5, -RZ, R28.H1_H1 ;  /* 0x3000001cff055230 */ /* 0x000fe20000004100 */
[----:B------:R-:W-:Y:S01]  /*77d0*/  FSETP.NEU.AND P1, PT, R3, RZ, P1 ;  /* 0x000000ff0300720b */ /* 0x000fe20000f2d000 */
[----:B--2---:R-:W-:Y:S01]  /*77e0*/  IMAD.U32 R12, RZ, RZ, UR5 ;  /* 0x00000005ff0c7e24 */ /* 0x004fe2000f8e00ff */
[----:B------:R-:W-:Y:S01]  /*77f0*/  SEL R0, RZ, 0x1, !P2 ;  /* 0x00000001ff007807 */ /* 0x000fe20005000000 */
[----:B------:R-:W-:Y:S01]  /*7800*/  @P4 HADD2.F32 R6, -RZ, R30.H0_H0 ;  /* 0x2000001eff064230 */ /* 0x000fe20000004100 */
[----:B------:R-:W-:-:S02]  /*7810*/  SEL R3, RZ, 0x1, !P1 ;  /* 0x00000001ff037807 */ /* 0x000fc40004800000 */
[----:B------:R-:W-:Y:S01]  /*7820*/  FSETP.NEU.AND P0, PT, R4, RZ, P0 ;  /* 0x000000ff0400720b */ /* 0x000fe2000070d000 */
[----:B------:R-:W-:Y:S01]  /*7830*/  @P3 HADD2.F32 R4, -RZ, R30.H1_H1 ;  /* 0x3000001eff043230 */ /* 0x000fe20000004100 */
[----:B------:R-:W-:Y:S02]  /*7840*/  LOP3.LUT P2, RZ, R8, 0xff, RZ, 0xc0, !PT ;  /* 0x000000ff08ff7812 */ /* 0x000fe4000784c0ff */
[----:B------:R-:W-:Y:S02]  /*7850*/  LOP3.LUT P1, RZ, R9, 0xff, RZ, 0xc0, !PT ;  /* 0x000000ff09ff7812 */ /* 0x000fe4000782c0ff */
[----:B------:R-:W-:Y:S01]  /*7860*/  FSETP.NEU.AND P5, PT, R5, RZ, P5 ;  /* 0x000000ff0500720b */ /* 0x000fe20002fad000 */
[----:B------:R-:W-:Y:S01]  /*7870*/  IMAD R5, R10, 0x3, R11 ;  /* 0x000000030a057824 */ /* 0x000fe200078e020b */
[----:B------:R-:W-:Y:S02]  /*7880*/  FSETP.NEU.AND P3, PT, R4, RZ, P3 ;  /* 0x000000ff0400720b */ /* 0x000fe40001f6d000 */
[----:B------:R-:W-:-:S02]  /*7890*/  SEL R4, RZ, 0x1, !P0 ;  /* 0x00000001ff047807 */ /* 0x000fc40004000000 */
[----:B------:R-:W-:Y:S02]  /*78a0*/  ISETP.GE.U32.AND P0, PT, R5, R12, PT ;  /* 0x0000000c0500720c */ /* 0x000fe40003f06070 */
[----:B------:R-:W-:Y:S01]  /*78b0*/  FSETP.NEU.AND P4, PT, R6, RZ, P4 ;  /* 0x000000ff0600720b */ /* 0x000fe2000278d000 */
[--C-:B------:R-:W-:Y:S01]  /*78c0*/  @P2 HADD2.F32 R6, -RZ, R29.reuse.H1_H1 ;  /* 0x3000001dff062230 */ /* 0x100fe20000004100 */
[----:B------:R-:W-:Y:S01]  /*78d0*/  SEL R5, RZ, 0x1, !P5 ;  /* 0x00000001ff057807 */ /* 0x000fe20006800000 */
[----:B------:R-:W-:-:S03]  /*78e0*/  @P1 HADD2.F32 R7, -RZ, R29.H0_H0 ;  /* 0x2000001dff071230 */ /* 0x000fc60000004100 */
[----:B------:R-:W-:Y:S02]  /*78f0*/  FSETP.NEU.AND P2, PT, R6, RZ, P2 ;  /* 0x000000ff0600720b */ /* 0x000fe4000174d000 */
[----:B------:R-:W-:Y:S02]  /*7900*/  FSETP.NEU.AND P1, PT, R7, RZ, P1 ;  /* 0x000000ff0700720b */ /* 0x000fe40000f2d000 */
[----:B------:R-:W-:Y:S02]  /*7910*/  SEL R6, RZ, 0x1, !P4 ;  /* 0x00000001ff067807 */ /* 0x000fe40006000000 */
[----:B------:R-:W-:Y:S02]  /*7920*/  SEL R7, RZ, 0x1, !P3 ;  /* 0x00000001ff077807 */ /* 0x000fe40005800000 */
[----:B------:R-:W-:Y:S02]  /*7930*/  SEL R8, RZ, 0x1, !P2 ;  /* 0x00000001ff087807 */ /* 0x000fe40005000000 */
[----:B------:R-:W-:Y:S01]  /*7940*/  SEL R9, RZ, 0x1, !P1 ;  /* 0x00000001ff097807 */ /* 0x000fe20004800000 */
[----:B------:R-:W-:Y:S06]  /*7950*/  @!P0 BRA `(.L_x_4664) ;  /* 0xffffffbc00308947 */ /* 0x000fec000383ffff */
.L_x_4658:
[----:B0-----:R-:W-:Y:S05]  /*7960*/  BSYNC.RECONVERGENT B0 ;  /* 0x0000000000007941 */ /* 0x001fea0003800200 */
.L_x_4657:
        /* <DEDUP_REMOVED lines=284> */
.L_x_4668:
[----:B------:R-:W-:Y:S01]  /*8b30*/  SHF.R.U32.HI R14, RZ, 0x2, R13 ;  /* 0x00000002ff0e7819 */ /* 0x000fe2000001160d */
[----:B------:R-:W-:-:S07]  /*8b40*/  IMAD.MOV.U32 R15, RZ, RZ, RZ ;  /* 0x000000ffff0f7224 */ /* 0x000fce00078e00ff */
.L_x_4667:
        /* <DEDUP_REMOVED lines=285> */
.L_x_4670:
[----:B------:R-:W-:Y:S02]  /*9d20*/  SHF.R.U32.HI R20, RZ, 0x2, R13 ;  /* 0x00000002ff147819 */ /* 0x000fe4000001160d */
[----:B------:R-:W-:-:S07]  /*9d30*/  MOV R21, RZ ;  /* 0x000000ff00157202 */ /* 0x000fce0000000f00 */
.L_x_4669:
        /* <DEDUP_REMOVED lines=282> */
.L_x_4672:
[----:B------:R-:W-:Y:S02]  /*aee0*/  SHF.R.U32.HI R20, RZ, 0x2, R13 ;  /* 0x00000002ff147819 */ /* 0x000fe4000001160d */
[----:B------:R-:W-:-:S07]  /*aef0*/  MOV R21, RZ ;  /* 0x000000ff00157202 */ /* 0x000fce0000000f00 */
.L_x_4671:
        /* <DEDUP_REMOVED lines=282> */
.L_x_4674:
[----:B------:R-:W-:Y:S02]  /*c0a0*/  SHF.R.U32.HI R14, RZ, 0x2, R13 ;  /* 0x00000002ff0e7819 */ /* 0x000fe4000001160d */
[----:B------:R-:W-:-:S07]  /*c0b0*/  MOV R15, RZ ;  /* 0x000000ff000f7202 */ /* 0x000fce0000000f00 */
.L_x_4673:
[----:B------:R-:W-:-:S04]  /*c0c0*/  LEA R24, P0, R14, R24, 0x2 ;  /* 0x000000180e187211 */ /* 0x000fc800078010ff */
[----:B------:R-:W-:-:S05]  /*c0d0*/  LEA.HI.X R25, R14, R22, R15, 0x2, P0 ;  /* 0x000000160e197211 */ /* 0x000fca00000f140f */
[----:B------:R-:W2:Y:S02]  /*c0e0*/  LDG.E R24, desc[UR36][R24.64] ;  /* 0x0000002418187981 */ /* 0x000ea4000c1e1900 */
[----:B--2---:R-:W-:-:S07]  /*c0f0*/  PRMT R29, R24, 0x5432, R24 ;  /* 0x00005432181d7816 */ /* 0x004fce0000000018 */
.L_x_4666:
[----:B------:R-:W-:Y:S05]  /*c100*/  BSYNC.RECONVERGENT B0 ;  /* 0x0000000000007941 */ /* 0x000fea0003800200 */
.L_x_4665:
[----:B------:R-:W-:Y:S01]  /*c110*/  ISETP.GE.U32.AND P0, PT, R11, R12, PT ;  /* 0x0000000c0b00720c */ /* 0x000fe20003f06070 */
[----:B------:R-:W-:-:S12]  /*c120*/  BSSY.RECONVERGENT B0, `(.L_x_4675) ;  /* 0x000002b000007945 */ /* 0x000fd80003800200 */
        /* <DEDUP_REMOVED lines=24> */
[----:B------:R-:W-:Y:S01]  /*c2b0*/  LOP3.LUT P1, RZ, R7, 0xff, RZ, 0xc0, !PT ;  /* 0x000000ff07ff7812 */ /* 0x000fe2000782c0ff */
[----:B------:R-:W-:-:S05]  /*c2c0*/  IMAD.IADD R7, R11, 0x1, R10 ;  /* 0x000000010b077824 */ /* 0x000fca00078e020a */
        /* <DEDUP_REMOVED lines=10> */
[--C-:B------:R-:W-:Y:S02]  /*c370*/  @P0 HADD2.F32 R8, -RZ, R29.reuse.H1_H1 ;  /* 0x3000001dff080230 */ /* 0x100fe40000004100 */
[----:B------:R-:W-:-:S03]  /*c380*/  @P1 HADD2.F32 R29, -RZ, R29.H0_H0 ;  /* 0x2000001dff1d1230 */ /* 0x000fc60000004100 */
[----:B------:R-:W-:Y:S02]  /*c390*/  FSETP.NEU.AND P0, PT, R8, RZ, P0 ;  /* 0x000000ff0800720b */ /* 0x000fe4000070d000 */
[----:B------:R-:W-:Y:S02]  /*c3a0*/  FSETP.NEU.AND P1, PT, R29, RZ, P1 ;  /* 0x000000ff1d00720b */ /* 0x000fe40000f2d000 */
[----:B------:R-:W-:Y:S02]  /*c3b0*/  SEL R8, RZ, 0x1, !P0 ;  /* 0x00000001ff087807 */ /* 0x000fe40004000000 */
[----:B------:R-:W-:-:S09]  /*c3c0*/  SEL R9, RZ, 0x1, !P1 ;  /* 0x00000001ff097807 */ /* 0x000fd20004800000 */
.L_x_4676:
[----:B------:R-:W-:Y:S05]  /*c3d0*/  BSYNC.RECONVERGENT B0 ;  /* 0x0000000000007941 */ /* 0x000fea0003800200 */
.L_x_4675:
[----:B------:R-:W0:Y:S01]  /*c3e0*/  I2F.S8 R4, R4 ;  /* 0x0000000400047306 */ /* 0x000e220000001400 */
[----:B------:R-:W-:Y:S02]  /*c3f0*/  LOP3.LUT P0, RZ, R0, 0xff, RZ, 0xc0, !PT ;  /* 0x000000ff00ff7812 */ /* 0x000fe4000780c0ff */
[----:B------:R-:W-:-:S05]  /*c400*/  LOP3.LUT P1, RZ, R3, 0xff, RZ, 0xc0, !PT ;  /* 0x000000ff03ff7812 */ /* 0x000fca000782c0ff */
[----:B------:R-:W1:Y:S01]  /*c410*/  I2F.S8 R5, R5 ;  /* 0x0000000500057306 */ /* 0x000e620000001400 */
[----:B0-----:R-:W-:-:S07]  /*c420*/  F2FP.F16.F32.PACK_AB R0, RZ, R4 ;  /* 0x00000004ff00723e */ /* 0x001fce00000000ff */
[----:B------:R-:W0:Y:S01]  /*c430*/  I2F.S8 R6, R6 ;  /* 0x0000000600067306 */ /* 0x000e220000001400 */
[----:B------:R-:W-:Y:S01]  /*c440*/  @P0 HADD2.F32 R0, -RZ, R0.H0_H0 ;  /* 0x20000000ff000230 */ /* 0x000fe20000004100 */
[----:B-1----:R-:W-:-:S06]  /*c450*/  F2FP.F16.F32.PACK_AB R3, RZ, R5 ;  /* 0x00000005ff03723e */ /* 0x002fcc00000000ff */
[----:B------:R-:W1:Y:S01]  /*c460*/  I2F.S8 R7, R7 ;  /* 0x0000000700077306 */ /* 0x000e620000001400 */
[----:B------:R-:W-:Y:S01]  /*c470*/  FSETP.EQ.OR P0, PT, R0, RZ, !P0 ;  /* 0x000000ff0000720b */ /* 0x000fe20004702400 */
[----:B------:R-:W-:Y:S01]  /*c480*/  @P1 HADD2.F32 R3, -RZ, R3.H0_H0 ;  /* 0x20000003ff031230 */ /* 0x000fe20000004100 */
[----:B0-----:R-:W-:-:S05]  /*c490*/  F2FP.F16.F32.PACK_AB R0, RZ, R6 ;  /* 0x00000006ff00723e */ /* 0x001fca00000000ff */
[----:B------:R-:W0:Y:S01]  /*c4a0*/  I2F.S8 R8, R8 ;  /* 0x0000000800087306 */ /* 0x000e220000001400 */
[----:B------:R-:W-:-:S05]  /*c4b0*/  FSETP.EQ.OR P1, PT, R3, RZ, !P1 ;  /* 0x000000ff0300720b */ /* 0x000fca0004f22400 */
[----:B------:R-:W-:Y:S01]  /*c4c0*/  @!P0 HADD2.F32 R0, -RZ, R0.H0_H0 ;  /* 0x20000000ff008230 */ /* 0x000fe20000004100 */
[----:B-1----:R-:W-:Y:S01]  /*c4d0*/  F2FP.F16.F32.PACK_AB R3, RZ, R7 ;  /* 0x00000007ff03723e */ /* 0x002fe200000000ff */
[----:B------:R-:W1:Y:S03]  /*c4e0*/  I2F.S8 R9, R9 ;  /* 0x0000000900097306 */ /* 0x000e660000001400 */
[----:B------:R-:W-:-:S03]  /*c4f0*/  FSETP.EQ.OR P0, PT, R0, RZ, P0 ;  /* 0x000000ff0000720b */ /* 0x000fc60000702400 */
[----:B------:R-:W-:Y:S01]  /*c500*/  @!P1 HADD2.F32 R3, -RZ, R3.H0_H0 ;  /* 0x20000003ff039230 */ /* 0x000fe20000004100 */
[----:B0-----:R-:W-:-:S04]  /*c510*/  F2FP.F16.F32.PACK_AB R0, RZ, R8 ;  /* 0x00000008ff00723e */ /* 0x001fc800000000ff */
[----:B------:R-:W-:Y:S02]  /*c520*/  FSETP.EQ.OR P1, PT, R3, RZ, P1 ;  /* 0x000000ff0300720b */ /* 0x000fe40000f22400 */
[----:B-1----:R-:W-:-:S03]  /*c530*/  F2FP.F16.F32.PACK_AB R3, RZ, R9 ;  /* 0x00000009ff03723e */ /* 0x002fc600000000ff */
[----:B------:R-:W-:-:S05]  /*c540*/  @!P0 HADD2.F32 R0, -RZ, R0.H0_H0 ;  /* 0x20000000ff008230 */ /* 0x000fca0000004100 */
[----:B------:R-:W-:-:S03]  /*c550*/  FSETP.NEU.AND P2, PT, R0, RZ, !P0 ;  /* 0x000000ff0000720b */ /* 0x000fc6000474d000 */
[----:B------:R-:W-:-:S05]  /*c560*/  @!P1 HADD2.F32 R3, -RZ, R3.H0_H0 ;  /* 0x20000003ff039230 */ /* 0x000fca0000004100 */
[----:B------:R-:W-:-:S13]  /*c570*/  FSETP.NEU.AND P0, PT, R3, RZ, !P1 ;  /* 0x000000ff0300720b */ /* 0x000fda0004f0d000 */
.L_x_4640:
[----:B------:R-:W-:Y:S05]  /*c580*/  BSYNC.RECONVERGENT B6 ;  /* 0x0000000000067941 */ /* 0x000fea0003800200 */
.L_x_4625:
[----:B------:R-:W-:Y:S02]  /*c590*/  SEL R16, RZ, 0x1, !P0 ;  /* 0x00000001ff107807 */ /* 0x000fe40004000000 */
[----:B------:R-:W-:-:S07]  /*c5a0*/  SEL R25, RZ, 0x1, !P2 ;  /* 0x00000001ff197807 */ /* 0x000fce0005000000 */
.L_x_4624:
[----:B------:R-:W-:Y:S05]  /*c5b0*/  BSYNC.RECONVERGENT B7 ;  /* 0x0000000000077941 */ /* 0x000fea0003800200 */
.L_x_4623:
        /* <DEDUP_REMOVED lines=16> */
.L_x_4680:
        /* <DEDUP_REMOVED lines=18> */
[----:B------:R-:W-:Y:S01]  /*c7e0*/  @P0 HADD2.F32 R5, -RZ, R5.H0_H0 ;  /* 0x20000005ff050230 */ /* 0x000fe20000004100 */
[----:B--2---:R-:W-:-:S04]  /*c7f0*/  F2FP.F16.F32.PACK_AB R10, RZ, R6 ;  /* 0x00000006ff0a723e */ /* 0x004fc800000000ff */
[----:B------:R-:W-:Y:S01]  /*c800*/  FSETP.NEU.AND P0, PT, R5, RZ, P0 ;  /* 0x000000ff0500720b */ /* 0x000fe2000070d000 */
[----:B------:R-:W-:-:S03]  /*c810*/  @P1 HADD2.F32 R5, -RZ, R10.H0_H0 ;  /* 0x2000000aff051230 */ /* 0x000fc60000004100 */
[----:B------:R-:W-:Y:S02]  /*c820*/  SEL R25, RZ, 0x1, !P0 ;  /* 0x00000001ff197807 */ /* 0x000fe40004000000 */
[----:B------:R-:W-:-:S04]  /*c830*/  FSETP.NEU.AND P0, PT, R5, RZ, P1 ;  /* 0x000000ff0500720b */ /* 0x000fc80000f0d000 */
[----:B------:R-:W-:-:S04]  /*c840*/  SEL R16, RZ, 0x1, !P0 ;  /* 0x00000001ff107807 */ /* 0x000fc80004000000 */
[----:B------:R-:W-:-:S05]  /*c850*/  PRMT R5, R16, 0x7604, R25 ;  /* 0x0000760410057816 */ /* 0x000fca0000000019 */
[----:B------:R2:W-:Y:S02]  /*c860*/  STS.U16 [R0], R5 ;  /* 0x0000000500007388 */ /* 0x0005e40000000400 */
.L_x_4679:
[----:B------:R-:W-:Y:S05]  /*c870*/  BSYNC.RECONVERGENT B0 ;  /* 0x0000000000007941 */ /* 0x000fea0003800200 */
.L_x_4678:
[----:B------:R-:W-:Y:S01]  /*c880*/  IMAD.MOV.U32 R4, RZ, RZ, R9 ;  /* 0x000000ffff047224 */ /* 0x000fe200078e0009 */
[----:B------:R-:W-:Y:S06]  /*c890*/  @P2 BRA `(.L_x_4680) ;  /* 0xfffffffc00882947 */ /* 0x000fec000383ffff */
.L_x_4677:
        /* <DEDUP_REMOVED lines=19> */
.L_x_4685:
        /* <DEDUP_REMOVED lines=27> */
.L_x_4684:
[----:B------:R-:W-:Y:S05]  /*cb80*/  BSYNC.RECONVERGENT B0 ;  /* 0x0000000000007941 */ /* 0x000fea0003800200 */
.L_x_4683:
[----:B-1----:R-:W-:Y:S01]  /*cb90*/  IMAD.MOV.U32 R4, RZ, RZ, R10 ;  /* 0x000000ffff047224 */ /* 0x002fe200078e000a */
[----:B------:R-:W-:Y:S06]  /*cba0*/  @P2 BRA `(.L_x_4685) ;  /* 0xfffffffc00882947 */ /* 0x000fec000383ffff */
.L_x_4682:
[----:B------:R-:W-:Y:S01]  /*cbb0*/  ISETP.GE.U32.AND P0, PT, R0, 0x2, PT ;  /* 0x000000020000780c */ /* 0x000fe20003f06070 */
[----:B------:R-:W-:Y:S05]  /*cbc0*/  WARPSYNC.ALL ;  /* 0x0000000000007948 */ /* 0x000fea0003800000 */
[----:B------:R-:W-:Y:S07]  /*cbd0*/  BAR.SYNC.DEFER_BLOCKING 0x0 ;  /* 0x0000000000007b1d */ /* 0x000fee0000010000 */
[----:B------:R-:W-:Y:S05]  /*cbe0*/  @!P0 BRA `(.L_x_4681) ;  /* 0x0000000000608947 */ /* 0x000fea0003800000 */
[----:B-1----:R-:W-:-:S07]  /*cbf0*/  HFMA2 R3, -RZ, RZ, 0, 5.9604644775390625e-08 ;  /* 0x00000001ff037431 */ /* 0x002fce00000001ff */
.L_x_4686:
        /* <DEDUP_REMOVED lines=16> */
[----:B------:R-:W-:Y:S02]  /*cd00*/  @P0 HADD2.F32 R5, -RZ, R5.H0_H0 ;  /* 0x20000005ff050230 */ /* 0x000fe40000004100 */
[----:B------:R-:W-:-:S03]  /*cd10*/  @P1 HADD2.F32 R4, -RZ, R7.H0_H0 ;  /* 0x20000007ff041230 */ /* 0x000fc60000004100 */
[----:B------:R-:W-:Y:S02]  /*cd20*/  FSETP.NEU.AND P0, PT, R5, RZ, P0 ;  /* 0x000000ff0500720b */ /* 0x000fe4000070d000 */
[----:B------:R-:W-:Y:S02]  /*cd30*/  FSETP.NEU.AND P1, PT, R4, RZ, P1 ;  /* 0x000000ff0400720b */ /* 0x000fe40000f2d000 */
[----:B------:R-:W-:Y:S02]  /*cd40*/  SEL R25, RZ, 0x1, !P0 ;  /* 0x00000001ff197807 */ /* 0x000fe40004000000 */
[----:B------:R-:W-:Y:S01]  /*cd50*/  SEL R16, RZ, 0x1, !P1 ;  /* 0x00000001ff107807 */ /* 0x000fe20004800000 */
[----:B------:R-:W-:Y:S08]  /*cd60*/  @!P2 BRA `(.L_x_4686) ;  /* 0xfffffffc00a4a947 */ /* 0x000ff0000383ffff */
.L_x_4681:
        /* <DEDUP_REMOVED lines=287> */
.L_x_4687:
        /* <DEDUP_REMOVED lines=276> */
.L_x_4688:
        /* <DEDUP_REMOVED lines=286> */
.L_x_4690:
        /* <DEDUP_REMOVED lines=276> */
.L_x_4691:
        /* <DEDUP_REMOVED lines=24> */
.L_x_4693:
[----:B------:R-:W-:Y:S05]  /*11540*/  BSYNC.RECONVERGENT B0 ;  /* 0x0000000000007941 */ /* 0x000fea0003800200 */
.L_x_4692:
        /* <DEDUP_REMOVED lines=35> */
.L_x_4695:
[----:B------:R-:W-:Y:S05]  /*11780*/  BSYNC.RECONVERGENT B0 ;  /* 0x0000000000007941 */ /* 0x000fea0003800200 */
.L_x_4694:
        /* <DEDUP_REMOVED lines=36> */
.L_x_4700:
        /* <DEDUP_REMOVED lines=12> */
[----:B------:R-:W-:Y:S02]  /*11a90*/  @P1 HADD2.F32 R10, -RZ, R7.H0_H0 ;  /* 0x20000007ff0a1230 */ /* 0x000fe40000004100 */
[----:B------:R-:W-:-:S03]  /*11aa0*/  @P2 HADD2.F32 R11, -RZ, R11.H0_H0 ;  /* 0x2000000bff0b2230 */ /* 0x000fc60000004100 */
[----:B------:R-:W-:Y:S02]  /*11ab0*/  FSETP.NEU.AND P1, PT, R10, RZ, P1 ;  /* 0x000000ff0a00720b */ /* 0x000fe40000f2d000 */
[----:B------:R-:W-:Y:S02]  /*11ac0*/  FSETP.NEU.AND P2, PT, R11, RZ, P2 ;  /* 0x000000ff0b00720b */ /* 0x000fe4000174d000 */
[----:B------:R-:W-:Y:S02]  /*11ad0*/  SEL R25, RZ, 0x1, !P1 ;  /* 0x00000001ff197807 */ /* 0x000fe40004800000 */
[----:B------:R-:W-:Y:S01]  /*11ae0*/  SEL R16, RZ, 0x1, !P2 ;  /* 0x00000001ff107807 */ /* 0x000fe20005000000 */
[----:B------:R-:W-:Y:S08]  /*11af0*/  @!P3 BRA `(.L_x_4700) ;  /* 0xfffffffc00b4b947 */ /* 0x000ff0000383ffff */
[----:B------:R-:W-:Y:S05]  /*11b00*/  BSYNC.RECONVERGENT B1 ;  /* 0x0000000000017941 */ /* 0x000fea0003800200 */
.L_x_4699:
[----:B------:R-:W-:Y:S05]  /*11b10*/  BRA `(.L_x_4698) ;  /* 0x0000000000807947 */ /* 0x000fea0003800000 */
.L_x_4697:
        /* <DEDUP_REMOVED lines=12> */
.L_x_4701:
        /* <DEDUP_REMOVED lines=20> */
.L_x_4698:
[----:B------:R-:W-:Y:S05]  /*11d20*/  BSYNC.RECONVERGENT B0 ;  /* 0x0000000000007941 */ /* 0x000fea0003800200 */
.L_x_4696:
        /* <DEDUP_REMOVED lines=13> */
.L_x_4705:
        /* <DEDUP_REMOVED lines=25> */
.L_x_4704:
[----:B------:R-:W-:Y:S05]  /*11f90*/  BSYNC.RECONVERGENT B0 ;  /* 0x0000000000007941 */ /* 0x000fea0003800200 */
.L_x_4703:
[----:B------:R-:W-:-:S03]  /*11fa0*/  UISETP.GT.U32.AND UP0, UPT, UR4, 0x3, UPT ;  /* 0x000000030400788c */ /* 0x000fc6000bf04070 */
[----:B------:R-:W-:-:S06]  /*11fb0*/  UMOV UR4, UR7 ;  /* 0x0000000700047c82 */ /* 0x000fcc0008000000 */
[----:B------:R-:W-:Y:S05]  /*11fc0*/  BRA.U UP0, `(.L_x_4705) ;  /* 0xfffffffd008c7547 */ /* 0x000fea000b83ffff */
.L_x_4702:
        /* <DEDUP_REMOVED lines=12> */
.L_x_4710:
        /* <DEDUP_REMOVED lines=24> */
.L_x_4709:
[----:B------:R-:W-:Y:S05]  /*12210*/  BSYNC.RECONVERGENT B0 ;  /* 0x0000000000007941 */ /* 0x000fea0003800200 */
.L_x_4708:
[----:B------:R-:W-:-:S03]  /*12220*/  UISETP.GT.U32.AND UP0, UPT, UR5, 0x7f, UPT ;  /* 0x0000007f0500788c */ /* 0x000fc6000bf04070 */
[----:B------:R-:W-:-:S06]  /*12230*/  UMOV UR5, UR7 ;  /* 0x0000000700057c82 */ /* 0x000fcc0008000000 */
[----:B------:R-:W-:Y:S05]  /*12240*/  BRA.U UP0, `(.L_x_4710) ;  /* 0xfffffffd00907547 */ /* 0x000fea000b83ffff */
.L_x_4707:
[----:B------:R-:W-:Y:S01]  /*12250*/  BAR.SYNC.DEFER_BLOCKING 0x0 ;  /* 0x0000000000007b1d */ /* 0x000fe20000010000 */
[----:B------:R-:W-:-:S09]  /*12260*/  UISETP.GE.U32.AND UP0, UPT, UR4, 0x2, UPT ;  /* 0x000000020400788c */ /* 0x000fd2000bf06070 */
[----:B------:R-:W-:Y:S05]  /*12270*/  BRA.U !UP0, `(.L_x_4706) ;  /* 0x0000000108647547 */ /* 0x000fea000b800000 */
[----:B-12---:R-:W-:-:S07]  /*12280*/  HFMA2 R0, -RZ, RZ, 0, 5.9604644775390625e-08 ;  /* 0x00000001ff007431 */ /* 0x006fce00000001ff */
.L_x_4711:
        /* <DEDUP_REMOVED lines=24> */
.L_x_4706:
        /* <DEDUP_REMOVED lines=21> */
[----:B------:R-:W-:-:S04]  /*12560*/  @P0 HADD2.F32 R0, -RZ, R0.H0_H0 ;  /* 0x20000000ff000230 */ /* 0x000fc80000004100 */
[----:B------:R-:W-:Y:S01]  /*12570*/  @P1 HADD2.F32 R6, -RZ, R6.H0_H0 ;  /* 0x20000006ff061230 */ /* 0x000fe20000004100 */
[----:B------:R-:W-:-:S04]  /*12580*/  FSETP.NEU.AND P0, PT, R0, RZ, P0 ;  /* 0x000000ff0000720b */ /* 0x000fc8000070d000 */
[----:B------:R-:W-:Y:S02]  /*12590*/  FSETP.NEU.AND P1, PT, R6, RZ, P1 ;  /* 0x000000ff0600720b */ /* 0x000fe40000f2d000 */
[----:B------:R-:W-:Y:S02]  /*125a0*/  SEL R0, RZ, 0x1, !P0 ;  /* 0x00000001ff007807 */ /* 0x000fe40004000000 */
[----:B------:R-:W-:Y:S02]  /*125b0*/  SEL R6, RZ, 0x1, !P1 ;  /* 0x00000001ff067807 */ /* 0x000fe40004800000 */
[----:B------:R-:W-:Y:S02]  /*125c0*/  PRMT R25, R0, 0x7610, R25 ;  /* 0x0000761000197816 */ /* 0x000fe40000000019 */
[----:B------:R-:W-:-:S07]  /*125d0*/  PRMT R16, R6, 0x7610, R16 ;  /* 0x0000761006107816 */ /* 0x000fce0000000010 */
.L_x_4713:
        /* <DEDUP_REMOVED lines=10> */
.L_x_4714:
        /* <DEDUP_REMOVED lines=19> */
.L_x_4715:
        /* <DEDUP_REMOVED lines=25> */
.L_x_4716:
[----:B------:R-:W1:Y:S01]  /*12940*/  LDCU.64 UR4, c[0x0][0x758] ;  /* 0x0000eb00ff0477ac */ /* 0x000e620008000a00 */
[----:B------:R-:W-:-:S04]  /*12950*/  LOP3.LUT P1, RZ, R16, 0xff, RZ, 0xc0, !PT ;  /* 0x000000ff10ff7812 */ /* 0x000fc8000782c0ff */
[----:B------:R-:W-:Y:S02]  /*12960*/  SEL R5, RZ, 0x1, !P1 ;  /* 0x00000001ff057807 */ /* 0x000fe40004800000 */
[----:B-1----:R-:W-:-:S04]  /*12970*/  IADD3 R2, P0, PT, R17, UR4, RZ ;  /* 0x0000000411027c10 */ /* 0x002fc8000ff1e0ff */
[----:B------:R-:W-:-:S05]  /*12980*/  IADD3.X R3, PT, PT, RZ, UR5, RZ, P0, !PT ;  /* 0x00000005ff037c10 */ /* 0x000fca00087fe4ff */
[----:B------:R-:W-:Y:S01]  /*12990*/  STG.E.U8 desc[UR36][R2.64], R5 ;  /* 0x0000000502007986 */ /* 0x000fe2000c101124 */
[----:B------:R-:W-:Y:S05]  /*129a0*/  EXIT ;  /* 0x000000000000794d */ /* 0x000fea0003800000 */
.L_x_4712:
        /* <DEDUP_REMOVED lines=21> */
.L_x_4717:
        /* <DEDUP_REMOVED lines=20> */
.L_x_4719:
        /* <DEDUP_REMOVED lines=25> */
.L_x_4720:
[----:B------:R-:W1:Y:S01]  /*12dd0*/  LDCU.64 UR4, c[0x0][0x758] ;  /* 0x0000eb00ff0477ac */ /* 0x000e620008000a00 */
[----:B------:R-:W-:-:S04]  /*12de0*/  LOP3.LUT P0, RZ, R16, 0xff, RZ, 0xc0, !PT ;  /* 0x000000ff10ff7812 */ /* 0x000fc8000780c0ff */
[----:B------:R-:W-:Y:S02]  /*12df0*/  SEL R5, RZ, 0x1, !P0 ;  /* 0x00000001ff057807 */ /* 0x000fe40004000000 */
[----:B-1----:R-:W-:-:S04]  /*12e00*/  IADD3 R2, P1, PT, R17, UR4, RZ ;  /* 0x0000000411027c10 */ /* 0x002fc8000ff3e0ff */
[----:B------:R-:W-:-:S05]  /*12e10*/  IADD3.X R3, PT, PT, RZ, UR5, RZ, P1, !PT ;  /* 0x00000005ff037c10 */ /* 0x000fca0008ffe4ff */
[----:B------:R-:W-:Y:S01]  /*12e20*/  STG.E.U8 desc[UR36][R2.64], R5 ;  /* 0x0000000502007986 */ /* 0x000fe2000c101124 */
[----:B------:R-:W-:Y:S05]  /*12e30*/  EXIT ;  /* 0x000000000000794d */ /* 0x000fea0003800000 */
.L_x_4718:
[----:B------:R-:W-:Y:S04]  /*12e40*/  STG.E.U8 desc[UR36][R4.64], R25 ;  /* 0x0000001904007986 */ /* 0x000fe8000c101124 */
[----:B------:R-:W-:Y:S01]  /*12e50*/  STG.E.U8 desc[UR36][R4.64+0x1], R16 ;  /* 0x0000011004007986 */ /* 0x000fe2000c101124 */
[----:B------:R-:W-:Y:S05]  /*12e60*/  EXIT ;  /* 0x000000000000794d */ /* 0x000fea0003800000 */
.L_x_4689:
        /* <DEDUP_REMOVED lines=38> */
.L_x_4722:
        /* <DEDUP_REMOVED lines=10> */
.L_x_4723:
        /* <DEDUP_REMOVED lines=19> */
.L_x_4724:
        /* <DEDUP_REMOVED lines=25> */
.L_x_4725:
[----:B------:R-:W1:Y:S01]  /*13430*/  LDCU.64 UR4, c[0x0][0x758] ;  /* 0x0000eb00ff0477ac */ /* 0x000e620008000a00 */
[----:B------:R-:W-:-:S04]  /*13440*/  LOP3.LUT P1, RZ, R16, 0xff, RZ, 0xc0, !PT ;  /* 0x000000ff10ff7812 */ /* 0x000fc8000782c0ff */
[----:B------:R-:W-:Y:S02]  /*13450*/  SEL R5, RZ, 0x1, !P1 ;  /* 0x00000001ff057807 */ /* 0x000fe40004800000 */
[----:B-1----:R-:W-:-:S04]  /*13460*/  IADD3 R2, P0, PT, R17, UR4, RZ ;  /* 0x0000000411027c10 */ /* 0x002fc8000ff1e0ff */
[----:B------:R-:W-:-:S05]  /*13470*/  IADD3.X R3, PT, PT, RZ, UR5, RZ, P0, !PT ;  /* 0x00000005ff037c10 */ /* 0x000fca00087fe4ff */
[----:B------:R-:W-:Y:S01]  /*13480*/  STG.E.U8 desc[UR36][R2.64], R5 ;  /* 0x0000000502007986 */ /* 0x000fe2000c101124 */
[----:B------:R-:W-:Y:S05]  /*13490*/  EXIT ;  /* 0x000000000000794d */ /* 0x000fea0003800000 */
.L_x_4721:
        /* <DEDUP_REMOVED lines=21> */
.L_x_4726:
        /* <DEDUP_REMOVED lines=20> */
.L_x_4728:
        /* <DEDUP_REMOVED lines=25> */
.L_x_4729:
[----:B------:R-:W1:Y:S01]  /*138c0*/  LDCU.64 UR4, c[0x0][0x758] ;  /* 0x0000eb00ff0477ac */ /* 0x000e620008000a00 */
[----:B------:R-:W-:-:S04]  /*138d0*/  LOP3.LUT P0, RZ, R16, 0xff, RZ, 0xc0, !PT ;  /* 0x000000ff10ff7812 */ /* 0x000fc8000780c0ff */
[----:B------:R-:W-:Y:S02]  /*138e0*/  SEL R5, RZ, 0x1, !P0 ;  /* 0x00000001ff057807 */ /* 0x000fe40004000000 */
[----:B-1----:R-:W-:-:S04]  /*138f0*/  IADD3 R2, P1, PT, R17, UR4, RZ ;  /* 0x0000000411027c10 */ /* 0x002fc8000ff3e0ff */
[----:B------:R-:W-:-:S05]  /*13900*/  IADD3.X R3, PT, PT, RZ, UR5, RZ, P1, !PT ;  /* 0x00000005ff037c10 */ /* 0x000fca0008ffe4ff */
[----:B------:R-:W-:Y:S01]  /*13910*/  STG.E.U8 desc[UR36][R2.64], R5 ;  /* 0x0000000502007986 */ /* 0x000fe2000c101124 */
[----:B------:R-:W-:Y:S05]  /*13920*/  EXIT ;  /* 0x000000000000794d */ /* 0x000fea0003800000 */
.L_x_4727:
[----:B------:R-:W-:Y:S04]  /*13930*/  STG.E.U8 desc[UR36][R4.64], R25 ;  /* 0x0000001904007986 */ /* 0x000fe8000c101124 */
[----:B------:R-:W-:Y:S01]  /*13940*/  STG.E.U8 desc[UR36][R4.64+0x1], R16 ;  /* 0x0000011004007986 */ /* 0x000fe2000c101124 */
[----:B------:R-:W-:Y:S05]  /*13950*/  EXIT ;  /* 0x000000000000794d */ /* 0x000fea0003800000 */
.L_x_4730:
        /* <DEDUP_REMOVED lines=10> */
.L_x_7789:


//--------------------- .text._ZN2at6native13reduce_kernelILi128ELi4ENS0_8ReduceOpIN3c104HalfENS0_14func_wrapper_tIbZZZNS0_15and_kernel_cudaERNS_14TensorIteratorEENKUlvE_clEvENKUlvE8_clEvEUlbS4_E_EEjbLi4ELi4EEEEEvT1_ --------------------------
	.section	.text._ZN2at6native13reduce_kernelILi128ELi4ENS0_8ReduceOpIN3c104HalfENS0_14func_wrapper_tIbZZZNS0_15and_kernel_cudaERNS_14TensorIteratorEENKUlvE_clEvENKUlvE8_clEvEUlbS4_E_EEjbLi4ELi4EEEEEvT1_,"ax",@progbits
	.align	128
        .global         _ZN2at6native13reduce_kernelILi128ELi4ENS0_8ReduceOpIN3c104HalfENS0_14func_wrapper_tIbZZZNS0_15and_kernel_cudaERNS_14TensorIteratorEENKUlvE_clEvENKUlvE8_clEvEUlbS4_E_EEjbLi4ELi4EEEEEvT1_
        .type           _ZN2at6native13reduce_kernelILi128ELi4ENS0_8ReduceOpIN3c104HalfENS0_14func_wrapper_tIbZZZNS0_15and_kernel_cudaERNS_14TensorIteratorEENKUlvE_clEvENKUlvE8_clEvEUlbS4_E_EEjbLi4ELi4EEEEEvT1_,@function
        .size           _ZN2at6native13reduce_kernelILi128ELi4ENS0_8ReduceOpIN3c104HalfENS0_14func_wrapper_tIbZZZNS0_15and_kernel_cudaERNS_14TensorIteratorEENKUlvE_clEvENKUlvE8_clEvEUlbS4_E_EEjbLi4ELi4EEEEEvT1_,(.L_x_7790 - _ZN2at6native13reduce_kernelILi128ELi4ENS0_8ReduceOpIN3c104HalfENS0_14func_wrapper_tIbZZZNS0_15and_kernel_cudaERNS_14TensorIteratorEENKUlvE_clEvENKUlvE8_clEvEUlbS4_E_EEjbLi4ELi4EEEEEvT1_)
        .other          _ZN2at6native13reduce_kernelILi128ELi4ENS0_8ReduceOpIN3c104HalfENS0_14func_wrapper_tIbZZZNS0_15and_kernel_cudaERNS_14TensorIteratorEENKUlvE_clEvENKUlvE8_clEvEUlbS4_E_EEjbLi4ELi4EEEEEvT1_,@"STO_CUDA_ENTRY STV_DEFAULT"
_ZN2at6native13reduce_kernelILi128ELi4ENS0_8ReduceOpIN3c104HalfENS0_14func_wrapper_tIbZZZNS0_15and_kernel_cudaERNS_14TensorIteratorEENKUlvE_clEvENKUlvE8_clEvEUlbS4_E_EEjbLi4ELi4EEEEEvT1_:
.text._ZN2at6native13reduce_kernelILi128ELi4ENS0_8ReduceOpIN3c104HalfENS0_14func_wrapper_tIbZZZNS0_15and_kernel_cudaERNS_14TensorIteratorEENKUlvE_clEvENKUlvE8_clEvEUlbS4_E_EEjbLi4ELi4EEEEEvT1_:
        /* <DEDUP_REMOVED lines=296> */
.L_x_4731:
        /* <DEDUP_REMOVED lines=30> */
.L_x_4736:
        /* <DEDUP_REMOVED lines=34> */
.L_x_4741:
[----:B------:R-:W-:-:S07]  /*1680*/  SEL R4, RZ, 0x1, !P0 ;  /* 0x00000001ff047807 */ /* 0x000fce0004000000 */
.L_x_4740:
[----:B------:R-:W-:Y:S05]  /*1690*/  BSYNC.RECONVERGENT B1 ;  /* 0x0000000000017941 */ /* 0x000fea0003800200 */
.L_x_4739:
[----:B------:R-:W0:Y:S01]  /*16a0*/  LDC R6, c[0x0][0x388] ;  /* 0x0000e200ff067b82 */ /* 0x000e220000000800 */
[----:B------:R-:W-:-:S05]  /*16b0*/  IADD3 R22, P0, PT, R22, 0x8, RZ ;  /* 0x0000000816167810 */ /* 0x000fca0007f1e0ff */
[----:B------:R-:W-:Y:S01]  /*16c0*/  IMAD.X R23, RZ, RZ, R23, P0 ;  /* 0x000000ffff177224 */ /* 0x000fe200000e0617 */
[----:B0-----:R-:W-:-:S07]  /*16d0*/  IADD3 R3, PT, PT, R7, -0x4, R6 ;  /* 0xfffffffc07037810 */ /* 0x001fce0007ffe006 */
.L_x_4738:
[----:B------:R-:W-:Y:S05]  /*16e0*/  BSYNC.RECONVERGENT B0 ;  /* 0x0000000000007941 */ /* 0x000fea0003800200 */
.L_x_4737:
        /* <DEDUP_REMOVED lines=13> */
.L_x_4744:
        /* <DEDUP_REMOVED lines=8> */
[----:B------:R-:W-:Y:S02]  /*1840*/  LOP3.LUT P3, RZ, R0, 0xff, RZ, 0xc0, !PT ;  /* 0x000000ff00ff7812 */ /* 0x000fe4000786c0ff */
[----:B0-----:R-:W-:-:S04]  /*1850*/  IADD3 R7, PT, PT, R7, UR4, RZ ;  /* 0x0000000407077c10 */ /* 0x001fc8000fffe0ff */
        /* <DEDUP_REMOVED lines=15> */
.L_x_4743:
[----:B------:R-:W-:Y:S05]  /*1950*/  BSYNC.RECONVERGENT B0 ;  /* 0x0000000000007941 */ /* 0x000fea0003800200 */
.L_x_4742:
        /* <DEDUP_REMOVED lines=20> */
.L_x_4748:
[----:B------:R-:W-:Y:S05]  /*1aa0*/  BSYNC.RECONVERGENT B1 ;  /* 0x0000000000017941 */ /* 0x000fea0003800200 */
.L_x_4747:
[----:B------:R-:W-:-:S07]  /*1ab0*/  SEL R4, RZ, 0x1, !P0 ;  /* 0x00000001ff047807 */ /* 0x000fce0004000000 */
.L_x_4746:
[----:B------:R-:W-:Y:S05]  /*1ac0*/  BSYNC.RECONVERGENT B0 ;  /* 0x0000000000007941 */ /* 0x000fea0003800200 */
.L_x_4745:
[----:B------:R-:W0:Y:S01]  /*1ad0*/  I2F.S8 R8, R8 ;  /* 0x0000000800087306 */ /* 0x000e220000001400 */
[----:B------:R-:W-:Y:S02]  /*1ae0*/  LOP3.LUT P2, RZ, R4, 0xff, RZ, 0xc0, !PT ;  /* 0x000000ff04ff7812 */ /* 0x000fe4000784c0ff */
[----:B------:R-:W-:Y:S02]  /*1af0*/  PLOP3.LUT P1, PT, PT, PT, PT, 0x8, 0x80 ;  /* 0x000000000080781c */ /* 0x000fe40003f2e170 */
[----:B------:R-:W-:Y:S02]  /*1b00*/  PLOP3.LUT P0, PT, PT, PT, PT, 0x8, 0x80 ;  /* 0x000000000080781c */ /* 0x000fe40003f0e170 */
[----:B------:R-:W-:Y:S01]  /*1b10*/  PLOP3.LUT P3, PT, PT, PT, PT, 0x8, 0x80 ;  /* 0x000000000080781c */ /* 0x000fe20003f6e170 */
[----:B------:R-:W1:Y:S01]  /*1b20*/  I2F.S8 R6, R6 ;  /* 0x0000000600067306 */ /* 0x000e620000001400 */
[----:B------:R-:W-:Y:S02]  /*1b30*/  PLOP3.LUT P4, PT, PT, PT, PT, 0x8, 0x80 ;  /* 0x000000000080781c */ /* 0x000fe40003f8e170 */
        /* <DEDUP_REMOVED lines=12> */
.L_x_4735:
        /* <DEDUP_REMOVED lines=60> */
.L_x_4753:
        /* <DEDUP_REMOVED lines=24> */
[----:B------:R-:W-:Y:S01]  /*2140*/  @P6 HADD2.F32 R14, -RZ, R35.H1_H1 ;  /* 0x30000023ff0e6230 */ /* 0x000fe20000004100 */
[----:B------:R-:W-:Y:S01]  /*2150*/  PRMT R35, R29, 0x7610, R35 ;  /* 0x000076101d237816 */ /* 0x000fe20000000023 */
[----:B------:R-:W-:Y:S01]  /*2160*/  @P0 HADD2.F32 R13, -RZ, R36.H0_H0 ;  /* 0x20000024ff0d0230 */ /* 0x000fe20000004100 */
[--C-:B------:R-:W-:Y:S02]  /*2170*/  PRMT R36, R36, 0x7610, R29.reuse ;  /* 0x0000761024247816 */ /* 0x100fe4000000001d */
[----:B------:R-:W-:Y:S01]  /*2180*/  FSETP.NEU.AND P6, PT, R14, RZ, P6 ;  /* 0x000000ff0e00720b */ /* 0x000fe200037cd000 */
[----:B------:R-:W-:Y:S01]  /*2190*/  @P1 HADD2.F32 R12, -RZ, R35.H0_H0 ;  /* 0x20000023ff0c1230 */ /* 0x000fe20000004100 */
[----:B------:R-:W-:Y:S02]  /*21a0*/  FSETP.NEU.AND P0, PT, R13, RZ, P0 ;  /* 0x000000ff0d00720b */ /* 0x000fe4000070d000 */
[----:B----4-:R-:W-:Y:S02]  /*21b0*/  PRMT R29, R26, 0x7610, R29 ;  /* 0x000076101a1d7816 */ /* 0x010fe4000000001d */
[----:B------:R-:W-:-:S02]  /*21c0*/  SEL R30, RZ, 0x1, !P0 ;  /* 0x00000001ff1e7807 */ /* 0x000fc40004000000 */
[----:B------:R-:W-:Y:S01]  /*21d0*/  LOP3.LUT P0, RZ, R10, 0xff, RZ, 0xc0, !PT ;  /* 0x000000ff0aff7812 */ /* 0x000fe2000780c0ff */
[----:B------:R-:W-:Y:S01]  /*21e0*/  @P2 HADD2.F32 R10, -RZ, R36.H1_H1 ;  /* 0x30000024ff0a2230 */ /* 0x000fe20000004100 */
[----:B------:R-:W-:Y:S02]  /*21f0*/  FSETP.NEU.AND P1, PT, R12, RZ, P1 ;  /* 0x000000ff0c00720b */ /* 0x000fe40000f2d000 */
[----:B------:R-:W-:Y:S02]  /*2200*/  SEL R31, RZ, 0x1, !P6 ;  /* 0x00000001ff1f7807 */ /* 0x000fe40007000000 */
[----:B------:R-:W-:Y:S02]  /*2210*/  SEL R18, RZ, 0x1, !P1 ;  /* 0x00000001ff127807 */ /* 0x000fe40004800000 */
[----:B------:R-:W-:Y:S01]  /*2220*/  LOP3.LUT P1, RZ, R9, 0xff, RZ, 0xc0, !PT ;  /* 0x000000ff09ff7812 */ /* 0x000fe2000782c0ff */
[----:B------:R-:W-:Y:S01]  /*2230*/  @P3 HADD2.F32 R9, -RZ, R29.H0_H0 ;  /* 0x2000001dff093230 */ /* 0x000fe20000004100 */
[----:B------:R-:W-:-:S02]  /*2240*/  FSETP.NEU.AND P2, PT, R10, RZ, P2 ;  /* 0x000000ff0a00720b */ /* 0x000fc4000174d000 */
[----:B------:R-:W-:Y:S02]  /*2250*/  PRMT R29, R29, 0x5410, R27 ;  /* 0x000054101d1d7816 */ /* 0x000fe4000000001b */
[----:B------:R-:W-:Y:S02]  /*2260*/  LOP3.LUT P6, RZ, R11, 0xff, RZ, 0xc0, !PT ;  /* 0x000000ff0bff7812 */ /* 0x000fe400078cc0ff */
[----:B------:R-:W-:Y:S02]  /*2270*/  SEL R15, RZ, 0x1, !P2 ;  /* 0x00000001ff0f7807 */ /* 0x000fe40005000000 */
[----:B------:R-:W-:Y:S01]  /*2280*/  LOP3.LUT P2, RZ, R8, 0xff, RZ, 0xc0, !PT ;  /* 0x000000ff08ff7812 */ /* 0x000fe2000784c0ff */
[----:B------:R-:W-:Y:S01]  /*2290*/  @P5 HADD2.F32 R8, -RZ, R29.H1_H1 ;  /* 0x3000001dff085230 */ /* 0x000fe20000004100 */
[----:B------:R-:W-:Y:S02]  /*22a0*/  PRMT R32, R26, 0x7632, R32 ;  /* 0x000076321a207816 */ /* 0x000fe40000000020 */
[----:B------:R-:W-:-:S02]  /*22b0*/  FSETP.NEU.AND P3, PT, R9, RZ, P3 ;  /* 0x000000ff0900720b */ /* 0x000fc40001f6d000 */
[----:B------:R-:W-:Y:S01]  /*22c0*/  FSETP.NEU.AND P5, PT, R8, RZ, P5 ;  /* 0x000000ff0800720b */ /* 0x000fe20002fad000 */
[----:B------:R-:W-:Y:S01]  /*22d0*/  @P4 HADD2.F32 R10, -RZ, R32.H0_H0 ;  /* 0x20000020ff0a4230 */ /* 0x000fe20000004100 */
[----:B------:R-:W-:Y:S01]  /*22e0*/  PRMT R32, R32, 0x7610, R27 ;  /* 0x0000761020207816 */ /* 0x000fe2000000001b */
[----:B------:R-:W-:Y:S01]  /*22f0*/  IMAD.IADD R27, R33, 0x1, R0 ;  /* 0x00000001211b7824 */ /* 0x000fe200078e0200 */
[----:B-----5:R-:W-:Y:S02]  /*2300*/  PRMT R26, R20, 0x7610, R20 ;  /* 0x00007610141a7816 */ /* 0x020fe40000000014 */
[----:B------:R-:W-:Y:S02]  /*2310*/  SEL R14, RZ, 0x1, !P3 ;  /* 0x00000001ff0e7807 */ /* 0x000fe40005800000 */
[----:B------:R-:W-:Y:S02]  /*2320*/  SEL R12, RZ, 0x1, !P5 ;  /* 0x00000001ff0c7807 */ /* 0x000fe40006800000 */
[----:B------:R-:W-:Y:S01]  /*2330*/  LOP3.LUT P3, RZ, R7, 0xff, RZ, 0xc0, !PT ;  /* 0x000000ff07ff7812 */ /* 0x000fe2000786c0ff */
[----:B------:R-:W-:Y:S01]  /*2340*/  @P6 HADD2.F32 R7, -RZ, R32.H1_H1 ;  /* 0x30000020ff076230 */ /* 0x000fe20000004100 */
[----:B------:R-:W-:Y:S01]  /*2350*/  LOP3.LUT P5, RZ, R5, 0xff, RZ, 0xc0, !PT ;  /* 0x000000ff05ff7812 */ /* 0x000fe200078ac0ff */
[----:B------:R-:W-:Y:S01]  /*2360*/  @P0 HADD2.F32 R5, -RZ, R26.H0_H0 ;  /* 0x2000001aff050230 */ /* 0x000fe20000004100 */
[----:B------:R-:W-:-:S02]  /*2370*/  FSETP.NEU.AND P4, PT, R10, RZ, P4 ;  /* 0x000000ff0a00720b */ /* 0x000fc4000278d000 */
[----:B------:R-:W-:Y:S02]  /*2380*/  FSETP.NEU.AND P6, PT, R7, RZ, P6 ;  /* 0x000000ff0700720b */ /* 0x000fe400037cd000 */
[----:B------:R-:W-:Y:S02]  /*2390*/  SEL R13, RZ, 0x1, !P4 ;  /* 0x00000001ff0d7807 */ /* 0x000fe40006000000 */
[----:B------:R-:W-:Y:S01]  /*23a0*/  FSETP.NEU.AND P0, PT, R5, RZ, P0 ;  /* 0x000000ff0500720b */ /* 0x000fe2000070d000 */
[----:B------:R-:W-:Y:S01]  /*23b0*/  IMAD R5, R0, 0x3, R27 ;  /* 0x0000000300057824 */ /* 0x000fe200078e021b */
[----:B------:R-:W-:Y:S01]  /*23c0*/  LOP3.LUT P4, RZ, R6, 0xff, RZ, 0xc0, !PT ;  /* 0x000000ff06ff7812 */ /* 0x000fe2000788c0ff */
[----:B------:R-:W-:Y:S01]  /*23d0*/  @P1 HADD2.F32 R6, -RZ, R26.H1_H1 ;  /* 0x3000001aff061230 */ /* 0x000fe20000004100 */
[----:B------:R-:W-:Y:S02]  /*23e0*/  SEL R11, RZ, 0x1, !P6 ;  /* 0x00000001ff0b7807 */ /* 0x000fe40007000000 */
[----:B------:R-:W-:-:S02]  /*23f0*/  SEL R10, RZ, 0x1, !P0 ;  /* 0x00000001ff0a7807 */ /* 0x000fc40004000000 */
[----:B------:R-:W-:Y:S02]  /*2400*/  LOP3.LUT P6, RZ, R4, 0xff, RZ, 0xc0, !PT ;  /* 0x000000ff04ff7812 */ /* 0x000fe400078cc0ff */
[----:B------:R-:W-:Y:S02]  /*2410*/  LOP3.LUT P0, RZ, R3, 0xff, RZ, 0xc0, !PT ;  /* 0x000000ff03ff7812 */ /* 0x000fe4000780c0ff */
[----:B------:R-:W-:Y:S02]  /*2420*/  PRMT R28, R21, 0x7610, R28 ;  /* 0x00007610151c7816 */ /* 0x000fe4000000001c */
[----:B------:R-:W-:-:S03]  /*2430*/  FSETP.NEU.AND P1, PT, R6, RZ, P1 ;  /* 0x000000ff0600720b */ /* 0x000fc60000f2d000 */
[----:B------:R-:W-:Y:S01]  /*2440*/  @P2 HADD2.F32 R4, -RZ, R28.H0_H0 ;  /* 0x2000001cff042230 */ /* 0x000fe20000004100 */
[----:B------:R-:W-:Y:S02]  /*2450*/  SEL R9, RZ, 0x1, !P1 ;  /* 0x00000001ff097807 */ /* 0x000fe40004800000 */
[----:B--2---:R-:W-:Y:S01]  /*2460*/  ISETP.GE.U32.AND P1, PT, R5, R34, PT ;  /* 0x000000220500720c */ /* 0x004fe20003f26070 */
[--C-:B------:R-:W-:Y:S01]  /*2470*/  @P5 HADD2.F32 R5, -RZ, R24.reuse.H1_H1 ;  /* 0x30000018ff055230 */ /* 0x100fe20000004100 */
[----:B------:R-:W-:Y:S01]  /*2480*/  PRMT R28, R28, 0x7610, R21 ;  /* 0x000076101c1c7816 */ /* 0x000fe20000000015 */
[--C-:B------:R-:W-:Y:S01]  /*2490*/  @P6 HADD2.F32 R6, -RZ, R25.reuse.H0_H0 ;  /* 0x20000019ff066230 */ /* 0x100fe20000004100 */
[----:B------:R-:W-:Y:S01]  /*24a0*/  FSETP.NEU.AND P2, PT, R4, RZ, P2 ;  /* 0x000000ff0400720b */ /* 0x000fe2000174d000 */
[----:B------:R-:W-:Y:S01]  /*24b0*/  @P4 HADD2.F32 R4, -RZ, R24.H0_H0 ;  /* 0x20000018ff044230 */ /* 0x000fe20000004100 */
[----:B------:R-:W-:Y:S01]  /*24c0*/  FSETP.NEU.AND P5, PT, R5, RZ, P5 ;  /* 0x000000ff0500720b */ /* 0x000fe20002fad000 */
[----:B------:R-:W-:Y:S01]  /*24d0*/  @P3 HADD2.F32 R3, -RZ, R28.H1_H1 ;  /* 0x3000001cff033230 */ /* 0x000fe20000004100 */
[----:B------:R-:W-:Y:S01]  /*24e0*/  FSETP.NEU.AND P6, PT, R6, RZ, P6 ;  /* 0x000000ff0600720b */ /* 0x000fe200037cd000 */
[----:B------:R-:W-:Y:S01]  /*24f0*/  @P0 HADD2.F32 R7, -RZ, R25.H1_H1 ;  /* 0x30000019ff070230 */ /* 0x000fe20000004100 */
        /* <DEDUP_REMOVED lines=10> */
.L_x_4752:
[----:B------:R-:W-:Y:S05]  /*25a0*/  BSYNC.RECONVERGENT B0 ;  /* 0x0000000000007941 */ /* 0x000fea0003800200 */
.L_x_4751:
        /* <DEDUP_REMOVED lines=33> */
.L_x_4755:
[----:B------:R-:W-:Y:S05]  /*27c0*/  BSYNC.RECONVERGENT B0 ;  /* 0x0000000000007941 */ /* 0x000fea0003800200 */
.L_x_4754:
        /* <DEDUP_REMOVED lines=8> */
[--C-:B------:R-:W-:Y:S02]  /*2850*/  @P0 HADD2.F32 R15, -RZ, R35.reuse.H1_H1 ;  /* 0x30000023ff0f0230 */ /* 0x100fe40000004100 */
[--C-:B------:R-:W-:Y:S02]  /*2860*/  @P1 HADD2.F32 R18, -RZ, R36.reuse.H0_H0 ;  /* 0x20000024ff121230 */ /* 0x100fe40000004100 */
[----:B------:R-:W-:Y:S01]  /*2870*/  @P2 HADD2.F32 R35, -RZ, R35.H0_H0 ;  /* 0x20000023ff232230 */ /* 0x000fe20000004100 */
[----:B------:R-:W-:Y:S01]  /*2880*/  FSETP.NEU.AND P0, PT, R15, RZ, P0 ;  /* 0x000000ff0f00720b */ /* 0x000fe2000070d000 */
[----:B------:R-:W-:Y:S01]  /*2890*/  @P3 HADD2.F32 R36, -RZ, R36.H1_H1 ;  /* 0x30000024ff243230 */ /* 0x000fe20000004100 */
[----:B------:R-:W-:Y:S02]  /*28a0*/  FSETP.NEU.AND P1, PT, R18, RZ, P1 ;  /* 0x000000ff1200720b */ /* 0x000fe40000f2d000 */
[----:B------:R-:W-:Y:S02]  /*28b0*/  FSETP.NEU.AND P2, PT, R35, RZ, P2 ;  /* 0x000000ff2300720b */ /* 0x000fe4000174d000 */
[----:B------:R-:W-:-:S02]  /*28c0*/  FSETP.NEU.AND P3, PT, R36, RZ, P3 ;  /* 0x000000ff2400720b */ /* 0x000fc40001f6d000 */
        /* <DEDUP_REMOVED lines=11> */
[--C-:B------:R-:W-:Y:S02]  /*2980*/  @P0 HADD2.F32 R11, -RZ, R29.reuse.H0_H0 ;  /* 0x2000001dff0b0230 */ /* 0x100fe40000004100 */
[--C-:B------:R-:W-:Y:S02]  /*2990*/  @P1 HADD2.F32 R12, -RZ, R32.reuse.H0_H0 ;  /* 0x20000020ff0c1230 */ /* 0x100fe40000004100 */
[----:B------:R-:W-:Y:S01]  /*29a0*/  @P2 HADD2.F32 R29, -RZ, R29.H1_H1 ;  /* 0x3000001dff1d2230 */ /* 0x000fe20000004100 */
[----:B------:R-:W-:Y:S01]  /*29b0*/  FSETP.NEU.AND P0, PT, R11, RZ, P0 ;  /* 0x000000ff0b00720b */ /* 0x000fe2000070d000 */
[----:B------:R-:W-:Y:S01]  /*29c0*/  @P3 HADD2.F32 R32, -RZ, R32.H1_H1 ;  /* 0x30000020ff203230 */ /* 0x000fe20000004100 */
        /* <DEDUP_REMOVED lines=14> */
[----:B------:R-:W-:Y:S02]  /*2ab0*/  @P1 HADD2.F32 R0, -RZ, R26.H0_H0 ;  /* 0x2000001aff001230 */ /* 0x000fe40000004100 */
[----:B------:R-:W-:Y:S02]  /*2ac0*/  @P3 HADD2.F32 R7, -RZ, R28.H0_H0 ;  /* 0x2000001cff073230 */ /* 0x000fe40000004100 */
[----:B------:R-:W-:Y:S01]  /*2ad0*/  @P2 HADD2.F32 R26, -RZ, R26.H1_H1 ;  /* 0x3000001aff1a2230 */ /* 0x000fe20000004100 */
        /* <DEDUP_REMOVED lines=14> */
[--C-:B------:R-:W-:Y:S02]  /*2bc0*/  @P0 HADD2.F32 R0, -RZ, R24.reuse.H0_H0 ;  /* 0x20000018ff000230 */ /* 0x100fe40000004100 */
[--C-:B------:R-:W-:Y:S02]  /*2bd0*/  @P2 HADD2.F32 R3, -RZ, R25.reuse.H0_H0 ;  /* 0x20000019ff032230 */ /* 0x100fe40000004100 */
        /* <DEDUP_REMOVED lines=9> */
[----:B------:R-:W-:-:S07]  /*2c70*/  SEL R3, RZ, 0x1, !P3 ;  /* 0x00000001ff037807 */ /* 0x000fce0005800000 */
.L_x_4757:
[----:B------:R-:W-:Y:S05]  /*2c80*/  BSYNC.RECONVERGENT B0 ;  /* 0x0000000000007941 */ /* 0x000fea0003800200 */
.L_x_4756:
        /* <DEDUP_REMOVED lines=8> */
[----:B------:R-:W-:Y:S01]  /*2d10*/  @P0 HADD2.F32 R0, -RZ, R0.H0_H0 ;  /* 0x20000000ff000230 */ /* 0x000fe20000004100 */
[----:B--2---:R-:W-:-:S06]  /*2d20*/  F2FP.F16.F32.PACK_AB R12, RZ, R12 ;  /* 0x0000000cff0c723e */ /* 0x004fcc00000000ff */
[----:B------:R-:W2:Y:S01]  /*2d30*/  I2F.S8 R11, R11 ;  /* 0x0000000b000b7306 */ /* 0x000ea20000001400 */
[----:B------:R-:W-:Y:S02]  /*2d40*/  FSETP.EQ.OR P0, PT, R0, RZ, !P0 ;  /* 0x000000ff0000720b */ /* 0x000fe40004702400 */
[----:B-1----:R-:W-:-:S05]  /*2d50*/  F2FP.F16.F32.PACK_AB R13, RZ, R13 ;  /* 0x0000000dff0d723e */ /* 0x002fca00000000ff */
[----:B------:R-:W1:Y:S01]  /*2d60*/  I2F.S8 R8, R8 ;  /* 0x0000000800087306 */ /* 0x000e620000001400 */
[----:B--2---:R-:W-:-:S07]  /*2d70*/  F2FP.F16.F32.PACK_AB R0, RZ, R11 ;  /* 0x0000000bff00723e */ /* 0x004fce00000000ff */
[----:B------:R2:W3:Y:S01]  /*2d80*/  I2F.S8 R20, R10 ;  /* 0x0000000a00147306 */ /* 0x0004e20000001400 */
[----:B------:R-:W-:Y:S01]  /*2d90*/  @P3 HADD2.F32 R0, -RZ, R0.H0_H0 ;  /* 0x20000000ff003230 */ /* 0x000fe20000004100 */
[----:B-1----:R-:W-:-:S06]  /*2da0*/  F2FP.F16.F32.PACK_AB R8, RZ, R8 ;  /* 0x00000008ff08723e */ /* 0x002fcc00000000ff */
[----:B------:R1:W4:Y:S01]  /*2db0*/  I2F.S8 R21, R9 ;  /* 0x0000000900157306 */ /* 0x0003220000001400 */
[----:B--2---:R-:W-:Y:S01]  /*2dc0*/  @P1 HADD2.F32 R10, -RZ, R13.H0_H0 ;  /* 0x2000000dff0a1230 */ /* 0x004fe20000004100 */
[----:B------:R-:W-:-:S04]  /*2dd0*/  FSETP.EQ.OR P3, PT, R0, RZ, !P3 ;  /* 0x000000ff0000720b */ /* 0x000fc80005f62400 */
[----:B------:R-:W-:Y:S02]  /*2de0*/  FSETP.EQ.OR P1, PT, R10, RZ, !P1 ;  /* 0x000000ff0a00720b */ /* 0x000fe40004f22400 */
[----:B------:R4:W2:Y:S01]  /*2df0*/  I2F.S8 R14, R7 ;  /* 0x00000007000e7306 */ /* 0x0008a20000001400 */
[----:B-1----:R-:W-:Y:S01]  /*2e00*/  @P2 HADD2.F32 R9, -RZ, R12.H0_H0 ;  /* 0x2000000cff092230 */ /* 0x002fe20000004100 */
[----:B---3--:R-:W-:-:S04]  /*2e10*/  F2FP.F16.F32.PACK_AB R20, RZ, R20 ;  /* 0x00000014ff14723e */ /* 0x008fc800000000ff */
[----:B------:R-:W-:Y:S02]  /*2e20*/  FSETP.EQ.OR P2, PT, R9, RZ, !P2 ;  /* 0x000000ff0900720b */ /* 0x000fe40005742400 */
[----:B------:R-:W1:Y:S01]  /*2e30*/  I2F.S8 R4, R4 ;  /* 0x0000000400047306 */ /* 0x000e620000001400 */
[----:B----4-:R-:W-:-:S05]  /*2e40*/  F2FP.F16.F32.PACK_AB R7, RZ, R21 ;  /* 0x00000015ff07723e */ /* 0x010fca00000000ff */
[----:B------:R-:W-:Y:S01]  /*2e50*/  @!P1 HADD2.F32 R7, -RZ, R7.H0_H0 ;  /* 0x20000007ff079230 */ /* 0x000fe20000004100 */
[----:B--2---:R-:W-:Y:S01]  /*2e60*/  F2FP.F16.F32.PACK_AB R0, RZ, R14 ;  /* 0x0000000eff00723e */ /* 0x004fe200000000ff */
[----:B------:R2:W3:Y:S03]  /*2e70*/  I2F.S8 R12, R6 ;  /* 0x00000006000c7306 */ /* 0x0004e60000001400 */
[----:B------:R-:W-:Y:S01]  /*2e80*/  @!P2 HADD2.F32 R8, -RZ, R8.H0_H0 ;  /* 0x20000008ff08a230 */ /* 0x000fe20000004100 */
[----:B------:R-:W-:Y:S01]  /*2e90*/  FSETP.EQ.OR P1, PT, R7, RZ, P1 ;  /* 0x000000ff0700720b */ /* 0x000fe20000f22400 */
[----:B------:R-:W-:-:S03]  /*2ea0*/  @!P3 HADD2.F32 R0, -RZ, R0.H0_H0 ;  /* 0x20000000ff00b230 */ /* 0x000fc60000004100 */
[----:B------:R-:W4:Y:S01]  /*2eb0*/  I2F.S8 R5, R5 ;  /* 0x0000000500057306 */ /* 0x000f220000001400 */
[----:B--2---:R-:W-:Y:S01]  /*2ec0*/  @!P0 HADD2.F32 R6, -RZ, R20.H0_H0 ;  /* 0x20000014ff068230 */ /* 0x004fe20000004100 */
[----:B------:R-:W-:Y:S02]  /*2ed0*/  FSETP.EQ.OR P4, PT, R8, RZ, P2 ;  /* 0x000000ff0800720b */ /* 0x000fe40001782400 */
[----:B------:R-:W-:Y:S02]  /*2ee0*/  FSETP.EQ.OR P2, PT, R0, RZ, P3 ;  /* 0x000000ff0000720b */ /* 0x000fe40001f42400 */
[----:B------:R-:W-:Y:S02]  /*2ef0*/  FSETP.EQ.OR P0, PT, R6, RZ, P0 ;  /* 0x000000ff0600720b */ /* 0x000fe40000702400 */
[----:B-1----:R-:W-:Y:S02]  /*2f00*/  F2FP.F16.F32.PACK_AB R6, RZ, R4 ;  /* 0x00000004ff06723e */ /* 0x002fe400000000ff */
[----:B---3--:R-:W-:-:S02]  /*2f10*/  F2FP.F16.F32.PACK_AB R12, RZ, R12 ;  /* 0x0000000cff0c723e */ /* 0x008fc400000000ff */
[----:B----4-:R-:W-:-:S03]  /*2f20*/  F2FP.F16.F32.PACK_AB R5, RZ, R5 ;  /* 0x00000005ff05723e */ /* 0x010fc600000000ff */
[----:B------:R-:W-:-:S04]  /*2f30*/  @!P4 HADD2.F32 R6, -RZ, R6.H0_H0 ;  /* 0x20000006ff06c230 */ /* 0x000fc80000004100 */
[----:B------:R-:W-:Y:S02]  /*2f40*/  @!P0 HADD2.F32 R4, -RZ, R12.H0_H0 ;  /* 0x2000000cff048230 */ /* 0x000fe40000004100 */
[----:B------:R-:W-:Y:S01]  /*2f50*/  @!P1 HADD2.F32 R5, -RZ, R5.H0_H0 ;  /* 0x20000005ff059230 */ /* 0x000fe20000004100 */
[----:B------:R-:W-:Y:S02]  /*2f60*/  FSETP.NEU.AND P3, PT, R6, RZ, !P4 ;  /* 0x000000ff0600720b */ /* 0x000fe4000676d000 */
[----:B------:R-:W-:Y:S02]  /*2f70*/  FSETP.NEU.AND P0, PT, R4, RZ, !P0 ;  /* 0x000000ff0400720b */ /* 0x000fe4000470d000 */
[----:B------:R-:W-:Y:S02]  /*2f80*/  FSETP.NEU.AND P1, PT, R5, RZ, !P1 ;  /* 0x000000ff0500720b */ /* 0x000fe40004f2d000 */
[----:B------:R-:W-:Y:S01]  /*2f90*/  PLOP3.LUT P4, PT, PT, PT, PT, 0x8, 0x80 ;  /* 0x000000000080781c */ /* 0x000fe20003f8e170 */
[----:B------:R-:W-:-:S12]  /*2fa0*/  @P2 BRA `(.L_x_4749) ;  /* 0x000000a800e02947 */ /* 0x000fd80003800000 */
[----:B------:R-:W1:Y:S02]  /*2fb0*/  I2F.S8 R3, R3 ;  /* 0x0000000300037306 */ /* 0x000e640000001400 */
[----:B-1----:R-:W-:-:S05]  /*2fc0*/  F2FP.F16.F32.PACK_AB R0, RZ, R3 ;  /* 0x00000003ff00723e */ /* 0x002fca00000000ff */
[----:B------:R-:W-:-:S05]  /*2fd0*/  HADD2.F32 R0, -RZ, R0.H0_H0 ;  /* 0x20000000ff007230 */ /* 0x000fca0000004100 */
[----:B------:R-:W-:Y:S01]  /*2fe0*/  FSETP.NEU.FTZ.AND P4, PT, R0, RZ, PT ;  /* 0x000000ff0000720b */ /* 0x000fe20003f9d000 */
[----:B------:R-:W-:-:S12]  /*2ff0*/  BRA `(.L_x_4749) ;  /* 0x000000a800cc7947 */ /* 0x000fd80003800000 */
.L_x_4750:
        /* <DEDUP_REMOVED lines=56> */
.L_x_4761:
        /* <DEDUP_REMOVED lines=28> */
[----:B------:R-:W-:Y:S01]  /*3540*/  @P6 HADD2.F32 R14, -RZ, R36.H0_H0 ;  /* 0x20000024ff0e6230 */ /* 0x000fe20000004100 */
[--C-:B------:R-:W-:Y:S01]  /*3550*/  PRMT R36, R36, 0x5410, R29.reuse ;  /* 0x0000541024247816 */ /* 0x100fe2000000001d */
[----:B------:R-:W-:Y:S01]  /*3560*/  @P0 HADD2.F32 R13, -RZ, R37.H0_H0 ;  /* 0x20000025ff0d0230 */ /* 0x000fe20000004100 */
[----:B------:R-:W-:Y:S02]  /*3570*/  PRMT R37, R37, 0x7610, R29 ;  /* 0x0000761025257816 */ /* 0x000fe4000000001d */
[----:B------:R-:W-:Y:S01]  /*3580*/  FSETP.NEU.AND P6, PT, R14, RZ, P6 ;  /* 0x000000ff0e00720b */ /* 0x000fe200037cd000 */
[----:B------:R-:W-:Y:S01]  /*3590*/  @P1 HADD2.F32 R12, -RZ, R36.H1_H1 ;  /* 0x30000024ff0c1230 */ /* 0x000fe20000004100 */
[----:B------:R-:W-:Y:S02]  /*35a0*/  FSETP.NEU.AND P0, PT, R13, RZ, P0 ;  /* 0x000000ff0d00720b */ /* 0x000fe4000070d000 */
[----:B------:R-:W-:Y:S02]  /*35b0*/  SEL R31, RZ, 0x1, !P6 ;  /* 0x00000001ff1f7807 */ /* 0x000fe40007000000 */
[----:B------:R-:W-:-:S02]  /*35c0*/  SEL R30, RZ, 0x1, !P0 ;  /* 0x00000001ff1e7807 */ /* 0x000fc40004000000 */
[----:B------:R-:W-:Y:S01]  /*35d0*/  LOP3.LUT P0, RZ, R10, 0xff, RZ, 0xc0, !PT ;  /* 0x000000ff0aff7812 */ /* 0x000fe2000780c0ff */
[----:B------:R-:W-:Y:S01]  /*35e0*/  @P2 HADD2.F32 R10, -RZ, R37.H1_H1 ;  /* 0x30000025ff0a2230 */ /* 0x000fe20000004100 */
[----:B------:R-:W-:Y:S02]  /*35f0*/  FSETP.NEU.AND P1, PT, R12, RZ, P1 ;  /* 0x000000ff0c00720b */ /* 0x000fe40000f2d000 */
[----:B----4-:R-:W-:Y:S02]  /*3600*/  PRMT R28, R26, 0x7632, R28 ;  /* 0x000076321a1c7816 */ /* 0x010fe4000000001c */
[----:B------:R-:W-:Y:S02]  /*3610*/  SEL R18, RZ, 0x1, !P1 ;  /* 0x00000001ff127807 */ /* 0x000fe40004800000 */
[----:B------:R-:W-:Y:S01]  /*3620*/  LOP3.LUT P1, RZ, R9, 0xff, RZ, 0xc0, !PT ;  /* 0x000000ff09ff7812 */ /* 0x000fe2000782c0ff */
[----:B------:R-:W-:Y:S01]  /*3630*/  @P3 HADD2.F32 R9, -RZ, R26.H0_H0 ;  /* 0x2000001aff093230 */ /* 0x000fe20000004100 */
[----:B------:R-:W-:Y:S01]  /*3640*/  FSETP.NEU.AND P2, PT, R10, RZ, P2 ;  /* 0x000000ff0a00720b */ /* 0x000fe2000174d000 */
[----:B------:R-:W-:Y:S01]  /*3650*/  @P4 HADD2.F32 R10, -RZ, R28.H0_H0 ;  /* 0x2000001cff0a4230 */ /* 0x000fe20000004100 */
[----:B------:R-:W-:-:S02]  /*3660*/  PRMT R26, R26, 0x5410, R27 ;  /* 0x000054101a1a7816 */ /* 0x000fc4000000001b */
[----:B------:R-:W-:Y:S02]  /*3670*/  LOP3.LUT P6, RZ, R11, 0xff, RZ, 0xc0, !PT ;  /* 0x000000ff0bff7812 */ /* 0x000fe400078cc0ff */
[----:B------:R-:W-:Y:S02]  /*3680*/  SEL R15, RZ, 0x1, !P2 ;  /* 0x00000001ff0f7807 */ /* 0x000fe40005000000 */
[----:B------:R-:W-:Y:S01]  /*3690*/  LOP3.LUT P2, RZ, R8, 0xff, RZ, 0xc0, !PT ;  /* 0x000000ff08ff7812 */ /* 0x000fe2000784c0ff */
[----:B------:R-:W-:Y:S01]  /*36a0*/  @P5 HADD2.F32 R8, -RZ, R26.H1_H1 ;  /* 0x3000001aff085230 */ /* 0x000fe20000004100 */
[----:B------:R-:W-:Y:S02]  /*36b0*/  FSETP.NEU.AND P3, PT, R9, RZ, P3 ;  /* 0x000000ff0900720b */ /* 0x000fe40001f6d000 */
[----:B------:R-:W-:Y:S01]  /*36c0*/  PRMT R29, R29, 0x7610, R27 ;  /* 0x000076101d1d7816 */ /* 0x000fe2000000001b */
[----:B------:R-:W-:Y:S01]  /*36d0*/  IMAD.IADD R27, R33, 0x1, R0 ;  /* 0x00000001211b7824 */ /* 0x000fe200078e0200 */
[----:B------:R-:W-:-:S02]  /*36e0*/  FSETP.NEU.AND P5, PT, R8, RZ, P5 ;  /* 0x000000ff0800720b */ /* 0x000fc40002fad000 */
[----:B-----5:R-:W-:Y:S02]  /*36f0*/  PRMT R28, R28, 0x5410, R20 ;  /* 0x000054101c1c7816 */ /* 0x020fe40000000014 */
[----:B------:R-:W-:Y:S02]  /*3700*/  SEL R14, RZ, 0x1, !P3 ;  /* 0x00000001ff0e7807 */ /* 0x000fe40005800000 */
[----:B------:R-:W-:Y:S02]  /*3710*/  SEL R12, RZ, 0x1, !P5 ;  /* 0x00000001ff0c7807 */ /* 0x000fe40006800000 */
[----:B------:R-:W-:Y:S01]  /*3720*/  LOP3.LUT P3, RZ, R7, 0xff, RZ, 0xc0, !PT ;  /* 0x000000ff07ff7812 */ /* 0x000fe2000786c0ff */
[----:B------:R-:W-:Y:S01]  /*3730*/  @P6 HADD2.F32 R7, -RZ, R29.H1_H1 ;  /* 0x3000001dff076230 */ /* 0x000fe20000004100 */
[----:B------:R-:W-:Y:S01]  /*3740*/  LOP3.LUT P5, RZ, R5, 0xff, RZ, 0xc0, !PT ;  /* 0x000000ff05ff7812 */ /* 0x000fe200078ac0ff */
[----:B------:R-:W-:Y:S01]  /*3750*/  @P0 HADD2.F32 R5, -RZ, R28.H1_H1 ;  /* 0x3000001cff050230 */ /* 0x000fe20000004100 */
[----:B------:R-:W-:-:S02]  /*3760*/  FSETP.NEU.AND P4, PT, R10, RZ, P4 ;  /* 0x000000ff0a00720b */ /* 0x000fc4000278d000 */
[----:B------:R-:W-:Y:S02]  /*3770*/  PRMT R29, R20, 0x7632, R29 ;  /* 0x00007632141d7816 */ /* 0x000fe4000000001d */
[----:B------:R-:W-:Y:S02]  /*3780*/  SEL R13, RZ, 0x1, !P4 ;  /* 0x00000001ff0d7807 */ /* 0x000fe40006000000 */
[----:B------:R-:W-:Y:S02]  /*3790*/  FSETP.NEU.AND P6, PT, R7, RZ, P6 ;  /* 0x000000ff0700720b */ /* 0x000fe400037cd000 */
[----:B------:R-:W-:Y:S01]  /*37a0*/  FSETP.NEU.AND P0, PT, R5, RZ, P0 ;  /* 0x000000ff0500720b */ /* 0x000fe2000070d000 */
[----:B------:R-:W-:Y:S01]  /*37b0*/  IMAD R5, R0, 0x3, R27 ;  /* 0x0000000300057824 */ /* 0x000fe200078e021b */
[----:B------:R-:W-:Y:S01]  /*37c0*/  LOP3.LUT P4, RZ, R6, 0xff, RZ, 0xc0, !PT ;  /* 0x000000ff06ff7812 */ /* 0x000fe2000788c0ff */
[----:B------:R-:W-:Y:S01]  /*37d0*/  @P1 HADD2.F32 R6, -RZ, R29.H0_H0 ;  /* 0x2000001dff061230 */ /* 0x000fe20000004100 */
[----:B------:R-:W-:-:S02]  /*37e0*/  SEL R11, RZ, 0x1, !P6 ;  /* 0x00000001ff0b7807 */ /* 0x000fc40007000000 */
[----:B------:R-:W-:Y:S02]  /*37f0*/  SEL R10, RZ, 0x1, !P0 ;  /* 0x00000001ff0a7807 */ /* 0x000fe40004000000 */
        /* <DEDUP_REMOVED lines=9> */
[----:B------:R-:W-:Y:S01]  /*3890*/  @P6 HADD2.F32 R6, -RZ, R25.H0_H0 ;  /* 0x20000019ff066230 */ /* 0x000fe20000004100 */
        /* <DEDUP_REMOVED lines=16> */
.L_x_4760:
[----:B------:R-:W-:Y:S05]  /*39a0*/  BSYNC.RECONVERGENT B0 ;  /* 0x0000000000007941 */ /* 0x000fea0003800200 */
.L_x_4759:
        /* <DEDUP_REMOVED lines=39> */
.L_x_4763:
[----:B------:R-:W-:Y:S05]  /*3c20*/  BSYNC.RECONVERGENT B0 ;  /* 0x0000000000007941 */ /* 0x000fea0003800200 */
.L_x_4762:
        /* <DEDUP_REMOVED lines=27> */
[----:B------:R-:W-:Y:S02]  /*3de0*/  @P0 HADD2.F32 R11, -RZ, R26.H0_H0 ;  /* 0x2000001aff0b0230 */ /* 0x000fe40000004100 */
[----:B------:R-:W-:Y:S02]  /*3df0*/  @P1 HADD2.F32 R12, -RZ, R28.H0_H0 ;  /* 0x2000001cff0c1230 */ /* 0x000fe40000004100 */
        /* <DEDUP_REMOVED lines=17> */
[----:B------:R-:W-:Y:S02]  /*3f10*/  @P3 HADD2.F32 R0, -RZ, R33.H0_H0 ;  /* 0x20000021ff003230 */ /* 0x000fe40000004100 */
[----:B------:R-:W-:Y:S02]  /*3f20*/  @P1 HADD2.F32 R28, -RZ, R28.H1_H1 ;  /* 0x3000001cff1c1230 */ /* 0x000fe40000004100 */
[----:B------:R-:W-:Y:S01]  /*3f30*/  @P2 HADD2.F32 R29, -RZ, R29.H0_H0 ;  /* 0x2000001dff1d2230 */ /* 0x000fe20000004100 */
        /* <DEDUP_REMOVED lines=26> */
.L_x_4765:
[----:B------:R-:W-:Y:S05]  /*40e0*/  BSYNC.RECONVERGENT B0 ;  /* 0x0000000000007941 */ /* 0x000fea0003800200 */
.L_x_4764:
        /* <DEDUP_REMOVED lines=55> */
.L_x_4758:
        /* <DEDUP_REMOVED lines=44> */
.L_x_4773:
        /* <DEDUP_REMOVED lines=303> */
.L_x_4769:
        /* <DEDUP_REMOVED lines=233> */
.L_x_4770:
        /* <DEDUP_REMOVED lines=233> */
.L_x_4771:
        /* <DEDUP_REMOVED lines=232> */
.L_x_4772:
        /* <DEDUP_REMOVED lines=8> */
.L_x_4768:
        /* <DEDUP_REMOVED lines=9> */
[--C-:B------:R-:W-:Y:S02]  /*86c0*/  @P5 HADD2.F32 R3, -RZ, R39.reuse.H0_H0 ;  /* 0x20000027ff035230 */ /* 0x100fe40000004100 */
[----:B------:R-:W-:Y:S02]  /*86d0*/  @P4 HADD2.F32 R0, -RZ, R36.H0_H0 ;  /* 0x20000024ff004230 */ /* 0x000fe40000004100 */
[--C-:B------:R-:W-:Y:S01]  /*86e0*/  @P0 HADD2.F32 R4, -RZ, R38.reuse.H1_H1 ;  /* 0x30000026ff040230 */ /* 0x100fe20000004100 */
[----:B------:R-:W-:Y:S01]  /*86f0*/  FSETP.NEU.AND P5, PT, R3, RZ, P5 ;  /* 0x000000ff0300720b */ /* 0x000fe20002fad000 */
[----:B------:R-:W-:Y:S01]  /*8700*/  @P3 HADD2.F32 R5, -RZ, R39.H1_H1 ;  /* 0x30000027ff053230 */ /* 0x000fe20000004100 */
[----:B------:R-:W-:Y:S01]  /*8710*/  FSETP.NEU.AND P4, PT, R0, RZ, P4 ;  /* 0x000000ff0000720b */ /* 0x000fe2000278d000 */
[----:B------:R-:W-:Y:S01]  /*8720*/  @P2 HADD2.F32 R6, -RZ, R31.H0_H0 ;  /* 0x2000001fff062230 */ /* 0x000fe20000004100 */
[----:B------:R-:W-:Y:S01]  /*8730*/  SEL R3, RZ, 0x1, !P5 ;  /* 0x00000001ff037807 */ /* 0x000fe20006800000 */
[----:B------:R-:W-:Y:S01]  /*8740*/  @P1 HADD2.F32 R7, -RZ, R38.H0_H0 ;  /* 0x20000026ff071230 */ /* 0x000fe20000004100 */
[----:B------:R-:W-:Y:S01]  /*8750*/  LOP3.LUT P5, RZ, R9, 0xff, RZ, 0xc0, !PT ;  /* 0x000000ff09ff7812 */ /* 0x000fe200078ac0ff */
[----:B-1----:R-:W-:Y:S01]  /*8760*/  IMAD.U32 R34, RZ, RZ, UR5 ;  /* 0x00000005ff227e24 */ /* 0x002fe2000f8e00ff */
[----:B------:R-:W-:-:S02]  /*8770*/  SEL R0, RZ, 0x1, !P4 ;  /* 0x00000001ff007807 */ /* 0x000fc40006000000 */
[----:B------:R-:W-:Y:S02]  /*8780*/  LOP3.LUT P4, RZ, R8, 0xff, RZ, 0xc0, !PT ;  /* 0x000000ff08ff7812 */ /* 0x000fe4000788c0ff */
[----:B------:R-:W-:Y:S02]  /*8790*/  FSETP.NEU.AND P0, PT, R4, RZ, P0 ;  /* 0x000000ff0400720b */ /* 0x000fe4000070d000 */
[----:B------:R-:W-:Y:S02]  /*87a0*/  FSETP.NEU.AND P3, PT, R5, RZ, P3 ;  /* 0x000000ff0500720b */ /* 0x000fe40001f6d000 */
[----:B------:R-:W-:Y:S02]  /*87b0*/  SEL R4, RZ, 0x1, !P0 ;  /* 0x00000001ff047807 */ /* 0x000fe40004000000 */
[----:B------:R-:W-:Y:S01]  /*87c0*/  SEL R5, RZ, 0x1, !P3 ;  /* 0x00000001ff057807 */ /* 0x000fe20005800000 */
[----:B------:R-:W-:Y:S01]  /*87d0*/  @P5 HADD2.F32 R9, -RZ, R43.H0_H0 ;  /* 0x2000002bff095230 */ /* 0x000fe20000004100 */
[----:B------:R-:W-:-:S02]  /*87e0*/  FSETP.NEU.AND P2, PT, R6, RZ, P2 ;  /* 0x000000ff0600720b */ /* 0x000fc4000174d000 */
[----:B------:R-:W-:Y:S01]  /*87f0*/  LOP3.LUT P0, RZ, R10, 0xff, RZ, 0xc0, !PT ;  /* 0x000000ff0aff7812 */ /* 0x000fe2000780c0ff */
[----:B------:R-:W-:Y:S01]  /*8800*/  @P4 HADD2.F32 R8, -RZ, R31.H1_H1 ;  /* 0x3000001fff084230 */ /* 0x000fe20000004100 */
[----:B------:R-:W-:Y:S02]  /*8810*/  LOP3.LUT P3, RZ, R11, 0xff, RZ, 0xc0, !PT ;  /* 0x000000ff0bff7812 */ /* 0x000fe4000786c0ff */
[----:B------:R-:W-:Y:S02]  /*8820*/  FSETP.NEU.AND P1, PT, R7, RZ, P1 ;  /* 0x000000ff0700720b */ /* 0x000fe40000f2d000 */
[----:B------:R-:W-:Y:S02]  /*8830*/  SEL R6, RZ, 0x1, !P2 ;  /* 0x00000001ff067807 */ /* 0x000fe40005000000 */
[----:B------:R-:W-:Y:S02]  /*8840*/  LOP3.LUT P2, RZ, R12, 0xff, RZ, 0xc0, !PT ;  /* 0x000000ff0cff7812 */ /* 0x000fe4000784c0ff */
[----:B------:R-:W-:-:S02]  /*8850*/  SEL R7, RZ, 0x1, !P1 ;  /* 0x00000001ff077807 */ /* 0x000fc40004800000 */
[----:B------:R-:W-:Y:S01]  /*8860*/  FSETP.NEU.AND P5, PT, R9, RZ, P5 ;  /* 0x000000ff0900720b */ /* 0x000fe20002fad000 */
[----:B------:R-:W-:Y:S01]  /*8870*/  @P0 HADD2.F32 R10, -RZ, R43.H1_H1 ;  /* 0x3000002bff0a0230 */ /* 0x000fe20000004100 */
[----:B------:R-:W-:Y:S01]  /*8880*/  LOP3.LUT P1, RZ, R13, 0xff, RZ, 0xc0, !PT ;  /* 0x000000ff0dff7812 */ /* 0x000fe2000782c0ff */
[----:B------:R-:W-:Y:S01]  /*8890*/  @P3 HADD2.F32 R11, -RZ, R44.H0_H0 ;  /* 0x2000002cff0b3230 */ /* 0x000fe20000004100 */
[----:B------:R-:W-:Y:S02]  /*88a0*/  SEL R9, RZ, 0x1, !P5 ;  /* 0x00000001ff097807 */ /* 0x000fe40006800000 */
[----:B------:R-:W-:Y:S02]  /*88b0*/  LOP3.LUT P5, RZ, R15, 0xff, RZ, 0xc0, !PT ;  /* 0x000000ff0fff7812 */ /* 0x000fe400078ac0ff */
[----:B------:R-:W-:Y:S01]  /*88c0*/  FSETP.NEU.AND P4, PT, R8, RZ, P4 ;  /* 0x000000ff0800720b */ /* 0x000fe2000278d000 */
[----:B------:R-:W-:Y:S01]  /*88d0*/  @P2 HADD2.F32 R12, -RZ, R42.H0_H0 ;  /* 0x2000002aff0c2230 */ /* 0x000fe20000004100 */
[----:B------:R-:W-:-:S02]  /*88e0*/  FSETP.NEU.AND P0, PT, R10, RZ, P0 ;  /* 0x000000ff0a00720b */ /* 0x000fc4000070d000 */
[----:B------:R-:W-:Y:S02]  /*88f0*/  SEL R8, RZ, 0x1, !P4 ;  /* 0x00000001ff087807 */ /* 0x000fe40006000000 */
[----:B------:R-:W-:Y:S01]  /*8900*/  LOP3.LUT P4, RZ, R14, 0xff, RZ, 0xc0, !PT ;  /* 0x000000ff0eff7812 */ /* 0x000fe2000788c0ff */
[----:B------:R-:W-:Y:S01]  /*8910*/  @P1 HADD2.F32 R13, -RZ, R42.H1_H1 ;  /* 0x3000002aff0d1230 */ /* 0x000fe20000004100 */
[----:B------:R-:W-:Y:S02]  /*8920*/  FSETP.NEU.AND P3, PT, R11, RZ, P3 ;  /* 0x000000ff0b00720b */ /* 0x000fe40001f6d000 */
[----:B------:R-:W-:Y:S02]  /*8930*/  SEL R10, RZ, 0x1, !P0 ;  /* 0x00000001ff0a7807 */ /* 0x000fe40004000000 */
[----:B------:R-:W-:Y:S02]  /*8940*/  SEL R11, RZ, 0x1, !P3 ;  /* 0x00000001ff0b7807 */ /* 0x000fe40005800000 */
[----:B------:R-:W-:Y:S01]  /*8950*/  FSETP.NEU.AND P2, PT, R12, RZ, P2 ;  /* 0x000000ff0c00720b */ /* 0x000fe2000174d000 */
[----:B------:R-:W-:Y:S01]  /*8960*/  @P5 HADD2.F32 R12, -RZ, R36.H1_H1 ;  /* 0x30000024ff0c5230 */ /* 0x000fe20000004100 */
[----:B------:R-:W-:-:S02]  /*8970*/  LOP3.LUT P0, RZ, R18, 0xff, RZ, 0xc0, !PT ;  /* 0x000000ff12ff7812 */ /* 0x000fc4000780c0ff */
[----:B------:R-:W-:Y:S01]  /*8980*/  LOP3.LUT P3, RZ, R26, 0xff, RZ, 0xc0, !PT ;  /* 0x000000ff1aff7812 */ /* 0x000fe2000786c0ff */
[----:B------:R-:W-:Y:S01]  /*8990*/  @P4 HADD2.F32 R14, -RZ, R35.H0_H0 ;  /* 0x20000023ff0e4230 */ /* 0x000fe20000004100 */
[----:B------:R-:W-:Y:S01]  /*89a0*/  FSETP.NEU.AND P1, PT, R13, RZ, P1 ;  /* 0x000000ff0d00720b */ /* 0x000fe20000f2d000 */
[----:B------:R-:W-:Y:S01]  /*89b0*/  IMAD R13, R32, 0x3, R27 ;  /* 0x00000003200d7824 */ /* 0x000fe200078e021b */
[----:B------:R-:W-:Y:S02]  /*89c0*/  FSETP.NEU.AND P5, PT, R12, RZ, P5 ;  /* 0x000000ff0c00720b */ /* 0x000fe40002fad000 */
[----:B------:R-:W-:Y:S02]  /*89d0*/  SEL R12, RZ, 0x1, !P2 ;  /* 0x00000001ff0c7807 */ /* 0x000fe40005000000 */
[----:B------:R-:W-:Y:S02]  /*89e0*/  ISETP.GE.U32.AND P2, PT, R13, R34, PT ;  /* 0x000000220d00720c */ /* 0x000fe40003f46070 */
[----:B------:R-:W-:Y:S01]  /*89f0*/  FSETP.NEU.AND P4, PT, R14, RZ, P4 ;  /* 0x000000ff0e00720b */ /* 0x000fe2000278d000 */
[----:B------:R-:W-:Y:S01]  /*8a00*/  @P0 HADD2.F32 R14, -RZ, R37.H0_H0 ;  /* 0x20000025ff0e0230 */ /* 0x000fe20000004100 */
[----:B------:R-:W-:Y:S01]  /*8a10*/  SEL R13, RZ, 0x1, !P1 ;  /* 0x00000001ff0d7807 */ /* 0x000fe20004800000 */
[----:B------:R-:W-:-:S03]  /*8a20*/  @P3 HADD2.F32 R15, -RZ, R40.H1_H1 ;  /* 0x30000028ff0f3230 */ /* 0x000fc60000004100 */
[----:B------:R-:W-:Y:S02]  /*8a30*/  FSETP.NEU.AND P0, PT, R14, RZ, P0 ;  /* 0x000000ff0e00720b */ /* 0x000fe4000070d000 */
[----:B------:R-:W-:Y:S02]  /*8a40*/  FSETP.NEU.AND P3, PT, R15, RZ, P3 ;  /* 0x000000ff0f00720b */ /* 0x000fe40001f6d000 */
[----:B------:R-:W-:Y:S02]  /*8a50*/  SEL R14, RZ, 0x1, !P4 ;  /* 0x00000001ff0e7807 */ /* 0x000fe40006000000 */
[----:B------:R-:W-:Y:S02]  /*8a60*/  SEL R15, RZ, 0x1, !P5 ;  /* 0x00000001ff0f7807 */ /* 0x000fe40006800000 */
[----:B------:R-:W-:Y:S02]  /*8a70*/  SEL R18, RZ, 0x1, !P0 ;  /* 0x00000001ff127807 */ /* 0x000fe40004000000 */
[----:B------:R-:W-:Y:S01]  /*8a80*/  SEL R26, RZ, 0x1, !P3 ;  /* 0x00000001ff1a7807 */ /* 0x000fe20005800000 */
[----:B------:R-:W-:Y:S06]  /*8a90*/  @!P2 BRA `(.L_x_4773) ;  /* 0xffffffbc0020a947 */ /* 0x000fec000383ffff */
.L_x_4767:
[----:B0-----:R-:W-:Y:S05]  /*8aa0*/  BSYNC.RECONVERGENT B0 ;  /* 0x0000000000007941 */ /* 0x001fea0003800200 */
.L_x_4766:
        /* <DEDUP_REMOVED lines=288> */
.L_x_4777:
[----:B------:R-:W-:Y:S01]  /*9cb0*/  SHF.R.U32.HI R24, RZ, 0x3, R24 ;  /* 0x00000003ff187819 */ /* 0x000fe20000011618 */
[----:B------:R-:W-:-:S07]  /*9cc0*/  IMAD.MOV.U32 R25, RZ, RZ, RZ ;  /* 0x000000ffff197224 */ /* 0x000fce00078e00ff */
.L_x_4776:
        /* <DEDUP_REMOVED lines=287> */
.L_x_4779:
[----:B------:R-:W-:Y:S02]  /*aec0*/  SHF.R.U32.HI R24, RZ, 0x3, R33 ;  /* 0x00000003ff187819 */ /* 0x000fe40000011621 */
[----:B------:R-:W-:-:S07]  /*aed0*/  MOV R25, RZ ;  /* 0x000000ff00197202 */ /* 0x000fce0000000f00 */
.L_x_4778:
        /* <DEDUP_REMOVED lines=285> */
.L_x_4781:
[----:B------:R-:W-:Y:S01]  /*c0b0*/  SHF.R.U32.HI R24, RZ, 0x3, R33 ;  /* 0x00000003ff187819 */ /* 0x000fe20000011621 */
[----:B------:R-:W-:-:S07]  /*c0c0*/  IMAD.MOV.U32 R25, RZ, RZ, RZ ;  /* 0x000000ffff197224 */ /* 0x000fce00078e00ff */
.L_x_4780:
        /* <DEDUP_REMOVED lines=283> */
.L_x_4783:
[----:B------:R-:W-:Y:S01]  /*d280*/  SHF.R.U32.HI R24, RZ, 0x3, R24 ;  /* 0x00000003ff187819 */ /* 0x000fe20000011618 */
[----:B------:R-:W-:-:S07]  /*d290*/  IMAD.MOV.U32 R25, RZ, RZ, RZ ;  /* 0x000000ffff197224 */ /* 0x000fce00078e00ff */
.L_x_4782:
[----:B------:R-:W-:-:S04]  /*d2a0*/  LEA R20, P0, R24, R31, 0x3 ;  /* 0x0000001f18147211 */ /* 0x000fc800078018ff */
[----:B------:R-:W-:-:S06]  /*d2b0*/  LEA.HI.X R21, R24, R28, R25, 0x3, P0 ;  /* 0x0000001c18157211 */ /* 0x000fcc00000f1c19 */
[----:B------:R-:W2:Y:S02]  /*d2c0*/  LDG.E.64 R20, desc[UR36][R20.64] ;  /* 0x0000002414147981 */ /* 0x000ea4000c1e1b00 */
[----:B--2---:R-:W-:Y:S02]  /*d2d0*/  PRMT R35, R20, 0x7610, R35 ;  /* 0x0000761014237816 */ /* 0x004fe40000000023 */
[----:B------:R-:W-:Y:S02]  /*d2e0*/  PRMT R36, R36, 0x7610, R20 ;  /* 0x0000761024247816 */ /* 0x000fe40000000014 */
[----:B------:R-:W-:Y:S02]  /*d2f0*/  PRMT R37, R21, 0x7610, R37 ;  /* 0x0000761015257816 */ /* 0x000fe40000000025 */
[----:B------:R-:W-:-:S07]  /*d300*/  PRMT R40, R40, 0x7610, R21 ;  /* 0x0000761028287816 */ /* 0x000fce0000000015 */
.L_x_4775:
[----:B------:R-:W-:Y:S05]  /*d310*/  BSYNC.RECONVERGENT B0 ;  /* 0x0000000000007941 */ /* 0x000fea0003800200 */
.L_x_4774:
        /* <DEDUP_REMOVED lines=9> */
[--C-:B------:R-:W-:Y:S02]  /*d3b0*/  @P1 HADD2.F32 R3, -RZ, R39.reuse.H0_H0 ;  /* 0x20000027ff031230 */ /* 0x100fe40000004100 */
        /* <DEDUP_REMOVED lines=18> */
[----:B------:R-:W-:Y:S02]  /*d4e0*/  @P0 HADD2.F32 R6, -RZ, R35.H1_H1 ;  /* 0x30000023ff060230 */ /* 0x000fe40000004100 */
[----:B------:R-:W-:Y:S02]  /*d4f0*/  @P1 HADD2.F32 R38, -RZ, R38.H0_H0 ;  /* 0x20000026ff261230 */ /* 0x000fe40000004100 */
[----:B------:R-:W-:Y:S01]  /*d500*/  @P2 HADD2.F32 R7, -RZ, R37.H1_H1 ;  /* 0x30000025ff072230 */ /* 0x000fe20000004100 */
[----:B------:R-:W-:Y:S01]  /*d510*/  FSETP.NEU.AND P0, PT, R6, RZ, P0 ;  /* 0x000000ff0600720b */ /* 0x000fe2000070d000 */
        /* <DEDUP_REMOVED lines=32> */
[----:B------:R-:W-:Y:S02]  /*d720*/  @P0 HADD2.F32 R35, -RZ, R35.H0_H0 ;  /* 0x20000023ff230230 */ /* 0x000fe40000004100 */
[----:B------:R-:W-:Y:S02]  /*d730*/  @P1 HADD2.F32 R36, -RZ, R36.H1_H1 ;  /* 0x30000024ff241230 */ /* 0x000fe40000004100 */
        /* <DEDUP_REMOVED lines=10> */
.L_x_4785:
[----:B------:R-:W-:Y:S05]  /*d7e0*/  BSYNC.RECONVERGENT B0 ;  /* 0x0000000000007941 */ /* 0x000fea0003800200 */
.L_x_4784:
        /* <DEDUP_REMOVED lines=15> */
[----:B------:R-:W-:Y:S01]  /*d8e0*/  FSETP.EQ.OR P1, PT, R3, RZ, !P1 ;  /* 0x000000ff0300720b */ /* 0x000fe20004f22400 */
[----:B------:R-:W-:Y:S01]  /*d8f0*/  @P2 HADD2.F32 R4, -RZ, R4.H0_H0 ;  /* 0x20000004ff042230 */ /* 0x000fe20000004100 */
[----:B-1----:R-:W-:-:S05]  /*d900*/  F2FP.F16.F32.PACK_AB R5, RZ, R9 ;  /* 0x00000009ff05723e */ /* 0x002fca00000000ff */
[----:B------:R-:W1:Y:S01]  /*d910*/  I2F.S8 R11, R11 ;  /* 0x0000000b000b7306 */ /* 0x000e620000001400 */
[----:B------:R-:W-:Y:S01]  /*d920*/  FSETP.EQ.OR P2, PT, R4, RZ, !P2 ;  /* 0x000000ff0400720b */ /* 0x000fe20005742400 */
[----:B------:R-:W-:Y:S01]  /*d930*/  @P3 HADD2.F32 R5, -RZ, R5.H0_H0 ;  /* 0x20000005ff053230 */ /* 0x000fe20000004100 */
[----:B0-----:R-:W-:-:S05]  /*d940*/  F2FP.F16.F32.PACK_AB R0, RZ, R10 ;  /* 0x0000000aff00723e */ /* 0x001fca00000000ff */
[----:B------:R-:W0:Y:S01]  /*d950*/  I2F.S8 R12, R12 ;  /* 0x0000000c000c7306 */ /* 0x000e220000001400 */
[----:B------:R-:W-:Y:S01]  /*d960*/  FSETP.EQ.OR P3, PT, R5, RZ, !P3 ;  /* 0x000000ff0500720b */ /* 0x000fe20005f62400 */
[----:B------:R-:W-:Y:S01]  /*d970*/  @!P0 HADD2.F32 R0, -RZ, R0.H0_H0 ;  /* 0x20000000ff008230 */ /* 0x000fe20000004100 */
[----:B-1----:R-:W-:-:S05]  /*d980*/  F2FP.F16.F32.PACK_AB R3, RZ, R11 ;  /* 0x0000000bff03723e */ /* 0x002fca00000000ff */
[----:B------:R-:W1:Y:S01]  /*d990*/  I2F.S8 R13, R13 ;  /* 0x0000000d000d7306 */ /* 0x000e620000001400 */
[----:B------:R-:W-:Y:S01]  /*d9a0*/  FSETP.EQ.OR P0, PT, R0, RZ, P0 ;  /* 0x000000ff0000720b */ /* 0x000fe20000702400 */
[----:B------:R-:W-:Y:S01]  /*d9b0*/  @!P1 HADD2.F32 R3, -RZ, R3.H0_H0 ;  /* 0x20000003ff039230 */ /* 0x000fe20000004100 */
[----:B0-----:R-:W-:-:S05]  /*d9c0*/  F2FP.F16.F32.PACK_AB R4, RZ, R12 ;  /* 0x0000000cff04723e */ /* 0x001fca00000000ff */
[----:B------:R-:W0:Y:S01]  /*d9d0*/  I2F.S8 R14, R14 ;  /* 0x0000000e000e7306 */ /* 0x000e220000001400 */
[----:B------:R-:W-:Y:S01]  /*d9e0*/  FSETP.EQ.OR P1, PT, R3, RZ, P1 ;  /* 0x000000ff0300720b */ /* 0x000fe20000f22400 */
        /* <DEDUP_REMOVED lines=11> */
[----:B------:R-:W-:Y:S01]  /*daa0*/  FSETP.NEU.AND P0, PT, R0, RZ, !P0 ;  /* 0x000000ff0000720b */ /* 0x000fe2000470d000 */
[----:B------:R-:W-:Y:S01]  /*dab0*/  @!P1 HADD2.F32 R3, -RZ, R3.H0_H0 ;  /* 0x20000003ff039230 */ /* 0x000fe20000004100 */
[----:B0-----:R-:W-:-:S04]  /*dac0*/  F2FP.F16.F32.PACK_AB R4, RZ, R18 ;  /* 0x00000012ff04723e */ /* 0x001fc800000000ff */
[----:B------:R-:W-:Y:S01]  /*dad0*/  FSETP.NEU.AND P1, PT, R3, RZ, !P1 ;  /* 0x000000ff0300720b */ /* 0x000fe20004f2d000 */
[----:B------:R-:W-:Y:S01]  /*dae0*/  @!P2 HADD2.F32 R4, -RZ, R4.H0_H0 ;  /* 0x20000004ff04a230 */ /* 0x000fe20000004100 */
[----:B-1----:R-:W-:-:S04]  /*daf0*/  F2FP.F16.F32.PACK_AB R5, RZ, R26 ;  /* 0x0000001aff05723e */ /* 0x002fc800000000ff */
[----:B------:R-:W-:Y:S01]  /*db00*/  FSETP.NEU.AND P3, PT, R4, RZ, !P2 ;  /* 0x000000ff0400720b */ /* 0x000fe2000576d000 */
[----:B------:R-:W-:-:S05]  /*db10*/  @!P4 HADD2.F32 R5, -RZ, R5.H0_H0 ;  /* 0x20000005ff05c230 */ /* 0x000fca0000004100 */
[----:B------:R-:W-:-:S13]  /*db20*/  FSETP.NEU.AND P4, PT, R5, RZ, !P4 ;  /* 0x000000ff0500720b */ /* 0x000fda000678d000 */
.L_x_4749:
[----:B------:R-:W-:Y:S05]  /*db30*/  BSYNC.RECONVERGENT B6 ;  /* 0x0000000000067941 */ /* 0x000fea0003800200 */
.L_x_4734:
[----:B------:R-:W-:Y:S02]  /*db40*/  SEL R22, RZ, 0x1, !P4 ;  /* 0x00000001ff167807 */ /* 0x000fe40006000000 */
[----:B------:R-:W-:Y:S02]  /*db50*/  SEL R23, RZ, 0x1, !P3 ;  /* 0x00000001ff177807 */ /* 0x000fe40005800000 */
[----:B------:R-:W-:Y:S02]  /*db60*/  SEL R25, RZ, 0x1, !P1 ;  /* 0x00000001ff197807 */ /* 0x000fe40004800000 */
[----:B------:R-:W-:-:S07]  /*db70*/  SEL R29, RZ, 0x1, !P0 ;  /* 0x00000001ff1d7807 */ /* 0x000fce0004000000 */
.L_x_4733:
[----:B------:R-:W-:Y:S05]  /*db80*/  BSYNC.RECONVERGENT B7 ;  /* 0x0000000000077941 */ /* 0x000fea0003800200 */
.L_x_4732:
        /* <DEDUP_REMOVED lines=22> */
.L_x_4789:
        /* <DEDUP_REMOVED lines=23> */
[----:B------:R-:W-:Y:S01]  /*de60*/  @P1 HADD2.F32 R6, -RZ, R6.H0_H0 ;  /* 0x20000006ff061230 */ /* 0x000fe20000004100 */
[----:B--2---:R-:W-:-:S06]  /*de70*/  F2FP.F16.F32.PACK_AB R7, RZ, R8 ;  /* 0x00000008ff07723e */ /* 0x004fcc00000000ff */
[----:B------:R-:W2:Y:S01]  /*de80*/  I2F.S8 R10, R10 ;  /* 0x0000000a000a7306 */ /* 0x000ea20000001400 */
[----:B------:R-:W-:Y:S01]  /*de90*/  FSETP.NEU.AND P1, PT, R6, RZ, P1 ;  /* 0x000000ff0600720b */ /* 0x000fe20000f2d000 */
[----:B------:R-:W-:-:S03]  /*dea0*/  @P2 HADD2.F32 R7, -RZ, R7.H0_H0 ;  /* 0x20000007ff072230 */ /* 0x000fc60000004100 */
[----:B------:R-:W-:Y:S02]  /*deb0*/  SEL R29, RZ, 0x1, !P1 ;  /* 0x00000001ff1d7807 */ /* 0x000fe40004800000 */
[----:B-1----:R-:W-:Y:S02]  /*dec0*/  F2FP.F16.F32.PACK_AB R11, RZ, R9 ;  /* 0x00000009ff0b723e */ /* 0x002fe400000000ff */
[----:B------:R-:W-:-:S03]  /*ded0*/  FSETP.NEU.AND P2, PT, R7, RZ, P2 ;  /* 0x000000ff0700720b */ /* 0x000fc6000174d000 */
[----:B------:R-:W-:Y:S01]  /*dee0*/  @P3 HADD2.F32 R8, -RZ, R11.H0_H0 ;  /* 0x2000000bff083230 */ /* 0x000fe20000004100 */
[----:B------:R-:W-:Y:S02]  /*def0*/  SEL R25, RZ, 0x1, !P2 ;  /* 0x00000001ff197807 */ /* 0x000fe40005000000 */
[----:B--2---:R-:W-:Y:S02]  /*df00*/  F2FP.F16.F32.PACK_AB R9, RZ, R10 ;  /* 0x0000000aff09723e */ /* 0x004fe400000000ff */
[----:B------:R-:W-:-:S03]  /*df10*/  FSETP.NEU.AND P3, PT, R8, RZ, P3 ;  /* 0x000000ff0800720b */ /* 0x000fc60001f6d000 */
[----:B------:R-:W-:Y:S01]  /*df20*/  @P0 HADD2.F32 R6, -RZ, R9.H0_H0 ;  /* 0x20000009ff060230 */ /* 0x000fe20000004100 */
[----:B------:R-:W-:Y:S02]  /*df30*/  SEL R23, RZ, 0x1, !P3 ;  /* 0x00000001ff177807 */ /* 0x000fe40005800000 */
[----:B------:R-:W-:Y:S02]  /*df40*/  LOP3.LUT R9, R29, 0xffff, RZ, 0xc0, !PT ;  /* 0x0000ffff1d097812 */ /* 0x000fe400078ec0ff */
        /* <DEDUP_REMOVED lines=8> */
.L_x_4788:
[----:B------:R-:W-:Y:S05]  /*dfd0*/  BSYNC.RECONVERGENT B0 ;  /* 0x0000000000007941 */ /* 0x000fea0003800200 */
.L_x_4787:
[----:B-1----:R-:W-:Y:S01]  /*dfe0*/  IMAD.MOV.U32 R6, RZ, RZ, R12 ;  /* 0x000000ffff067224 */ /* 0x002fe200078e000c */
[----:B------:R-:W-:Y:S06]  /*dff0*/  @P4 BRA `(.L_x_4789) ;  /* 0xfffffffc003c4947 */ /* 0x000fec000383ffff */
.L_x_4786:
        /* <DEDUP_REMOVED lines=25> */
.L_x_4794:
        /* <DEDUP_REMOVED lines=22> */
[----:B------:R-:W-:Y:S01]  /*e2f0*/  @P1 HADD2.F32 R5, -RZ, R5.H0_H0 ;  /* 0x20000005ff051230 */ /* 0x000fe20000004100 */
[----:B--2---:R-:W-:-:S06]  /*e300*/  F2FP.F16.F32.PACK_AB R10, RZ, R8 ;  /* 0x00000008ff0a723e */ /* 0x004fcc00000000ff */
[----:B------:R-:W2:Y:S01]  /*e310*/  I2F.S8 R9, R9 ;  /* 0x0000000900097306 */ /* 0x000ea20000001400 */
[----:B------:R-:W-:-:S04]  /*e320*/  FSETP.NEU.AND P1, PT, R5, RZ, P1 ;  /* 0x000000ff0500720b */ /* 0x000fc80000f2d000 */
[----:B------:R-:W-:Y:S02]  /*e330*/  SEL R29, RZ, 0x1, !P1 ;  /* 0x00000001ff1d7807 */ /* 0x000fe40004800000 */
[----:B-1----:R-:W-:Y:S01]  /*e340*/  F2FP.F16.F32.PACK_AB R6, RZ, R7 ;  /* 0x00000007ff06723e */ /* 0x002fe200000000ff */
[----:B------:R-:W-:-:S04]  /*e350*/  @P3 HADD2.F32 R7, -RZ, R10.H0_H0 ;  /* 0x2000000aff073230 */ /* 0x000fc80000004100 */
[----:B------:R-:W-:Y:S01]  /*e360*/  @P2 HADD2.F32 R6, -RZ, R6.H0_H0 ;  /* 0x20000006ff062230 */ /* 0x000fe20000004100 */
[----:B------:R-:W-:Y:S02]  /*e370*/  FSETP.NEU.AND P3, PT, R7, RZ, P3 ;  /* 0x000000ff0700720b */ /* 0x000fe40001f6d000 */
[----:B--2---:R-:W-:Y:S02]  /*e380*/  F2FP.F16.F32.PACK_AB R8, RZ, R9 ;  /* 0x00000009ff08723e */ /* 0x004fe400000000ff */
[----:B------:R-:W-:Y:S02]  /*e390*/  FSETP.NEU.AND P2, PT, R6, RZ, P2 ;  /* 0x000000ff0600720b */ /* 0x000fe4000174d000 */
[----:B------:R-:W-:Y:S01]  /*e3a0*/  SEL R23, RZ, 0x1, !P3 ;  /* 0x00000001ff177807 */ /* 0x000fe20005800000 */
[----:B------:R-:W-:Y:S01]  /*e3b0*/  @P0 HADD2.F32 R5, -RZ, R8.H0_H0 ;  /* 0x20000008ff050230 */ /* 0x000fe20000004100 */
[----:B------:R-:W-:Y:S02]  /*e3c0*/  SEL R25, RZ, 0x1, !P2 ;  /* 0x00000001ff197807 */ /* 0x000fe40005000000 */
[----:B------:R-:W-:-:S02]  /*e3d0*/  LOP3.LUT R7, R29, 0xffff, RZ, 0xc0, !PT ;  /* 0x0000ffff1d077812 */ /* 0x000fc400078ec0ff */
        /* <DEDUP_REMOVED lines=8> */
.L_x_4793:
[----:B------:R-:W-:Y:S05]  /*e460*/  BSYNC.RECONVERGENT B0 ;  /* 0x0000000000007941 */ /* 0x000fea0003800200 */
.L_x_4792:
[----:B-1----:R-:W-:Y:S01]  /*e470*/  IMAD.MOV.U32 R5, RZ, RZ, R11 ;  /* 0x000000ffff057224 */ /* 0x002fe200078e000b */
[----:B------:R-:W-:Y:S06]  /*e480*/  @P4 BRA `(.L_x_4794) ;  /* 0xfffffffc00404947 */ /* 0x000fec000383ffff */
.L_x_4791:
[----:B------:R-:W-:Y:S01]  /*e490*/  ISETP.GE.U32.AND P0, PT, R0, 0x2, PT ;  /* 0x000000020000780c */ /* 0x000fe20003f06070 */
[----:B------:R-:W-:Y:S05]  /*e4a0*/  WARPSYNC.ALL ;  /* 0x0000000000007948 */ /* 0x000fea0003800000 */
[----:B------:R-:W-:Y:S07]  /*e4b0*/  BAR.SYNC.DEFER_BLOCKING 0x0 ;  /* 0x0000000000007b1d */ /* 0x000fee0000010000 */
[----:B------:R-:W-:Y:S05]  /*e4c0*/  @!P0 BRA `(.L_x_4790) ;  /* 0x0000000000b48947 */ /* 0x000fea0003800000 */
[----:B------:R-:W-:-:S07]  /*e4d0*/  HFMA2 R3, -RZ, RZ, 0, 5.9604644775390625e-08 ;  /* 0x00000001ff037431 */ /* 0x000fce00000001ff */
.L_x_4795:
        /* <DEDUP_REMOVED lines=29> */
[----:B------:R-:W-:Y:S01]  /*e6b0*/  @P3 HADD2.F32 R4, -RZ, R7.H0_H0 ;  /* 0x20000007ff043230 */ /* 0x000fe20000004100 */
[----:B------:R-:W-:Y:S02]  /*e6c0*/  F2FP.F16.F32.PACK_AB R9, RZ, R5 ;  /* 0x00000005ff09723e */ /* 0x000fe400000000ff */
[----:B------:R-:W-:Y:S01]  /*e6d0*/  F2FP.F16.F32.PACK_AB R10, RZ, R6 ;  /* 0x00000006ff0a723e */ /* 0x000fe200000000ff */
[----:B------:R-:W-:Y:S01]  /*e6e0*/  @P2 HADD2.F32 R5, -RZ, R8.H0_H0 ;  /* 0x20000008ff052230 */ /* 0x000fe20000004100 */
[----:B------:R-:W-:Y:S01]  /*e6f0*/  FSETP.NEU.AND P3, PT, R4, RZ, P3 ;  /* 0x000000ff0400720b */ /* 0x000fe20001f6d000 */
[----:B------:R-:W-:-:S02]  /*e700*/  @P1 HADD2.F32 R6, -RZ, R9.H0_H0 ;  /* 0x20000009ff061230 */ /* 0x000fc40000004100 */
[----:B------:R-:W-:Y:S01]  /*e710*/  @P0 HADD2.F32 R7, -RZ, R10.H0_H0 ;  /* 0x2000000aff070230 */ /* 0x000fe20000004100 */
[----:B------:R-:W-:Y:S02]  /*e720*/  FSETP.NEU.AND P2, PT, R5, RZ, P2 ;  /* 0x000000ff0500720b */ /* 0x000fe4000174d000 */
[----:B------:R-:W-:Y:S02]  /*e730*/  FSETP.NEU.AND P1, PT, R6, RZ, P1 ;  /* 0x000000ff0600720b */ /* 0x000fe40000f2d000 */
[----:B------:R-:W-:Y:S02]  /*e740*/  FSETP.NEU.AND P0, PT, R7, RZ, P0 ;  /* 0x000000ff0700720b */ /* 0x000fe4000070d000 */
[----:B------:R-:W-:Y:S02]  /*e750*/  SEL R29, RZ, 0x1, !P3 ;  /* 0x00000001ff1d7807 */ /* 0x000fe40005800000 */
[----:B------:R-:W-:Y:S02]  /*e760*/  SEL R25, RZ, 0x1, !P2 ;  /* 0x00000001ff197807 */ /* 0x000fe40005000000 */
[----:B------:R-:W-:-:S02]  /*e770*/  SEL R23, RZ, 0x1, !P1 ;  /* 0x00000001ff177807 */ /* 0x000fc40004800000 */
[----:B------:R-:W-:Y:S01]  /*e780*/  SEL R22, RZ, 0x1, !P0 ;  /* 0x00000001ff167807 */ /* 0x000fe20004000000 */
[----:B------:R-:W-:Y:S06]  /*e790*/  @!P4 BRA `(.L_x_4795) ;  /* 0xfffffffc0050c947 */ /* 0x000fec000383ffff */
.L_x_4790:
        /* <DEDUP_REMOVED lines=287> */
.L_x_4796:
        /* <DEDUP_REMOVED lines=276> */
.L_x_4797:
        /* <DEDUP_REMOVED lines=276> */
.L_x_4798:
        /* <DEDUP_REMOVED lines=276> */
.L_x_4799:
        /* <DEDUP_REMOVED lines=286> */
.L_x_4801:
        /* <DEDUP_REMOVED lines=276> */
.L_x_4802:
        /* <DEDUP_REMOVED lines=276> */
.L_x_4803:
        /* <DEDUP_REMOVED lines=276> */
.L_x_4804:
        /* <DEDUP_REMOVED lines=26> */
.L_x_4806:
[----:B------:R-:W-:Y:S05]  /*17490*/  BSYNC.RECONVERGENT B0 ;  /* 0x0000000000007941 */ /* 0x000fea0003800200 */
.L_x_4805:
        /* <DEDUP_REMOVED lines=35> */
.L_x_4808:
[----:B------:R-:W-:Y:S05]  /*176d0*/  BSYNC.RECONVERGENT B0 ;  /* 0x0000000000007941 */ /* 0x000fea0003800200 */
.L_x_4807:
        /* <DEDUP_REMOVED lines=40> */
.L_x_4813:
        /* <DEDUP_REMOVED lines=16> */
[----:B------:R-:W-:Y:S01]  /*17a60*/  @P2 HADD2.F32 R8, -RZ, R9.H0_H0 ;  /* 0x20000009ff082230 */ /* 0x000fe20000004100 */
[----:B--2---:R-:W-:-:S06]  /*17a70*/  F2FP.F16.F32.PACK_AB R15, RZ, R12 ;  /* 0x0000000cff0f723e */ /* 0x004fcc00000000ff */
[----:B-----5:R-:W2:Y:S01]  /*17a80*/  I2F.S8 R14, R14 ;  /* 0x0000000e000e7306 */ /* 0x020ea20000001400 */
        /* <DEDUP_REMOVED lines=10> */
[----:B------:R-:W-:-:S04]  /*17b30*/  SEL R22, RZ, 0x1, !P4 ;  /* 0x00000001ff167807 */ /* 0x000fc80006000000 */
[----:B------:R-:W-:-:S04]  /*17b40*/  FSETP.NEU.AND P1, PT, R12, RZ, P1 ;  /* 0x000000ff0c00720b */ /* 0x000fc80000f2d000 */
[----:B------:R-:W-:Y:S01]  /*17b50*/  SEL R19, RZ, 0x1, !P1 ;  /* 0x00000001ff137807 */ /* 0x000fe20004800000 */
[----:B------:R-:W-:Y:S08]  /*17b60*/  @!P5 BRA `(.L_x_4813) ;  /* 0xfffffffc007cd947 */ /* 0x000ff0000383ffff */
[----:B------:R-:W-:Y:S05]  /*17b70*/  BSYNC.RECONVERGENT B1 ;  /* 0x0000000000017941 */ /* 0x000fea0003800200 */
.L_x_4812:
[----:B------:R-:W-:Y:S05]  /*17b80*/  BRA `(.L_x_4811) ;  /* 0x0000000000c87947 */ /* 0x000fea0003800000 */
.L_x_4810:
        /* <DEDUP_REMOVED lines=16> */
.L_x_4814:
        /* <DEDUP_REMOVED lines=34> */
.L_x_4811:
[----:B------:R-:W-:Y:S05]  /*17eb0*/  BSYNC.RECONVERGENT B0 ;  /* 0x0000000000007941 */ /* 0x000fea0003800200 */
.L_x_4809:
        /* <DEDUP_REMOVED lines=19> */
.L_x_4818:
        /* <DEDUP_REMOVED lines=44> */
.L_x_4817:
[----:B------:R-:W-:Y:S05]  /*182b0*/  BSYNC.RECONVERGENT B0 ;  /* 0x0000000000007941 */ /* 0x000fea0003800200 */
.L_x_4816:
[----:B------:R-:W-:-:S03]  /*182c0*/  UISETP.GT.U32.AND UP0, UPT, UR4, 0x3, UPT ;  /* 0x000000030400788c */ /* 0x000fc6000bf04070 */
[----:B------:R-:W-:-:S06]  /*182d0*/  UMOV UR4, UR7 ;  /* 0x0000000700047c82 */ /* 0x000fcc0008000000 */
[----:B------:R-:W-:Y:S05]  /*182e0*/  BRA.U UP0, `(.L_x_4818) ;  /* 0xfffffffd00407547 */ /* 0x000fea000b83ffff */
.L_x_4815:
        /* <DEDUP_REMOVED lines=18> */
.L_x_4823:
        /* <DEDUP_REMOVED lines=44> */
.L_x_4822:
[----:B------:R-:W-:Y:S05]  /*186d0*/  BSYNC.RECONVERGENT B0 ;  /* 0x0000000000007941 */ /* 0x000fea0003800200 */
.L_x_4821:
[----:B-1----:R-:W-:Y:S01]  /*186e0*/  MOV R3, R11 ;  /* 0x0000000b00037202 */ /* 0x002fe20000000f00 */
[----:B------:R-:W-:Y:S06]  /*186f0*/  @P4 BRA `(.L_x_4823) ;  /* 0xfffffffc00444947 */ /* 0x000fec000383ffff */
.L_x_4820:
[----:B------:R-:W-:Y:S01]  /*18700*/  BAR.SYNC.DEFER_BLOCKING 0x0 ;  /* 0x0000000000007b1d */ /* 0x000fe20000010000 */
[----:B------:R-:W-:-:S09]  /*18710*/  UISETP.GE.U32.AND UP0, UPT, UR4, 0x2, UPT ;  /* 0x000000020400788c */ /* 0x000fd2000bf06070 */
[----:B------:R-:W-:Y:S05]  /*18720*/  BRA.U !UP0, `(.L_x_4819) ;  /* 0x0000000108b87547 */ /* 0x000fea000b800000 */
[----:B-12---:R-:W-:-:S07]  /*18730*/  IMAD.MOV.U32 R0, RZ, RZ, 0x1 ;  /* 0x00000001ff007424 */ /* 0x006fce00078e00ff */
.L_x_4824:
        /* <DEDUP_REMOVED lines=31> */
[----:B------:R-:W-:Y:S01]  /*18930*/  @P2 HADD2.F32 R2, -RZ, R7.H0_H0 ;  /* 0x20000007ff022230 */ /* 0x000fe20000004100 */
[----:B------:R-:W-:Y:S01]  /*18940*/  F2FP.F16.F32.PACK_AB R9, RZ, R6 ;  /* 0x00000006ff09723e */ /* 0x000fe200000000ff */
[----:B------:R-:W-:Y:S02]  /*18950*/  @P4 HADD2.F32 R3, -RZ, R3.H0_H0 ;  /* 0x20000003ff034230 */ /* 0x000fe40000004100 */
[----:B------:R-:W-:Y:S01]  /*18960*/  @P3 HADD2.F32 R6, -RZ, R8.H0_H0 ;  /* 0x20000008ff063230 */ /* 0x000fe20000004100 */
[----:B------:R-:W-:Y:S01]  /*18970*/  FSETP.NEU.AND P2, PT, R2, RZ, P2 ;  /* 0x000000ff0200720b */ /* 0x000fe2000174d000 */
[----:B------:R-:W-:Y:S01]  /*18980*/  @P1 HADD2.F32 R7, -RZ, R9.H0_H0 ;  /* 0x20000009ff071230 */ /* 0x000fe20000004100 */
        /* <DEDUP_REMOVED lines=8> */
.L_x_4819:
        /* <DEDUP_REMOVED lines=32> */
[----:B------:R-:W-:Y:S01]  /*18c10*/  @P0 HADD2.F32 R0, -RZ, R0.H0_H0 ;  /* 0x20000000ff000230 */ /* 0x000fe20000004100 */
[----:B------:R-:W-:-:S03]  /*18c20*/  F2FP.F16.F32.PACK_AB R11, RZ, R22 ;  /* 0x00000016ff0b723e */ /* 0x000fc600000000ff */
[----:B------:R-:W-:Y:S01]  /*18c30*/  @P1 HADD2.F32 R10, -RZ, R10.H0_H0 ;  /* 0x2000000aff0a1230 */ /* 0x000fe20000004100 */
[----:B------:R-:W-:-:S03]  /*18c40*/  FSETP.NEU.AND P0, PT, R0, RZ, P0 ;  /* 0x000000ff0000720b */ /* 0x000fc6000070d000 */
[----:B------:R-:W-:Y:S01]  /*18c50*/  @P2 HADD2.F32 R11, -RZ, R11.H0_H0 ;  /* 0x2000000bff0b2230 */ /* 0x000fe20000004100 */
[----:B------:R-:W-:Y:S02]  /*18c60*/  FSETP.NEU.AND P1, PT, R10, RZ, P1 ;  /* 0x000000ff0a00720b */ /* 0x000fe40000f2d000 */
[----:B------:R-:W-:Y:S01]  /*18c70*/  SEL R25, RZ, 0x1, !P0 ;  /* 0x00000001ff197807 */ /* 0x000fe20004000000 */
[----:B------:R-:W-:Y:S01]  /*18c80*/  @P3 HADD2.F32 R12, -RZ, R12.H0_H0 ;  /* 0x2000000cff0c3230 */ /* 0x000fe20000004100 */
[----:B------:R-:W-:Y:S02]  /*18c90*/  FSETP.NEU.AND P2, PT, R11, RZ, P2 ;  /* 0x000000ff0b00720b */ /* 0x000fe4000174d000 */
[----:B------:R-:W-:Y:S02]  /*18ca0*/  SEL R23, RZ, 0x1, !P1 ;  /* 0x00000001ff177807 */ /* 0x000fe40004800000 */
[----:B------:R-:W-:Y:S02]  /*18cb0*/  FSETP.NEU.AND P3, PT, R12, RZ, P3 ;  /* 0x000000ff0c00720b */ /* 0x000fe40001f6d000 */
[----:B------:R-:W-:-:S02]  /*18cc0*/  SEL R22, RZ, 0x1, !P2 ;  /* 0x00000001ff167807 */ /* 0x000fc40005000000 */
[----:B------:R-:W-:-:S09]  /*18cd0*/  SEL R19, RZ, 0x1, !P3 ;  /* 0x00000001ff137807 */ /* 0x000fd20005800000 */
.L_x_4826:
        /* <DEDUP_REMOVED lines=16> */
.L_x_4827:
        /* <DEDUP_REMOVED lines=19> */
.L_x_4828:
        /* <DEDUP_REMOVED lines=25> */
.L_x_4829:
        /* <DEDUP_REMOVED lines=25> */
.L_x_4830:
        /* <DEDUP_REMOVED lines=25> */
.L_x_4831:
[----:B------:R-:W1:Y:S01]  /*193c0*/  LDCU.64 UR4, c[0x0][0x758] ;  /* 0x0000eb00ff0477ac */ /* 0x000e620008000a00 */
[----:B------:R-:W-:-:S04]  /*193d0*/  LOP3.LUT P1, RZ, R19, 0xff, RZ, 0xc0, !PT ;  /* 0x000000ff13ff7812 */ /* 0x000fc8000782c0ff */
[----:B------:R-:W-:Y:S02]  /*193e0*/  SEL R3, RZ, 0x1, !P1 ;  /* 0x00000001ff037807 */ /* 0x000fe40004800000 */
[----:B-1----:R-:W-:-:S04]  /*193f0*/  IADD3 R18, P0, PT, R18, UR4, RZ ;  /* 0x0000000412127c10 */ /* 0x002fc8000ff1e0ff */
[----:B------:R-:W-:-:S05]  /*19400*/  IADD3.X R19, PT, PT, RZ, UR5, RZ, P0, !PT ;  /* 0x00000005ff137c10 */ /* 0x000fca00087fe4ff */
[----:B------:R-:W-:Y:S01]  /*19410*/  STG.E.U8 desc[UR36][R18.64], R3 ;  /* 0x0000000312007986 */ /* 0x000fe2000c101124 */
[----:B------:R-:W-:Y:S05]  /*19420*/  EXIT ;  /* 0x000000000000794d */ /* 0x000fea0003800000 */
.L_x_4825:
        /* <DEDUP_REMOVED lines=33> */
.L_x_4832:
        /* <DEDUP_REMOVED lines=20> */
.L_x_4834:
        /* <DEDUP_REMOVED lines=25> */
.L_x_4835:
        /* <DEDUP_REMOVED lines=25> */
.L_x_4836:
        /* <DEDUP_REMOVED lines=25> */
.L_x_4837:
[----:B------:R-:W1:Y:S01]  /*19c30*/  LDCU.64 UR4, c[0x0][0x758] ;  /* 0x0000eb00ff0477ac */ /* 0x000e620008000a00 */
[----:B------:R-:W-:-:S04]  /*19c40*/  LOP3.LUT P0, RZ, R19, 0xff, RZ, 0xc0, !PT ;  /* 0x000000ff13ff7812 */ /* 0x000fc8000780c0ff */
[----:B------:R-:W-:Y:S02]  /*19c50*/  SEL R3, RZ, 0x1, !P0 ;  /* 0x00000001ff037807 */ /* 0x000fe40004000000 */
[----:B-1----:R-:W-:-:S04]  /*19c60*/  IADD3 R18, P1, PT, R18, UR4, RZ ;  /* 0x0000000412127c10 */ /* 0x002fc8000ff3e0ff */
[----:B------:R-:W-:-:S05]  /*19c70*/  IADD3.X R19, PT, PT, RZ, UR5, RZ, P1, !PT ;  /* 0x00000005ff137c10 */ /* 0x000fca0008ffe4ff */
[----:B------:R-:W-:Y:S01]  /*19c80*/  STG.E.U8 desc[UR36][R18.64], R3 ;  /* 0x0000000312007986 */ /* 0x000fe2000c101124 */
[----:B------:R-:W-:Y:S05]  /*19c90*/  EXIT ;  /* 0x000000000000794d */ /* 0x000fea0003800000 */
.L_x_4833:
[----:B------:R-:W-:Y:S04]  /*19ca0*/  STG.E.U8 desc[UR36][R4.64], R25 ;  /* 0x0000001904007986 */ /* 0x000fe8000c101124 */
[----:B------:R-:W-:Y:S04]  /*19cb0*/  STG.E.U8 desc[UR36][R4.64+0x1], R23 ;  /* 0x0000011704007986 */ /* 0x000fe8000c101124 */
[----:B------:R-:W-:Y:S04]  /*19cc0*/  STG.E.U8 desc[UR36][R4.64+0x2], R22 ;  /* 0x0000021604007986 */ /* 0x000fe8000c101124 */
[----:B------:R-:W-:Y:S01]  /*19cd0*/  STG.E.U8 desc[UR36][R4.64+0x3], R19 ;  /* 0x0000031304007986 */ /* 0x000fe2000c101124 */
[----:B------:R-:W-:Y:S05]  /*19ce0*/  EXIT ;  /* 0x000000000000794d */ /* 0x000fea0003800000 */
.L_x_4800:
        /* <DEDUP_REMOVED lines=54> */
.L_x_4839:
        /* <DEDUP_REMOVED lines=16> */
.L_x_4840:
        /* <DEDUP_REMOVED lines=19> */
.L_x_4841:
        /* <DEDUP_REMOVED lines=25> */
.L_x_4842:
        /* <DEDUP_REMOVED lines=25> */
.L_x_4843:
        /* <DEDUP_REMOVED lines=25> */
.L_x_4844:
[----:B------:R-:W1:Y:S01]  /*1a730*/  LDCU.64 UR4, c[0x0][0x758] ;  /* 0x0000eb00ff0477ac */ /* 0x000e620008000a00 */
[----:B------:R-:W-:-:S04]  /*1a740*/  LOP3.LUT P1, RZ, R22, 0xff, RZ, 0xc0, !PT ;  /* 0x000000ff16ff7812 */ /* 0x000fc8000782c0ff */
[----:B------:R-:W-:Y:S02]  /*1a750*/  SEL R3, RZ, 0x1, !P1 ;  /* 0x00000001ff037807 */ /* 0x000fe40004800000 */
[----:B-1----:R-:W-:-:S04]  /*1a760*/  IADD3 R18, P0, PT, R18, UR4, RZ ;  /* 0x0000000412127c10 */ /* 0x002fc8000ff1e0ff */
[----:B------:R-:W-:-:S05]  /*1a770*/  IADD3.X R19, PT, PT, RZ, UR5, RZ, P0, !PT ;  /* 0x00000005ff137c10 */ /* 0x000fca00087fe4ff */
[----:B------:R-:W-:Y:S01]  /*1a780*/  STG.E.U8 desc[UR36][R18.64], R3 ;  /* 0x0000000312007986 */ /* 0x000fe2000c101124 */
[----:B------:R-:W-:Y:S05]  /*1a790*/  EXIT ;  /* 0x000000000000794d */ /* 0x000fea0003800000 */
.L_x_4838:
        /* <DEDUP_REMOVED lines=33> */
.L_x_4845:
        /* <DEDUP_REMOVED lines=20> */
.L_x_4847:
        /* <DEDUP_REMOVED lines=25> */
.L_x_4848:
        /* <DEDUP_REMOVED lines=25> */
.L_x_4849:
        /* <DEDUP_REMOVED lines=25> */
.L_x_4850:
[----:B------:R-:W1:Y:S01]  /*1afa0*/  LDCU.64 UR4, c[0x0][0x758] ;  /* 0x0000eb00ff0477ac */ /* 0x000e620008000a00 */
[----:B------:R-:W-:-:S04]  /*1afb0*/  LOP3.LUT P0, RZ, R22, 0xff, RZ, 0xc0, !PT ;  /* 0x000000ff16ff7812 */ /* 0x000fc8000780c0ff */
[----:B------:R-:W-:Y:S02]  /*1afc0*/  SEL R3, RZ, 0x1, !P0 ;  /* 0x00000001ff037807 */ /* 0x000fe40004000000 */
[----:B-1----:R-:W-:-:S04]  /*1afd0*/  IADD3 R18, P1, PT, R18, UR4, RZ ;  /* 0x0000000412127c10 */ /* 0x002fc8000ff3e0ff */
[----:B------:R-:W-:-:S05]  /*1afe0*/  IADD3.X R19, PT, PT, RZ, UR5, RZ, P1, !PT ;  /* 0x00000005ff137c10 */ /* 0x000fca0008ffe4ff */
[----:B------:R-:W-:Y:S01]  /*1aff0*/  STG.E.U8 desc[UR36][R18.64], R3 ;  /* 0x0000000312007986 */ /* 0x000fe2000c101124 */
[----:B------:R-:W-:Y:S05]  /*1b000*/  EXIT ;  /* 0x000000000000794d */ /* 0x000fea0003800000 */
.L_x_4846:
[----:B------:R-:W-:Y:S04]  /*1b010*/  STG.E.U8 desc[UR36][R4.64], R29 ;  /* 0x0000001d04007986 */ /* 0x000fe8000c101124 */
[----:B------:R-:W-:Y:S04]  /*1b020*/  STG.E.U8 desc[UR36][R4.64+0x1], R25 ;  /* 0x0000011904007986 */ /* 0x000fe8000c101124 */
[----:B------:R-:W-:Y:S04]  /*1b030*/  STG.E.U8 desc[UR36][R4.64+0x2], R23 ;  /* 0x0000021704007986 */ /* 0x000fe8000c101124 */
[----:B------:R-:W-:Y:S01]  /*1b040*/  STG.E.U8 desc[UR36][R4.64+0x3], R22 ;  /* 0x0000031604007986 */ /* 0x000fe2000c101124 */
[----:B------:R-:W-:Y:S05]  /*1b050*/  EXIT ;  /* 0x000000000000794d */ /* 0x000fea0003800000 */
.L_x_4851:
        /* <DEDUP_REMOVED lines=10> */
.L_x_7790:


//--------------------- .text._ZN2at6native13reduce_kernelILi512ELi1ENS0_8ReduceOpIN3c107complexIfEENS0_14func_wrapper_tIbZZZNS0_15and_kernel_cudaERNS_14TensorIteratorEENKUlvE_clEvENKUlvE7_clEvEUlbS5_E_EEjbLi4ELi4EEEEEvT1_ --------------------------
	.section	.text._ZN2at6native13reduce_kernelILi512ELi1ENS0_8ReduceOpIN3c107complexIfEENS0_14func_wrapper_tIbZZZNS0_15and_kernel_cudaERNS_14TensorIteratorEENKUlvE_clEvENKUlvE7_clEvEUlbS5_E_EEjbLi4ELi4EEEEEvT1_,"ax",@progbits
	.align	128
        .global         _ZN2at6native13reduce_kernelILi512ELi1ENS0_8ReduceOpIN3c107complexIfEENS0_14func_wrapper_tIbZZZNS0_15and_kernel_cudaERNS_14TensorIteratorEENKUlvE_clEvENKUlvE7_clEvEUlbS5_E_EEjbLi4ELi4EEEEEvT1_
        .type           _ZN2at6native13reduce_kernelILi512ELi1ENS0_8ReduceOpIN3c107complexIfEENS0_14func_wrapper_tIbZZZNS0_15and_kernel_cudaERNS_14TensorIteratorEENKUlvE_clEvENKUlvE7_clEvEUlbS5_E_EEjbLi4ELi4EEEEEvT1_,@function
        .size           _ZN2at6native13reduce_kernelILi512ELi1ENS0_8ReduceOpIN3c107complexIfEENS0_14func_wrapper_tIbZZZNS0_15and_kernel_cudaERNS_14TensorIteratorEENKUlvE_clEvENKUlvE7_clEvEUlbS5_E_EEjbLi4ELi4EEEEEvT1_,(.L_x_7791 - _ZN2at6native13reduce_kernelILi512ELi1ENS0_8ReduceOpIN3c107complexIfEENS0_14func_wrapper_tIbZZZNS0_15and_kernel_cudaERNS_14TensorIteratorEENKUlvE_clEvENKUlvE7_clEvEUlbS5_E_EEjbLi4ELi4EEEEEvT1_)
        .other          _ZN2at6native13reduce_kernelILi512ELi1ENS0_8ReduceOpIN3c107complexIfEENS0_14func_wrapper_tIbZZZNS0_15and_kernel_cudaERNS_14TensorIteratorEENKUlvE_clEvENKUlvE7_clEvEUlbS5_E_EEjbLi4ELi4EEEEEvT1_,@"STO_CUDA_ENTRY STV_DEFAULT"
_ZN2at6native13reduce_kernelILi512ELi1ENS0_8ReduceOpIN3c107complexIfEENS0_14func_wrapper_tIbZZZNS0_15and_kernel_cudaERNS_14TensorIteratorEENKUlvE_clEvENKUlvE7_clEvEUlbS5_E_EEjbLi4ELi4EEEEEvT1_:
.text._ZN2at6native13reduce_kernelILi512ELi1ENS0_8ReduceOpIN3c107complexIfEENS0_14func_wrapper_tIbZZZNS0_15and_kernel_cudaERNS_14TensorIteratorEENKUlvE_clEvENKUlvE7_clEvEUlbS5_E_EEjbLi4ELi4EEEEEvT1_:
        /* <DEDUP_REMOVED lines=295> */
.L_x_4852:
        /* <DEDUP_REMOVED lines=44> */
[----:B------:R-:W2:Y:S02]  /*1530*/  LDG.E.64 R6, desc[UR36][R6.64] ;  /* 0x0000002406067981 */ /* 0x000ea4000c1e1b00 */
[----:B--2---:R-:W-:Y:S02]  /*1540*/  FSETP.NEU.FTZ.AND P0, PT, R6, RZ, PT ;  /* 0x000000ff0600720b */ /* 0x004fe40003f1d000 */
[----:B------:R-:W-:-:S04]  /*1550*/  FSETP.NEU.FTZ.AND P1, PT, R7, RZ, PT ;  /* 0x000000ff0700720b */ /* 0x000fc80003f3d000 */
[----:B------:R-:W-:-:S13]  /*1560*/  PLOP3.LUT P0, PT, P0, P1, PT, 0xf8, 0x8f ;  /* 0x00000000008f781c */ /* 0x000fda0000703f70 */
.L_x_4860:
[----:B------:R-:W-:-:S07]  /*1570*/  SEL R7, RZ, 0x1, !P0 ;  /* 0x00000001ff077807 */ /* 0x000fce0004000000 */
.L_x_4859:
[----:B------:R-:W-:Y:S05]  /*1580*/  BSYNC.RECONVERGENT B2 ;  /* 0x0000000000027941 */ /* 0x000fea0003800200 */
.L_x_4858:
[----:B------:R-:W-:Y:S02]  /*1590*/  IADD3 R4, P0, PT, R4, 0x20, RZ ;  /* 0x0000002004047810 */ /* 0x000fe40007f1e0ff */
[----:B------:R-:W-:Y:S02]  /*15a0*/  IADD3 R6, PT, PT, R20, -0x4, R24 ;  /* 0xfffffffc14067810 */ /* 0x000fe40007ffe018 */
[----:B------:R-:W-:-:S09]  /*15b0*/  IADD3.X R5, PT, PT, RZ, R5, RZ, P0, !PT ;  /* 0x00000005ff057210 */ /* 0x000fd200007fe4ff */
.L_x_4857:
[----:B------:R-:W-:Y:S05]  /*15c0*/  BSYNC.RECONVERGENT B1 ;  /* 0x0000000000017941 */ /* 0x000fea0003800200 */
.L_x_4856:
[----:B------:R-:W-:Y:S01]  /*15d0*/  LEA R11, R9, 0x3, 0x2 ;  /* 0x00000003090b7811 */ /* 0x000fe200078e10ff */
[----:B------:R-:W-:Y:S01]  /*15e0*/  BSSY.RECONVERGENT B1, `(.L_x_4861) ;  /* 0x0000028000017945 */ /* 0x000fe20003800200 */
[C---:B------:R-:W-:Y:S02]  /*15f0*/  PRMT R17, R2.reuse, 0x7610, R17 ;  /* 0x0000761002117816 */ /* 0x040fe40000000011 */
[----:B------:R-:W-:Y:S02]  /*1600*/  ISETP.GE.U32.AND P0, PT, R11, R6, PT ;  /* 0x000000060b00720c */ /* 0x000fe40003f06070 */
[----:B------:R-:W-:-:S11]  /*1610*/  PRMT R16, R2, 0x7610, R16 ;  /* 0x0000761002107816 */ /* 0x000fd60000000010 */
[----:B------:R-:W-:Y:S05]  /*1620*/  @P0 BRA `(.L_x_4862) ;  /* 0x00000000008c0947 */ /* 0x000fea0003800000 */
[----:B------:R-:W-:Y:S01]  /*1630*/  IMAD.MOV.U32 R21, RZ, RZ, R9 ;  /* 0x000000ffff157224 */ /* 0x000fe200078e0009 */
[C---:B------:R-:W-:Y:S02]  /*1640*/  PRMT R17, R2.reuse, 0x7610, R17 ;  /* 0x0000761002117816 */ /* 0x040fe40000000011 */
[----:B------:R-:W-:-:S07]  /*1650*/  PRMT R16, R2, 0x7610, R16 ;  /* 0x0000761002107816 */ /* 0x000fce0000000010 */
.L_x_4863:
        /* <DEDUP_REMOVED lines=11> */
[----:B--2---:R-:W-:Y:S02]  /*1710*/  @P6 FSETP.NEU.FTZ.AND P4, PT, R12, RZ, PT ;  /* 0x000000ff0c00620b */ /* 0x004fe40003f9d000 */
[----:B------:R-:W-:-:S04]  /*1720*/  @P6 FSETP.NEU.FTZ.AND P5, PT, R13, RZ, PT ;  /* 0x000000ff0d00620b */ /* 0x000fc80003fbd000 */
[----:B------:R-:W-:Y:S02]  /*1730*/  @P6 PLOP3.LUT P1, PT, P4, P5, PT, 0xf8, 0x8f ;  /* 0x00000000008f681c */ /* 0x000fe4000272bf70 */
[----:B------:R-:W-:Y:S02]  /*1740*/  @P3 FSETP.NEU.FTZ.AND P5, PT, R14, RZ, PT ;  /* 0x000000ff0e00320b */ /* 0x000fe40003fbd000 */
[----:B------:R-:W-:Y:S02]  /*1750*/  @P3 FSETP.NEU.FTZ.AND P6, PT, R15, RZ, PT ;  /* 0x000000ff0f00320b */ /* 0x000fe40003fdd000 */
[----:B------:R-:W-:Y:S02]  /*1760*/  PLOP3.LUT P4, PT, PT, PT, PT, 0x8, 0x80 ;  /* 0x000000000080781c */ /* 0x000fe40003f8e170 */
[----:B------:R-:W-:Y:S02]  /*1770*/  @P3 PLOP3.LUT P4, PT, P5, P6, PT, 0xf8, 0x8f ;  /* 0x00000000008f381c */ /* 0x000fe40002f8df70 */
[----:B---3--:R-:W-:-:S02]  /*1780*/  @P2 FSETP.NEU.FTZ.AND P5, PT, R8, RZ, PT ;  /* 0x000000ff0800220b */ /* 0x008fc40003fbd000 */
[----:B------:R-:W-:Y:S02]  /*1790*/  @P2 FSETP.NEU.FTZ.AND P6, PT, R9, RZ, PT ;  /* 0x000000ff0900220b */ /* 0x000fe40003fdd000 */
[----:B------:R-:W-:Y:S02]  /*17a0*/  PLOP3.LUT P3, PT, PT, PT, PT, 0x8, 0x80 ;  /* 0x000000000080781c */ /* 0x000fe40003f6e170 */
[----:B------:R-:W-:Y:S02]  /*17b0*/  @P2 PLOP3.LUT P3, PT, P5, P6, PT, 0xf8, 0x8f ;  /* 0x00000000008f281c */ /* 0x000fe40002f6df70 */
[----:B------:R-:W-:Y:S02]  /*17c0*/  @P0 FSETP.NEU.FTZ.AND P5, PT, R10, RZ, PT ;  /* 0x000000ff0a00020b */ /* 0x000fe40003fbd000 */
[----:B------:R-:W-:Y:S02]  /*17d0*/  @P0 FSETP.NEU.FTZ.AND P6, PT, R11, RZ, PT ;  /* 0x000000ff0b00020b */ /* 0x000fe40003fdd000 */
[----:B------:R-:W-:-:S02]  /*17e0*/  PLOP3.LUT P2, PT, PT, PT, PT, 0x8, 0x80 ;  /* 0x000000000080781c */ /* 0x000fc40003f4e170 */
[----:B------:R-:W-:Y:S02]  /*17f0*/  @P0 PLOP3.LUT P2, PT, P5, P6, PT, 0xf8, 0x8f ;  /* 0x00000000008f081c */ /* 0x000fe40002f4df70 */
[----:B------:R-:W-:Y:S02]  /*1800*/  ISETP.GE.U32.AND P0, PT, R7, R6, PT ;  /* 0x000000060700720c */ /* 0x000fe40003f06070 */
[----:B------:R-:W-:Y:S02]  /*1810*/  SEL R7, RZ, 0x1, !P1 ;  /* 0x00000001ff077807 */ /* 0x000fe40004800000 */
[----:B------:R-:W-:Y:S02]  /*1820*/  SEL R16, RZ, 0x1, !P4 ;  /* 0x00000001ff107807 */ /* 0x000fe40006000000 */
[----:B------:R-:W-:Y:S02]  /*1830*/  SEL R17, RZ, 0x1, !P3 ;  /* 0x00000001ff117807 */ /* 0x000fe40005800000 */
[----:B------:R-:W-:-:S05]  /*1840*/  SEL R2, RZ, 0x1, !P2 ;  /* 0x00000001ff027807 */ /* 0x000fca0005000000 */
[----:B------:R-:W-:Y:S05]  /*1850*/  @!P0 BRA `(.L_x_4863) ;  /* 0xfffffffc00808947 */ /* 0x000fea000383ffff */
.L_x_4862:
[----:B------:R-:W-:Y:S05]  /*1860*/  BSYNC.RECONVERGENT B1 ;  /* 0x0000000000017941 */ /* 0x000fea0003800200 */
.L_x_4861:
        /* <DEDUP_REMOVED lines=17> */
[----:B------:R-:W2:Y:S02]  /*1980*/  LDG.E.64 R4, desc[UR36][R4.64] ;  /* 0x0000002404047981 */ /* 0x000ea4000c1e1b00 */
[----:B--2---:R-:W-:Y:S02]  /*1990*/  FSETP.NEU.FTZ.AND P0, PT, R4, RZ, PT ;  /* 0x000000ff0400720b */ /* 0x004fe40003f1d000 */
[----:B------:R-:W-:-:S04]  /*19a0*/  FSETP.NEU.FTZ.AND P1, PT, R5, RZ, PT ;  /* 0x000000ff0500720b */ /* 0x000fc80003f3d000 */
[----:B------:R-:W-:-:S13]  /*19b0*/  PLOP3.LUT P0, PT, P0, P1, PT, 0xf8, 0x8f ;  /* 0x00000000008f781c */ /* 0x000fda0000703f70 */
.L_x_4867:
[----:B------:R-:W-:Y:S05]  /*19c0*/  BSYNC.RECONVERGENT B2 ;  /* 0x0000000000027941 */ /* 0x000fea0003800200 */
.L_x_4866:
[----:B------:R-:W-:-:S07]  /*19d0*/  SEL R7, RZ, 0x1, !P0 ;  /* 0x00000001ff077807 */ /* 0x000fce0004000000 */
.L_x_4865:
[----:B------:R-:W-:Y:S05]  /*19e0*/  BSYNC.RECONVERGENT B1 ;  /* 0x0000000000017941 */ /* 0x000fea0003800200 */
.L_x_4864:
        /* <DEDUP_REMOVED lines=8> */
.L_x_4855:
        /* <DEDUP_REMOVED lines=8> */
[--C-:B------:R-:W-:Y:S01]  /*1af0*/  IMAD.MOV.U32 R17, RZ, RZ, R9.reuse ;  /* 0x000000ffff117224 */ /* 0x100fe200078e0009 */
[----:B------:R-:W-:Y:S02]  /*1b00*/  CS2R R10, SRZ ;  /* 0x00000000000a7805 */ /* 0x000fe4000001ff00 */
[----:B------:R-:W-:Y:S01]  /*1b10*/  CS2R R6, SRZ ;  /* 0x0000000000067805 */ /* 0x000fe2000001ff00 */
[----:B0-----:R-:W-:Y:S01]  /*1b20*/  IMAD.U32 R0, RZ, RZ, UR4 ;  /* 0x00000004ff007e24 */ /* 0x001fe2000f8e00ff */
[----:B------:R-:W0:Y:S03]  /*1b30*/  LDCU.U8 UR4, c[0x0][0x381] ;  /* 0x00007020ff0477ac */ /* 0x000e260008000000 */
[----:B------:R-:W-:Y:S01]  /*1b40*/  IMAD R3, R0, 0x3, R9 ;  /* 0x0000000300037824 */ /* 0x000fe200078e0209 */
[----:B------:R-:W-:-:S04]  /*1b50*/  CS2R R8, SRZ ;  /* 0x0000000000087805 */ /* 0x000fc8000001ff00 */
[----:B------:R-:W-:Y:S02]  /*1b60*/  ISETP.GE.U32.AND P0, PT, R3, R24, PT ;  /* 0x000000180300720c */ /* 0x000fe40003f06070 */
[----:B------:R-:W-:Y:S02]  /*1b70*/  CS2R R2, SRZ ;  /* 0x0000000000027805 */ /* 0x000fe4000001ff00 */
[----:B0-----:R-:W-:Y:S01]  /*1b80*/  MOV R14, UR4 ;  /* 0x00000004000e7c02 */ /* 0x001fe20008000f00 */
[----:B------:R-:W-:Y:S01]  /*1b90*/  IMAD.U32 R15, RZ, RZ, UR4 ;  /* 0x00000004ff0f7e24 */ /* 0x000fe2000f8e00ff */
[----:B------:R-:W-:Y:S01]  /*1ba0*/  MOV R12, UR4 ;  /* 0x00000004000c7c02 */ /* 0x000fe20008000f00 */
[----:B------:R-:W-:-:S06]  /*1bb0*/  IMAD.U32 R13, RZ, RZ, UR4 ;  /* 0x00000004ff0d7e24 */ /* 0x000fcc000f8e00ff */
[----:B------:R-:W-:Y:S05]  /*1bc0*/  @P0 BRA `(.L_x_4870) ;  /* 0x0000000000b00947 */ /* 0x000fea0003800000 */
[----:B------:R-:W0:Y:S01]  /*1bd0*/  LDC R0, c[0x0][0x390] ;  /* 0x0000e400ff007b82 */ /* 0x000e220000000800 */
[C---:B------:R-:W-:Y:S02]  /*1be0*/  PRMT R15, R14.reuse, 0x7610, R15 ;  /* 0x000076100e0f7816 */ /* 0x040fe4000000000f */
[C---:B------:R-:W-:Y:S02]  /*1bf0*/  PRMT R12, R14.reuse, 0x7610, R12 ;  /* 0x000076100e0c7816 */ /* 0x040fe4000000000c */
[----:B------:R-:W-:-:S03]  /*1c00*/  PRMT R13, R14, 0x7610, R13 ;  /* 0x000076100e0d7816 */ /* 0x000fc6000000000d */
[----:B------:R-:W1:Y:S04]  /*1c10*/  LDC R24, c[0x0][0x388] ;  /* 0x0000e200ff187b82 */ /* 0x000e680000000800 */
.L_x_4871:
[C---:B------:R-:W-:Y:S01]  /*1c20*/  IMAD.WIDE.U32 R2, R17.reuse, 0x8, R4 ;  /* 0x0000000811027825 */ /* 0x040fe200078e0004 */
[----:B0-----:R-:W-:-:S05]  /*1c30*/  IADD3 R17, PT, PT, R17, R0, RZ ;  /* 0x0000000011117210 */ /* 0x001fca0007ffe0ff */
[C---:B------:R-:W-:Y:S01]  /*1c40*/  IMAD.WIDE.U32 R6, R17.reuse, 0x8, R4 ;  /* 0x0000000811067825 */ /* 0x040fe200078e0004 */
[----:B------:R-:W2:Y:S03]  /*1c50*/  LDG.E.64 R2, desc[UR36][R2.64] ;  /* 0x0000002402027981 */ /* 0x000ea6000c1e1b00 */
[----:B------:R-:W-:Y:S02]  /*1c60*/  IMAD.IADD R17, R17, 0x1, R0 ;  /* 0x0000000111117824 */ /* 0x000fe400078e0200 */
[----:B------:R-:W3:Y:S02]  /*1c70*/  LDG.E.64 R6, desc[UR36][R6.64] ;  /* 0x0000002406067981 */ /* 0x000ee4000c1e1b00 */
[C---:B------:R-:W-:Y:S01]  /*1c80*/  IMAD.WIDE.U32 R8, R17.reuse, 0x8, R4 ;  /* 0x0000000811087825 */ /* 0x040fe200078e0004 */
[----:B------:R-:W-:-:S05]  /*1c90*/  IADD3 R17, PT, PT, R17, R0, RZ ;  /* 0x0000000011117210 */ /* 0x000fca0007ffe0ff */
[----:B------:R-:W-:Y:S01]  /*1ca0*/  IMAD.WIDE.U32 R10, R17, 0x8, R4 ;  /* 0x00000008110a7825 */ /* 0x000fe200078e0004 */
[----:B------:R-:W4:Y:S05]  /*1cb0*/  LDG.E.64 R8, desc[UR36][R8.64] ;  /* 0x0000002408087981 */ /* 0x000f2a000c1e1b00 */
[----:B------:R-:W5:Y:S01]  /*1cc0*/  LDG.E.64 R10, desc[UR36][R10.64] ;  /* 0x000000240a0a7981 */ /* 0x000f62000c1e1b00 */
[----:B------:R-:W-:Y:S01]  /*1cd0*/  LOP3.LUT P6, RZ, R13, 0xff, RZ, 0xc0, !PT ;  /* 0x000000ff0dff7812 */ /* 0x000fe200078cc0ff */
[----:B------:R-:W-:Y:S01]  /*1ce0*/  IMAD.IADD R17, R17, 0x1, R0 ;  /* 0x0000000111117824 */ /* 0x000fe200078e0200 */
[----:B------:R-:W-:Y:S02]  /*1cf0*/  LOP3.LUT P3, RZ, R12, 0xff, RZ, 0xc0, !PT ;  /* 0x000000ff0cff7812 */ /* 0x000fe4000786c0ff */
[----:B------:R-:W-:Y:S01]  /*1d00*/  LOP3.LUT P2, RZ, R15, 0xff, RZ, 0xc0, !PT ;  /* 0x000000ff0fff7812 */ /* 0x000fe2000784c0ff */
[----:B------:R-:W-:Y:S01]  /*1d10*/  IMAD R13, R0, 0x3, R17 ;  /* 0x00000003000d7824 */ /* 0x000fe200078e0211 */
[----:B------:R-:W-:-:S02]  /*1d20*/  LOP3.LUT P0, RZ, R14, 0xff, RZ, 0xc0, !PT ;  /* 0x000000ff0eff7812 */ /* 0x000fc4000780c0ff */
[----:B------:R-:W-:-:S05]  /*1d30*/  PLOP3.LUT P1, PT, PT, PT, PT, 0x8, 0x80 ;  /* 0x000000000080781c */ /* 0x000fca0003f2e170 */
[----:B--2---:R-:W-:Y:S02]  /*1d40*/  @P6 FSETP.NEU.FTZ.AND P4, PT, R2, RZ, PT ;  /* 0x000000ff0200620b */ /* 0x004fe40003f9d000 */
[----:B------:R-:W-:-:S04]  /*1d50*/  @P6 FSETP.NEU.FTZ.AND P5, PT, R3, RZ, PT ;  /* 0x000000ff0300620b */ /* 0x000fc80003fbd000 */
[----:B------:R-:W-:Y:S02]  /*1d60*/  @P6 PLOP3.LUT P1, PT, P4, P5, PT, 0xf8, 0x8f ;  /* 0x00000000008f681c */ /* 0x000fe4000272bf70 */
[----:B---3--:R-:W-:Y:S02]  /*1d70*/  @P3 FSETP.NEU.FTZ.AND P5, PT, R6, RZ, PT ;  /* 0x000000ff0600320b */ /* 0x008fe40003fbd000 */
[----:B------:R-:W-:Y:S02]  /*1d80*/  @P3 FSETP.NEU.FTZ.AND P6, PT, R7, RZ, PT ;  /* 0x000000ff0700320b */ /* 0x000fe40003fdd000 */
[----:B------:R-:W-:Y:S02]  /*1d90*/  PLOP3.LUT P4, PT, PT, PT, PT, 0x8, 0x80 ;  /* 0x000000000080781c */ /* 0x000fe40003f8e170 */
[----:B------:R-:W-:Y:S02]  /*1da0*/  @P3 PLOP3.LUT P4, PT, P5, P6, PT, 0xf8, 0x8f ;  /* 0x00000000008f381c */ /* 0x000fe40002f8df70 */
[----:B----4-:R-:W-:-:S02]  /*1db0*/  @P2 FSETP.NEU.FTZ.AND P5, PT, R8, RZ, PT ;  /* 0x000000ff0800220b */ /* 0x010fc40003fbd000 */
[----:B------:R-:W-:Y:S02]  /*1dc0*/  @P2 FSETP.NEU.FTZ.AND P6, PT, R9, RZ, PT ;  /* 0x000000ff0900220b */ /* 0x000fe40003fdd000 */
[----:B------:R-:W-:Y:S02]  /*1dd0*/  PLOP3.LUT P3, PT, PT, PT, PT, 0x8, 0x80 ;  /* 0x000000000080781c */ /* 0x000fe40003f6e170 */
[----:B------:R-:W-:Y:S02]  /*1de0*/  @P2 PLOP3.LUT P3, PT, P5, P6, PT, 0xf8, 0x8f ;  /* 0x00000000008f281c */ /* 0x000fe40002f6df70 */
[----:B-----5:R-:W-:Y:S02]  /*1df0*/  @P0 FSETP.NEU.FTZ.AND P5, PT, R10, RZ, PT ;  /* 0x000000ff0a00020b */ /* 0x020fe40003fbd000 */
[----:B------:R-:W-:Y:S02]  /*1e00*/  @P0 FSETP.NEU.FTZ.AND P6, PT, R11, RZ, PT ;  /* 0x000000ff0b00020b */ /* 0x000fe40003fdd000 */
[----:B------:R-:W-:-:S02]  /*1e10*/  PLOP3.LUT P2, PT, PT, PT, PT, 0x8, 0x80 ;  /* 0x000000000080781c */ /* 0x000fc40003f4e170 */
[----:B------:R-:W-:Y:S02]  /*1e20*/  @P0 PLOP3.LUT P2, PT, P5, P6, PT, 0xf8, 0x8f ;  /* 0x00000000008f081c */ /* 0x000fe40002f4df70 */
[----:B-1----:R-:W-:Y:S02]  /*1e30*/  ISETP.GE.U32.AND P0, PT, R13, R24, PT ;  /* 0x000000180d00720c */ /* 0x002fe40003f06070 */
[----:B------:R-:W-:Y:S02]  /*1e40*/  SEL R13, RZ, 0x1, !P1 ;  /* 0x00000001ff0d7807 */ /* 0x000fe40004800000 */
[----:B------:R-:W-:Y:S02]  /*1e50*/  SEL R12, RZ, 0x1, !P4 ;  /* 0x00000001ff0c7807 */ /* 0x000fe40006000000 */
[----:B------:R-:W-:Y:S02]  /*1e60*/  SEL R15, RZ, 0x1, !P3 ;  /* 0x00000001ff0f7807 */ /* 0x000fe40005800000 */
[----:B------:R-:W-:-:S05]  /*1e70*/  SEL R14, RZ, 0x1, !P2 ;  /* 0x00000001ff0e7807 */ /* 0x000fca0005000000 */
[----:B------:R-:W-:Y:S05]  /*1e80*/  @!P0 BRA `(.L_x_4871) ;  /* 0xfffffffc00648947 */ /* 0x000fea000383ffff */
.L_x_4870:
[----:B------:R-:W-:Y:S05]  /*1e90*/  BSYNC.RECONVERGENT B1 ;  /* 0x0000000000017941 */ /* 0x000fea0003800200 */
.L_x_4869:
[----:B------:R-:W-:Y:S01]  /*1ea0*/  ISETP.GE.U32.AND P0, PT, R17, R24, PT ;  /* 0x000000181100720c */ /* 0x000fe20003f06070 */
[----:B------:R-:W-:-:S12]  /*1eb0*/  BSSY.RECONVERGENT B1, `(.L_x_4872) ;  /* 0x0000012000017945 */ /* 0x000fd80003800200 */
[----:B------:R-:W-:Y:S05]  /*1ec0*/  @P0 BRA `(.L_x_4873) ;  /* 0x0000000000400947 */ /* 0x000fea0003800000 */
[----:B------:R-:W-:-:S06]  /*1ed0*/  IMAD.WIDE.U32 R2, R17, 0x8, R4 ;  /* 0x0000000811027825 */ /* 0x000fcc00078e0004 */
[----:B------:R-:W5:Y:S01]  /*1ee0*/  LDG.E.64 R2, desc[UR36][R2.64] ;  /* 0x0000002402027981 */ /* 0x000f62000c1e1b00 */
[----:B------:R-:W-:-:S04]  /*1ef0*/  IADD3 R19, PT, PT, R17, R0, RZ ;  /* 0x0000000011137210 */ /* 0x000fc80007ffe0ff */
[----:B------:R-:W-:-:S13]  /*1f00*/  ISETP.GE.U32.AND P1, PT, R19, R24, PT ;  /* 0x000000181300720c */ /* 0x000fda0003f26070 */
[----:B------:R-:W-:Y:S05]  /*1f10*/  @P1 BRA `(.L_x_4873) ;  /* 0x00000000002c1947 */ /* 0x000fea0003800000 */
[----:B------:R-:W-:-:S06]  /*1f20*/  IMAD.WIDE.U32 R6, R19, 0x8, R4 ;  /* 0x0000000813067825 */ /* 0x000fcc00078e0004 */
[----:B------:R-:W5:Y:S01]  /*1f30*/  LDG.E.64 R6, desc[UR36][R6.64] ;  /* 0x0000002406067981 */ /* 0x000f62000c1e1b00 */
[----:B------:R-:W-:-:S05]  /*1f40*/  IMAD.IADD R19, R19, 0x1, R0 ;  /* 0x0000000113137824 */ /* 0x000fca00078e0200 */
[----:B------:R-:W-:-:S13]  /*1f50*/  ISETP.GE.U32.AND P1, PT, R19, R24, PT ;  /* 0x000000181300720c */ /* 0x000fda0003f26070 */
[----:B------:R-:W-:Y:S05]  /*1f60*/  @P1 BRA `(.L_x_4873) ;  /* 0x0000000000181947 */ /* 0x000fea0003800000 */
[C---:B------:R-:W-:Y:S01]  /*1f70*/  IADD3 R21, PT, PT, R19.reuse, R0, RZ ;  /* 0x0000000013157210 */ /* 0x040fe20007ffe0ff */
[----:B------:R-:W-:-:S03]  /*1f80*/  IMAD.WIDE.U32 R8, R19, 0x8, R4 ;  /* 0x0000000813087825 */ /* 0x000fc600078e0004 */
[----:B------:R-:W-:-:S03]  /*1f90*/  ISETP.GE.U32.AND P1, PT, R21, R24, PT ;  /* 0x000000181500720c */ /* 0x000fc60003f26070 */
[----:B------:R-:W5:Y:S10]  /*1fa0*/  LDG.E.64 R8, desc[UR36][R8.64] ;  /* 0x0000002408087981 */ /* 0x000f74000c1e1b00 */
[----:B------:R-:W-:-:S05]  /*1fb0*/  @!P1 IMAD.WIDE.U32 R4, R21, 0x8, R4 ;  /* 0x0000000815049825 */ /* 0x000fca00078e0004 */
[----:B------:R0:W5:Y:S02]  /*1fc0*/  @!P1 LDG.E.64 R10, desc[UR36][R4.64] ;  /* 0x00000024040a9981 */ /* 0x000164000c1e1b00 */
.L_x_4873:
[----:B------:R-:W-:Y:S05]  /*1fd0*/  BSYNC.RECONVERGENT B1 ;  /* 0x0000000000017941 */ /* 0x000fea0003800200 */
.L_x_4872:
[----:B------:R-:W-:Y:S04]  /*1fe0*/  BSSY.RECONVERGENT B1, `(.L_x_4874) ;  /* 0x0000023000017945 */ /* 0x000fe80003800200 */
[----:B------:R-:W-:Y:S05]  /*1ff0*/  @P0 BRA `(.L_x_4875) ;  /* 0x0000000000840947 */ /* 0x000fea0003800000 */
[----:B------:R-:W-:Y:S02]  /*2000*/  LOP3.LUT P3, RZ, R13, 0xff, RZ, 0xc0, !PT ;  /* 0x000000ff0dff7812 */ /* 0x000fe4000786c0ff */
[----:B------:R-:W-:-:S11]  /*2010*/  PLOP3.LUT P0, PT, PT, PT, PT, 0x8, 0x80 ;  /* 0x000000000080781c */ /* 0x000fd60003f0e170 */
[----:B-----5:R-:W-:Y:S01]  /*2020*/  @P3 FSETP.NEU.FTZ.AND P2, PT, R3, RZ, PT ;  /* 0x000000ff0300320b */ /* 0x020fe20003f5d000 */
[----:B------:R-:W-:Y:S01]  /*2030*/  IMAD.IADD R3, R17, 0x1, R0 ;  /* 0x0000000111037824 */ /* 0x000fe200078e0200 */
[----:B------:R-:W-:-:S04]  /*2040*/  @P3 FSETP.NEU.FTZ.AND P1, PT, R2, RZ, PT ;  /* 0x000000ff0200320b */ /* 0x000fc80003f3d000 */
[----:B------:R-:W-:Y:S02]  /*2050*/  @P3 PLOP3.LUT P0, PT, P1, P2, PT, 0xf8, 0x8f ;  /* 0x00000000008f381c */ /* 0x000fe40000f05f70 */
[----:B------:R-:W-:Y:S02]  /*2060*/  ISETP.GE.U32.AND P1, PT, R3, R24, PT ;  /* 0x000000180300720c */ /* 0x000fe40003f26070 */
[----:B------:R-:W-:-:S11]  /*2070*/  SEL R13, RZ, 0x1, !P0 ;  /* 0x00000001ff0d7807 */ /* 0x000fd60004000000 */
[----:B------:R-:W-:Y:S05]  /*2080*/  @P1 BRA `(.L_x_4875) ;  /* 0x0000000000601947 */ /* 0x000fea0003800000 */
[----:B------:R-:W-:Y:S02]  /*2090*/  LOP3.LUT P3, RZ, R12, 0xff, RZ, 0xc0, !PT ;  /* 0x000000ff0cff7812 */ /* 0x000fe4000786c0ff */
[----:B------:R-:W-:Y:S02]  /*20a0*/  IADD3 R3, PT, PT, R3, R0, RZ ;  /* 0x0000000003037210 */ /* 0x000fe40007ffe0ff */
[----:B------:R-:W-:-:S09]  /*20b0*/  PLOP3.LUT P0, PT, PT, PT, PT, 0x8, 0x80 ;  /* 0x000000000080781c */ /* 0x000fd20003f0e170 */
[----:B------:R-:W-:Y:S02]  /*20c0*/  @P3 FSETP.NEU.FTZ.AND P1, PT, R6, RZ, PT ;  /* 0x000000ff0600320b */ /* 0x000fe40003f3d000 */
[----:B------:R-:W-:-:S04]  /*20d0*/  @P3 FSETP.NEU.FTZ.AND P2, PT, R7, RZ, PT ;  /* 0x000000ff0700320b */ /* 0x000fc80003f5d000 */
[----:B------:R-:W-:Y:S02]  /*20e0*/  @P3 PLOP3.LUT P0, PT, P1, P2, PT, 0xf8, 0x8f ;  /* 0x00000000008f381c */ /* 0x000fe40000f05f70 */
[----:B------:R-:W-:Y:S02]  /*20f0*/  ISETP.GE.U32.AND P1, PT, R3, R24, PT ;  /* 0x000000180300720c */ /* 0x000fe40003f26070 */
[----:B------:R-:W-:-:S11]  /*2100*/  SEL R12, RZ, 0x1, !P0 ;  /* 0x00000001ff0c7807 */ /* 0x000fd60004000000 */
[----:B------:R-:W-:Y:S05]  /*2110*/  @P1 BRA `(.L_x_4875) ;  /* 0x00000000003c1947 */ /* 0x000fea0003800000 */
[----:B------:R-:W-:Y:S01]  /*2120*/  LOP3.LUT P3, RZ, R15, 0xff, RZ, 0xc0, !PT ;  /* 0x000000ff0fff7812 */ /* 0x000fe2000786c0ff */
[----:B------:R-:W-:Y:S01]  /*2130*/  IMAD.IADD R3, R3, 0x1, R0 ;  /* 0x0000000103037824 */ /* 0x000fe200078e0200 */
[----:B------:R-:W-:-:S11]  /*2140*/  PLOP3.LUT P0, PT, PT, PT, PT, 0x8, 0x80 ;  /* 0x000000000080781c */ /* 0x000fd60003f0e170 */
[----:B------:R-:W-:Y:S02]  /*2150*/  @P3 FSETP.NEU.FTZ.AND P1, PT, R8, RZ, PT ;  /* 0x000000ff0800320b */ /* 0x000fe40003f3d000 */
[----:B------:R-:W-:-:S04]  /*2160*/  @P3 FSETP.NEU.FTZ.AND P2, PT, R9, RZ, PT ;  /* 0x000000ff0900320b */ /* 0x000fc80003f5d000 */
[----:B------:R-:W-:Y:S02]  /*2170*/  @P3 PLOP3.LUT P0, PT, P1, P2, PT, 0xf8, 0x8f ;  /* 0x00000000008f381c */ /* 0x000fe40000f05f70 */
[----:B------:R-:W-:Y:S02]  /*2180*/  ISETP.GE.U32.AND P1, PT, R3, R24, PT ;  /* 0x000000180300720c */ /* 0x000fe40003f26070 */
[----:B------:R-:W-:-:S11]  /*2190*/  SEL R15, RZ, 0x1, !P0 ;  /* 0x00000001ff0f7807 */ /* 0x000fd60004000000 */
[----:B------:R-:W-:Y:S05]  /*21a0*/  @P1 BRA `(.L_x_4875) ;  /* 0x0000000000181947 */ /* 0x000fea0003800000 */
[----:B------:R-:W-:Y:S02]  /*21b0*/  LOP3.LUT P3, RZ, R14, 0xff, RZ, 0xc0, !PT ;  /* 0x000000ff0eff7812 */ /* 0x000fe4000786c0ff */
[----:B------:R-:W-:-:S11]  /*21c0*/  PLOP3.LUT P0, PT, PT, PT, PT, 0x8, 0x80 ;  /* 0x000000000080781c */ /* 0x000fd60003f0e170 */
[----:B------:R-:W-:Y:S02]  /*21d0*/  @P3 FSETP.NEU.FTZ.AND P1, PT, R10, RZ, PT ;  /* 0x000000ff0a00320b */ /* 0x000fe40003f3d000 */
[----:B------:R-:W-:-:S04]  /*21e0*/  @P3 FSETP.NEU.FTZ.AND P2, PT, R11, RZ, PT ;  /* 0x000000ff0b00320b */ /* 0x000fc80003f5d000 */
[----:B------:R-:W-:-:S04]  /*21f0*/  @P3 PLOP3.LUT P0, PT, P1, P2, PT, 0xf8, 0x8f ;  /* 0x00000000008f381c */ /* 0x000fc80000f05f70 */
[----:B------:R-:W-:-:S09]  /*2200*/  SEL R14, RZ, 0x1, !P0 ;  /* 0x00000001ff0e7807 */ /* 0x000fd20004000000 */
.L_x_4875:
[----:B------:R-:W-:Y:S05]  /*2210*/  BSYNC.RECONVERGENT B1 ;  /* 0x0000000000017941 */ /* 0x000fea0003800200 */
.L_x_4874:
        /* <DEDUP_REMOVED lines=8> */
.L_x_4868:
[----:B------:R-:W-:-:S13]  /*22a0*/  ISETP.NE.AND P0, PT, R3, 0x1, PT ;  /* 0x000000010300780c */ /* 0x000fda0003f05270 */
[----:B------:R-:W-:Y:S05]  /*22b0*/  @P0 BRA `(.L_x_4876) ;  /* 0x0000000800140947 */ /* 0x000fea0003800000 */
[----:B------:R-:W0:Y:S01]  /*22c0*/  LDCU UR4, c[0x0][0x390] ;  /* 0x00007200ff0477ac */ /* 0x000e220008000800 */
[----:B------:R-:W-:Y:S01]  /*22d0*/  BSSY.RECONVERGENT B1, `(.L_x_4877) ;  /* 0x000003f000017945 */ /* 0x000fe20003800200 */
[--C-:B------:R-:W-:Y:S01]  /*22e0*/  IMAD.MOV.U32 R17, RZ, RZ, R9.reuse ;  /* 0x000000ffff117224 */ /* 0x100fe200078e0009 */
[----:B------:R-:W-:Y:S02]  /*22f0*/  CS2R R10, SRZ ;  /* 0x00000000000a7805 */ /* 0x000fe4000001ff00 */
[----:B------:R-:W-:Y:S02]  /*2300*/  CS2R R6, SRZ ;  /* 0x0000000000067805 */ /* 0x000fe4000001ff00 */
[----:B0-----:R-:W-:Y:S01]  /*2310*/  MOV R12, UR4 ;  /* 0x00000004000c7c02 */ /* 0x001fe20008000f00 */
[----:B------:R-:W0:Y:S04]  /*2320*/  LDCU.U8 UR4, c[0x0][0x381] ;  /* 0x00007020ff0477ac */ /* 0x000e280008000000 */
        /* <DEDUP_REMOVED lines=14> */
.L_x_4879:
[----:B------:R-:W-:Y:S01]  /*2410*/  IMAD R3, R0, R17, RZ ;  /* 0x0000001100037224 */ /* 0x000fe200078e02ff */
[----:B0-----:R-:W-:-:S03]  /*2420*/  IADD3 R17, PT, PT, R17, R12, RZ ;  /* 0x0000000c11117210 */ /* 0x001fc60007ffe0ff */
[----:B------:R-:W-:-:S04]  /*2430*/  IMAD.WIDE.U32 R2, R3, 0x8, R4 ;  /* 0x0000000803027825 */ /* 0x000fc800078e0004 */
[----:B------:R-:W-:Y:S02]  /*2440*/  IMAD R7, R0, R17, RZ ;  /* 0x0000001100077224 */ /* 0x000fe400078e02ff */
[----:B------:R-:W-:Y:S01]  /*2450*/  IMAD.IADD R17, R17, 0x1, R12 ;  /* 0x0000000111117824 */ /* 0x000fe200078e020c */
[----:B------:R-:W2:Y:S01]  /*2460*/  LDG.E.64 R2, desc[UR36][R2.64] ;  /* 0x0000002402027981 */ /* 0x000ea2000c1e1b00 */
[----:B------:R-:W-:-:S04]  /*2470*/  IMAD.WIDE.U32 R6, R7, 0x8, R4 ;  /* 0x0000000807067825 */ /* 0x000fc800078e0004 */
[----:B------:R-:W-:Y:S01]  /*2480*/  IMAD R9, R0, R17, RZ ;  /* 0x0000001100097224 */ /* 0x000fe200078e02ff */
[----:B------:R-:W-:Y:S01]  /*2490*/  IADD3 R17, PT, PT, R17, R12, RZ ;  /* 0x0000000c11117210 */ /* 0x000fe20007ffe0ff */
[----:B------:R-:W3:Y:S02]  /*24a0*/  LDG.E.64 R6, desc[UR36][R6.64] ;  /* 0x0000002406067981 */ /* 0x000ee4000c1e1b00 */
[----:B------:R-:W-:-:S04]  /*24b0*/  IMAD.WIDE.U32 R8, R9, 0x8, R4 ;  /* 0x0000000809087825 */ /* 0x000fc800078e0004 */
[----:B------:R-:W-:Y:S02]  /*24c0*/  IMAD R11, R0, R17, RZ ;  /* 0x00000011000b7224 */ /* 0x000fe400078e02ff */
[----:B------:R-:W4:Y:S02]  /*24d0*/  LDG.E.64 R8, desc[UR36][R8.64] ;  /* 0x0000002408087981 */ /* 0x000f24000c1e1b00 */
[----:B------:R-:W-:-:S06]  /*24e0*/  IMAD.WIDE.U32 R10, R11, 0x8, R4 ;  /* 0x000000080b0a7825 */ /* 0x000fcc00078e0004 */
[----:B------:R-:W5:Y:S01]  /*24f0*/  LDG.E.64 R10, desc[UR36][R10.64] ;  /* 0x000000240a0a7981 */ /* 0x000f62000c1e1b00 */
[----:B------:R-:W-:Y:S01]  /*2500*/  LOP3.LUT P6, RZ, R13, 0xff, RZ, 0xc0, !PT ;  /* 0x000000ff0dff7812 */ /* 0x000fe200078cc0ff */
[----:B------:R-:W-:Y:S01]  /*2510*/  IMAD.IADD R17, R17, 0x1, R12 ;  /* 0x0000000111117824 */ /* 0x000fe200078e020c */
[----:B------:R-:W-:Y:S02]  /*2520*/  LOP3.LUT P3, RZ, R16, 0xff, RZ, 0xc0, !PT ;  /* 0x000000ff10ff7812 */ /* 0x000fe4000786c0ff */
[----:B------:R-:W-:Y:S01]  /*2530*/  LOP3.LUT P2, RZ, R15, 0xff, RZ, 0xc0, !PT ;  /* 0x000000ff0fff7812 */ /* 0x000fe2000784c0ff */
[----:B------:R-:W-:Y:S01]  /*2540*/  IMAD R13, R12, 0x3, R17 ;  /* 0x000000030c0d7824 */ /* 0x000fe200078e0211 */
[----:B------:R-:W-:Y:S02]  /*2550*/  LOP3.LUT P0, RZ, R14, 0xff, RZ, 0xc0, !PT ;  /* 0x000000ff0eff7812 */ /* 0x000fe4000780c0ff */
        /* <DEDUP_REMOVED lines=22> */
.L_x_4878:
[----:B------:R-:W-:Y:S05]  /*26c0*/  BSYNC.RECONVERGENT B1 ;  /* 0x0000000000017941 */ /* 0x000fea0003800200 */
.L_x_4877:
[----:B------:R-:W-:Y:S01]  /*26d0*/  ISETP.GE.U32.AND P0, PT, R17, R24, PT ;  /* 0x000000181100720c */ /* 0x000fe20003f06070 */
[----:B------:R-:W-:-:S12]  /*26e0*/  BSSY.RECONVERGENT B1, `(.L_x_4880) ;  /* 0x0000016000017945 */ /* 0x000fd80003800200 */
[----:B------:R-:W-:Y:S05]  /*26f0*/  @P0 BRA `(.L_x_4881) ;  /* 0x0000000000500947 */ /* 0x000fea0003800000 */
[----:B------:R-:W-:-:S04]  /*2700*/  IMAD R3, R0, R17, RZ ;  /* 0x0000001100037224 */ /* 0x000fc800078e02ff */
[----:B------:R-:W-:-:S06]  /*2710*/  IMAD.WIDE.U32 R2, R3, 0x8, R4 ;  /* 0x0000000803027825 */ /* 0x000fcc00078e0004 */
[----:B------:R-:W5:Y:S01]  /*2720*/  LDG.E.64 R2, desc[UR36][R2.64] ;  /* 0x0000002402027981 */ /* 0x000f62000c1e1b00 */
[----:B------:R-:W-:-:S04]  /*2730*/  IADD3 R19, PT, PT, R17, R12, RZ ;  /* 0x0000000c11137210 */ /* 0x000fc80007ffe0ff */
[----:B------:R-:W-:-:S13]  /*2740*/  ISETP.GE.U32.AND P1, PT, R19, R24, PT ;  /* 0x000000181300720c */ /* 0x000fda0003f26070 */
[----:B------:R-:W-:Y:S05]  /*2750*/  @P1 BRA `(.L_x_4881) ;  /* 0x0000000000381947 */ /* 0x000fea0003800000 */
[----:B------:R-:W-:-:S04]  /*2760*/  IMAD R7, R0, R19, RZ ;  /* 0x0000001300077224 */ /* 0x000fc800078e02ff */
[----:B------:R-:W-:-:S06]  /*2770*/  IMAD.WIDE.U32 R6, R7, 0x8, R4 ;  /* 0x0000000807067825 */ /* 0x000fcc00078e0004 */
[----:B------:R-:W5:Y:S01]  /*2780*/  LDG.E.64 R6, desc[UR36][R6.64] ;  /* 0x0000002406067981 */ /* 0x000f62000c1e1b00 */
[----:B------:R-:W-:-:S05]  /*2790*/  IMAD.IADD R19, R19, 0x1, R12 ;  /* 0x0000000113137824 */ /* 0x000fca00078e020c */
[----:B------:R-:W-:-:S13]  /*27a0*/  ISETP.GE.U32.AND P1, PT, R19, R24, PT ;  /* 0x000000181300720c */ /* 0x000fda0003f26070 */
[----:B------:R-:W-:Y:S05]  /*27b0*/  @P1 BRA `(.L_x_4881) ;  /* 0x0000000000201947 */ /* 0x000fea0003800000 */
[----:B------:R-:W-:Y:S01]  /*27c0*/  IADD3 R21, PT, PT, R19, R12, RZ ;  /* 0x0000000c13157210 */ /* 0x000fe20007ffe0ff */
[----:B------:R-:W-:-:S03]  /*27d0*/  IMAD R9, R0, R19, RZ ;  /* 0x0000001300097224 */ /* 0x000fc600078e02ff */
[----:B------:R-:W-:Y:S01]  /*27e0*/  ISETP.GE.U32.AND P1, PT, R21, R24, PT ;  /* 0x000000181500720c */ /* 0x000fe20003f26070 */
[----:B------:R-:W-:-:S06]  /*27f0*/  IMAD.WIDE.U32 R8, R9, 0x8, R4 ;  /* 0x0000000809087825 */ /* 0x000fcc00078e0004 */
[----:B------:R-:W5:Y:S06]  /*2800*/  LDG.E.64 R8, desc[UR36][R8.64] ;  /* 0x0000002408087981 */ /* 0x000f6c000c1e1b00 */
[----:B------:R-:W-:-:S04]  /*2810*/  @!P1 IMAD R19, R0, R21, RZ ;  /* 0x0000001500139224 */ /* 0x000fc800078e02ff */
[----:B------:R-:W-:-:S05]  /*2820*/  @!P1 IMAD.WIDE.U32 R4, R19, 0x8, R4 ;  /* 0x0000000813049825 */ /* 0x000fca00078e0004 */
[----:B------:R0:W5:Y:S02]  /*2830*/  @!P1 LDG.E.64 R10, desc[UR36][R4.64] ;  /* 0x00000024040a9981 */ /* 0x000164000c1e1b00 */
.L_x_4881:
[----:B------:R-:W-:Y:S05]  /*2840*/  BSYNC.RECONVERGENT B1 ;  /* 0x0000000000017941 */ /* 0x000fea0003800200 */
.L_x_4880:
        /* <DEDUP_REMOVED lines=35> */
.L_x_4883:
[----:B------:R-:W-:Y:S05]  /*2a80*/  BSYNC.RECONVERGENT B1 ;  /* 0x0000000000017941 */ /* 0x000fea0003800200 */
.L_x_4882:
        /* <DEDUP_REMOVED lines=8> */
.L_x_4876:
[----:B------:R-:W0:Y:S01]  /*2b10*/  LDCU UR4, c[0x0][0x390] ;  /* 0x00007200ff0477ac */ /* 0x000e220008000800 */
[----:B------:R-:W1:Y:S01]  /*2b20*/  LDC.U8 R4, c[0x0][0x381] ;  /* 0x0000e040ff047b82 */ /* 0x000e620000000000 */
[----:B------:R-:W-:Y:S01]  /*2b30*/  BSSY.RECONVERGENT B1, `(.L_x_4884) ;  /* 0x000042c000017945 */ /* 0x000fe20003800200 */
[----:B------:R-:W-:Y:S02]  /*2b40*/  CS2R R18, SRZ ;  /* 0x0000000000127805 */ /* 0x000fe4000001ff00 */
[----:B------:R-:W-:Y:S02]  /*2b50*/  CS2R R10, SRZ ;  /* 0x00000000000a7805 */ /* 0x000fe4000001ff00 */
[----:B------:R-:W-:Y:S02]  /*2b60*/  CS2R R16, SRZ ;  /* 0x0000000000107805 */ /* 0x000fe4000001ff00 */
[----:B------:R-:W-:Y:S02]  /*2b70*/  CS2R R14, SRZ ;  /* 0x00000000000e7805 */ /* 0x000fe4000001ff00 */
        /* <DEDUP_REMOVED lines=9> */
[----:B------:R0:W5:Y:S01]  /*2c10*/  @!P0 LDG.E.64 R12, desc[UR36][R20.64] ;  /* 0x00000024140c8981 */ /* 0x000162000c1e1b00 */
[----:B------:R-:W-:Y:S01]  /*2c20*/  VIADD R0, R3, 0xffffffff ;  /* 0xffffffff03007836 */ /* 0x000fe20000000000 */
[C---:B------:R-:W-:Y:S02]  /*2c30*/  PRMT R8, R4.reuse, 0x7610, R8 ;  /* 0x0000761004087816 */ /* 0x040fe40000000008 */
[----:B------:R-:W-:Y:S02]  /*2c40*/  PRMT R7, R4, 0x7610, R7 ;  /* 0x0000761004077816 */ /* 0x000fe40000000007 */
[----:B------:R-:W-:Y:S02]  /*2c50*/  VIMNMX.U32 R0, PT, PT, R0, 0x18, PT ;  /* 0x0000001800007848 */ /* 0x000fe40003fe0000 */
[C---:B------:R-:W-:Y:S02]  /*2c60*/  PRMT R6, R4.reuse, 0x7610, R6 ;  /* 0x0000761004067816 */ /* 0x040fe40000000006 */
[----:B------:R-:W-:-:S02]  /*2c70*/  PRMT R5, R4, 0x7610, R5 ;  /* 0x0000761004057816 */ /* 0x000fc40000000005 */
[----:B0-----:R-:W-:-:S07]  /*2c80*/  IADD3 R0, PT, PT, R0, 0x1, RZ ;  /* 0x0000000100007810 */ /* 0x001fce0007ffe0ff */
.L_x_4891:
[----:B-----5:R-:W-:Y:S01]  /*2c90*/  @!P0 IMAD.MOV.U32 R18, RZ, RZ, R12 ;  /* 0x000000ffff128224 */ /* 0x020fe200078e000c */
[----:B------:R-:W-:Y:S01]  /*2ca0*/  @!P0 MOV R19, R13 ;  /* 0x0000000d00138202 */ /* 0x000fe20000000f00 */
[--C-:B------:R-:W-:Y:S01]  /*2cb0*/  @!P0 IMAD.MOV.U32 R11, RZ, RZ, R13.reuse ;  /* 0x000000ffff0b8224 */ /* 0x100fe200078e000d */
[-C--:B------:R-:W-:Y:S01]  /*2cc0*/  @!P0 MOV R10, R12.reuse ;  /* 0x0000000c000a8202 */ /* 0x080fe20000000f00 */
[--C-:B------:R-:W-:Y:S01]  /*2cd0*/  @!P0 IMAD.MOV.U32 R17, RZ, RZ, R13.reuse ;  /* 0x000000ffff118224 */ /* 0x100fe200078e000d */
[-C--:B------:R-:W-:Y:S01]  /*2ce0*/  @!P0 MOV R16, R12.reuse ;  /* 0x0000000c00108202 */ /* 0x080fe20000000f00 */
[----:B------:R-:W-:Y:S01]  /*2cf0*/  @!P0 IMAD.MOV.U32 R15, RZ, RZ, R13 ;  /* 0x000000ffff0f8224 */ /* 0x000fe200078e000d */
[----:B------:R-:W-:Y:S01]  /*2d00*/  @!P0 MOV R14, R12 ;  /* 0x0000000c000e8202 */ /* 0x000fe20000000f00 */
[----:B------:R-:W-:Y:S06]  /*2d10*/  @!P0 BRA `(.L_x_4886) ;  /* 0x0000003c00ac8947 */ /* 0x000fec0003800000 */
[----:B------:R-:W0:Y:S01]  /*2d20*/  LDCU.64 UR30, c[0x0][0x3c8] ;  /* 0x00007900ff1e77ac */ /* 0x000e220008000a00 */
[----:B------:R-:W-:Y:S01]  /*2d30*/  MOV R11, R9 ;  /* 0x00000009000b7202 */ /* 0x000fe20000000f00 */
[----:B------:R-:W-:Y:S01]  /*2d40*/  IMAD.MOV.U32 R10, RZ, RZ, RZ ;  /* 0x000000ffff0a7224 */ /* 0x000fe200078e00ff */
[----:B------:R-:W1:Y:S01]  /*2d50*/  LDCU UR77, c[0x0][0x3d0] ;  /* 0x00007a00ff4d77ac */ /* 0x000e620008000800 */
[----:B------:R-:W2:Y:S01]  /*2d60*/  LDCU UR52, c[0x0][0x3c4] ;  /* 0x00007880ff3477ac */ /* 0x000ea20008000800 */
[----:B------:R-:W3:Y:S01]  /*2d70*/  LDCU UR4, c[0x0][0x4f4] ;  /* 0x00009e80ff0477ac */ /* 0x000ee20008000800 */
[----:B------:R-:W4:Y:S01]  /*2d80*/  LDCU UR76, c[0x0][0x3d4] ;  /* 0x00007a80ff4c77ac */ /* 0x000f220008000800 */
[----:B0-----:R-:W-:Y:S01]  /*2d90*/  IMAD.HI.U32 R3, R9, UR31, R10 ;  /* 0x0000001f09037c27 */ /* 0x001fe2000f8e000a */
[----:B------:R-:W0:Y:S04]  /*2da0*/  LDCU UR75, c[0x0][0x4f8] ;  /* 0x00009f00ff4b77ac */ /* 0x000e280008000800 */
[----:B-1----:R-:W-:Y:S01]  /*2db0*/  SHF.R.U32.HI R11, RZ, UR77, R3 ;  /* 0x0000004dff0b7c19 */ /* 0x002fe20008011603 */
[----:B------:R-:W1:Y:S01]  /*2dc0*/  LDCU UR74, c[0x0][0x3e8] ;  /* 0x00007d00ff4a77ac */ /* 0x000e620008000800 */
[----:B--2---:R-:W-:-:S03]  /*2dd0*/  UISETP.NE.AND UP0, UPT, UR52, 0x1, UPT ;  /* 0x000000013400788c */ /* 0x004fc6000bf05270 */
[----:B------:R-:W-:Y:S01]  /*2de0*/  IMAD.MOV R4, RZ, RZ, -R11 ;  /* 0x000000ffff047224 */ /* 0x000fe200078e0a0b */
        /* <DEDUP_REMOVED lines=273> */
.L_x_4887:
[----:B------:R-:W-:-:S04]  /*3f00*/  LOP3.LUT R3, R3, 0xfffffff8, RZ, 0xc0, !PT ;  /* 0xfffffff803037812 */ /* 0x000fc800078ec0ff */
[----:B------:R-:W-:Y:S02]  /*3f10*/  IADD3 R14, P1, PT, R3, R20, RZ ;  /* 0x00000014030e7210 */ /* 0x000fe40007f3e0ff */
[----:B------:R-:W1:Y:S02]  /*3f20*/  LDC R3, c[0x0][0x390] ;  /* 0x0000e400ff037b82 */ /* 0x000e640000000800 */
[----:B------:R-:W-:-:S06]  /*3f30*/  IADD3.X R15, PT, PT, RZ, R21, RZ, P1, !PT ;  /* 0x00000015ff0f7210 */ /* 0x000fcc0000ffe4ff */
[----:B------:R-:W5:Y:S01]  /*3f40*/  LDG.E.64 R14, desc[UR36][R14.64] ;  /* 0x000000240e0e7981 */ /* 0x000f62000c1e1b00 */
[----:B------:R-:W-:Y:S01]  /*3f50*/  MOV R18, RZ ;  /* 0x000000ff00127202 */ /* 0x000fe20000000f00 */
[----:B-1----:R-:W-:-:S04]  /*3f60*/  IMAD.IADD R19, R9, 0x1, R3 ;  /* 0x0000000109137824 */ /* 0x002fc800078e0203 */
        /* <DEDUP_REMOVED lines=235> */
.L_x_4888:
[----:B------:R-:W-:-:S04]  /*4e20*/  LOP3.LUT R17, R4, 0xfffffff8, RZ, 0xc0, !PT ;  /* 0xfffffff804117812 */ /* 0x000fc800078ec0ff */
[----:B------:R-:W-:-:S05]  /*4e30*/  IADD3 R16, P1, PT, R17, R20, RZ ;  /* 0x0000001411107210 */ /* 0x000fca0007f3e0ff */
[----:B------:R-:W-:-:S06]  /*4e40*/  IMAD.X R17, RZ, RZ, R21, P1 ;  /* 0x000000ffff117224 */ /* 0x000fcc00008e0615 */
[----:B------:R-:W5:Y:S01]  /*4e50*/  LDG.E.64 R16, desc[UR36][R16.64] ;  /* 0x0000002410107981 */ /* 0x000f62000c1e1b00 */
[----:B------:R-:W-:Y:S01]  /*4e60*/  IADD3 R11, PT, PT, R19, R3, RZ ;  /* 0x00000003130b7210 */ /* 0x000fe20007ffe0ff */
        /* <DEDUP_REMOVED lines=226> */
[----:B------:R-:W-:-:S04]  /*5c90*/  @P1 IMAD.MOV.U32 R24, RZ, RZ, RZ ;  /* 0x000000ffff181224 */ /* 0x000fc800078e00ff */
[C---:B0-----:R-:W-:Y:S01]  /*5ca0*/  @P1 IMAD.HI.U32 R22, R25.reuse, R11, R24 ;  /* 0x0000000b19161227 */ /* 0x041fe200078e0018 */
[----:B------:R-:W-:Y:S01]  /*5cb0*/  IADD3 R24, PT, PT, -R25, RZ, RZ ;  /* 0x000000ff19187210 */ /* 0x000fe20007ffe1ff */
[----:B------:R-:W0:Y:S03]  /*5cc0*/  @P1 LDC R11, c[0x0][0x554] ;  /* 0x00015500ff0b1b82 */ /* 0x000e260000000800 */
[----:B-1----:R-:W-:Y:S01]  /*5cd0*/  @P1 SHF.R.U32.HI R22, RZ, R29, R22 ;  /* 0x0000001dff161219 */ /* 0x002fe20000011616 */
[----:B------:R-:W-:-:S04]  /*5ce0*/  IMAD R27, R24, UR28, R27 ;  /* 0x0000001c181b7c24 */ /* 0x000fc8000f8e021b */
[----:B------:R-:W-:Y:S02]  /*5cf0*/  @P1 IMAD.MOV R29, RZ, RZ, -R22 ;  /* 0x000000ffff1d1224 */ /* 0x000fe400078e0a16 */
[----:B------:R-:W-:Y:S02]  /*5d00*/  IMAD R4, R27, UR29, R4 ;  /* 0x0000001d1b047c24 */ /* 0x000fe4000f8e0204 */
[----:B------:R-:W-:-:S04]  /*5d10*/  @P1 IMAD R10, R10, R29, R25 ;  /* 0x0000001d0a0a1224 */ /* 0x000fc800078e0219 */
[----:B0-----:R-:W-:-:S07]  /*5d20*/  @P1 IMAD R4, R10, R11, R4 ;  /* 0x0000000b0a041224 */ /* 0x001fce00078e0204 */
.L_x_4889:
[----:B------:R-:W-:-:S04]  /*5d30*/  LOP3.LUT R11, R4, 0xfffffff8, RZ, 0xc0, !PT ;  /* 0xfffffff8040b7812 */ /* 0x000fc800078ec0ff */
[----:B------:R-:W-:-:S04]  /*5d40*/  IADD3 R10, P1, PT, R11, R20, RZ ;  /* 0x000000140b0a7210 */ /* 0x000fc80007f3e0ff */
[----:B------:R-:W-:-:S06]  /*5d50*/  IADD3.X R11, PT, PT, RZ, R21, RZ, P1, !PT ;  /* 0x00000015ff0b7210 */ /* 0x000fcc0000ffe4ff */
[----:B------:R-:W5:Y:S01]  /*5d60*/  LDG.E.64 R10, desc[UR36][R10.64] ;  /* 0x000000240a0a7981 */ /* 0x000f62000c1e1b00 */
[----:B------:R-:W-:Y:S01]  /*5d70*/  MOV R18, RZ ;  /* 0x000000ff00127202 */ /* 0x000fe20000000f00 */
[----:B------:R-:W-:-:S04]  /*5d80*/  IMAD R19, R3, 0x2, R19 ;  /* 0x0000000203137824 */ /* 0x000fc800078e0213 */
        /* <DEDUP_REMOVED lines=216> */
[----:B-1----:R-:W-:-:S05]  /*6b10*/  @P1 IMAD.HI.U32 R19, R25, R19, R24 ;  /* 0x0000001319131227 */ /* 0x002fca00078e0018 */
[----:B0-----:R-:W-:Y:S02]  /*6b20*/  @P1 SHF.R.U32.HI R19, RZ, R4, R19 ;  /* 0x00000004ff131219 */ /* 0x001fe40000011613 */
[----:B------:R-:W-:-:S03]  /*6b30*/  IADD3 R4, PT, PT, -R25, RZ, RZ ;  /* 0x000000ff19047210 */ /* 0x000fc60007ffe1ff */
[----:B------:R-:W-:Y:S02]  /*6b40*/  @P1 IMAD.MOV R19, RZ, RZ, -R19 ;  /* 0x000000ffff131224 */ /* 0x000fe400078e0a13 */
[----:B------:R-:W-:Y:S02]  /*6b50*/  IMAD R4, R4, UR28, R27 ;  /* 0x0000001c04047c24 */ /* 0x000fe4000f8e021b */
[----:B------:R-:W-:Y:S02]  /*6b60*/  @P1 IMAD R18, R18, R19, R25 ;  /* 0x0000001312121224 */ /* 0x000fe400078e0219 */
[----:B------:R-:W-:-:S04]  /*6b70*/  IMAD R3, R4, UR29, R3 ;  /* 0x0000001d04037c24 */ /* 0x000fc8000f8e0203 */
[----:B--2---:R-:W-:-:S07]  /*6b80*/  @P1 IMAD R3, R18, R22, R3 ;  /* 0x0000001612031224 */ /* 0x004fce00078e0203 */
.L_x_4890:
[----:B------:R-:W-:-:S04]  /*6b90*/  LOP3.LUT R3, R3, 0xfffffff8, RZ, 0xc0, !PT ;  /* 0xfffffff803037812 */ /* 0x000fc800078ec0ff */
[----:B------:R-:W-:-:S04]  /*6ba0*/  IADD3 R18, P1, PT, R3, R20, RZ ;  /* 0x0000001403127210 */ /* 0x000fc80007f3e0ff */
[----:B------:R-:W-:-:S06]  /*6bb0*/  IADD3.X R19, PT, PT, RZ, R21, RZ, P1, !PT ;  /* 0x00000015ff137210 */ /* 0x000fcc0000ffe4ff */
[----:B------:R-:W5:Y:S03]  /*6bc0*/  LDG.E.64 R18, desc[UR36][R18.64] ;  /* 0x0000002412127981 */ /* 0x000f66000c1e1b00 */
.L_x_4886:
[----:B------:R-:W-:Y:S01]  /*6bd0*/  LOP3.LUT P6, RZ, R7, 0xff, RZ, 0xc0, !PT ;  /* 0x000000ff07ff7812 */ /* 0x000fe200078cc0ff */
[----:B------:R-:W1:Y:S01]  /*6be0*/  LDCU UR4, c[0x0][0x390] ;  /* 0x00007200ff0477ac */ /* 0x000e620008000800 */
[----:B------:R-:W-:Y:S02]  /*6bf0*/  LOP3.LUT P3, RZ, R6, 0xff, RZ, 0xc0, !PT ;  /* 0x000000ff06ff7812 */ /* 0x000fe4000786c0ff */
[----:B------:R-:W-:Y:S01]  /*6c00*/  LOP3.LUT P2, RZ, R5, 0xff, RZ, 0xc0, !PT ;  /* 0x000000ff05ff7812 */ /* 0x000fe2000784c0ff */
[----:B0-----:R-:W0:Y:S01]  /*6c10*/  LDCU UR5, c[0x0][0x388] ;  /* 0x00007100ff0577ac */ /* 0x001e220008000800 */
[----:B------:R-:W-:Y:S02]  /*6c20*/  PLOP3.LUT P1, PT, PT, PT, PT, 0x8, 0x80 ;  /* 0x000000000080781c */ /* 0x000fe40003f2e170 */
[----:B------:R-:W-:-:S05]  /*6c30*/  P2R R3, PR, RZ, 0x1 ;  /* 0x00000001ff037803 */ /* 0x000fca0000000000 */
[----:B-----5:R-:W-:Y:S02]  /*6c40*/  @P6 FSETP.NEU.FTZ.AND P4, PT, R16, RZ, PT ;  /* 0x000000ff1000620b */ /* 0x020fe40003f9d000 */
[----:B------:R-:W-:-:S04]  /*6c50*/  @P6 FSETP.NEU.FTZ.AND P5, PT, R17, RZ, PT ;  /* 0x000000ff1100620b */ /* 0x000fc80003fbd000 */
[----:B------:R-:W-:Y:S01]  /*6c60*/  @P6 PLOP3.LUT P1, PT, P4, P5, PT, 0xf8, 0x8f ;  /* 0x00000000008f681c */ /* 0x000fe2000272bf70 */
[----:B-1----:R-:W-:Y:S01]  /*6c70*/  IMAD.U32 R22, RZ, RZ, UR4 ;  /* 0x00000004ff167e24 */ /* 0x002fe2000f8e00ff */
[----:B------:R-:W-:Y:S02]  /*6c80*/  @P3 FSETP.NEU.FTZ.AND P5, PT, R10, RZ, PT ;  /* 0x000000ff0a00320b */ /* 0x000fe40003fbd000 */
[----:B------:R-:W-:Y:S01]  /*6c90*/  @P3 FSETP.NEU.FTZ.AND P6, PT, R11, RZ, PT ;  /* 0x000000ff0b00320b */ /* 0x000fe20003fdd000 */
[----:B0-----:R-:W-:Y:S01]  /*6ca0*/  IMAD.U32 R24, RZ, RZ, UR5 ;  /* 0x00000005ff187e24 */ /* 0x001fe2000f8e00ff */
[----:B------:R-:W-:Y:S02]  /*6cb0*/  PLOP3.LUT P4, PT, PT, PT, PT, 0x8, 0x80 ;  /* 0x000000000080781c */ /* 0x000fe40003f8e170 */
[----:B------:R-:W-:Y:S02]  /*6cc0*/  @P3 PLOP3.LUT P4, PT, P5, P6, PT, 0xf8, 0x8f ;  /* 0x00000000008f381c */ /* 0x000fe40002f8df70 */
[----:B------:R-:W-:-:S02]  /*6cd0*/  @P2 FSETP.NEU.FTZ.AND P5, PT, R18, RZ, PT ;  /* 0x000000ff1200220b */ /* 0x000fc40003fbd000 */
[----:B------:R-:W-:Y:S02]  /*6ce0*/  @P2 FSETP.NEU.FTZ.AND P6, PT, R19, RZ, PT ;  /* 0x000000ff1300220b */ /* 0x000fe40003fdd000 */
[----:B------:R-:W-:Y:S02]  /*6cf0*/  PLOP3.LUT P3, PT, PT, PT, PT, 0x8, 0x80 ;  /* 0x000000000080781c */ /* 0x000fe40003f6e170 */
[----:B------:R-:W-:Y:S02]  /*6d00*/  @P2 PLOP3.LUT P3, PT, P5, P6, PT, 0xf8, 0x8f ;  /* 0x00000000008f281c */ /* 0x000fe40002f6df70 */
[----:B------:R-:W-:Y:S02]  /*6d10*/  LOP3.LUT P2, RZ, R8, 0xff, RZ, 0xc0, !PT ;  /* 0x000000ff08ff7812 */ /* 0x000fe4000784c0ff */
[----:B------:R-:W-:Y:S02]  /*6d20*/  LEA R9, R22, R9, 0x2 ;  /* 0x0000000916097211 */ /* 0x000fe400078e10ff */
[----:B------:R-:W-:-:S02]  /*6d30*/  PLOP3.LUT P6, PT, PT, PT, PT, 0x8, 0x80 ;  /* 0x000000000080781c */ /* 0x000fc40003fce170 */
[----:B------:R-:W-:Y:S02]  /*6d40*/  SEL R7, RZ, 0x1, !P1 ;  /* 0x00000001ff077807 */ /* 0x000fe40004800000 */
[----:B------:R-:W-:Y:S02]  /*6d50*/  SEL R6, RZ, 0x1, !P4 ;  /* 0x00000001ff067807 */ /* 0x000fe40006000000 */
[----:B------:R-:W-:-:S03]  /*6d60*/  SEL R5, RZ, 0x1, !P3 ;  /* 0x00000001ff057807 */ /* 0x000fc60005800000 */
[----:B------:R-:W-:Y:S02]  /*6d70*/  @P2 FSETP.NEU.FTZ.AND P0, PT, R14, RZ, PT ;  /* 0x000000ff0e00220b */ /* 0x000fe40003f1d000 */
[----:B------:R-:W-:-:S04]  /*6d80*/  @P2 FSETP.NEU.FTZ.AND P5, PT, R15, RZ, PT ;  /* 0x000000ff0f00220b */ /* 0x000fc80003fbd000 */
[----:B------:R-:W-:Y:S02]  /*6d90*/  @P2 PLOP3.LUT P6, PT, P0, P5, PT, 0xf8, 0x8f ;  /* 0x00000000008f281c */ /* 0x000fe400007cbf70 */
[----:B------:R-:W-:Y:S01]  /*6da0*/  ISETP.NE.AND P0, PT, R3, RZ, PT ;  /* 0x000000ff0300720c */ /* 0x000fe20003f05270 */
[----:B------:R-:W-:Y:S01]  /*6db0*/  IMAD R3, R22, 0x3, R9 ;  /* 0x0000000316037824 */ /* 0x000fe200078e0209 */
[----:B------:R-:W-:-:S04]  /*6dc0*/  SEL R8, RZ, 0x1, !P6 ;  /* 0x00000001ff087807 */ /* 0x000fc80007000000 */
[----:B------:R-:W-:-:S13]  /*6dd0*/  ISETP.GE.U32.AND P2, PT, R3, R24, PT ;  /* 0x000000180300720c */ /* 0x000fda0003f46070 */
[----:B------:R-:W-:Y:S05]  /*6de0*/  @!P2 BRA `(.L_x_4891) ;  /* 0xffffffbc00a8a947 */ /* 0x000fea000383ffff */
.L_x_4885:
[----:B------:R-:W-:Y:S05]  /*6df0*/  BSYNC.RECONVERGENT B1 ;  /* 0x0000000000017941 */ /* 0x000fea0003800200 */
.L_x_4884:
[----:B------:R-:W-:Y:S01]  /*6e00*/  ISETP.GE.U32.AND P0, PT, R9, R24, PT ;  /* 0x000000180900720c */ /* 0x000fe20003f06070 */
[----:B------:R-:W-:-:S12]  /*6e10*/  BSSY.RECONVERGENT B1, `(.L_x_4892) ;  /* 0x0000474000017945 */ /* 0x000fd80003800200 */
[----:B------:R-:W-:Y:S05]  /*6e20*/  @P0 BRA `(.L_x_4893) ;  /* 0x0000004400c80947 */ /* 0x000fea0003800000 */
[----:B------:R-:W0:Y:S01]  /*6e30*/  LDC R4, c[0x0][0x3c4] ;  /* 0x0000f100ff047b82 */ /* 0x000e220000000800 */
[----:B------:R-:W-:Y:S02]  /*6e40*/  MOV R3, 0xffffffff ;  /* 0xffffffff00037802 */ /* 0x000fe40000000f00 */
[----:B------:R-:W-:Y:S02]  /*6e50*/  CS2R R12, SRZ ;  /* 0x00000000000c7805 */ /* 0x000fe4000001ff00 */
[C---:B0-----:R-:W-:Y:S02]  /*6e60*/  ISETP.NE.AND P0, PT, R4.reuse, RZ, PT ;  /* 0x000000ff0400720c */ /* 0x041fe40003f05270 */
[----:B------:R-:W-:-:S05]  /*6e70*/  VIADDMNMX.U32 R3, R4, R3, 0x18, PT ;  /* 0x0000001804037446 */ /* 0x000fca0003800003 */
[----:B------:R-:W-:-:S06]  /*6e80*/  VIADD R3, R3, 0x1 ;  /* 0x0000000103037836 */ /* 0x000fcc0000000000 */
[----:B------:R-:W-:Y:S05]  /*6e90*/  @!P0 BRA `(.L_x_4894) ;  /* 0x0000001000508947 */ /* 0x000fea0003800000 */
[----:B------:R-:W0:Y:S01]  /*6ea0*/  LDCU.64 UR6, c[0x0][0x3c8] ;  /* 0x00007900ff0677ac */ /* 0x000e220008000a00 */
[----:B------:R-:W-:Y:S02]  /*6eb0*/  HFMA2 R12, -RZ, RZ, 0, 0 ;  /* 0x00000000ff0c7431 */ /* 0x000fe400000001ff */
[----:B------:R-:W-:Y:S01]  /*6ec0*/  IMAD.MOV.U32 R13, RZ, RZ, R9 ;  /* 0x000000ffff0d7224 */ /* 0x000fe200078e0009 */
        /* <DEDUP_REMOVED lines=271> */
.L_x_4895:
[----:B------:R-:W-:Y:S01]  /*7fc0*/  SHF.R.U32.HI R12, RZ, 0x3, R0 ;  /* 0x00000003ff0c7819 */ /* 0x000fe20000011600 */
[----:B------:R-:W-:-:S07]  /*7fd0*/  IMAD.MOV.U32 R13, RZ, RZ, RZ ;  /* 0x000000ffff0d7224 */ /* 0x000fce00078e00ff */
.L_x_4894:
[----:B------:R-:W0:Y:S02]  /*7fe0*/  LDCU.64 UR4, c[0x0][0x750] ;  /* 0x0000ea00ff0477ac */ /* 0x000e240008000a00 */
[----:B0-----:R-:W-:-:S04]  /*7ff0*/  IADD3 R2, P1, PT, R2, UR4, RZ ;  /* 0x0000000402027c10 */ /* 0x001fc8000ff3e0ff */
[----:B------:R-:W-:Y:S02]  /*8000*/  IADD3.X R0, PT, PT, RZ, UR5, RZ, P1, !PT ;  /* 0x00000005ff007c10 */ /* 0x000fe40008ffe4ff */
[----:B------:R-:W-:-:S04]  /*8010*/  LEA R14, P1, R12, R2, 0x3 ;  /* 0x000000020c0e7211 */ /* 0x000fc800078218ff */
[----:B------:R-:W-:-:S06]  /*8020*/  LEA.HI.X R15, R12, R0, R13, 0x3, P1 ;  /* 0x000000000c0f7211 */ /* 0x000fcc00008f1c0d */
[----:B------:R-:W5:Y:S01]  /*8030*/  LDG.E.64 R14, desc[UR36][R14.64] ;  /* 0x000000240e0e7981 */ /* 0x000f62000c1e1b00 */
[----:B------:R-:W-:-:S05]  /*8040*/  IMAD.IADD R13, R9, 0x1, R22 ;  /* 0x00000001090d7824 */ /* 0x000fca00078e0216 */
[----:B------:R-:W-:-:S13]  /*8050*/  ISETP.GE.U32.AND P1, PT, R13, R24, PT ;  /* 0x000000180d00720c */ /* 0x000fda0003f26070 */
[----:B------:R-:W-:Y:S05]  /*8060*/  @P1 BRA `(.L_x_4893) ;  /* 0x0000003400381947 */ /* 0x000fea0003800000 */
[----:B------:R-:W-:Y:S01]  /*8070*/  CS2R R20, SRZ ;  /* 0x0000000000147805 */ /* 0x000fe2000001ff00 */
        /* <DEDUP_REMOVED lines=274> */
.L_x_4897:
[----:B------:R-:W-:Y:S02]  /*91a0*/  SHF.R.U32.HI R20, RZ, 0x3, R25 ;  /* 0x00000003ff147819 */ /* 0x000fe40000011619 */
[----:B------:R-:W-:-:S07]  /*91b0*/  MOV R21, RZ ;  /* 0x000000ff00157202 */ /* 0x000fce0000000f00 */
.L_x_4896:
        /* <DEDUP_REMOVED lines=281> */
.L_x_4899:
[----:B------:R-:W-:Y:S02]  /*a350*/  SHF.R.U32.HI R20, RZ, 0x3, R25 ;  /* 0x00000003ff147819 */ /* 0x000fe40000011619 */
[----:B------:R-:W-:-:S07]  /*a360*/  MOV R21, RZ ;  /* 0x000000ff00157202 */ /* 0x000fce0000000f00 */
.L_x_4898:
        /* <DEDUP_REMOVED lines=281> */
.L_x_4901:
[----:B------:R-:W-:Y:S02]  /*b500*/  SHF.R.U32.HI R18, RZ, 0x3, R4 ;  /* 0x00000003ff127819 */ /* 0x000fe40000011604 */
[----:B------:R-:W-:-:S07]  /*b510*/  MOV R19, RZ ;  /* 0x000000ff00137202 */ /* 0x000fce0000000f00 */
.L_x_4900:
[----:B------:R-:W-:-:S04]  /*b520*/  LEA R2, P0, R18, R2, 0x3 ;  /* 0x0000000212027211 */ /* 0x000fc800078018ff */
[----:B------:R-:W-:-:S05]  /*b530*/  LEA.HI.X R3, R18, R0, R19, 0x3, P0 ;  /* 0x0000000012037211 */ /* 0x000fca00000f1c13 */
[----:B------:R0:W5:Y:S04]  /*b540*/  LDG.E.64 R18, desc[UR36][R2.64] ;  /* 0x0000002402127981 */ /* 0x000168000c1e1b00 */
.L_x_4893:
[----:B------:R-:W-:Y:S05]  /*b550*/  BSYNC.RECONVERGENT B1 ;  /* 0x0000000000017941 */ /* 0x000fea0003800200 */
.L_x_4892:
[----:B------:R-:W-:Y:S01]  /*b560*/  ISETP.GE.U32.AND P0, PT, R9, R24, PT ;  /* 0x000000180900720c */ /* 0x000fe20003f06070 */
[----:B------:R-:W-:-:S12]  /*b570*/  BSSY.RECONVERGENT B1, `(.L_x_4902) ;  /* 0x0000023000017945 */ /* 0x000fd80003800200 */
[----:B------:R-:W-:Y:S05]  /*b580*/  @P0 BRA `(.L_x_4903) ;  /* 0x0000000000840947 */ /* 0x000fea0003800000 */
[----:B------:R-:W-:Y:S01]  /*b590*/  LOP3.LUT P3, RZ, R8, 0xff, RZ, 0xc0, !PT ;  /* 0x000000ff08ff7812 */ /* 0x000fe2000786c0ff */
[----:B0-----:R-:W-:Y:S01]  /*b5a0*/  IMAD.IADD R3, R9, 0x1, R22 ;  /* 0x0000000109037824 */ /* 0x001fe200078e0216 */
[----:B------:R-:W-:-:S11]  /*b5b0*/  PLOP3.LUT P0, PT, PT, PT, PT, 0x8, 0x80 ;  /* 0x000000000080781c */ /* 0x000fd60003f0e170 */
[----:B-----5:R-:W-:Y:S02]  /*b5c0*/  @P3 FSETP.NEU.FTZ.AND P1, PT, R14, RZ, PT ;  /* 0x000000ff0e00320b */ /* 0x020fe40003f3d000 */
        /* <DEDUP_REMOVED lines=29> */
.L_x_4903:
[----:B------:R-:W-:Y:S05]  /*b7a0*/  BSYNC.RECONVERGENT B1 ;  /* 0x0000000000017941 */ /* 0x000fea0003800200 */
.L_x_4902:
[----:B------:R-:W-:Y:S02]  /*b7b0*/  LOP3.LUT P0, RZ, R8, 0xff, RZ, 0xc0, !PT ;  /* 0x000000ff08ff7812 */ /* 0x000fe4000780c0ff */
[----:B------:R-:W-:Y:S02]  /*b7c0*/  LOP3.LUT P1, RZ, R7, 0xff, RZ, 0xc0, !PT ;  /* 0x000000ff07ff7812 */ /* 0x000fe4000782c0ff */
[----:B------:R-:W-:Y:S02]  /*b7d0*/  LOP3.LUT P2, RZ, R6, 0xff, RZ, 0xc0, !PT ;  /* 0x000000ff06ff7812 */ /* 0x000fe4000784c0ff */
[----:B------:R-:W-:Y:S02]  /*b7e0*/  LOP3.LUT P3, RZ, R5, 0xff, RZ, 0xc0, !PT ;  /* 0x000000ff05ff7812 */ /* 0x000fe4000786c0ff */
[----:B------:R-:W-:-:S04]  /*b7f0*/  PLOP3.LUT P0, PT, P2, P0, P1, 0x80, 0x0 ;  /* 0x000000000000781c */ /* 0x000fc80001701010 */
[----:B------:R-:W-:-:S04]  /*b800*/  PLOP3.LUT P0, PT, P0, P3, PT, 0x80, 0x8 ;  /* 0x000000000008781c */ /* 0x000fc80000707070 */
[----:B-----5:R-:W-:-:S09]  /*b810*/  SEL R17, RZ, 0x1, !P0 ;  /* 0x00000001ff117807 */ /* 0x020fd20004000000 */
.L_x_4854:
[----:B------:R-:W-:Y:S05]  /*b820*/  BSYNC.RECONVERGENT B0 ;  /* 0x0000000000007941 */ /* 0x000fea0003800200 */
.L_x_4853:
        /* <DEDUP_REMOVED lines=15> */
.L_x_4905:
        /* <DEDUP_REMOVED lines=9> */
[----:B------:R-:W0:Y:S02]  /*b9b0*/  @!P0 LDS.U8 R3, [R3+UR4] ;  /* 0x0000000403038984 */ /* 0x000e240008000000 */
[----:B0-----:R-:W-:-:S04]  /*b9c0*/  @!P0 ISETP.NE.AND P1, PT, R3, RZ, P1 ;  /* 0x000000ff0300820c */ /* 0x001fc80000f25270 */
[----:B---3--:R-:W-:-:S04]  /*b9d0*/  @!P0 SEL R5, RZ, 0x1, !P1 ;  /* 0x00000001ff058807 */ /* 0x008fc80004800000 */
[----:B-1----:R-:W-:Y:S01]  /*b9e0*/  @!P0 PRMT R17, R5, 0x7610, R17 ;  /* 0x0000761005118816 */ /* 0x002fe20000000011 */
[----:B------:R3:W-:Y:S01]  /*b9f0*/  @!P0 STS.U8 [R2+UR4], R5 ;  /* 0x0000000502008988 */ /* 0x0007e20008000004 */
[----:B------:R-:W-:Y:S05]  /*ba00*/  BRA.U UP0, `(.L_x_4905) ;  /* 0xfffffffd00c47547 */ /* 0x000fea000b83ffff */
.L_x_4904:
        /* <DEDUP_REMOVED lines=18> */
.L_x_4908:
[----:B------:R-:W-:Y:S01]  /*bb30*/  USHF.R.U32.HI UR7, URZ, 0x1, UR5 ;  /* 0x00000001ff077899 */ /* 0x000fe20008011605 */
[----:B------:R-:W-:Y:S01]  /*bb40*/  BAR.SYNC.DEFER_BLOCKING 0x0 ;  /* 0x0000000000007b1d */ /* 0x000fe20000010000 */
[----:B------:R-:W-:-:S04]  /*bb50*/  UISETP.GT.U32.AND UP0, UPT, UR5, 0x7f, UPT ;  /* 0x0000007f0500788c */ /* 0x000fc8000bf04070 */
[----:B------:R-:W-:Y:S01]  /*bb60*/  IADD3 R4, PT, PT, R23, UR7, RZ ;  /* 0x0000000717047c10 */ /* 0x000fe2000fffe0ff */
[----:B------:R-:W-:-:S03]  /*bb70*/  UMOV UR5, UR7 ;  /* 0x0000000700057c82 */ /* 0x000fc60008000000 */
[----:B------:R-:W-:-:S04]  /*bb80*/  ISETP.GE.U32.AND P0, PT, R4, UR6, PT ;  /* 0x0000000604007c0c */ /* 0x000fc8000bf06070 */
[----:B------:R-:W-:-:S13]  /*bb90*/  ISETP.GE.U32.OR P0, PT, R23, UR7, P0 ;  /* 0x0000000717007c0c */ /* 0x000fda0008706470 */
[----:B0-----:R-:W0:Y:S01]  /*bba0*/  @!P0 LDS.U8 R4, [R3+UR7] ;  /* 0x0000000703048984 */ /* 0x001e220008000000 */
[----:B------:R-:W-:-:S04]  /*bbb0*/  @!P0 LOP3.LUT P1, RZ, R17, 0xff, RZ, 0xc0, !PT ;  /* 0x000000ff11ff8812 */ /* 0x000fc8000782c0ff */
[----:B0-----:R-:W-:-:S04]  /*bbc0*/  @!P0 ISETP.NE.AND P1, PT, R4, RZ, P1 ;  /* 0x000000ff0400820c */ /* 0x001fc80000f25270 */
[----:B------:R-:W-:-:S04]  /*bbd0*/  @!P0 SEL R5, RZ, 0x1, !P1 ;  /* 0x00000001ff058807 */ /* 0x000fc80004800000 */
[----:B----4-:R-:W-:Y:S01]  /*bbe0*/  @!P0 PRMT R17, R5, 0x7610, R17 ;  /* 0x0000761005118816 */ /* 0x010fe20000000011 */
[----:B------:R0:W-:Y:S01]  /*bbf0*/  @!P0 STS.U8 [R2+UR8], R5 ;  /* 0x0000000502008988 */ /* 0x0001e20008000008 */
[----:B------:R-:W-:Y:S05]  /*bc00*/  BRA.U UP0, `(.L_x_4908) ;  /* 0xfffffffd00c87547 */ /* 0x000fea000b83ffff */
.L_x_4907:
[----:B------:R-:W-:Y:S01]  /*bc10*/  BAR.SYNC.DEFER_BLOCKING 0x0 ;  /* 0x0000000000007b1d */ /* 0x000fe20000010000 */
[----:B------:R-:W-:-:S09]  /*bc20*/  UISETP.GE.U32.AND UP0, UPT, UR4, 0x2, UPT ;  /* 0x000000020400788c */ /* 0x000fd2000bf06070 */
[----:B------:R-:W-:Y:S05]  /*bc30*/  BRA.U !UP0, `(.L_x_4906) ;  /* 0x0000000108287547 */ /* 0x000fea000b800000 */
[----:B01-345:R-:W-:-:S07]  /*bc40*/  IMAD.MOV.U32 R2, RZ, RZ, 0x1 ;  /* 0x00000001ff027424 */ /* 0x03bfce00078e00ff */
.L_x_4909:
[C---:B------:R-:W-:Y:S02]  /*bc50*/  LOP3.LUT R3, R17.reuse, 0xffff, RZ, 0xc0, !PT ;  /* 0x0000ffff11037812 */ /* 0x040fe400078ec0ff */
        /* <DEDUP_REMOVED lines=8> */
.L_x_4906:
[----:B0-----:R-:W0:Y:S01]  /*bce0*/  S2R R4, SR_CTAID.X ;  /* 0x0000000000047919 */ /* 0x001e220000002500 */
[----:B------:R-:W1:Y:S01]  /*bcf0*/  LDCU UR4, c[0x0][0x558] ;  /* 0x0000ab00ff0477ac */ /* 0x000e620008000800 */
[----:B------:R-:W-:Y:S01]  /*bd00*/  IMAD.MOV.U32 R16, RZ, RZ, RZ ;  /* 0x000000ffff107224 */ /* 0x000fe200078e00ff */
        /* <DEDUP_REMOVED lines=8> */
[----:B---34-:R-:W-:Y:S01]  /*bd90*/  HFMA2 R2, -RZ, RZ, 0, 0 ;  /* 0x00000000ff027431 */ /* 0x018fe200000001ff */
        /* <DEDUP_REMOVED lines=275> */
.L_x_4910:
[----:B------:R-:W0:Y:S01]  /*ced0*/  LDCU UR5, c[0x0][0x3a4] ;  /* 0x00007480ff0577ac */ /* 0x000e220008000800 */
[----:B------:R-:W1:Y:S01]  /*cee0*/  LDCU.64 UR6, c[0x0][0x768] ;  /* 0x0000ed00ff0677ac */ /* 0x000e620008000a00 */
[----:B0-----:R-:W-:Y:S01]  /*cef0*/  UISETP.NE.AND UP1, UPT, UR5, URZ, UPT ;  /* 0x000000ff0500728c */ /* 0x001fe2000bf25270 */
[----:B-1----:R-:W-:Y:S02]  /*cf00*/  ISETP.NE.U32.AND P0, PT, RZ, UR6, PT ;  /* 0x00000006ff007c0c */ /* 0x002fe4000bf05070 */
[----:B------:R-:W-:Y:S02]  /*cf10*/  IADD3 R6, P1, PT, R16, UR6, RZ ;  /* 0x0000000610067c10 */ /* 0x000fe4000ff3e0ff */
[----:B------:R-:W-:Y:S02]  /*cf20*/  ISETP.NE.AND.EX P0, PT, RZ, UR7, PT, P0 ;  /* 0x00000007ff007c0c */ /* 0x000fe4000bf05300 */
[----:B---3--:R-:W-:Y:S02]  /*cf30*/  IADD3.X R5, PT, PT, RZ, UR7, RZ, P1, !PT ;  /* 0x00000007ff057c10 */ /* 0x008fe40008ffe4ff */
        /* <DEDUP_REMOVED lines=283> */
.L_x_4912:
        /* <DEDUP_REMOVED lines=26> */
.L_x_4914:
[----:B------:R-:W-:Y:S05]  /*e290*/  BSYNC.RECONVERGENT B0 ;  /* 0x0000000000007941 */ /* 0x000fea0003800200 */
.L_x_4913:
        /* <DEDUP_REMOVED lines=35> */
.L_x_4916:
[----:B------:R-:W-:Y:S05]  /*e4d0*/  BSYNC.RECONVERGENT B0 ;  /* 0x0000000000007941 */ /* 0x000fea0003800200 */
.L_x_4915:
        /* <DEDUP_REMOVED lines=34> */
.L_x_4921:
        /* <DEDUP_REMOVED lines=9> */
.L_x_4920:
[----:B------:R-:W-:Y:S01]  /*e790*/  SEL R17, RZ, 0x1, !P1 ;  /* 0x00000001ff117807 */ /* 0x000fe20004800000 */
[----:B------:R-:W-:Y:S06]  /*e7a0*/  BRA `(.L_x_4919) ;  /* 0x00000000005c7947 */ /* 0x000fec0003800000 */
.L_x_4918:
        /* <DEDUP_REMOVED lines=12> */
.L_x_4923:
        /* <DEDUP_REMOVED lines=10> */
.L_x_4922:
[----:B------:R-:W-:-:S07]  /*e910*/  SEL R17, RZ, 0x1, !P1 ;  /* 0x00000001ff117807 */ /* 0x000fce0004800000 */
.L_x_4919:
[----:B------:R-:W-:Y:S05]  /*e920*/  BSYNC.RECONVERGENT B0 ;  /* 0x0000000000007941 */ /* 0x000fea0003800200 */
.L_x_4917:
        /* <DEDUP_REMOVED lines=11> */
.L_x_4925:
        /* <DEDUP_REMOVED lines=15> */
.L_x_4924:
        /* <DEDUP_REMOVED lines=10> */
.L_x_4928:
[----:B------:R-:W-:Y:S01]  /*eb70*/  USHF.R.U32.HI UR7, URZ, 0x1, UR5 ;  /* 0x00000001ff077899 */ /* 0x000fe20008011605 */
[----:B------:R-:W-:Y:S01]  /*eb80*/  BAR.SYNC.DEFER_BLOCKING 0x0 ;  /* 0x0000000000007b1d */ /* 0x000fe20000010000 */
[----:B------:R-:W-:-:S04]  /*eb90*/  UISETP.GT.U32.AND UP0, UPT, UR5, 0x7f, UPT ;  /* 0x0000007f0500788c */ /* 0x000fc8000bf04070 */
[----:B-1----:R-:W-:Y:S01]  /*eba0*/  IADD3 R3, PT, PT, R23, UR7, RZ ;  /* 0x0000000717037c10 */ /* 0x002fe2000fffe0ff */
[----:B------:R-:W-:-:S03]  /*ebb0*/  UMOV UR5, UR7 ;  /* 0x0000000700057c82 */ /* 0x000fc60008000000 */
[----:B------:R-:W-:-:S04]  /*ebc0*/  ISETP.GE.U32.AND P1, PT, R3, UR6, PT ;  /* 0x0000000603007c0c */ /* 0x000fc8000bf26070 */
[----:B------:R-:W-:-:S13]  /*ebd0*/  ISETP.GE.U32.OR P1, PT, R23, UR7, P1 ;  /* 0x0000000717007c0c */ /* 0x000fda0008f26470 */
[----:B------:R-:W1:Y:S01]  /*ebe0*/  @!P1 LDS.U8 R3, [R0+UR7] ;  /* 0x0000000700039984 */ /* 0x000e620008000000 */
[----:B------:R-:W-:-:S04]  /*ebf0*/  @!P1 LOP3.LUT P2, RZ, R17, 0xff, RZ, 0xc0, !PT ;  /* 0x000000ff11ff9812 */ /* 0x000fc8000784c0ff */
[----:B-1----:R-:W-:-:S04]  /*ec00*/  @!P1 ISETP.NE.AND P2, PT, R3, RZ, P2 ;  /* 0x000000ff0300920c */ /* 0x002fc80001745270 */
[----:B------:R-:W-:-:S04]  /*ec10*/  @!P1 SEL R3, RZ, 0x1, !P2 ;  /* 0x00000001ff039807 */ /* 0x000fc80005000000 */
[----:B------:R-:W-:Y:S01]  /*ec20*/  @!P1 PRMT R17, R3, 0x7610, R17 ;  /* 0x0000761003119816 */ /* 0x000fe20000000011 */
[----:B------:R1:W-:Y:S01]  /*ec30*/  @!P1 STS.U8 [R2+UR8], R3 ;  /* 0x0000000302009988 */ /* 0x0003e20008000008 */
[----:B------:R-:W-:Y:S05]  /*ec40*/  BRA.U UP0, `(.L_x_4928) ;  /* 0xfffffffd00c87547 */ /* 0x000fea000b83ffff */
.L_x_4927:
[----:B------:R-:W-:Y:S01]  /*ec50*/  BAR.SYNC.DEFER_BLOCKING 0x0 ;  /* 0x0000000000007b1d */ /* 0x000fe20000010000 */
[----:B------:R-:W-:-:S09]  /*ec60*/  UISETP.GE.U32.AND UP0, UPT, UR4, 0x2, UPT ;  /* 0x000000020400788c */ /* 0x000fd2000bf06070 */
[----:B------:R-:W-:Y:S05]  /*ec70*/  BRA.U !UP0, `(.L_x_4926) ;  /* 0x0000000108287547 */ /* 0x000fea000b800000 */
[----:B------:R-:W-:-:S07]  /*ec80*/  IMAD.MOV.U32 R0, RZ, RZ, 0x1 ;  /* 0x00000001ff007424 */ /* 0x000fce00078e00ff */
.L_x_4929:
        /* <DEDUP_REMOVED lines=9> */
.L_x_4926:
        /* <DEDUP_REMOVED lines=17> */
.L_x_4931:
        /* <DEDUP_REMOVED lines=20> */
.L_x_4933:
[----:B------:R-:W0:Y:S01]  /*ef70*/  LDCU.64 UR4, c[0x0][0x758] ;  /* 0x0000eb00ff0477ac */ /* 0x000e220008000a00 */
[----:B------:R-:W-:-:S04]  /*ef80*/  LOP3.LUT P0, RZ, R17, 0xff, RZ, 0xc0, !PT ;  /* 0x000000ff11ff7812 */ /* 0x000fc8000780c0ff */
[----:B------:R-:W-:Y:S02]  /*ef90*/  SEL R3, RZ, 0x1, !P0 ;  /* 0x00000001ff037807 */ /* 0x000fe40004000000 */
[----:B0-----:R-:W-:-:S05]  /*efa0*/  IADD3 R16, P1, PT, R16, UR4, RZ ;  /* 0x0000000410107c10 */ /* 0x001fca000ff3e0ff */
[----:B------:R-:W-:-:S05]  /*efb0*/  IMAD.X R17, RZ, RZ, UR5, P1 ;  /* 0x00000005ff117e24 */ /* 0x000fca00088e06ff */
[----:B------:R-:W-:Y:S01]  /*efc0*/  STG.E.U8 desc[UR36][R16.64], R3 ;  /* 0x0000000310007986 */ /* 0x000fe2000c101124 */
[----:B------:R-:W-:Y:S05]  /*efd0*/  EXIT ;  /* 0x000000000000794d */ /* 0x000fea0003800000 */
.L_x_4932:
[----:B------:R-:W-:-:S04]  /*efe0*/  LOP3.LUT P0, RZ, R17, 0xff, RZ, 0xc0, !PT ;  /* 0x000000ff11ff7812 */ /* 0x000fc8000780c0ff */
[----:B------:R-:W-:-:S05]  /*eff0*/  SEL R5, RZ, 0x1, !P0 ;  /* 0x00000001ff057807 */ /* 0x000fca0004000000 */
[----:B------:R-:W-:Y:S01]  /*f000*/  STG.E.U8 desc[UR36][R2.64], R5 ;  /* 0x0000000502007986 */ /* 0x000fe2000c101124 */
[----:B------:R-:W-:Y:S05]  /*f010*/  EXIT ;  /* 0x000000000000794d */ /* 0x000fea0003800000 */
.L_x_4930:
        /* <DEDUP_REMOVED lines=9> */
.L_x_4934:
        /* <DEDUP_REMOVED lines=20> */
.L_x_4936:
[----:B------:R-:W2:Y:S01]  /*f1f0*/  LDCU.64 UR4, c[0x0][0x758] ;  /* 0x0000eb00ff0477ac */ /* 0x000ea20008000a00 */
[----:B------:R-:W-:-:S04]  /*f200*/  LOP3.LUT P0, RZ, R17, 0xff, RZ, 0xc0, !PT ;  /* 0x000000ff11ff7812 */ /* 0x000fc8000780c0ff */
[----:B-1----:R-:W-:Y:S02]  /*f210*/  SEL R3, RZ, 0x1, !P0 ;  /* 0x00000001ff037807 */ /* 0x002fe40004000000 */
[----:B--2---:R-:W-:-:S05]  /*f220*/  IADD3 R16, P1, PT, R16, UR4, RZ ;  /* 0x0000000410107c10 */ /* 0x004fca000ff3e0ff */
[----:B------:R-:W-:-:S05]  /*f230*/  IMAD.X R17, RZ, RZ, UR5, P1 ;  /* 0x00000005ff117e24 */ /* 0x000fca00088e06ff */
[----:B------:R-:W-:Y:S01]  /*f240*/  STG.E.U8 desc[UR36][R16.64], R3 ;  /* 0x0000000310007986 */ /* 0x000fe2000c101124 */
[----:B------:R-:W-:Y:S05]  /*f250*/  EXIT ;  /* 0x000000000000794d */ /* 0x000fea0003800000 */
.L_x_4935:
[----:B------:R-:W-:Y:S01]  /*f260*/  STG.E.U8 desc[UR36][R6.64], R17 ;  /* 0x0000001106007986 */ /* 0x000fe2000c101124 */
[----:B------:R-:W-:Y:S05]  /*f270*/  EXIT ;  /* 0x000000000000794d */ /* 0x000fea0003800000 */
.L_x_4911:
        /* <DEDUP_REMOVED lines=18> */
[----:B----4-:R-:W-:-:S04]  /*f3a0*/  IADD3 R2, P0, PT, R16, UR4, RZ ;  /* 0x0000000410027c10 */ /* 0x010fc8000ff1e0ff */
[----:B------:R-:W-:Y:S01]  /*f3b0*/  IADD3.X R3, PT, PT, RZ, UR5, RZ, P0, !PT ;  /* 0x00000005ff037c10 */ /* 0x000fe200087fe4ff */
[----:B-1----:R-:W-:-:S03]  /*f3c0*/  UISETP.NE.AND UP1, UPT, UR7, URZ, UPT ;  /* 0x000000ff0700728c */ /* 0x002fc6000bf25270 */
[----:B------:R-:W-:Y:S08]  /*f3d0*/  BRA.U !UP0, `(.L_x_4938) ;  /* 0x0000000108107547 */ /* 0x000ff0000b800000 */
[----:B------:R-:W2:Y:S01]  /*f3e0*/  LDG.E.U8 R0, desc[UR36][R2.64] ;  /* 0x0000002402007981 */ /* 0x000ea2000c1e1100 */
[----:B------:R-:W-:-:S04]  /*f3f0*/  LOP3.LUT P0, RZ, R17, 0xff, RZ, 0xc0, !PT ;  /* 0x000000ff11ff7812 */ /* 0x000fc8000780c0ff */
[----:B--2---:R-:W-:-:S04]  /*f400*/  ISETP.NE.AND P0, PT, R0, RZ, P0 ;  /* 0x000000ff0000720c */ /* 0x004fc80000705270 */
[----:B------:R-:W-:-:S09]  /*f410*/  SEL R17, RZ, 0x1, !P0 ;  /* 0x00000001ff117807 */ /* 0x000fd20004000000 */
.L_x_4938:
        /* <DEDUP_REMOVED lines=20> */
.L_x_4940:
[----:B------:R-:W0:Y:S01]  /*f560*/  LDCU.64 UR4, c[0x0][0x758] ;  /* 0x0000eb00ff0477ac */ /* 0x000e220008000a00 */
[----:B------:R-:W-:-:S04]  /*f570*/  LOP3.LUT P0, RZ, R17, 0xff, RZ, 0xc0, !PT ;  /* 0x000000ff11ff7812 */ /* 0x000fc8000780c0ff */
[----:B------:R-:W-:Y:S02]  /*f580*/  SEL R3, RZ, 0x1, !P0 ;  /* 0x00000001ff037807 */ /* 0x000fe40004000000 */
[----:B0-----:R-:W-:-:S04]  /*f590*/  IADD3 R16, P1, PT, R16, UR4, RZ ;  /* 0x0000000410107c10 */ /* 0x001fc8000ff3e0ff */
[----:B------:R-:W-:-:S05]  /*f5a0*/  IADD3.X R17, PT, PT, RZ, UR5, RZ, P1, !PT ;  /* 0x00000005ff117c10 */ /* 0x000fca0008ffe4ff */
[----:B------:R-:W-:Y:S01]  /*f5b0*/  STG.E.U8 desc[UR36][R16.64], R3 ;  /* 0x0000000310007986 */ /* 0x000fe2000c101124 */
[----:B------:R-:W-:Y:S05]  /*f5c0*/  EXIT ;  /* 0x000000000000794d */ /* 0x000fea0003800000 */
.L_x_4939:
[----:B------:R-:W-:-:S04]  /*f5d0*/  LOP3.LUT P0, RZ, R17, 0xff, RZ, 0xc0, !PT ;  /* 0x000000ff11ff7812 */ /* 0x000fc8000780c0ff */
[----:B------:R-:W-:-:S05]  /*f5e0*/  SEL R5, RZ, 0x1, !P0 ;  /* 0x00000001ff057807 */ /* 0x000fca0004000000 */
[----:B------:R-:W-:Y:S01]  /*f5f0*/  STG.E.U8 desc[UR36][R2.64], R5 ;  /* 0x0000000502007986 */ /* 0x000fe2000c101124 */
[----:B------:R-:W-:Y:S05]  /*f600*/  EXIT ;  /* 0x000000000000794d */ /* 0x000fea0003800000 */
.L_x_4937:
        /* <DEDUP_REMOVED lines=8> */
[----:B----4-:R-:W-:-:S09]  /*f690*/  SEL R17, RZ, 0x1, !P0 ;  /* 0x00000001ff117807 */ /* 0x010fd20004000000 */
.L_x_4941:
[----:B------:R-:W-:Y:S05]  /*f6a0*/  BRA.U !UP1, `(.L_x_4942) ;  /* 0x0000000109687547 */ /* 0x000fea000b800000 */
[----:B------:R-:W0:Y:S02]  /*f6b0*/  LDCU UR4, c[0x0][0x78c] ;  /* 0x0000f180ff0477ac */ /* 0x000e240008000800 */
[----:B0-----:R-:W-:-:S09]  /*f6c0*/  UISETP.NE.AND UP0, UPT, UR4, 0x1, UPT ;  /* 0x000000010400788c */ /* 0x001fd2000bf05270 */
[----:B------:R-:W-:Y:S05]  /*f6d0*/  BRA.U !UP0, `(.L_x_4943) ;  /* 0x0000000108407547 */ /* 0x000fea000b800000 */
[----:B----4-:R-:W-:Y:S01]  /*f6e0*/  MOV R2, 0x0 ;  /* 0x0000000000027802 */ /* 0x010fe20000000f00 */
        /* <DEDUP_REMOVED lines=15> */
.L_x_4943:
[----:B------:R-:W0:Y:S01]  /*f7e0*/  LDCU.64 UR4, c[0x0][0x758] ;  /* 0x0000eb00ff0477ac */ /* 0x000e220008000a00 */
[----:B------:R-:W-:-:S04]  /*f7f0*/  LOP3.LUT P0, RZ, R17, 0xff, RZ, 0xc0, !PT ;  /* 0x000000ff11ff7812 */ /* 0x000fc8000780c0ff */
[----:B------:R-:W-:Y:S02]  /*f800*/  SEL R3, RZ, 0x1, !P0 ;  /* 0x00000001ff037807 */ /* 0x000fe40004000000 */
[----:B0-----:R-:W-:-:S04]  /*f810*/  IADD3 R16, P1, PT, R16, UR4, RZ ;  /* 0x0000000410107c10 */ /* 0x001fc8000ff3e0ff */
[----:B----4-:R-:W-:-:S05]  /*f820*/  IADD3.X R17, PT, PT, RZ, UR5, RZ, P1, !PT ;  /* 0x00000005ff117c10 */ /* 0x010fca0008ffe4ff */
[----:B------:R-:W-:Y:S01]  /*f830*/  STG.E.U8 desc[UR36][R16.64], R3 ;  /* 0x0000000310007986 */ /* 0x000fe2000c101124 */
[----:B------:R-:W-:Y:S05]  /*f840*/  EXIT ;  /* 0x000000000000794d */ /* 0x000fea0003800000 */
.L_x_4942:
[----:B------:R-:W-:Y:S01]  /*f850*/  STG.E.U8 desc[UR36][R6.64], R17 ;  /* 0x0000001106007986 */ /* 0x000fe2000c101124 */
[----:B------:R-:W-:Y:S05]  /*f860*/  EXIT ;  /* 0x000000000000794d */ /* 0x000fea0003800000 */
.L_x_4944:
        /* <DEDUP_REMOVED lines=9> */
.L_x_7791:


//--------------------- .text._ZN2at6native13reduce_kernelILi256ELi2ENS0_8ReduceOpIN3c107complexIfEENS0_14func_wrapper_tIbZZZNS0_15and_kernel_cudaERNS_14TensorIteratorEENKUlvE_clEvENKUlvE7_clEvEUlbS5_E_EEjbLi4ELi4EEEEEvT1_ --------------------------
	.section	.text._ZN2at6native13reduce_kernelILi256ELi2ENS0_8ReduceOpIN3c107complexIfEENS0_14func_wrapper_tIbZZZNS0_15and_kernel_cudaERNS_14TensorIteratorEENKUlvE_clEvENKUlvE7_clEvEUlbS5_E_EEjbLi4ELi4EEEEEvT1_,"ax",@progbits
	.align	128
        .global         _ZN2at6native13reduce_kernelILi256ELi2ENS0_8ReduceOpIN3c107complexIfEENS0_14func_wrapper_tIbZZZNS0_15and_kernel_cudaERNS_14TensorIteratorEENKUlvE_clEvENKUlvE7_clEvEUlbS5_E_EEjbLi4ELi4EEEEEvT1_
        .type           _ZN2at6native13reduce_kernelILi256ELi2ENS0_8ReduceOpIN3c107complexIfEENS0_14func_wrapper_tIbZZZNS0_15and_kernel_cudaERNS_14TensorIteratorEENKUlvE_clEvENKUlvE7_clEvEUlbS5_E_EEjbLi4ELi4EEEEEvT1_,@function
        .size           _ZN2at6native13reduce_kernelILi256ELi2ENS0_8ReduceOpIN3c107complexIfEENS0_14func_wrapper_tIbZZZNS0_15and_kernel_cudaERNS_14TensorIteratorEENKUlvE_clEvENKUlvE7_clEvEUlbS5_E_EEjbLi4ELi4EEEEEvT1_,(.L_x_7792 - _ZN2at6native13reduce_kernelILi256ELi2ENS0_8ReduceOpIN3c107complexIfEENS0_14func_wrapper_tIbZZZNS0_15and_kernel_cudaERNS_14TensorIteratorEENKUlvE_clEvENKUlvE7_clEvEUlbS5_E_EEjbLi4ELi4EEEEEvT1_)
        .other          _ZN2at6native13reduce_kernelILi256ELi2ENS0_8ReduceOpIN3c107complexIfEENS0_14func_wrapper_tIbZZZNS0_15and_kernel_cudaERNS_14TensorIteratorEENKUlvE_clEvENKUlvE7_clEvEUlbS5_E_EEjbLi4ELi4EEEEEvT1_,@"STO_CUDA_ENTRY STV_DEFAULT"
_ZN2at6native13reduce_kernelILi256ELi2ENS0_8ReduceOpIN3c107complexIfEENS0_14func_wrapper_tIbZZZNS0_15and_kernel_cudaERNS_14TensorIteratorEENKUlvE_clEvENKUlvE7_clEvEUlbS5_E_EEjbLi4ELi4EEEEEvT1_:
.text._ZN2at6native13reduce_kernelILi256ELi2ENS0_8ReduceOpIN3c107complexIfEENS0_14func_wrapper_tIbZZZNS0_15and_kernel_cudaERNS_14TensorIteratorEENKUlvE_clEvENKUlvE7_clEvEUlbS5_E_EEjbLi4ELi4EEEEEvT1_:
        /* <DEDUP_REMOVED lines=296> */
.L_x_4945:
        /* <DEDUP_REMOVED lines=31> */
.L_x_4949:
        /* <DEDUP_REMOVED lines=35> */
.L_x_4954:
[----:B------:R-:W-:-:S07]  /*16a0*/  SEL R10, RZ, 0x1, !P0 ;  /* 0x00000001ff0a7807 */ /* 0x000fce0004000000 */
.L_x_4953:
[----:B------:R-:W-:Y:S05]  /*16b0*/  BSYNC.RECONVERGENT B1 ;  /* 0x0000000000017941 */ /* 0x000fea0003800200 */
.L_x_4952:
[----:B------:R-:W0:Y:S01]  /*16c0*/  LDC R3, c[0x0][0x388] ;  /* 0x0000e200ff037b82 */ /* 0x000e220000000800 */
[----:B------:R-:W-:-:S05]  /*16d0*/  IADD3 R24, P0, PT, R24, 0x20, RZ ;  /* 0x0000002018187810 */ /* 0x000fca0007f1e0ff */
[----:B------:R-:W-:Y:S01]  /*16e0*/  IMAD.X R25, RZ, RZ, R25, P0 ;  /* 0x000000ffff197224 */ /* 0x000fe200000e0619 */
[----:B0-----:R-:W-:-:S07]  /*16f0*/  IADD3 R3, PT, PT, R40, -0x4, R3 ;  /* 0xfffffffc28037810 */ /* 0x001fce0007ffe003 */
.L_x_4951:
[----:B------:R-:W-:Y:S05]  /*1700*/  BSYNC.RECONVERGENT B0 ;  /* 0x0000000000007941 */ /* 0x000fea0003800200 */
.L_x_4950:
        /* <DEDUP_REMOVED lines=13> */
.L_x_4957:
        /* <DEDUP_REMOVED lines=32> */
.L_x_4956:
[----:B------:R-:W-:Y:S05]  /*19e0*/  BSYNC.RECONVERGENT B0 ;  /* 0x0000000000007941 */ /* 0x000fea0003800200 */
.L_x_4955:
        /* <DEDUP_REMOVED lines=21> */
.L_x_4961:
[----:B------:R-:W-:Y:S05]  /*1b40*/  BSYNC.RECONVERGENT B1 ;  /* 0x0000000000017941 */ /* 0x000fea0003800200 */
.L_x_4960:
[----:B------:R-:W-:-:S07]  /*1b50*/  SEL R10, RZ, 0x1, !P0 ;  /* 0x00000001ff0a7807 */ /* 0x000fce0004000000 */
.L_x_4959:
[----:B------:R-:W-:Y:S05]  /*1b60*/  BSYNC.RECONVERGENT B0 ;  /* 0x0000000000007941 */ /* 0x000fea0003800200 */
.L_x_4958:
[----:B------:R-:W-:Y:S02]  /*1b70*/  LOP3.LUT P3, RZ, R10, 0xff, RZ, 0xc0, !PT ;  /* 0x000000ff0aff7812 */ /* 0x000fe4000786c0ff */
[----:B------:R-:W-:Y:S02]  /*1b80*/  LOP3.LUT P0, RZ, R20, 0xff, RZ, 0xc0, !PT ;  /* 0x000000ff14ff7812 */ /* 0x000fe4000780c0ff */
[----:B------:R-:W-:Y:S02]  /*1b90*/  LOP3.LUT P1, RZ, R18, 0xff, RZ, 0xc0, !PT ;  /* 0x000000ff12ff7812 */ /* 0x000fe4000782c0ff */
[----:B------:R-:W-:Y:S02]  /*1ba0*/  LOP3.LUT P2, RZ, R0, 0xff, RZ, 0xc0, !PT ;  /* 0x000000ff00ff7812 */ /* 0x000fe4000784c0ff */
[----:B------:R-:W-:Y:S02]  /*1bb0*/  PLOP3.LUT P1, PT, P1, P3, P0, 0x80, 0x0 ;  /* 0x000000000000781c */ /* 0x000fe40000f27000 */
[----:B------:R-:W-:-:S02]  /*1bc0*/  PLOP3.LUT P4, PT, PT, PT, PT, 0x8, 0x80 ;  /* 0x000000000080781c */ /* 0x000fc40003f8e170 */
[----:B------:R-:W-:Y:S01]  /*1bd0*/  PLOP3.LUT P1, PT, P1, P2, PT, 0x80, 0x8 ;  /* 0x000000000008781c */ /* 0x000fe20000f25070 */
[----:B------:R-:W-:-:S12]  /*1be0*/  BRA `(.L_x_4962) ;  /* 0x000000ac00cc7947 */ /* 0x000fd80003800000 */
.L_x_4948:
        /* <DEDUP_REMOVED lines=38> */
.L_x_4966:
        /* <DEDUP_REMOVED lines=22> */
[----:B---3--:R-:W-:Y:S02]  /*1fb0*/  @P5 FSETP.NEU.FTZ.AND P3, PT, R20, RZ, PT ;  /* 0x000000ff1400520b */ /* 0x008fe40003f7d000 */
[----:B------:R-:W-:-:S04]  /*1fc0*/  @P5 FSETP.NEU.FTZ.AND P4, PT, R21, RZ, PT ;  /* 0x000000ff1500520b */ /* 0x000fc80003f9d000 */
[----:B------:R-:W-:Y:S02]  /*1fd0*/  @P5 PLOP3.LUT P6, PT, P3, P4, PT, 0xf8, 0x8f ;  /* 0x00000000008f581c */ /* 0x000fe40001fc9f70 */
[----:B------:R-:W-:Y:S02]  /*1fe0*/  @P2 FSETP.NEU.FTZ.AND P3, PT, R22, RZ, PT ;  /* 0x000000ff1600220b */ /* 0x000fe40003f7d000 */
[----:B------:R-:W-:Y:S02]  /*1ff0*/  @P2 FSETP.NEU.FTZ.AND P4, PT, R23, RZ, PT ;  /* 0x000000ff1700220b */ /* 0x000fe40003f9d000 */
[----:B------:R-:W-:-:S07]  /*2000*/  PLOP3.LUT P5, PT, PT, PT, PT, 0x8, 0x80 ;  /* 0x000000000080781c */ /* 0x000fce0003fae170 */
[----:B------:R-:W-:Y:S02]  /*2010*/  @P6 LOP3.LUT R35, R35, 0x8, RZ, 0xfc, !PT ;  /* 0x0000000823236812 */ /* 0x000fe400078efcff */
[----:B------:R-:W-:Y:S02]  /*2020*/  PLOP3.LUT P6, PT, PT, PT, PT, 0x8, 0x80 ;  /* 0x000000000080781c */ /* 0x000fe40003fce170 */
[----:B------:R-:W-:Y:S02]  /*2030*/  @P2 PLOP3.LUT P6, PT, P3, P4, PT, 0xf8, 0x8f ;  /* 0x00000000008f281c */ /* 0x000fe40001fc9f70 */
[----:B----4-:R-:W-:Y:S02]  /*2040*/  @P1 FSETP.NEU.FTZ.AND P2, PT, R12, RZ, PT ;  /* 0x000000ff0c00120b */ /* 0x010fe40003f5d000 */
[----:B------:R-:W-:Y:S02]  /*2050*/  @P1 FSETP.NEU.FTZ.AND P3, PT, R13, RZ, PT ;  /* 0x000000ff0d00120b */ /* 0x000fe40003f7d000 */
[----:B------:R-:W-:-:S02]  /*2060*/  LOP3.LUT R35, R35, 0xfffffffb, RZ, 0xc0, !PT ;  /* 0xfffffffb23237812 */ /* 0x000fc400078ec0ff */
[----:B------:R-:W-:Y:S02]  /*2070*/  @P1 PLOP3.LUT P5, PT, P2, P3, PT, 0xf8, 0x8f ;  /* 0x00000000008f181c */ /* 0x000fe400017a7f70 */
[----:B------:R-:W-:Y:S02]  /*2080*/  @P0 FSETP.NEU.FTZ.AND P1, PT, R14, RZ, PT ;  /* 0x000000ff0e00020b */ /* 0x000fe40003f3d000 */
[----:B------:R-:W-:Y:S02]  /*2090*/  @P0 FSETP.NEU.FTZ.AND P2, PT, R15, RZ, PT ;  /* 0x000000ff0f00020b */ /* 0x000fe40003f5d000 */
[----:B------:R-:W-:Y:S02]  /*20a0*/  PLOP3.LUT P3, PT, PT, PT, PT, 0x8, 0x80 ;  /* 0x000000000080781c */ /* 0x000fe40003f6e170 */
[----:B------:R-:W-:Y:S02]  /*20b0*/  @P0 PLOP3.LUT P3, PT, P1, P2, PT, 0xf8, 0x8f ;  /* 0x00000000008f081c */ /* 0x000fe40000f65f70 */
[----:B------:R-:W-:-:S02]  /*20c0*/  LOP3.LUT P0, RZ, R26, 0xff, RZ, 0xc0, !PT ;  /* 0x000000ff1aff7812 */ /* 0x000fc4000780c0ff */
[----:B------:R-:W-:Y:S02]  /*20d0*/  PLOP3.LUT P2, PT, PT, PT, PT, 0x8, 0x80 ;  /* 0x000000000080781c */ /* 0x000fe40003f4e170 */
[----:B------:R-:W-:Y:S02]  /*20e0*/  @P6 LOP3.LUT R35, R35, 0x4, RZ, 0xfc, !PT ;  /* 0x0000000423236812 */ /* 0x000fe400078efcff */
[----:B------:R-:W-:Y:S02]  /*20f0*/  P2R R28, PR, RZ, 0x8 ;  /* 0x00000008ff1c7803 */ /* 0x000fe40000000000 */
[----:B------:R-:W-:-:S04]  /*2100*/  LOP3.LUT R35, R35, 0xfffffffe, RZ, 0xc0, !PT ;  /* 0xfffffffe23237812 */ /* 0x000fc800078ec0ff */
[----:B------:R-:W-:Y:S02]  /*2110*/  @P5 LOP3.LUT R35, R35, 0x1, RZ, 0xfc, !PT ;  /* 0x0000000123235812 */ /* 0x000fe400078efcff */
[----:B-----5:R-:W-:Y:S02]  /*2120*/  @P0 FSETP.NEU.FTZ.AND P1, PT, R4, RZ, PT ;  /* 0x000000ff0400020b */ /* 0x020fe40003f3d000 */
[----:B------:R-:W-:Y:S02]  /*2130*/  @P0 FSETP.NEU.FTZ.AND P4, PT, R5, RZ, PT ;  /* 0x000000ff0500020b */ /* 0x000fe40003f9d000 */
[----:B------:R-:W-:Y:S02]  /*2140*/  LOP3.LUT P3, RZ, R35, 0x8, RZ, 0xc0, !PT ;  /* 0x0000000823ff7812 */ /* 0x000fe4000786c0ff */
[----:B------:R-:W-:Y:S02]  /*2150*/  @P0 PLOP3.LUT P2, PT, P1, P4, PT, 0xf8, 0x8f ;  /* 0x00000000008f081c */ /* 0x000fe40000f49f70 */
[----:B------:R-:W-:-:S02]  /*2160*/  LOP3.LUT P0, RZ, R31, 0xff, RZ, 0xc0, !PT ;  /* 0x000000ff1fff7812 */ /* 0x000fc4000780c0ff */
[----:B------:R-:W-:Y:S02]  /*2170*/  PLOP3.LUT P1, PT, PT, PT, PT, 0x8, 0x80 ;  /* 0x000000000080781c */ /* 0x000fe40003f2e170 */
[----:B------:R-:W-:-:S09]  /*2180*/  P2R R27, PR, RZ, 0x8 ;  /* 0x00000008ff1b7803 */ /* 0x000fd20000000000 */
[----:B------:R-:W-:Y:S02]  /*2190*/  @P0 FSETP.NEU.FTZ.AND P4, PT, R6, RZ, PT ;  /* 0x000000ff0600020b */ /* 0x000fe40003f9d000 */
[----:B------:R-:W-:-:S04]  /*21a0*/  @P0 FSETP.NEU.FTZ.AND P5, PT, R7, RZ, PT ;  /* 0x000000ff0700020b */ /* 0x000fc80003fbd000 */
[----:B------:R-:W-:Y:S02]  /*21b0*/  @P0 PLOP3.LUT P1, PT, P4, P5, PT, 0xf8, 0x8f ;  /* 0x00000000008f081c */ /* 0x000fe4000272bf70 */
        /* <DEDUP_REMOVED lines=8> */
[----:B---3--:R-:W-:Y:S02]  /*2240*/  @P4 FSETP.NEU.FTZ.AND P5, PT, R8, RZ, PT ;  /* 0x000000ff0800420b */ /* 0x008fe40003fbd000 */
[----:B------:R-:W-:-:S04]  /*2250*/  @P4 FSETP.NEU.FTZ.AND P6, PT, R9, RZ, PT ;  /* 0x000000ff0900420b */ /* 0x000fc80003fdd000 */
[----:B------:R-:W-:Y:S02]  /*2260*/  @P4 PLOP3.LUT P0, PT, P5, P6, PT, 0xf8, 0x8f ;  /* 0x00000000008f481c */ /* 0x000fe40002f0df70 */
[----:B------:R-:W-:Y:S01]  /*2270*/  LOP3.LUT P4, RZ, R3, 0xff, RZ, 0xc0, !PT ;  /* 0x000000ff03ff7812 */ /* 0x000fe2000788c0ff */
[----:B------:R-:W-:Y:S01]  /*2280*/  IMAD R3, R0, 0x3, R33 ;  /* 0x0000000300037824 */ /* 0x000fe200078e0221 */
[----:B------:R-:W-:Y:S02]  /*2290*/  PLOP3.LUT P6, PT, PT, PT, PT, 0x8, 0x80 ;  /* 0x000000000080781c */ /* 0x000fe40003fce170 */
[----:B------:R-:W-:-:S09]  /*22a0*/  SEL R18, RZ, 0x1, !P0 ;  /* 0x00000001ff127807 */ /* 0x000fd20004000000 */
[----:B------:R-:W-:Y:S02]  /*22b0*/  @P4 FSETP.NEU.FTZ.AND P3, PT, R10, RZ, PT ;  /* 0x000000ff0a00420b */ /* 0x000fe40003f7d000 */
[----:B------:R-:W-:-:S04]  /*22c0*/  @P4 FSETP.NEU.FTZ.AND P5, PT, R11, RZ, PT ;  /* 0x000000ff0b00420b */ /* 0x000fc80003fbd000 */
[----:B------:R-:W-:Y:S02]  /*22d0*/  @P4 PLOP3.LUT P6, PT, P3, P5, PT, 0xf8, 0x8f ;  /* 0x00000000008f481c */ /* 0x000fe40001fcbf70 */
        /* <DEDUP_REMOVED lines=11> */
.L_x_4965:
[----:B------:R-:W-:Y:S05]  /*2390*/  BSYNC.RECONVERGENT B0 ;  /* 0x0000000000007941 */ /* 0x000fea0003800200 */
.L_x_4964:
        /* <DEDUP_REMOVED lines=23> */
.L_x_4968:
[----:B------:R-:W-:Y:S05]  /*2510*/  BSYNC.RECONVERGENT B0 ;  /* 0x0000000000007941 */ /* 0x000fea0003800200 */
.L_x_4967:
[----:B------:R-:W-:Y:S04]  /*2520*/  BSSY.RECONVERGENT B0, `(.L_x_4969) ;  /* 0x000003b000007945 */ /* 0x000fe80003800200 */
[----:B------:R-:W-:Y:S05]  /*2530*/  @P0 BRA `(.L_x_4970) ;  /* 0x0000000000e40947 */ /* 0x000fea0003800000 */
[----:B------:R-:W-:Y:S01]  /*2540*/  LOP3.LUT P6, RZ, R30, 0xff, RZ, 0xc0, !PT ;  /* 0x000000ff1eff7812 */ /* 0x000fe200078cc0ff */
[----:B------:R-:W-:Y:S01]  /*2550*/  IMAD.IADD R33, R33, 0x1, R0 ;  /* 0x0000000121217824 */ /* 0x000fe200078e0200 */
[----:B------:R-:W-:Y:S02]  /*2560*/  LOP3.LUT P0, RZ, R29, 0xff, RZ, 0xc0, !PT ;  /* 0x000000ff1dff7812 */ /* 0x000fe4000780c0ff */
[----:B------:R-:W-:-:S09]  /*2570*/  PLOP3.LUT P3, PT, PT, PT, PT, 0x8, 0x80 ;  /* 0x000000000080781c */ /* 0x000fd20003f6e170 */
[----:B-----5:R-:W-:Y:S02]  /*2580*/  @P6 FSETP.NEU.FTZ.AND P4, PT, R20, RZ, PT ;  /* 0x000000ff1400620b */ /* 0x020fe40003f9d000 */
[----:B------:R-:W-:Y:S02]  /*2590*/  @P6 FSETP.NEU.FTZ.AND P5, PT, R21, RZ, PT ;  /* 0x000000ff1500620b */ /* 0x000fe40003fbd000 */
[----:B------:R-:W-:Y:S02]  /*25a0*/  @P0 FSETP.NEU.FTZ.AND P1, PT, R22, RZ, PT ;  /* 0x000000ff1600020b */ /* 0x000fe40003f3d000 */
[----:B------:R-:W-:Y:S02]  /*25b0*/  @P0 FSETP.NEU.FTZ.AND P2, PT, R23, RZ, PT ;  /* 0x000000ff1700020b */ /* 0x000fe40003f5d000 */
[----:B------:R-:W-:Y:S02]  /*25c0*/  @P6 PLOP3.LUT P3, PT, P4, P5, PT, 0xf8, 0x8f ;  /* 0x00000000008f681c */ /* 0x000fe4000276bf70 */
[----:B------:R-:W-:-:S02]  /*25d0*/  PLOP3.LUT P4, PT, PT, PT, PT, 0x8, 0x80 ;  /* 0x000000000080781c */ /* 0x000fc40003f8e170 */
[----:B------:R-:W-:Y:S02]  /*25e0*/  @P0 PLOP3.LUT P4, PT, P1, P2, PT, 0xf8, 0x8f ;  /* 0x00000000008f081c */ /* 0x000fe40000f85f70 */
[----:B------:R-:W-:Y:S02]  /*25f0*/  ISETP.GE.U32.AND P0, PT, R33, R38, PT ;  /* 0x000000262100720c */ /* 0x000fe40003f06070 */
[----:B------:R-:W-:Y:S02]  /*2600*/  SEL R30, RZ, 0x1, !P3 ;  /* 0x00000001ff1e7807 */ /* 0x000fe40005800000 */
[----:B------:R-:W-:-:S09]  /*2610*/  SEL R29, RZ, 0x1, !P4 ;  /* 0x00000001ff1d7807 */ /* 0x000fd20006000000 */
[----:B------:R-:W-:Y:S05]  /*2620*/  @P0 BRA `(.L_x_4970) ;  /* 0x0000000000a80947 */ /* 0x000fea0003800000 */
[----:B------:R-:W-:Y:S02]  /*2630*/  LOP3.LUT P6, RZ, R28, 0xff, RZ, 0xc0, !PT ;  /* 0x000000ff1cff7812 */ /* 0x000fe400078cc0ff */
[----:B------:R-:W-:Y:S02]  /*2640*/  LOP3.LUT P0, RZ, R27, 0xff, RZ, 0xc0, !PT ;  /* 0x000000ff1bff7812 */ /* 0x000fe4000780c0ff */
[----:B------:R-:W-:-:S09]  /*2650*/  PLOP3.LUT P3, PT, PT, PT, PT, 0x8, 0x80 ;  /* 0x000000000080781c */ /* 0x000fd20003f6e170 */
[----:B------:R-:W-:Y:S02]  /*2660*/  @P6 FSETP.NEU.FTZ.AND P4, PT, R12, RZ, PT ;  /* 0x000000ff0c00620b */ /* 0x000fe40003f9d000 */
[----:B------:R-:W-:Y:S01]  /*2670*/  @P6 FSETP.NEU.FTZ.AND P5, PT, R13, RZ, PT ;  /* 0x000000ff0d00620b */ /* 0x000fe20003fbd000 */
[----:B------:R-:W-:Y:S01]  /*2680*/  IMAD.IADD R13, R33, 0x1, R0 ;  /* 0x00000001210d7824 */ /* 0x000fe200078e0200 */
        /* <DEDUP_REMOVED lines=13> */
[----:B------:R-:W-:Y:S02]  /*2760*/  @P6 FSETP.NEU.FTZ.AND P4, PT, R8, RZ, PT ;  /* 0x000000ff0800620b */ /* 0x000fe40003f9d000 */
        /* <DEDUP_REMOVED lines=14> */
[----:B------:R-:W-:Y:S02]  /*2850*/  @P6 FSETP.NEU.FTZ.AND P5, PT, R5, RZ, PT ;  /* 0x000000ff0500620b */ /* 0x000fe40003fbd000 */
[----:B------:R-:W-:Y:S02]  /*2860*/  @P0 FSETP.NEU.FTZ.AND P1, PT, R6, RZ, PT ;  /* 0x000000ff0600020b */ /* 0x000fe40003f3d000 */
[----:B------:R-:W-:Y:S02]  /*2870*/  @P0 FSETP.NEU.FTZ.AND P2, PT, R7, RZ, PT ;  /* 0x000000ff0700020b */ /* 0x000fe40003f5d000 */
[----:B------:R-:W-:Y:S02]  /*2880*/  @P6 PLOP3.LUT P3, PT, P4, P5, PT, 0xf8, 0x8f ;  /* 0x00000000008f681c */ /* 0x000fe4000276bf70 */
[----:B------:R-:W-:-:S02]  /*2890*/  PLOP3.LUT P4, PT, PT, PT, PT, 0x8, 0x80 ;  /* 0x000000000080781c */ /* 0x000fc40003f8e170 */
[----:B------:R-:W-:Y:S02]  /*28a0*/  @P0 PLOP3.LUT P4, PT, P1, P2, PT, 0xf8, 0x8f ;  /* 0x00000000008f081c */ /* 0x000fe40000f85f70 */
[----:B------:R-:W-:Y:S02]  /*28b0*/  SEL R26, RZ, 0x1, !P3 ;  /* 0x00000001ff1a7807 */ /* 0x000fe40005800000 */
[----:B------:R-:W-:-:S09]  /*28c0*/  SEL R31, RZ, 0x1, !P4 ;  /* 0x00000001ff1f7807 */ /* 0x000fd20006000000 */
.L_x_4970:
[----:B------:R-:W-:Y:S05]  /*28d0*/  BSYNC.RECONVERGENT B0 ;  /* 0x0000000000007941 */ /* 0x000fea0003800200 */
.L_x_4969:
        /* <DEDUP_REMOVED lines=13> */
.L_x_4963:
        /* <DEDUP_REMOVED lines=34> */
.L_x_4974:
        /* <DEDUP_REMOVED lines=59> */
[----:B------:R-:W-:Y:S02]  /*2f80*/  LOP3.LUT P4, RZ, R3, 0xff, RZ, 0xc0, !PT ;  /* 0x000000ff03ff7812 */ /* 0x000fe4000788c0ff */
[----:B------:R-:W-:-:S11]  /*2f90*/  PLOP3.LUT P0, PT, PT, PT, PT, 0x8, 0x80 ;  /* 0x000000000080781c */ /* 0x000fd60003f0e170 */
[----:B--2---:R-:W-:Y:S02]  /*2fa0*/  @P4 FSETP.NEU.FTZ.AND P5, PT, R4, RZ, PT ;  /* 0x000000ff0400420b */ /* 0x004fe40003fbd000 */
[----:B------:R-:W-:-:S04]  /*2fb0*/  @P4 FSETP.NEU.FTZ.AND P6, PT, R5, RZ, PT ;  /* 0x000000ff0500420b */ /* 0x000fc80003fdd000 */
[----:B------:R-:W-:Y:S02]  /*2fc0*/  @P4 PLOP3.LUT P0, PT, P5, P6, PT, 0xf8, 0x8f ;  /* 0x00000000008f481c */ /* 0x000fe40002f0df70 */
[----:B------:R-:W-:Y:S02]  /*2fd0*/  LOP3.LUT P4, RZ, R31, 0xff, RZ, 0xc0, !PT ;  /* 0x000000ff1fff7812 */ /* 0x000fe4000788c0ff */
[----:B------:R-:W-:Y:S01]  /*2fe0*/  PLOP3.LUT P6, PT, PT, PT, PT, 0x8, 0x80 ;  /* 0x000000000080781c */ /* 0x000fe20003fce170 */
[----:B------:R-:W-:-:S10]  /*2ff0*/  IMAD R3, R0, 0x3, R33 ;  /* 0x0000000300037824 */ /* 0x000fd400078e0221 */
[----:B------:R-:W-:Y:S02]  /*3000*/  @P4 FSETP.NEU.FTZ.AND P3, PT, R6, RZ, PT ;  /* 0x000000ff0600420b */ /* 0x000fe40003f7d000 */
[----:B------:R-:W-:-:S04]  /*3010*/  @P4 FSETP.NEU.FTZ.AND P5, PT, R7, RZ, PT ;  /* 0x000000ff0700420b */ /* 0x000fc80003fbd000 */
[----:B------:R-:W-:Y:S02]  /*3020*/  @P4 PLOP3.LUT P6, PT, P3, P5, PT, 0xf8, 0x8f ;  /* 0x00000000008f481c */ /* 0x000fe40001fcbf70 */
[----:B------:R-:W-:-:S04]  /*3030*/  LOP3.LUT P4, RZ, R35, 0x4, RZ, 0xc0, !PT ;  /* 0x0000000423ff7812 */ /* 0x000fc8000788c0ff */
[----:B------:R-:W-:Y:S02]  /*3040*/  SEL R29, RZ, 0x1, !P4 ;  /* 0x00000001ff1d7807 */ /* 0x000fe40006000000 */
[----:B------:R-:W-:Y:S02]  /*3050*/  ISETP.GE.U32.AND P4, PT, R3, R38, PT ;  /* 0x000000260300720c */ /* 0x000fe40003f86070 */
        /* <DEDUP_REMOVED lines=11> */
.L_x_4973:
[----:B------:R-:W-:Y:S05]  /*3110*/  BSYNC.RECONVERGENT B0 ;  /* 0x0000000000007941 */ /* 0x000fea0003800200 */
.L_x_4972:
        /* <DEDUP_REMOVED lines=27> */
.L_x_4976:
[----:B------:R-:W-:Y:S05]  /*32d0*/  BSYNC.RECONVERGENT B0 ;  /* 0x0000000000007941 */ /* 0x000fea0003800200 */
.L_x_4975:
        /* <DEDUP_REMOVED lines=24> */
[----:B------:R-:W-:Y:S02]  /*3460*/  IADD3 R13, PT, PT, R33, R0, RZ ;  /* 0x00000000210d7210 */ /* 0x000fe40007ffe0ff */
[----:B------:R-:W-:-:S02]  /*3470*/  @P6 PLOP3.LUT P3, PT, P4, P5, PT, 0xf8, 0x8f ;  /* 0x00000000008f681c */ /* 0x000fc4000276bf70 */
[----:B------:R-:W-:Y:S02]  /*3480*/  PLOP3.LUT P4, PT, PT, PT, PT, 0x8, 0x80 ;  /* 0x000000000080781c */ /* 0x000fe40003f8e170 */
[----:B------:R-:W-:Y:S02]  /*3490*/  @P0 PLOP3.LUT P4, PT, P1, P2, PT, 0xf8, 0x8f ;  /* 0x00000000008f081c */ /* 0x000fe40000f85f70 */
        /* <DEDUP_REMOVED lines=31> */
.L_x_4978:
[----:B------:R-:W-:Y:S05]  /*3690*/  BSYNC.RECONVERGENT B0 ;  /* 0x0000000000007941 */ /* 0x000fea0003800200 */
.L_x_4977:
        /* <DEDUP_REMOVED lines=13> */
.L_x_4971:
        /* <DEDUP_REMOVED lines=36> */
.L_x_4986:
        /* <DEDUP_REMOVED lines=315> */
.L_x_4982:
        /* <DEDUP_REMOVED lines=241> */
.L_x_4983:
        /* <DEDUP_REMOVED lines=241> */
.L_x_4984:
        /* <DEDUP_REMOVED lines=241> */
.L_x_4985:
[----:B------:R-:W-:-:S04]  /*7a90*/  LOP3.LUT R21, R36, 0xfffffff0, RZ, 0xc0, !PT ;  /* 0xfffffff024157812 */ /* 0x000fc800078ec0ff */
[----:B------:R-:W-:-:S05]  /*7aa0*/  IADD3 R20, P1, PT, R21, R40, RZ ;  /* 0x0000002815147210 */ /* 0x000fca0007f3e0ff */
[----:B------:R-:W-:-:S06]  /*7ab0*/  IMAD.X R21, RZ, RZ, R41, P1 ;  /* 0x000000ffff157224 */ /* 0x000fcc00008e0629 */
[----:B------:R-:W5:Y:S02]  /*7ac0*/  LDG.E.128 R20, desc[UR36][R20.64] ;  /* 0x0000002414147981 */ /* 0x000f64000c1e1d00 */
.L_x_4981:
        /* <DEDUP_REMOVED lines=8> */
[----:B-----5:R-:W-:Y:S02]  /*7b50*/  @P5 FSETP.NEU.FTZ.AND P3, PT, R6, RZ, PT ;  /* 0x000000ff0600520b */ /* 0x020fe40003f7d000 */
[----:B------:R-:W-:Y:S02]  /*7b60*/  @P5 FSETP.NEU.FTZ.AND P4, PT, R7, RZ, PT ;  /* 0x000000ff0700520b */ /* 0x000fe40003f9d000 */
[----:B------:R-:W-:Y:S01]  /*7b70*/  MOV R36, UR4 ;  /* 0x0000000400247c02 */ /* 0x000fe20008000f00 */
[----:B-1----:R-:W-:Y:S01]  /*7b80*/  IMAD.U32 R38, RZ, RZ, UR5 ;  /* 0x00000005ff267e24 */ /* 0x002fe2000f8e00ff */
[----:B------:R-:W-:Y:S02]  /*7b90*/  @P5 PLOP3.LUT P6, PT, P3, P4, PT, 0xf8, 0x8f ;  /* 0x00000000008f581c */ /* 0x000fe40001fc9f70 */
[----:B------:R-:W-:Y:S01]  /*7ba0*/  @P2 FSETP.NEU.FTZ.AND P3, PT, R8, RZ, PT ;  /* 0x000000ff0800220b */ /* 0x000fe20003f7d000 */
[----:B------:R-:W-:Y:S01]  /*7bb0*/  IMAD R33, R36, 0x4, R33 ;  /* 0x0000000424217824 */ /* 0x000fe200078e0221 */
[----:B------:R-:W-:-:S04]  /*7bc0*/  @P2 FSETP.NEU.FTZ.AND P4, PT, R9, RZ, PT ;  /* 0x000000ff0900220b */ /* 0x000fc80003f9d000 */
[----:B------:R-:W-:Y:S02]  /*7bd0*/  @P2 PLOP3.LUT P0, PT, P3, P4, PT, 0xf8, 0x8f ;  /* 0x00000000008f281c */ /* 0x000fe40001f09f70 */
[----:B------:R-:W-:Y:S02]  /*7be0*/  @P1 FSETP.NEU.FTZ.AND P2, PT, R10, RZ, PT ;  /* 0x000000ff0a00120b */ /* 0x000fe40003f5d000 */
[----:B------:R-:W-:Y:S02]  /*7bf0*/  @P1 FSETP.NEU.FTZ.AND P3, PT, R11, RZ, PT ;  /* 0x000000ff0b00120b */ /* 0x000fe40003f7d000 */
[----:B------:R-:W-:-:S04]  /*7c00*/  @P6 LOP3.LUT R35, R35, 0x10, RZ, 0xfc, !PT ;  /* 0x0000001023236812 */ /* 0x000fc800078efcff */
[----:B------:R-:W-:-:S04]  /*7c10*/  LOP3.LUT R35, R35, 0xfffffff7, RZ, 0xc0, !PT ;  /* 0xfffffff723237812 */ /* 0x000fc800078ec0ff */
[----:B------:R-:W-:Y:S02]  /*7c20*/  @P0 LOP3.LUT R35, R35, 0x8, RZ, 0xfc, !PT ;  /* 0x0000000823230812 */ /* 0x000fe400078efcff */
[----:B------:R-:W-:Y:S02]  /*7c30*/  PLOP3.LUT P0, PT, PT, PT, PT, 0x8, 0x80 ;  /* 0x000000000080781c */ /* 0x000fe40003f0e170 */
[----:B------:R-:W-:Y:S02]  /*7c40*/  @P1 PLOP3.LUT P0, PT, P2, P3, PT, 0xf8, 0x8f ;  /* 0x00000000008f181c */ /* 0x000fe40001707f70 */
[----:B------:R-:W-:Y:S02]  /*7c50*/  LOP3.LUT P2, RZ, R0, 0xff, RZ, 0xc0, !PT ;  /* 0x000000ff00ff7812 */ /* 0x000fe4000784c0ff */
[----:B------:R-:W-:Y:S02]  /*7c60*/  PLOP3.LUT P1, PT, PT, PT, PT, 0x8, 0x80 ;  /* 0x000000000080781c */ /* 0x000fe40003f2e170 */
[----:B------:R-:W-:-:S02]  /*7c70*/  P2R R18, PR, RZ, 0x1 ;  /* 0x00000001ff127803 */ /* 0x000fc40000000000 */
[----:B------:R-:W-:-:S04]  /*7c80*/  LOP3.LUT P0, RZ, R35, 0x10, RZ, 0xc0, !PT ;  /* 0x0000001023ff7812 */ /* 0x000fc8000780c0ff */
[----:B------:R-:W-:-:S03]  /*7c90*/  P2R R3, PR, RZ, 0x1 ;  /* 0x00000001ff037803 */ /* 0x000fc60000000000 */
[----:B------:R-:W-:Y:S02]  /*7ca0*/  @P2 FSETP.NEU.FTZ.AND P3, PT, R12, RZ, PT ;  /* 0x000000ff0c00220b */ /* 0x000fe40003f7d000 */
[----:B------:R-:W-:-:S04]  /*7cb0*/  @P2 FSETP.NEU.FTZ.AND P4, PT, R13, RZ, PT ;  /* 0x000000ff0d00220b */ /* 0x000fc80003f9d000 */
[----:B------:R-:W-:Y:S02]  /*7cc0*/  @P2 PLOP3.LUT P1, PT, P3, P4, PT, 0xf8, 0x8f ;  /* 0x00000000008f281c */ /* 0x000fe40001f29f70 */
[----:B------:R-:W-:Y:S02]  /*7cd0*/  LOP3.LUT P2, RZ, R30, 0xff, RZ, 0xc0, !PT ;  /* 0x000000ff1eff7812 */ /* 0x000fe4000784c0ff */
[----:B------:R-:W-:Y:S02]  /*7ce0*/  PLOP3.LUT P4, PT, PT, PT, PT, 0x8, 0x80 ;  /* 0x000000000080781c */ /* 0x000fe40003f8e170 */
[----:B------:R-:W-:-:S09]  /*7cf0*/  P2R R0, PR, RZ, 0x2 ;  /* 0x00000002ff007803 */ /* 0x000fd20000000000 */
[----:B------:R-:W-:Y:S02]  /*7d00*/  @P2 FSETP.NEU.FTZ.AND P3, PT, R14, RZ, PT ;  /* 0x000000ff0e00220b */ /* 0x000fe40003f7d000 */
[----:B------:R-:W-:-:S04]  /*7d10*/  @P2 FSETP.NEU.FTZ.AND P5, PT, R15, RZ, PT ;  /* 0x000000ff0f00220b */ /* 0x000fc80003fbd000 */
[----:B------:R-:W-:Y:S02]  /*7d20*/  @P2 PLOP3.LUT P4, PT, P3, P5, PT, 0xf8, 0x8f ;  /* 0x00000000008f281c */ /* 0x000fe40001f8bf70 */
[----:B------:R-:W-:Y:S02]  /*7d30*/  LOP3.LUT P2, RZ, R31, 0xff, RZ, 0xc0, !PT ;  /* 0x000000ff1fff7812 */ /* 0x000fe4000784c0ff */
[----:B------:R-:W-:Y:S02]  /*7d40*/  PLOP3.LUT P3, PT, PT, PT, PT, 0x8, 0x80 ;  /* 0x000000000080781c */ /* 0x000fe40003f6e170 */
[----:B------:R-:W-:-:S09]  /*7d50*/  SEL R30, RZ, 0x1, !P4 ;  /* 0x00000001ff1e7807 */ /* 0x000fd20006000000 */
        /* <DEDUP_REMOVED lines=26> */
[----:B------:R-:W-:-:S03]  /*7f00*/  SEL R29, RZ, 0x1, !P5 ;  /* 0x00000001ff1d7807 */ /* 0x000fc60006800000 */
[----:B------:R-:W-:Y:S06]  /*7f10*/  @!P2 BRA `(.L_x_4986) ;  /* 0xffffffb800a4a947 */ /* 0x000fec000383ffff */
.L_x_4980:
[----:B0-----:R-:W-:Y:S05]  /*7f20*/  BSYNC.RECONVERGENT B0 ;  /* 0x0000000000007941 */ /* 0x001fea0003800200 */
.L_x_4979:
        /* <DEDUP_REMOVED lines=284> */
.L_x_4990:
[----:B------:R-:W-:Y:S01]  /*90f0*/  SHF.R.U32.HI R24, RZ, 0x4, R24 ;  /* 0x00000004ff187819 */ /* 0x000fe20000011618 */
[----:B------:R-:W-:-:S07]  /*9100*/  IMAD.MOV.U32 R25, RZ, RZ, RZ ;  /* 0x000000ffff197224 */ /* 0x000fce00078e00ff */
.L_x_4989:
        /* <DEDUP_REMOVED lines=284> */
.L_x_4992:
[----:B------:R-:W-:Y:S01]  /*a2d0*/  SHF.R.U32.HI R10, RZ, 0x4, R37 ;  /* 0x00000004ff0a7819 */ /* 0x000fe20000011625 */
[----:B------:R-:W-:-:S07]  /*a2e0*/  IMAD.MOV.U32 R11, RZ, RZ, RZ ;  /* 0x000000ffff0b7224 */ /* 0x000fce00078e00ff */
.L_x_4991:
        /* <DEDUP_REMOVED lines=281> */
.L_x_4994:
[----:B------:R-:W-:Y:S01]  /*b480*/  SHF.R.U32.HI R14, RZ, 0x4, R37 ;  /* 0x00000004ff0e7819 */ /* 0x000fe20000011625 */
[----:B------:R-:W-:-:S07]  /*b490*/  IMAD.MOV.U32 R15, RZ, RZ, RZ ;  /* 0x000000ffff0f7224 */ /* 0x000fce00078e00ff */
.L_x_4993:
        /* <DEDUP_REMOVED lines=281> */
.L_x_4996:
[----:B------:R-:W-:Y:S02]  /*c630*/  SHF.R.U32.HI R20, RZ, 0x4, R24 ;  /* 0x00000004ff147819 */ /* 0x000fe40000011618 */
[----:B------:R-:W-:-:S07]  /*c640*/  MOV R21, RZ ;  /* 0x000000ff00157202 */ /* 0x000fce0000000f00 */
.L_x_4995:
[----:B------:R-:W-:-:S04]  /*c650*/  LEA R22, P0, R20, R35, 0x4 ;  /* 0x0000002314167211 */ /* 0x000fc800078020ff */
[----:B------:R-:W-:-:S06]  /*c660*/  LEA.HI.X R23, R20, R34, R21, 0x4, P0 ;  /* 0x0000002214177211 */ /* 0x000fcc00000f2415 */
[----:B------:R-:W5:Y:S03]  /*c670*/  LDG.E.128 R20, desc[UR36][R22.64] ;  /* 0x0000002416147981 */ /* 0x000f66000c1e1d00 */
.L_x_4988:
[----:B------:R-:W-:Y:S05]  /*c680*/  BSYNC.RECONVERGENT B0 ;  /* 0x0000000000007941 */ /* 0x000fea0003800200 */
.L_x_4987:
[----:B------:R-:W-:Y:S01]  /*c690*/  ISETP.GE.U32.AND P0, PT, R33, R38, PT ;  /* 0x000000262100720c */ /* 0x000fe20003f06070 */
[----:B------:R-:W-:-:S12]  /*c6a0*/  BSSY.RECONVERGENT B0, `(.L_x_4997) ;  /* 0x000003b000007945 */ /* 0x000fd80003800200 */
[----:B------:R-:W-:Y:S05]  /*c6b0*/  @P0 BRA `(.L_x_4998) ;  /* 0x0000000000e40947 */ /* 0x000fea0003800000 */
[----:B------:R-:W-:Y:S02]  /*c6c0*/  LOP3.LUT P6, RZ, R29, 0xff, RZ, 0xc0, !PT ;  /* 0x000000ff1dff7812 */ /* 0x000fe400078cc0ff */
[----:B------:R-:W-:Y:S02]  /*c6d0*/  LOP3.LUT P0, RZ, R28, 0xff, RZ, 0xc0, !PT ;  /* 0x000000ff1cff7812 */ /* 0x000fe4000780c0ff */
[----:B------:R-:W-:-:S09]  /*c6e0*/  PLOP3.LUT P3, PT, PT, PT, PT, 0x8, 0x80 ;  /* 0x000000000080781c */ /* 0x000fd20003f6e170 */
[----:B-----5:R-:W-:Y:S02]  /*c6f0*/  @P6 FSETP.NEU.FTZ.AND P4, PT, R4, RZ, PT ;  /* 0x000000ff0400620b */ /* 0x020fe40003f9d000 */
        /* <DEDUP_REMOVED lines=53> */
.L_x_4998:
[----:B------:R-:W-:Y:S05]  /*ca50*/  BSYNC.RECONVERGENT B0 ;  /* 0x0000000000007941 */ /* 0x000fea0003800200 */
.L_x_4997:
        /* <DEDUP_REMOVED lines=12> */
.L_x_4962:
[----:B-----5:R-:W-:Y:S02]  /*cb20*/  SEL R22, RZ, 0x1, !P4 ;  /* 0x00000001ff167807 */ /* 0x020fe40006000000 */
[----:B-1----:R-:W-:-:S07]  /*cb30*/  SEL R25, RZ, 0x1, !P1 ;  /* 0x00000001ff197807 */ /* 0x002fce0004800000 */
.L_x_4947:
[----:B------:R-:W-:Y:S05]  /*cb40*/  BSYNC.RECONVERGENT B6 ;  /* 0x0000000000067941 */ /* 0x000fea0003800200 */
.L_x_4946:
        /* <DEDUP_REMOVED lines=16> */
.L_x_5002:
        /* <DEDUP_REMOVED lines=11> */
[----:B------:R-:W-:Y:S01]  /*cd00*/  LOP3.LUT P1, RZ, R22, 0xff, RZ, 0xc0, !PT ;  /* 0x000000ff16ff7812 */ /* 0x000fe2000782c0ff */
[----:B------:R-:W-:-:S06]  /*cd10*/  IMAD R4, R4, 0x2, R3 ;  /* 0x0000000204047824 */ /* 0x000fcc00078e0203 */
[----:B------:R-:W1:Y:S02]  /*cd20*/  LDS.U16 R4, [R4] ;  /* 0x0000000004047984 */ /* 0x000e640000000400 */
[C---:B-1----:R-:W-:Y:S02]  /*cd30*/  PRMT R5, R4.reuse, 0x7770, RZ ;  /* 0x0000777004057816 */ /* 0x042fe400000000ff */
[----:B------:R-:W-:Y:S02]  /*cd40*/  PRMT R6, R4, 0x7771, RZ ;  /* 0x0000777104067816 */ /* 0x000fe400000000ff */
[----:B------:R-:W-:Y:S02]  /*cd50*/  ISETP.NE.AND P0, PT, R5, RZ, P0 ;  /* 0x000000ff0500720c */ /* 0x000fe40000705270 */
[----:B------:R-:W-:Y:S02]  /*cd60*/  ISETP.NE.AND P1, PT, R6, RZ, P1 ;  /* 0x000000ff0600720c */ /* 0x000fe40000f25270 */
[----:B------:R-:W-:-:S02]  /*cd70*/  SEL R25, RZ, 0x1, !P0 ;  /* 0x00000001ff197807 */ /* 0x000fc40004000000 */
[----:B------:R-:W-:-:S04]  /*cd80*/  SEL R22, RZ, 0x1, !P1 ;  /* 0x00000001ff167807 */ /* 0x000fc80004800000 */
[----:B------:R-:W-:-:S05]  /*cd90*/  PRMT R5, R22, 0x7604, R25 ;  /* 0x0000760416057816 */ /* 0x000fca0000000019 */
[----:B------:R2:W-:Y:S02]  /*cda0*/  STS.U16 [R0], R5 ;  /* 0x0000000500007388 */ /* 0x0005e40000000400 */
.L_x_5001:
[----:B------:R-:W-:Y:S05]  /*cdb0*/  BSYNC.RECONVERGENT B0 ;  /* 0x0000000000007941 */ /* 0x000fea0003800200 */
.L_x_5000:
[----:B------:R-:W-:Y:S01]  /*cdc0*/  MOV R4, R9 ;  /* 0x0000000900047202 */ /* 0x000fe20000000f00 */
[----:B------:R-:W-:Y:S06]  /*cdd0*/  @P2 BRA `(.L_x_5002) ;  /* 0xfffffffc009c2947 */ /* 0x000fec000383ffff */
.L_x_4999:
        /* <DEDUP_REMOVED lines=19> */
.L_x_5007:
        /* <DEDUP_REMOVED lines=9> */
[----:B------:R-:W-:Y:S02]  /*cfa0*/  LOP3.LUT R4, R4, 0x7fe, RZ, 0xc0, !PT ;  /* 0x000007fe04047812 */ /* 0x000fe400078ec0ff */
[----:B------:R-:W-:Y:S02]  /*cfb0*/  LOP3.LUT P0, RZ, R25, 0xff, RZ, 0xc0, !PT ;  /* 0x000000ff19ff7812 */ /* 0x000fe4000780c0ff */
[----:B------:R-:W-:Y:S01]  /*cfc0*/  LOP3.LUT P1, RZ, R22, 0xff, RZ, 0xc0, !PT ;  /* 0x000000ff16ff7812 */ /* 0x000fe2000782c0ff */
[----:B------:R-:W-:-:S06]  /*cfd0*/  IMAD.IADD R4, R3, 0x1, R4 ;  /* 0x0000000103047824 */ /* 0x000fcc00078e0204 */
        /* <DEDUP_REMOVED lines=9> */
.L_x_5006:
[----:B------:R-:W-:Y:S05]  /*d070*/  BSYNC.RECONVERGENT B0 ;  /* 0x0000000000007941 */ /* 0x000fea0003800200 */
.L_x_5005:
[----:B------:R-:W-:Y:S01]  /*d080*/  MOV R4, R10 ;  /* 0x0000000a00047202 */ /* 0x000fe20000000f00 */
[----:B------:R-:W-:Y:S06]  /*d090*/  @P2 BRA `(.L_x_5007) ;  /* 0xfffffffc009c2947 */ /* 0x000fec000383ffff */
.L_x_5004:
[----:B------:R-:W-:Y:S01]  /*d0a0*/  ISETP.GE.U32.AND P0, PT, R0, 0x2, PT ;  /* 0x000000020000780c */ /* 0x000fe20003f06070 */
[----:B------:R-:W-:Y:S05]  /*d0b0*/  WARPSYNC.ALL ;  /* 0x0000000000007948 */ /* 0x000fea0003800000 */
[----:B------:R-:W-:Y:S07]  /*d0c0*/  BAR.SYNC.DEFER_BLOCKING 0x0 ;  /* 0x0000000000007b1d */ /* 0x000fee0000010000 */
[----:B------:R-:W-:Y:S05]  /*d0d0*/  @!P0 BRA `(.L_x_5003) ;  /* 0x0000000000408947 */ /* 0x000fea0003800000 */
[----:B-1----:R-:W-:-:S07]  /*d0e0*/  IMAD.MOV.U32 R3, RZ, RZ, 0x1 ;  /* 0x00000001ff037424 */ /* 0x002fce00078e00ff */
.L_x_5008:
        /* <DEDUP_REMOVED lines=10> */
[----:B-1----:R-:W-:Y:S02]  /*d190*/  ISETP.NE.AND P0, PT, R4, RZ, P0 ;  /* 0x000000ff0400720c */ /* 0x002fe40000705270 */
[----:B---3--:R-:W-:Y:S02]  /*d1a0*/  ISETP.NE.AND P1, PT, R6, RZ, P1 ;  /* 0x000000ff0600720c */ /* 0x008fe40000f25270 */
[----:B------:R-:W-:Y:S02]  /*d1b0*/  SEL R25, RZ, 0x1, !P0 ;  /* 0x00000001ff197807 */ /* 0x000fe40004000000 */
[----:B------:R-:W-:-:S05]  /*d1c0*/  SEL R22, RZ, 0x1, !P1 ;  /* 0x00000001ff167807 */ /* 0x000fca0004800000 */
[----:B------:R-:W-:Y:S05]  /*d1d0*/  @!P2 BRA `(.L_x_5008) ;  /* 0xfffffffc00c4a947 */ /* 0x000fea000383ffff */
.L_x_5003:
        /* <DEDUP_REMOVED lines=287> */
.L_x_5009:
        /* <DEDUP_REMOVED lines=276> */
.L_x_5010:
        /* <DEDUP_REMOVED lines=12> */
[----:B------:R-:W1:Y:S01]  /*f5d0*/  LDCU.64 UR6, c[0x0][0x560] ;  /* 0x0000ac00ff0677ac */ /* 0x000e620008000a00 */
[----:B------:R-:W-:Y:S02]  /*f5e0*/  IMAD.MOV.U32 R8, RZ, RZ, RZ ;  /* 0x000000ffff087224 */ /* 0x000fe400078e00ff */
        /* <DEDUP_REMOVED lines=272> */
.L_x_5012:
        /* <DEDUP_REMOVED lines=276> */
.L_x_5013:
        /* <DEDUP_REMOVED lines=24> */
.L_x_5015:
[----:B------:R-:W-:Y:S05]  /*119b0*/  BSYNC.RECONVERGENT B0 ;  /* 0x0000000000007941 */ /* 0x000fea0003800200 */
.L_x_5014:
        /* <DEDUP_REMOVED lines=35> */
.L_x_5017:
[----:B------:R-:W-:Y:S05]  /*11bf0*/  BSYNC.RECONVERGENT B0 ;  /* 0x0000000000007941 */ /* 0x000fea0003800200 */
.L_x_5016:
        /* <DEDUP_REMOVED lines=37> */
.L_x_5022:
[----:B------:R-:W-:-:S04]  /*11e50*/  IMAD.IADD R3, R17, 0x1, R0 ;  /* 0x0000000111037824 */ /* 0x000fc800078e0200 */
[----:B---3--:R-:W-:-:S05]  /*11e60*/  IMAD.WIDE.U32 R2, R3, 0x2, R4 ;  /* 0x0000000203027825 */ /* 0x008fca00078e0004 */
[----:B------:R-:W2:Y:S04]  /*11e70*/  LDG.E.U8 R10, desc[UR36][R2.64] ;  /* 0x00000024020a7981 */ /* 0x000ea8000c1e1100 */
[----:B------:R-:W3:Y:S01]  /*11e80*/  LDG.E.U8 R8, desc[UR36][R2.64+0x1] ;  /* 0x0000012402087981 */ /* 0x000ee2000c1e1100 */
[----:B------:R-:W-:-:S04]  /*11e90*/  IADD3 R0, PT, PT, R9, R0, RZ ;  /* 0x0000000009007210 */ /* 0x000fc80007ffe0ff */
[----:B------:R-:W-:Y:S02]  /*11ea0*/  ISETP.GE.U32.AND P3, PT, R0, UR8, PT ;  /* 0x0000000800007c0c */ /* 0x000fe4000bf66070 */
[----:B--2---:R-:W-:Y:S02]  /*11eb0*/  ISETP.NE.AND P1, PT, R10, RZ, P1 ;  /* 0x000000ff0a00720c */ /* 0x004fe40000f25270 */
[----:B---3--:R-:W-:-:S09]  /*11ec0*/  ISETP.NE.AND P2, PT, R8, RZ, P2 ;  /* 0x000000ff0800720c */ /* 0x008fd20001745270 */
[----:B------:R-:W-:Y:S05]  /*11ed0*/  @!P3 BRA `(.L_x_5022) ;  /* 0xfffffffc00dcb947 */ /* 0x000fea000383ffff */
[----:B------:R-:W-:Y:S05]  /*11ee0*/  BSYNC.RECONVERGENT B1 ;  /* 0x0000000000017941 */ /* 0x000fea0003800200 */
.L_x_5021:
[----:B------:R-:W-:Y:S02]  /*11ef0*/  SEL R25, RZ, 0x1, !P1 ;  /* 0x00000001ff197807 */ /* 0x000fe40004800000 */
[----:B------:R-:W-:Y:S01]  /*11f00*/  SEL R22, RZ, 0x1, !P2 ;  /* 0x00000001ff167807 */ /* 0x000fe20005000000 */
[----:B------:R-:W-:Y:S06]  /*11f10*/  BRA `(.L_x_5020) ;  /* 0x00000000006c7947 */ /* 0x000fec0003800000 */
.L_x_5019:
        /* <DEDUP_REMOVED lines=14> */
.L_x_5024:
[----:B------:R-:W-:-:S05]  /*12000*/  IADD3 R2, PT, PT, R17, R0, RZ ;  /* 0x0000000011027210 */ /* 0x000fca0007ffe0ff */
[----:B--2---:R-:W-:-:S04]  /*12010*/  IMAD R2, R2, R9, R19 ;  /* 0x0000000902027224 */ /* 0x004fc800078e0213 */
[----:B---3--:R-:W-:-:S05]  /*12020*/  IMAD.WIDE.U32 R2, R2, 0x2, R4 ;  /* 0x0000000202027825 */ /* 0x008fca00078e0004 */
[----:B------:R-:W2:Y:S04]  /*12030*/  LDG.E.U8 R10, desc[UR36][R2.64] ;  /* 0x00000024020a7981 */ /* 0x000ea8000c1e1100 */
[----:B------:R-:W3:Y:S01]  /*12040*/  LDG.E.U8 R8, desc[UR36][R2.64+0x1] ;  /* 0x0000012402087981 */ /* 0x000ee2000c1e1100 */
[----:B----4-:R-:W-:-:S05]  /*12050*/  IMAD.IADD R0, R11, 0x1, R0 ;  /* 0x000000010b007824 */ /* 0x010fca00078e0200 */
[----:B------:R-:W-:Y:S02]  /*12060*/  ISETP.GE.U32.AND P3, PT, R0, UR7, PT ;  /* 0x0000000700007c0c */ /* 0x000fe4000bf66070 */
[----:B--2---:R-:W-:Y:S02]  /*12070*/  ISETP.NE.AND P1, PT, R10, RZ, P1 ;  /* 0x000000ff0a00720c */ /* 0x004fe40000f25270 */
[----:B---3--:R-:W-:-:S09]  /*12080*/  ISETP.NE.AND P2, PT, R8, RZ, P2 ;  /* 0x000000ff0800720c */ /* 0x008fd20001745270 */
[----:B------:R-:W-:Y:S05]  /*12090*/  @!P3 BRA `(.L_x_5024) ;  /* 0xfffffffc00d8b947 */ /* 0x000fea000383ffff */
[----:B------:R-:W-:Y:S05]  /*120a0*/  BSYNC.RECONVERGENT B1 ;  /* 0x0000000000017941 */ /* 0x000fea0003800200 */
.L_x_5023:
[----:B------:R-:W-:Y:S02]  /*120b0*/  SEL R25, RZ, 0x1, !P1 ;  /* 0x00000001ff197807 */ /* 0x000fe40004800000 */
[----:B------:R-:W-:-:S07]  /*120c0*/  SEL R22, RZ, 0x1, !P2 ;  /* 0x00000001ff167807 */ /* 0x000fce0005000000 */
.L_x_5020:
[----:B------:R-:W-:Y:S05]  /*120d0*/  BSYNC.RECONVERGENT B0 ;  /* 0x0000000000007941 */ /* 0x000fea0003800200 */
.L_x_5018:
        /* <DEDUP_REMOVED lines=11> */
.L_x_5028:
        /* <DEDUP_REMOVED lines=20> */
.L_x_5027:
[----:B------:R-:W-:Y:S05]  /*122d0*/  BSYNC.RECONVERGENT B0 ;  /* 0x0000000000007941 */ /* 0x000fea0003800200 */
.L_x_5026:
[----:B------:R-:W-:-:S03]  /*122e0*/  UISETP.GT.U32.AND UP0, UPT, UR4, 0x3, UPT ;  /* 0x000000030400788c */ /* 0x000fc6000bf04070 */
[----:B------:R-:W-:-:S06]  /*122f0*/  UMOV UR4, UR7 ;  /* 0x0000000700047c82 */ /* 0x000fcc0008000000 */
[----:B------:R-:W-:Y:S05]  /*12300*/  BRA.U UP0, `(.L_x_5028) ;  /* 0xfffffffd00a07547 */ /* 0x000fea000b83ffff */
.L_x_5025:
        /* <DEDUP_REMOVED lines=12> */
.L_x_5033:
        /* <DEDUP_REMOVED lines=10> */
[----:B--2---:R-:W1:Y:S02]  /*12470*/  LDS.U16 R3, [R0+UR8] ;  /* 0x0000000800037984 */ /* 0x004e640008000400 */
        /* <DEDUP_REMOVED lines=8> */
.L_x_5032:
[----:B------:R-:W-:Y:S05]  /*12500*/  BSYNC.RECONVERGENT B0 ;  /* 0x0000000000007941 */ /* 0x000fea0003800200 */
.L_x_5031:
[----:B------:R-:W-:-:S03]  /*12510*/  UISETP.GT.U32.AND UP0, UPT, UR5, 0x7f, UPT ;  /* 0x0000007f0500788c */ /* 0x000fc6000bf04070 */
[----:B------:R-:W-:-:S06]  /*12520*/  UMOV UR5, UR7 ;  /* 0x0000000700057c82 */ /* 0x000fcc0008000000 */
[----:B------:R-:W-:Y:S05]  /*12530*/  BRA.U UP0, `(.L_x_5033) ;  /* 0xfffffffd00a47547 */ /* 0x000fea000b83ffff */
.L_x_5030:
[----:B------:R-:W-:Y:S01]  /*12540*/  BAR.SYNC.DEFER_BLOCKING 0x0 ;  /* 0x0000000000007b1d */ /* 0x000fe20000010000 */
[----:B------:R-:W-:-:S09]  /*12550*/  UISETP.GE.U32.AND UP0, UPT, UR4, 0x2, UPT ;  /* 0x000000020400788c */ /* 0x000fd2000bf06070 */
[----:B------:R-:W-:Y:S05]  /*12560*/  BRA.U !UP0, `(.L_x_5029) ;  /* 0x0000000108447547 */ /* 0x000fea000b800000 */
[----:B-12---:R-:W-:-:S07]  /*12570*/  HFMA2 R0, -RZ, RZ, 0, 5.9604644775390625e-08 ;  /* 0x00000001ff007431 */ /* 0x006fce00000001ff */
.L_x_5034:
        /* <DEDUP_REMOVED lines=11> */
[----:B-1----:R-:W-:Y:S02]  /*12630*/  ISETP.NE.AND P2, PT, R5, RZ, P2 ;  /* 0x000000ff0500720c */ /* 0x002fe40001745270 */
[----:B---3--:R-:W-:Y:S02]  /*12640*/  ISETP.NE.AND P1, PT, R3, RZ, P1 ;  /* 0x000000ff0300720c */ /* 0x008fe40000f25270 */
[----:B------:R-:W-:Y:S02]  /*12650*/  SEL R22, RZ, 0x1, !P2 ;  /* 0x00000001ff167807 */ /* 0x000fe40005000000 */
[----:B------:R-:W-:-:S05]  /*12660*/  SEL R25, RZ, 0x1, !P1 ;  /* 0x00000001ff197807 */ /* 0x000fca0004800000 */
[----:B------:R-:W-:Y:S05]  /*12670*/  @!P3 BRA `(.L_x_5034) ;  /* 0xfffffffc00c0b947 */ /* 0x000fea000383ffff */
.L_x_5029:
        /* <DEDUP_REMOVED lines=14> */
[----:B------:R-:W1:Y:S01]  /*12760*/  LDCU.U8 UR4, c[0x0][0x789] ;  /* 0x0000f120ff0477ac */ /* 0x000e620008000000 */
[----:B------:R-:W-:Y:S02]  /*12770*/  @P2 LOP3.LUT P0, RZ, R25, 0xff, RZ, 0xc0, !PT ;  /* 0x000000ff19ff2812 */ /* 0x000fe4000780c0ff */
[----:B------:R-:W-:Y:S01]  /*12780*/  @P2 LOP3.LUT P1, RZ, R22, 0xff, RZ, 0xc0, !PT ;  /* 0x000000ff16ff2812 */ /* 0x000fe2000782c0ff */
[----:B-1----:R-:W-:Y:S01]  /*12790*/  UISETP.NE.AND UP0, UPT, UR4, URZ, UPT ;  /* 0x000000ff0400728c */ /* 0x002fe2000bf05270 */
        /* <DEDUP_REMOVED lines=14> */
.L_x_5036:
        /* <DEDUP_REMOVED lines=19> */
.L_x_5037:
        /* <DEDUP_REMOVED lines=25> */
.L_x_5038:
[----:B------:R-:W1:Y:S01]  /*12b40*/  LDCU.64 UR4, c[0x0][0x758] ;  /* 0x0000eb00ff0477ac */ /* 0x000e620008000a00 */
[----:B------:R-:W-:-:S04]  /*12b50*/  LOP3.LUT P1, RZ, R22, 0xff, RZ, 0xc0, !PT ;  /* 0x000000ff16ff7812 */ /* 0x000fc8000782c0ff */
[----:B------:R-:W-:Y:S02]  /*12b60*/  SEL R3, RZ, 0x1, !P1 ;  /* 0x00000001ff037807 */ /* 0x000fe40004800000 */
[----:B-1----:R-:W-:-:S04]  /*12b70*/  IADD3 R18, P0, PT, R18, UR4, RZ ;  /* 0x0000000412127c10 */ /* 0x002fc8000ff1e0ff */
[----:B------:R-:W-:-:S05]  /*12b80*/  IADD3.X R19, PT, PT, RZ, UR5, RZ, P0, !PT ;  /* 0x00000005ff137c10 */ /* 0x000fca00087fe4ff */
[----:B------:R-:W-:Y:S01]  /*12b90*/  STG.E.U8 desc[UR36][R18.64], R3 ;  /* 0x0000000312007986 */ /* 0x000fe2000c101124 */
[----:B------:R-:W-:Y:S05]  /*12ba0*/  EXIT ;  /* 0x000000000000794d */ /* 0x000fea0003800000 */
.L_x_5035:
[----:B------:R-:W3:Y:S01]  /*12bb0*/  LDCU.U8 UR4, c[0x0][0x788] ;  /* 0x0000f100ff0477ac */ /* 0x000ee20008000000 */
[----:B------:R-:W4:Y:S01]  /*12bc0*/  LDCU.U8 UR5, c[0x0][0x789] ;  /* 0x0000f120ff0577ac */ /* 0x000f220008000000 */
[----:B---3--:R-:W-:Y:S02]  /*12bd0*/  UISETP.NE.AND UP1, UPT, UR4, URZ, UPT ;  /* 0x000000ff0400728c */ /* 0x008fe4000bf25270 */
[----:B----4-:R-:W-:-:S07]  /*12be0*/  UISETP.NE.AND UP0, UPT, UR5, URZ, UPT ;  /* 0x000000ff0500728c */ /* 0x010fce000bf05270 */
[----:B------:R-:W-:Y:S05]  /*12bf0*/  BRA.U !UP1, `(.L_x_5039) ;  /* 0x0000000109207547 */ /* 0x000fea000b800000 */
[----:B------:R-:W3:Y:S04]  /*12c00*/  LDG.E.U8 R2, desc[UR36][R6.64] ;  /* 0x0000002406027981 */ /* 0x000ee8000c1e1100 */
[----:B-12---:R-:W2:Y:S01]  /*12c10*/  LDG.E.U8 R0, desc[UR36][R6.64+0x1] ;  /* 0x0000012406007981 */ /* 0x006ea2000c1e1100 */
[----:B------:R-:W-:Y:S02]  /*12c20*/  LOP3.LUT P0, RZ, R25, 0xff, RZ, 0xc0, !PT ;  /* 0x000000ff19ff7812 */ /* 0x000fe4000780c0ff */
[----:B------:R-:W-:Y:S02]  /*12c30*/  LOP3.LUT P1, RZ, R22, 0xff, RZ, 0xc0, !PT ;  /* 0x000000ff16ff7812 */ /* 0x000fe4000782c0ff */
[----:B---3--:R-:W-:Y:S02]  /*12c40*/  ISETP.NE.AND P0, PT, R2, RZ, P0 ;  /* 0x000000ff0200720c */ /* 0x008fe40000705270 */
[----:B--2---:R-:W-:-:S02]  /*12c50*/  ISETP.NE.AND P1, PT, R0, RZ, P1 ;  /* 0x000000ff0000720c */ /* 0x004fc40000f25270 */
[----:B------:R-:W-:Y:S02]  /*12c60*/  SEL R25, RZ, 0x1, !P0 ;  /* 0x00000001ff197807 */ /* 0x000fe40004000000 */
[----:B------:R-:W-:-:S09]  /*12c70*/  SEL R22, RZ, 0x1, !P1 ;  /* 0x00000001ff167807 */ /* 0x000fd20004800000 */
.L_x_5039:
        /* <DEDUP_REMOVED lines=20> */
.L_x_5041:
        /* <DEDUP_REMOVED lines=25> */
.L_x_5042:
[----:B------:R-:W1:Y:S01]  /*12f50*/  LDCU.64 UR4, c[0x0][0x758] ;  /* 0x0000eb00ff0477ac */ /* 0x000e620008000a00 */
[----:B------:R-:W-:-:S04]  /*12f60*/  LOP3.LUT P0, RZ, R22, 0xff, RZ, 0xc0, !PT ;  /* 0x000000ff16ff7812 */ /* 0x000fc8000780c0ff */
[----:B------:R-:W-:Y:S02]  /*12f70*/  SEL R3, RZ, 0x1, !P0 ;  /* 0x00000001ff037807 */ /* 0x000fe40004000000 */
[----:B-1----:R-:W-:-:S04]  /*12f80*/  IADD3 R18, P1, PT, R18, UR4, RZ ;  /* 0x0000000412127c10 */ /* 0x002fc8000ff3e0ff */
[----:B------:R-:W-:-:S05]  /*12f90*/  IADD3.X R19, PT, PT, RZ, UR5, RZ, P1, !PT ;  /* 0x00000005ff137c10 */ /* 0x000fca0008ffe4ff */
[----:B------:R-:W-:Y:S01]  /*12fa0*/  STG.E.U8 desc[UR36][R18.64], R3 ;  /* 0x0000000312007986 */ /* 0x000fe2000c101124 */
[----:B------:R-:W-:Y:S05]  /*12fb0*/  EXIT ;  /* 0x000000000000794d */ /* 0x000fea0003800000 */
.L_x_5040:
[----:B------:R-:W-:Y:S04]  /*12fc0*/  STG.E.U8 desc[UR36][R6.64], R25 ;  /* 0x0000001906007986 */ /* 0x000fe8000c101124 */
[----:B------:R-:W-:Y:S01]  /*12fd0*/  STG.E.U8 desc[UR36][R6.64+0x1], R22 ;  /* 0x0000011606007986 */ /* 0x000fe2000c101124 */
[----:B------:R-:W-:Y:S05]  /*12fe0*/  EXIT ;  /* 0x000000000000794d */ /* 0x000fea0003800000 */
.L_x_5011:
        /* <DEDUP_REMOVED lines=41> */
.L_x_5044:
        /* <DEDUP_REMOVED lines=19> */
.L_x_5045:
        /* <DEDUP_REMOVED lines=25> */
.L_x_5046:
[----:B------:R-:W1:Y:S01]  /*13540*/  LDCU.64 UR4, c[0x0][0x758] ;  /* 0x0000eb00ff0477ac */ /* 0x000e620008000a00 */
[----:B------:R-:W-:-:S04]  /*13550*/  LOP3.LUT P1, RZ, R22, 0xff, RZ, 0xc0, !PT ;  /* 0x000000ff16ff7812 */ /* 0x000fc8000782c0ff */
[----:B------:R-:W-:Y:S02]  /*13560*/  SEL R3, RZ, 0x1, !P1 ;  /* 0x00000001ff037807 */ /* 0x000fe40004800000 */
[----:B-1----:R-:W-:-:S04]  /*13570*/  IADD3 R18, P0, PT, R18, UR4, RZ ;  /* 0x0000000412127c10 */ /* 0x002fc8000ff1e0ff */
[----:B------:R-:W-:-:S05]  /*13580*/  IADD3.X R19, PT, PT, RZ, UR5, RZ, P0, !PT ;  /* 0x00000005ff137c10 */ /* 0x000fca00087fe4ff */
[----:B------:R-:W-:Y:S01]  /*13590*/  STG.E.U8 desc[UR36][R18.64], R3 ;  /* 0x0000000312007986 */ /* 0x000fe2000c101124 */
[----:B------:R-:W-:Y:S05]  /*135a0*/  EXIT ;  /* 0x000000000000794d */ /* 0x000fea0003800000 */
.L_x_5043:
[----:B------:R-:W1:Y:S01]  /*135b0*/  LDCU.U8 UR4, c[0x0][0x788] ;  /* 0x0000f100ff0477ac */ /* 0x000e620008000000 */
[----:B------:R-:W2:Y:S01]  /*135c0*/  LDCU.U8 UR5, c[0x0][0x789] ;  /* 0x0000f120ff0577ac */ /* 0x000ea20008000000 */
[----:B-1----:R-:W-:Y:S02]  /*135d0*/  UISETP.NE.AND UP0, UPT, UR4, URZ, UPT ;  /* 0x000000ff0400728c */ /* 0x002fe4000bf05270 */
[----:B--2---:R-:W-:-:S07]  /*135e0*/  UISETP.NE.AND UP1, UPT, UR5, URZ, UPT ;  /* 0x000000ff0500728c */ /* 0x004fce000bf25270 */
        /* <DEDUP_REMOVED lines=9> */
.L_x_5047:
        /* <DEDUP_REMOVED lines=20> */
.L_x_5049:
        /* <DEDUP_REMOVED lines=25> */
.L_x_5050:
[----:B------:R-:W1:Y:S01]  /*13950*/  LDCU.64 UR4, c[0x0][0x758] ;  /* 0x0000eb00ff0477ac */ /* 0x000e620008000a00 */
[----:B------:R-:W-:-:S04]  /*13960*/  LOP3.LUT P0, RZ, R22, 0xff, RZ, 0xc0, !PT ;  /* 0x000000ff16ff7812 */ /* 0x000fc8000780c0ff */
[----:B------:R-:W-:Y:S02]  /*13970*/  SEL R3, RZ, 0x1, !P0 ;  /* 0x00000001ff037807 */ /* 0x000fe40004000000 */
[----:B-1----:R-:W-:-:S04]  /*13980*/  IADD3 R18, P1, PT, R18, UR4, RZ ;  /* 0x0000000412127c10 */ /* 0x002fc8000ff3e0ff */
[----:B------:R-:W-:-:S05]  /*13990*/  IADD3.X R19, PT, PT, RZ, UR5, RZ, P1, !PT ;  /* 0x00000005ff137c10 */ /* 0x000fca0008ffe4ff */
[----:B------:R-:W-:Y:S01]  /*139a0*/  STG.E.U8 desc[UR36][R18.64], R3 ;  /* 0x0000000312007986 */ /* 0x000fe2000c101124 */
[----:B------:R-:W-:Y:S05]  /*139b0*/  EXIT ;  /* 0x000000000000794d */ /* 0x000fea0003800000 */
.L_x_5048:
[----:B------:R-:W-:Y:S04]  /*139c0*/  STG.E.U8 desc[UR36][R6.64], R25 ;  /* 0x0000001906007986 */ /* 0x000fe8000c101124 */
[----:B------:R-:W-:Y:S01]  /*139d0*/  STG.E.U8 desc[UR36][R6.64+0x1], R22 ;  /* 0x0000011606007986 */ /* 0x000fe2000c101124 */
[----:B------:R-:W-:Y:S05]  /*139e0*/  EXIT ;  /* 0x000000000000794d */ /* 0x000fea0003800000 */
.L_x_5051:
        /* <DEDUP_REMOVED lines=9> */
.L_x_7792:


//--------------------- .text._ZN2at6native13reduce_kernelILi128ELi4ENS0_8ReduceOpIN3c107complexIfEENS0_14func_wrapper_tIbZZZNS0_15and_kernel_cudaERNS_14TensorIteratorEENKUlvE_clEvENKUlvE7_clEvEUlbS5_E_EEjbLi4ELi4EEEEEvT1_ --------------------------
	.section	.text._ZN2at6native13reduce_kernelILi128ELi4ENS0_8ReduceOpIN3c107complexIfEENS0_14func_wrapper_tIbZZZNS0_15and_kernel_cudaERNS_14TensorIteratorEENKUlvE_clEvENKUlvE7_clEvEUlbS5_E_EEjbLi4ELi4EEEEEvT1_,"ax",@progbits
	.align	128
        .global         _ZN2at6native13reduce_kernelILi128ELi4ENS0_8ReduceOpIN3c107complexIfEENS0_14func_wrapper_tIbZZZNS0_15and_kernel_cudaERNS_14TensorIteratorEENKUlvE_clEvENKUlvE7_clEvEUlbS5_E_EEjbLi4ELi4EEEEEvT1_
        .type           _ZN2at6native13reduce_kernelILi128ELi4ENS0_8ReduceOpIN3c107complexIfEENS0_14func_wrapper_tIbZZZNS0_15and_kernel_cudaERNS_14TensorIteratorEENKUlvE_clEvENKUlvE7_clEvEUlbS5_E_EEjbLi4ELi4EEEEEvT1_,@function
        .size           _ZN2at6native13reduce_kernelILi128ELi4ENS0_8ReduceOpIN3c107complexIfEENS0_14func_wrapper_tIbZZZNS0_15and_kernel_cudaERNS_14TensorIteratorEENKUlvE_clEvENKUlvE7_clEvEUlbS5_E_EEjbLi4ELi4EEEEEvT1_,(.L_x_7793 - _ZN2at6native13reduce_kernelILi128ELi4ENS0_8ReduceOpIN3c107complexIfEENS0_14func_wrapper_tIbZZZNS0_15and_kernel_cudaERNS_14TensorIteratorEENKUlvE_clEvENKUlvE7_clEvEUlbS5_E_EEjbLi4ELi4EEEEEvT1_)
        .other          _ZN2at6native13reduce_kernelILi128ELi4ENS0_8ReduceOpIN3c107complexIfEENS0_14func_wrapper_tIbZZZNS0_15and_kernel_cudaERNS_14TensorIteratorEENKUlvE_clEvENKUlvE7_clEvEUlbS5_E_EEjbLi4ELi4EEEEEvT1_,@"STO_CUDA_ENTRY STV_DEFAULT"
_ZN2at6native13reduce_kernelILi128ELi4ENS0_8ReduceOpIN3c107complexIfEENS0_14func_wrapper_tIbZZZNS0_15and_kernel_cudaERNS_14TensorIteratorEENKUlvE_clEvENKUlvE7_clEvEUlbS5_E_EEjbLi4ELi4EEEEEvT1_:
.text._ZN2at6native13reduce_kernelILi128ELi4ENS0_8ReduceOpIN3c107complexIfEENS0_14func_wrapper_tIbZZZNS0_15and_kernel_cudaERNS_14TensorIteratorEENKUlvE_clEvENKUlvE7_clEvEUlbS5_E_EEjbLi4ELi4EEEEEvT1_:
        /* <DEDUP_REMOVED lines=296> */
.L_x_5052:
        /* <DEDUP_REMOVED lines=31> */
.L_x_5056:
        /* <DEDUP_REMOVED lines=35> */
.L_x_5061:
[----:B------:R-:W-:-:S07]  /*16a0*/  SEL R6, RZ, 0x1, !P0 ;  /* 0x00000001ff067807 */ /* 0x000fce0004000000 */
.L_x_5060:
[----:B------:R-:W-:Y:S05]  /*16b0*/  BSYNC.RECONVERGENT B1 ;  /* 0x0000000000017941 */ /* 0x000fea0003800200 */
.L_x_5059:
[----:B------:R-:W0:Y:S01]  /*16c0*/  LDC R5, c[0x0][0x388] ;  /* 0x0000e200ff057b82 */ /* 0x000e220000000800 */
[----:B------:R-:W-:-:S04]  /*16d0*/  IADD3 R22, P0, PT, R22, 0x20, RZ ;  /* 0x0000002016167810 */ /* 0x000fc80007f1e0ff */
[----:B------:R-:W-:Y:S02]  /*16e0*/  IADD3.X R23, PT, PT, RZ, R23, RZ, P0, !PT ;  /* 0x00000017ff177210 */ /* 0x000fe400007fe4ff */
[----:B0-----:R-:W-:-:S07]  /*16f0*/  IADD3 R0, PT, PT, R60, -0x4, R5 ;  /* 0xfffffffc3c007810 */ /* 0x001fce0007ffe005 */
.L_x_5058:
[----:B------:R-:W-:Y:S05]  /*1700*/  BSYNC.RECONVERGENT B0 ;  /* 0x0000000000007941 */ /* 0x000fea0003800200 */
.L_x_5057:
        /* <DEDUP_REMOVED lines=13> */
.L_x_5064:
        /* <DEDUP_REMOVED lines=32> */
.L_x_5063:
[----:B------:R-:W-:Y:S05]  /*19e0*/  BSYNC.RECONVERGENT B0 ;  /* 0x0000000000007941 */ /* 0x000fea0003800200 */
.L_x_5062:
        /* <DEDUP_REMOVED lines=21> */
.L_x_5068:
[----:B------:R-:W-:Y:S05]  /*1b40*/  BSYNC.RECONVERGENT B1 ;  /* 0x0000000000017941 */ /* 0x000fea0003800200 */
.L_x_5067:
[----:B------:R-:W-:-:S07]  /*1b50*/  SEL R6, RZ, 0x1, !P0 ;  /* 0x00000001ff067807 */ /* 0x000fce0004000000 */
.L_x_5066:
[----:B------:R-:W-:Y:S05]  /*1b60*/  BSYNC.RECONVERGENT B0 ;  /* 0x0000000000007941 */ /* 0x000fea0003800200 */
.L_x_5065:
[----:B------:R-:W-:Y:S02]  /*1b70*/  LOP3.LUT P3, RZ, R6, 0xff, RZ, 0xc0, !PT ;  /* 0x000000ff06ff7812 */ /* 0x000fe4000786c0ff */
[----:B------:R-:W-:Y:S02]  /*1b80*/  LOP3.LUT P0, RZ, R9, 0xff, RZ, 0xc0, !PT ;  /* 0x000000ff09ff7812 */ /* 0x000fe4000780c0ff */
[----:B------:R-:W-:Y:S02]  /*1b90*/  LOP3.LUT P2, RZ, R8, 0xff, RZ, 0xc0, !PT ;  /* 0x000000ff08ff7812 */ /* 0x000fe4000784c0ff */
[----:B------:R-:W-:Y:S02]  /*1ba0*/  LOP3.LUT P1, RZ, R3, 0xff, RZ, 0xc0, !PT ;  /* 0x000000ff03ff7812 */ /* 0x000fe4000782c0ff */
[----:B------:R-:W-:Y:S02]  /*1bb0*/  PLOP3.LUT P3, PT, P2, P3, P0, 0x80, 0x0 ;  /* 0x000000000000781c */ /* 0x000fe40001767000 */
[----:B------:R-:W-:-:S02]  /*1bc0*/  PLOP3.LUT P0, PT, PT, PT, PT, 0x8, 0x80 ;  /* 0x000000000080781c */ /* 0x000fc40003f0e170 */
[----:B------:R-:W-:Y:S02]  /*1bd0*/  PLOP3.LUT P2, PT, PT, PT, PT, 0x8, 0x80 ;  /* 0x000000000080781c */ /* 0x000fe40003f4e170 */
[----:B------:R-:W-:Y:S02]  /*1be0*/  PLOP3.LUT P4, PT, PT, PT, PT, 0x8, 0x80 ;  /* 0x000000000080781c */ /* 0x000fe40003f8e170 */
[----:B------:R-:W-:Y:S01]  /*1bf0*/  PLOP3.LUT P1, PT, P3, P1, PT, 0x80, 0x8 ;  /* 0x000000000008781c */ /* 0x000fe20001f23070 */
[----:B------:R-:W-:-:S12]  /*1c00*/  BRA `(.L_x_5069) ;  /* 0x000000cc00d07947 */ /* 0x000fd80003800000 */
.L_x_5055:
        /* <DEDUP_REMOVED lines=63> */
.L_x_5073:
        /* <DEDUP_REMOVED lines=30> */
[----:B------:R-:W-:Y:S02]  /*21e0*/  @P1 FSETP.NEU.FTZ.AND P2, PT, R28, RZ, PT ;  /* 0x000000ff1c00120b */ /* 0x000fe40003f5d000 */
[----:B------:R-:W-:Y:S02]  /*21f0*/  @P1 FSETP.NEU.FTZ.AND P3, PT, R29, RZ, PT ;  /* 0x000000ff1d00120b */ /* 0x000fe40003f7d000 */
[----:B------:R-:W-:-:S02]  /*2200*/  PLOP3.LUT P4, PT, PT, PT, PT, 0x8, 0x80 ;  /* 0x000000000080781c */ /* 0x000fc40003f8e170 */
[----:B------:R-:W-:Y:S02]  /*2210*/  @P1 PLOP3.LUT P5, PT, P2, P3, PT, 0xf8, 0x8f ;  /* 0x00000000008f181c */ /* 0x000fe400017a7f70 */
[----:B------:R-:W-:Y:S02]  /*2220*/  @P0 FSETP.NEU.FTZ.AND P1, PT, R30, RZ, PT ;  /* 0x000000ff1e00020b */ /* 0x000fe40003f3d000 */
[----:B------:R-:W-:Y:S02]  /*2230*/  @P0 FSETP.NEU.FTZ.AND P2, PT, R31, RZ, PT ;  /* 0x000000ff1f00020b */ /* 0x000fe40003f5d000 */
[----:B------:R-:W-:Y:S02]  /*2240*/  LOP3.LUT R57, R57, 0xfffffbff, RZ, 0xc0, !PT ;  /* 0xfffffbff39397812 */ /* 0x000fe400078ec0ff */
[----:B------:R-:W-:Y:S02]  /*2250*/  @P0 PLOP3.LUT P4, PT, P1, P2, PT, 0xf8, 0x8f ;  /* 0x00000000008f081c */ /* 0x000fe40000f85f70 */
[----:B------:R-:W-:-:S02]  /*2260*/  LOP3.LUT P0, RZ, R18, 0xff, RZ, 0xc0, !PT ;  /* 0x000000ff12ff7812 */ /* 0x000fc4000780c0ff */
[----:B------:R-:W-:Y:S02]  /*2270*/  @P6 LOP3.LUT R57, R57, 0x400, RZ, 0xfc, !PT ;  /* 0x0000040039396812 */ /* 0x000fe400078efcff */
[----:B------:R-:W-:Y:S02]  /*2280*/  PLOP3.LUT P3, PT, PT, PT, PT, 0x8, 0x80 ;  /* 0x000000000080781c */ /* 0x000fe40003f6e170 */
[----:B------:R-:W-:-:S04]  /*2290*/  LOP3.LUT R57, R57, 0xfffffdff, RZ, 0xc0, !PT ;  /* 0xfffffdff39397812 */ /* 0x000fc800078ec0ff */
[----:B------:R-:W-:-:S03]  /*22a0*/  @P5 LOP3.LUT R57, R57, 0x200, RZ, 0xfc, !PT ;  /* 0x0000020039395812 */ /* 0x000fc600078efcff */
[----:B----4-:R-:W-:Y:S02]  /*22b0*/  @P0 FSETP.NEU.FTZ.AND P1, PT, R24, RZ, PT ;  /* 0x000000ff1800020b */ /* 0x010fe40003f3d000 */
[----:B------:R-:W-:Y:S02]  /*22c0*/  @P0 FSETP.NEU.FTZ.AND P2, PT, R25, RZ, PT ;  /* 0x000000ff1900020b */ /* 0x000fe40003f5d000 */
[----:B------:R-:W-:Y:S02]  /*22d0*/  LOP3.LUT R57, R57, 0xfffffeff, RZ, 0xc0, !PT ;  /* 0xfffffeff39397812 */ /* 0x000fe400078ec0ff */
[----:B------:R-:W-:Y:S02]  /*22e0*/  @P0 PLOP3.LUT P3, PT, P1, P2, PT, 0xf8, 0x8f ;  /* 0x00000000008f081c */ /* 0x000fe40000f65f70 */
[----:B------:R-:W-:Y:S02]  /*22f0*/  LOP3.LUT P0, RZ, R20, 0xff, RZ, 0xc0, !PT ;  /* 0x000000ff14ff7812 */ /* 0x000fe4000780c0ff */
[----:B------:R-:W-:-:S04]  /*2300*/  @P4 LOP3.LUT R57, R57, 0x100, RZ, 0xfc, !PT ;  /* 0x0000010039394812 */ /* 0x000fc800078efcff */
[----:B------:R-:W-:-:S05]  /*2310*/  LOP3.LUT R57, R57, 0xffffff7f, RZ, 0xc0, !PT ;  /* 0xffffff7f39397812 */ /* 0x000fca00078ec0ff */
[----:B------:R-:W-:Y:S02]  /*2320*/  @P3 LOP3.LUT R57, R57, 0x80, RZ, 0xfc, !PT ;  /* 0x0000008039393812 */ /* 0x000fe400078efcff */
[----:B------:R-:W-:Y:S02]  /*2330*/  @P0 FSETP.NEU.FTZ.AND P1, PT, R26, RZ, PT ;  /* 0x000000ff1a00020b */ /* 0x000fe40003f3d000 */
[----:B------:R-:W-:Y:S02]  /*2340*/  @P0 FSETP.NEU.FTZ.AND P2, PT, R27, RZ, PT ;  /* 0x000000ff1b00020b */ /* 0x000fe40003f5d000 */
[----:B------:R-:W-:Y:S02]  /*2350*/  PLOP3.LUT P3, PT, PT, PT, PT, 0x8, 0x80 ;  /* 0x000000000080781c */ /* 0x000fe40003f6e170 */
[----:B------:R-:W-:Y:S02]  /*2360*/  @P0 PLOP3.LUT P3, PT, P1, P2, PT, 0xf8, 0x8f ;  /* 0x00000000008f081c */ /* 0x000fe40000f65f70 */
[----:B------:R-:W-:-:S02]  /*2370*/  LOP3.LUT P0, RZ, R21, 0xff, RZ, 0xc0, !PT ;  /* 0x000000ff15ff7812 */ /* 0x000fc4000780c0ff */
[----:B------:R-:W-:-:S09]  /*2380*/  LOP3.LUT R57, R57, 0xffffffbf, RZ, 0xc0, !PT ;  /* 0xffffffbf39397812 */ /* 0x000fd200078ec0ff */
        /* <DEDUP_REMOVED lines=15> */
[----:B-----5:R-:W-:Y:S02]  /*2480*/  @P0 FSETP.NEU.FTZ.AND P1, PT, R40, RZ, PT ;  /* 0x000000ff2800020b */ /* 0x020fe40003f3d000 */
        /* <DEDUP_REMOVED lines=25> */
[----:B------:R-:W-:Y:S02]  /*2620*/  PLOP3.LUT P0, PT, PT, PT, PT, 0x8, 0x80 ;  /* 0x000000000080781c */ /* 0x000fe40003f0e170 */
[----:B------:R-:W-:-:S09]  /*2630*/  P2R R46, PR, RZ, 0x8 ;  /* 0x00000008ff2e7803 */ /* 0x000fd20000000000 */
[----:B--2---:R-:W-:Y:S02]  /*2640*/  @P1 FSETP.NEU.FTZ.AND P2, PT, R4, RZ, PT ;  /* 0x000000ff0400120b */ /* 0x004fe40003f5d000 */
[----:B------:R-:W-:-:S04]  /*2650*/  @P1 FSETP.NEU.FTZ.AND P4, PT, R5, RZ, PT ;  /* 0x000000ff0500120b */ /* 0x000fc80003f9d000 */
[----:B------:R-:W-:Y:S02]  /*2660*/  @P1 PLOP3.LUT P0, PT, P2, P4, PT, 0xf8, 0x8f ;  /* 0x00000000008f181c */ /* 0x000fe40001709f70 */
[----:B------:R-:W-:Y:S02]  /*2670*/  LOP3.LUT P1, RZ, R49, 0xff, RZ, 0xc0, !PT ;  /* 0x000000ff31ff7812 */ /* 0x000fe4000782c0ff */
[----:B------:R-:W-:-:S04]  /*2680*/  LOP3.LUT P3, RZ, R57, 0x8, RZ, 0xc0, !PT ;  /* 0x0000000839ff7812 */ /* 0x000fc8000786c0ff */
[----:B------:R-:W-:Y:S02]  /*2690*/  P2R R48, PR, RZ, 0x8 ;  /* 0x00000008ff307803 */ /* 0x000fe40000000000 */
[----:B------:R-:W-:-:S04]  /*26a0*/  LOP3.LUT P3, RZ, R57, 0x10, RZ, 0xc0, !PT ;  /* 0x0000001039ff7812 */ /* 0x000fc8000786c0ff */
[----:B------:R-:W-:Y:S02]  /*26b0*/  P2R R47, PR, RZ, 0x8 ;  /* 0x00000008ff2f7803 */ /* 0x000fe40000000000 */
[----:B------:R-:W-:Y:S02]  /*26c0*/  @P1 FSETP.NEU.FTZ.AND P4, PT, R8, RZ, PT ;  /* 0x000000ff0800120b */ /* 0x000fe40003f9d000 */
[----:B------:R-:W-:Y:S02]  /*26d0*/  @P1 FSETP.NEU.FTZ.AND P5, PT, R9, RZ, PT ;  /* 0x000000ff0900120b */ /* 0x000fe40003fbd000 */
[----:B------:R-:W-:Y:S02]  /*26e0*/  LOP3.LUT P3, RZ, R57, 0x20, RZ, 0xc0, !PT ;  /* 0x0000002039ff7812 */ /* 0x000fe4000786c0ff */
[----:B------:R-:W-:Y:S02]  /*26f0*/  PLOP3.LUT P2, PT, PT, PT, PT, 0x8, 0x80 ;  /* 0x000000000080781c */ /* 0x000fe40003f4e170 */
[----:B------:R-:W-:-:S02]  /*2700*/  @P1 PLOP3.LUT P2, PT, P4, P5, PT, 0xf8, 0x8f ;  /* 0x00000000008f181c */ /* 0x000fc4000274bf70 */
[----:B------:R-:W-:Y:S02]  /*2710*/  P2R R45, PR, RZ, 0x8 ;  /* 0x00000008ff2d7803 */ /* 0x000fe40000000000 */
[----:B------:R-:W-:Y:S02]  /*2720*/  LOP3.LUT P4, RZ, R50, 0xff, RZ, 0xc0, !PT ;  /* 0x000000ff32ff7812 */ /* 0x000fe4000788c0ff */
[----:B------:R-:W-:-:S04]  /*2730*/  LOP3.LUT P3, RZ, R57, 0x40, RZ, 0xc0, !PT ;  /* 0x0000004039ff7812 */ /* 0x000fc8000786c0ff */
[----:B------:R-:W-:Y:S02]  /*2740*/  P2R R44, PR, RZ, 0x8 ;  /* 0x00000008ff2c7803 */ /* 0x000fe40000000000 */
[----:B------:R-:W-:-:S04]  /*2750*/  LOP3.LUT P3, RZ, R57, 0x80, RZ, 0xc0, !PT ;  /* 0x0000008039ff7812 */ /* 0x000fc8000786c0ff */
[----:B------:R-:W-:Y:S02]  /*2760*/  P2R R21, PR, RZ, 0x8 ;  /* 0x00000008ff157803 */ /* 0x000fe40000000000 */
[----:B------:R-:W-:Y:S02]  /*2770*/  LOP3.LUT P3, RZ, R57, 0x100, RZ, 0xc0, !PT ;  /* 0x0000010039ff7812 */ /* 0x000fe4000786c0ff */
[----:B------:R-:W-:Y:S02]  /*2780*/  @P4 FSETP.NEU.FTZ.AND P5, PT, R10, RZ, PT ;  /* 0x000000ff0a00420b */ /* 0x000fe40003fbd000 */
[----:B------:R-:W-:Y:S02]  /*2790*/  @P4 FSETP.NEU.FTZ.AND P6, PT, R11, RZ, PT ;  /* 0x000000ff0b00420b */ /* 0x000fe40003fdd000 */
[----:B------:R-:W-:Y:S02]  /*27a0*/  P2R R20, PR, RZ, 0x8 ;  /* 0x00000008ff147803 */ /* 0x000fe40000000000 */
[----:B------:R-:W-:-:S02]  /*27b0*/  LOP3.LUT P3, RZ, R57, 0x200, RZ, 0xc0, !PT ;  /* 0x0000020039ff7812 */ /* 0x000fc4000786c0ff */
[----:B------:R-:W-:Y:S02]  /*27c0*/  PLOP3.LUT P1, PT, PT, PT, PT, 0x8, 0x80 ;  /* 0x000000000080781c */ /* 0x000fe40003f2e170 */
[----:B------:R-:W-:Y:S02]  /*27d0*/  @P4 PLOP3.LUT P1, PT, P5, P6, PT, 0xf8, 0x8f ;  /* 0x00000000008f481c */ /* 0x000fe40002f2df70 */
[----:B------:R-:W-:Y:S02]  /*27e0*/  LOP3.LUT P4, RZ, R52, 0xff, RZ, 0xc0, !PT ;  /* 0x000000ff34ff7812 */ /* 0x000fe4000788c0ff */
[----:B------:R-:W-:Y:S02]  /*27f0*/  P2R R18, PR, RZ, 0x8 ;  /* 0x00000008ff127803 */ /* 0x000fe40000000000 */
[----:B------:R-:W-:-:S04]  /*2800*/  LOP3.LUT P3, RZ, R57, 0x400, RZ, 0xc0, !PT ;  /* 0x0000040039ff7812 */ /* 0x000fc8000786c0ff */
[----:B------:R-:W-:Y:S02]  /*2810*/  P2R R3, PR, RZ, 0x8 ;  /* 0x00000008ff037803 */ /* 0x000fe40000000000 */
[----:B------:R-:W-:-:S03]  /*2820*/  LOP3.LUT P3, RZ, R57, 0x800, RZ, 0xc0, !PT ;  /* 0x0000080039ff7812 */ /* 0x000fc6000786c0ff */
[----:B------:R-:W-:Y:S02]  /*2830*/  @P4 FSETP.NEU.FTZ.AND P5, PT, R7, RZ, PT ;  /* 0x000000ff0700420b */ /* 0x000fe40003fbd000 */
[----:B------:R-:W-:Y:S02]  /*2840*/  P2R R0, PR, RZ, 0x8 ;  /* 0x00000008ff007803 */ /* 0x000fe40000000000 */
[----:B------:R-:W-:Y:S02]  /*2850*/  @P4 FSETP.NEU.FTZ.AND P3, PT, R6, RZ, PT ;  /* 0x000000ff0600420b */ /* 0x000fe40003f7d000 */
[----:B------:R-:W-:Y:S02]  /*2860*/  PLOP3.LUT P6, PT, PT, PT, PT, 0x8, 0x80 ;  /* 0x000000000080781c */ /* 0x000fe40003fce170 */
[----:B------:R-:W-:Y:S02]  /*2870*/  @P4 PLOP3.LUT P6, PT, P3, P5, PT, 0xf8, 0x8f ;  /* 0x00000000008f481c */ /* 0x000fe40001fcbf70 */
        /* <DEDUP_REMOVED lines=32> */
.L_x_5072:
[----:B------:R-:W-:Y:S05]  /*2a80*/  BSYNC.RECONVERGENT B0 ;  /* 0x0000000000007941 */ /* 0x000fea0003800200 */
.L_x_5071:
        /* <DEDUP_REMOVED lines=23> */
.L_x_5075:
[----:B------:R-:W-:Y:S05]  /*2c00*/  BSYNC.RECONVERGENT B0 ;  /* 0x0000000000007941 */ /* 0x000fea0003800200 */
.L_x_5074:
        /* <DEDUP_REMOVED lines=8> */
[----:B-----5:R-:W-:Y:S02]  /*2c90*/  @P6 FSETP.NEU.FTZ.AND P4, PT, R32, RZ, PT ;  /* 0x000000ff2000620b */ /* 0x020fe40003f9d000 */
[----:B------:R-:W-:-:S04]  /*2ca0*/  @P6 FSETP.NEU.FTZ.AND P5, PT, R33, RZ, PT ;  /* 0x000000ff2100620b */ /* 0x000fc80003fbd000 */
[----:B------:R-:W-:Y:S02]  /*2cb0*/  @P6 PLOP3.LUT P1, PT, P4, P5, PT, 0xf8, 0x8f ;  /* 0x00000000008f681c */ /* 0x000fe4000272bf70 */
[----:B------:R-:W-:Y:S02]  /*2cc0*/  @P3 FSETP.NEU.FTZ.AND P5, PT, R34, RZ, PT ;  /* 0x000000ff2200320b */ /* 0x000fe40003fbd000 */
[----:B------:R-:W-:Y:S02]  /*2cd0*/  @P3 FSETP.NEU.FTZ.AND P6, PT, R35, RZ, PT ;  /* 0x000000ff2300320b */ /* 0x000fe40003fdd000 */
[----:B------:R-:W-:Y:S02]  /*2ce0*/  PLOP3.LUT P4, PT, PT, PT, PT, 0x8, 0x80 ;  /* 0x000000000080781c */ /* 0x000fe40003f8e170 */
[----:B------:R-:W-:Y:S02]  /*2cf0*/  @P3 PLOP3.LUT P4, PT, P5, P6, PT, 0xf8, 0x8f ;  /* 0x00000000008f381c */ /* 0x000fe40002f8df70 */
[----:B------:R-:W-:-:S02]  /*2d00*/  @P2 FSETP.NEU.FTZ.AND P5, PT, R28, RZ, PT ;  /* 0x000000ff1c00220b */ /* 0x000fc40003fbd000 */
        /* <DEDUP_REMOVED lines=18> */
[----:B------:R-:W-:Y:S02]  /*2e30*/  @P6 FSETP.NEU.FTZ.AND P4, PT, R24, RZ, PT ;  /* 0x000000ff1800620b */ /* 0x000fe40003f9d000 */
[----:B------:R-:W-:-:S04]  /*2e40*/  @P6 FSETP.NEU.FTZ.AND P5, PT, R25, RZ, PT ;  /* 0x000000ff1900620b */ /* 0x000fc80003fbd000 */
[----:B------:R-:W-:Y:S02]  /*2e50*/  @P6 PLOP3.LUT P1, PT, P4, P5, PT, 0xf8, 0x8f ;  /* 0x00000000008f681c */ /* 0x000fe4000272bf70 */
[----:B------:R-:W-:Y:S02]  /*2e60*/  @P3 FSETP.NEU.FTZ.AND P5, PT, R26, RZ, PT ;  /* 0x000000ff1a00320b */ /* 0x000fe40003fbd000 */
[----:B------:R-:W-:Y:S02]  /*2e70*/  @P3 FSETP.NEU.FTZ.AND P6, PT, R27, RZ, PT ;  /* 0x000000ff1b00320b */ /* 0x000fe40003fdd000 */
[----:B------:R-:W-:Y:S02]  /*2e80*/  PLOP3.LUT P4, PT, PT, PT, PT, 0x8, 0x80 ;  /* 0x000000000080781c */ /* 0x000fe40003f8e170 */
[----:B------:R-:W-:Y:S02]  /*2e90*/  @P3 PLOP3.LUT P4, PT, P5, P6, PT, 0xf8, 0x8f ;  /* 0x00000000008f381c */ /* 0x000fe40002f8df70 */
[----:B------:R-:W-:Y:S01]  /*2ea0*/  @P2 FSETP.NEU.FTZ.AND P5, PT, R12, RZ, PT ;  /* 0x000000ff0c00220b */ /* 0x000fe20003fbd000 */
[----:B------:R-:W-:Y:S01]  /*2eb0*/  IMAD.IADD R12, R54, 0x1, R53 ;  /* 0x00000001360c7824 */ /* 0x000fe200078e0235 */
[----:B------:R-:W-:-:S02]  /*2ec0*/  @P2 FSETP.NEU.FTZ.AND P6, PT, R13, RZ, PT ;  /* 0x000000ff0d00220b */ /* 0x000fc40003fdd000 */
[----:B------:R-:W-:Y:S02]  /*2ed0*/  PLOP3.LUT P3, PT, PT, PT, PT, 0x8, 0x80 ;  /* 0x000000000080781c */ /* 0x000fe40003f6e170 */
[----:B------:R-:W-:Y:S02]  /*2ee0*/  @P2 PLOP3.LUT P3, PT, P5, P6, PT, 0xf8, 0x8f ;  /* 0x00000000008f281c */ /* 0x000fe40002f6df70 */
[----:B------:R-:W-:Y:S02]  /*2ef0*/  @P0 FSETP.NEU.FTZ.AND P5, PT, R14, RZ, PT ;  /* 0x000000ff0e00020b */ /* 0x000fe40003fbd000 */
[----:B------:R-:W-:Y:S02]  /*2f00*/  @P0 FSETP.NEU.FTZ.AND P6, PT, R15, RZ, PT ;  /* 0x000000ff0f00020b */ /* 0x000fe40003fdd000 */
[----:B------:R-:W-:Y:S02]  /*2f10*/  PLOP3.LUT P2, PT, PT, PT, PT, 0x8, 0x80 ;  /* 0x000000000080781c */ /* 0x000fe40003f4e170 */
[----:B------:R-:W-:-:S02]  /*2f20*/  @P0 PLOP3.LUT P2, PT, P5, P6, PT, 0xf8, 0x8f ;  /* 0x00000000008f081c */ /* 0x000fc40002f4df70 */
        /* <DEDUP_REMOVED lines=12> */
[----:B------:R-:W-:Y:S02]  /*2ff0*/  @P6 FSETP.NEU.FTZ.AND P4, PT, R40, RZ, PT ;  /* 0x000000ff2800620b */ /* 0x000fe40003f9d000 */
        /* <DEDUP_REMOVED lines=40> */
[----:B------:R-:W-:Y:S02]  /*3280*/  SEL R49, RZ, 0x1, !P2 ;  /* 0x00000001ff317807 */ /* 0x000fe40005000000 */
[----:B------:R-:W-:Y:S02]  /*3290*/  SEL R50, RZ, 0x1, !P4 ;  /* 0x00000001ff327807 */ /* 0x000fe40006000000 */
[----:B------:R-:W-:Y:S02]  /*32a0*/  SEL R51, RZ, 0x1, !P3 ;  /* 0x00000001ff337807 */ /* 0x000fe40005800000 */
[----:B------:R-:W-:-:S07]  /*32b0*/  SEL R52, RZ, 0x1, !P0 ;  /* 0x00000001ff347807 */ /* 0x000fce0004000000 */
.L_x_5077:
[----:B------:R-:W-:Y:S05]  /*32c0*/  BSYNC.RECONVERGENT B0 ;  /* 0x0000000000007941 */ /* 0x000fea0003800200 */
.L_x_5076:
        /* <DEDUP_REMOVED lines=25> */
.L_x_5070:
        /* <DEDUP_REMOVED lines=59> */
.L_x_5081:
        /* <DEDUP_REMOVED lines=172> */
.L_x_5080:
[----:B------:R-:W-:Y:S05]  /*42d0*/  BSYNC.RECONVERGENT B0 ;  /* 0x0000000000007941 */ /* 0x000fea0003800200 */
.L_x_5079:
        /* <DEDUP_REMOVED lines=27> */
.L_x_5083:
[----:B------:R-:W-:Y:S05]  /*4490*/  BSYNC.RECONVERGENT B0 ;  /* 0x0000000000007941 */ /* 0x000fea0003800200 */
.L_x_5082:
        /* <DEDUP_REMOVED lines=107> */
.L_x_5085:
[----:B------:R-:W-:Y:S05]  /*4b50*/  BSYNC.RECONVERGENT B0 ;  /* 0x0000000000007941 */ /* 0x000fea0003800200 */
.L_x_5084:
        /* <DEDUP_REMOVED lines=25> */
.L_x_5078:
        /* <DEDUP_REMOVED lines=59> */
.L_x_5094:
        /* <DEDUP_REMOVED lines=29> */
.L_x_5088:
        /* <DEDUP_REMOVED lines=285> */
.L_x_5090:
        /* <DEDUP_REMOVED lines=241> */
.L_x_5091:
        /* <DEDUP_REMOVED lines=241> */
.L_x_5092:
[----:B------:R-:W-:Y:S01]  /*8260*/  LOP3.LUT R37, R34, 0xffffffe0, RZ, 0xc0, !PT ;  /* 0xffffffe022257812 */ /* 0x000fe200078ec0ff */
[----:B------:R-:W1:Y:S03]  /*8270*/  LDCU UR52, c[0x0][0x3c4] ;  /* 0x00007880ff3477ac */ /* 0x000e660008000800 */
[----:B------:R-:W-:-:S04]  /*8280*/  IADD3 R36, P0, PT, R37, R60, RZ ;  /* 0x0000003c25247210 */ /* 0x000fc80007f1e0ff */
[----:B------:R-:W-:-:S06]  /*8290*/  IADD3.X R37, PT, PT, RZ, R61, RZ, P0, !PT ;  /* 0x0000003dff257210 */ /* 0x000fcc00007fe4ff */
[----:B------:R-:W5:Y:S01]  /*82a0*/  LDG.E.ENL2.256 R36, R40, desc[UR36][R36.64] ;  /* 0xfe0000242428797e */ /* 0x000f620008121924 */
[----:B------:R-:W-:Y:S02]  /*82b0*/  VIADD R31, R31, UR4 ;  /* 0x000000041f1f7c36 */ /* 0x000fe40008000000 */
[----:B------:R-:W-:Y:S01]  /*82c0*/  IMAD.MOV.U32 R30, RZ, RZ, RZ ;  /* 0x000000ffff1e7224 */ /* 0x000fe200078e00ff */
[----:B-1----:R-:W-:-:S03]  /*82d0*/  UISETP.NE.AND UP0, UPT, UR52, 0x1, UPT ;  /* 0x000000013400788c */ /* 0x002fc6000bf05270 */
        /* <DEDUP_REMOVED lines=235> */
.L_x_5093:
[----:B------:R-:W-:-:S04]  /*9190*/  LOP3.LUT R29, R32, 0xffffffe0, RZ, 0xc0, !PT ;  /* 0xffffffe0201d7812 */ /* 0x000fc800078ec0ff */
[----:B------:R-:W-:-:S04]  /*91a0*/  IADD3 R28, P0, PT, R29, R60, RZ ;  /* 0x0000003c1d1c7210 */ /* 0x000fc80007f1e0ff */
[----:B------:R-:W-:-:S06]  /*91b0*/  IADD3.X R29, PT, PT, RZ, R61, RZ, P0, !PT ;  /* 0x0000003dff1d7210 */ /* 0x000fcc00007fe4ff */
[----:B------:R-:W5:Y:S03]  /*91c0*/  LDG.E.ENL2.256 R28, R32, desc[UR36][R28.64] ;  /* 0xfe0000241c20797e */ /* 0x000f66000812191c */
.L_x_5089:
        /* <DEDUP_REMOVED lines=9> */
[----:B-----5:R-:W-:Y:S02]  /*9260*/  @P5 FSETP.NEU.FTZ.AND P3, PT, R24, RZ, PT ;  /* 0x000000ff1800520b */ /* 0x020fe40003f7d000 */
[----:B------:R-:W-:-:S04]  /*9270*/  @P5 FSETP.NEU.FTZ.AND P4, PT, R25, RZ, PT ;  /* 0x000000ff1900520b */ /* 0x000fc80003f9d000 */
[----:B------:R-:W-:Y:S01]  /*9280*/  @P5 PLOP3.LUT P6, PT, P3, P4, PT, 0xf8, 0x8f ;  /* 0x00000000008f581c */ /* 0x000fe20001fc9f70 */
[----:B--2---:R-:W-:Y:S01]  /*9290*/  IMAD.U32 R58, RZ, RZ, UR5 ;  /* 0x00000005ff3a7e24 */ /* 0x004fe2000f8e00ff */
        /* <DEDUP_REMOVED lines=19> */
[----:B------:R-:W-:Y:S02]  /*93d0*/  @P0 FSETP.NEU.FTZ.AND P1, PT, R12, RZ, PT ;  /* 0x000000ff0c00020b */ /* 0x000fe40003f3d000 */
        /* <DEDUP_REMOVED lines=39> */
[----:B------:R-:W-:Y:S01]  /*9650*/  LOP3.LUT P0, RZ, R47, 0xff, RZ, 0xc0, !PT ;  /* 0x000000ff2fff7812 */ /* 0x000fe2000780c0ff */
[----:B------:R-:W-:Y:S01]  /*9660*/  IMAD R47, R56, 0x3, R53 ;  /* 0x00000003382f7824 */ /* 0x000fe200078e0235 */
        /* <DEDUP_REMOVED lines=15> */
[----:B------:R-:W-:Y:S02]  /*9760*/  P2R R46, PR, RZ, 0x8 ;  /* 0x00000008ff2e7803 */ /* 0x000fe40000000000 */
[----:B------:R-:W-:-:S04]  /*9770*/  LOP3.LUT P3, RZ, R57, 0x8, RZ, 0xc0, !PT ;  /* 0x0000000839ff7812 */ /* 0x000fc8000786c0ff */
[----:B------:R-:W-:Y:S02]  /*9780*/  P2R R45, PR, RZ, 0x8 ;  /* 0x00000008ff2d7803 */ /* 0x000fe40000000000 */
[----:B------:R-:W-:Y:S02]  /*9790*/  LOP3.LUT P3, RZ, R57, 0x10, RZ, 0xc0, !PT ;  /* 0x0000001039ff7812 */ /* 0x000fe4000786c0ff */
[----:B------:R-:W-:Y:S02]  /*97a0*/  @P0 FSETP.NEU.FTZ.AND P1, PT, R32, RZ, PT ;  /* 0x000000ff2000020b */ /* 0x000fe40003f3d000 */
[----:B------:R-:W-:Y:S02]  /*97b0*/  @P0 FSETP.NEU.FTZ.AND P4, PT, R33, RZ, PT ;  /* 0x000000ff2100020b */ /* 0x000fe40003f9d000 */
[----:B------:R-:W-:Y:S02]  /*97c0*/  P2R R44, PR, RZ, 0x8 ;  /* 0x00000008ff2c7803 */ /* 0x000fe40000000000 */
[----:B------:R-:W-:-:S02]  /*97d0*/  @P0 PLOP3.LUT P2, PT, P1, P4, PT, 0xf8, 0x8f ;  /* 0x00000000008f081c */ /* 0x000fc40000f49f70 */
[----:B------:R-:W-:Y:S02]  /*97e0*/  LOP3.LUT P0, RZ, R50, 0xff, RZ, 0xc0, !PT ;  /* 0x000000ff32ff7812 */ /* 0x000fe4000780c0ff */
[C---:B------:R-:W-:Y:S02]  /*97f0*/  LOP3.LUT P3, RZ, R57.reuse, 0x20, RZ, 0xc0, !PT ;  /* 0x0000002039ff7812 */ /* 0x040fe4000786c0ff */
[----:B------:R-:W-:Y:S02]  /*9800*/  PLOP3.LUT P1, PT, PT, PT, PT, 0x8, 0x80 ;  /* 0x000000000080781c */ /* 0x000fe40003f2e170 */
[----:B------:R-:W-:Y:S02]  /*9810*/  P2R R18, PR, RZ, 0x8 ;  /* 0x00000008ff127803 */ /* 0x000fe40000000000 */
[----:B------:R-:W-:Y:S02]  /*9820*/  LOP3.LUT P3, RZ, R57, 0x40, RZ, 0xc0, !PT ;  /* 0x0000004039ff7812 */ /* 0x000fe4000786c0ff */
[----:B------:R-:W-:-:S02]  /*9830*/  SEL R49, RZ, 0x1, !P2 ;  /* 0x00000001ff317807 */ /* 0x000fc40005000000 */
[----:B------:R-:W-:Y:S02]  /*9840*/  P2R R7, PR, RZ, 0x8 ;  /* 0x00000008ff077803 */ /* 0x000fe40000000000 */
[----:B------:R-:W-:Y:S02]  /*9850*/  @P0 FSETP.NEU.FTZ.AND P4, PT, R34, RZ, PT ;  /* 0x000000ff2200020b */ /* 0x000fe40003f9d000 */
[----:B------:R-:W-:Y:S02]  /*9860*/  @P0 FSETP.NEU.FTZ.AND P5, PT, R35, RZ, PT ;  /* 0x000000ff2300020b */ /* 0x000fe40003fbd000 */
[----:B------:R-:W-:Y:S02]  /*9870*/  LOP3.LUT P3, RZ, R57, 0x80, RZ, 0xc0, !PT ;  /* 0x0000008039ff7812 */ /* 0x000fe4000786c0ff */
[----:B------:R-:W-:Y:S02]  /*9880*/  @P0 PLOP3.LUT P1, PT, P4, P5, PT, 0xf8, 0x8f ;  /* 0x00000000008f081c */ /* 0x000fe4000272bf70 */
[----:B------:R-:W-:-:S02]  /*9890*/  LOP3.LUT P4, RZ, R51, 0xff, RZ, 0xc0, !PT ;  /* 0x000000ff33ff7812 */ /* 0x000fc4000788c0ff */
[----:B------:R-:W-:Y:S02]  /*98a0*/  P2R R6, PR, RZ, 0x8 ;  /* 0x00000008ff067803 */ /* 0x000fe40000000000 */
[C---:B------:R-:W-:Y:S02]  /*98b0*/  LOP3.LUT P3, RZ, R57.reuse, 0x100, RZ, 0xc0, !PT ;  /* 0x0000010039ff7812 */ /* 0x040fe4000786c0ff */
[----:B------:R-:W-:Y:S02]  /*98c0*/  PLOP3.LUT P0, PT, PT, PT, PT, 0x8, 0x80 ;  /* 0x000000000080781c */ /* 0x000fe40003f0e170 */
[----:B------:R-:W-:Y:S02]  /*98d0*/  P2R R5, PR, RZ, 0x8 ;  /* 0x00000008ff057803 */ /* 0x000fe40000000000 */
[----:B------:R-:W-:Y:S02]  /*98e0*/  LOP3.LUT P3, RZ, R57, 0x200, RZ, 0xc0, !PT ;  /* 0x0000020039ff7812 */ /* 0x000fe4000786c0ff */
[----:B------:R-:W-:-:S02]  /*98f0*/  SEL R50, RZ, 0x1, !P1 ;  /* 0x00000001ff327807 */ /* 0x000fc40004800000 */
[----:B------:R-:W-:Y:S02]  /*9900*/  @P4 FSETP.NEU.FTZ.AND P5, PT, R28, RZ, PT ;  /* 0x000000ff1c00420b */ /* 0x000fe40003fbd000 */
[----:B------:R-:W-:Y:S02]  /*9910*/  @P4 FSETP.NEU.FTZ.AND P6, PT, R29, RZ, PT ;  /* 0x000000ff1d00420b */ /* 0x000fe40003fdd000 */
[----:B------:R-:W-:Y:S02]  /*9920*/  P2R R4, PR, RZ, 0x8 ;  /* 0x00000008ff047803 */ /* 0x000fe40000000000 */
[----:B------:R-:W-:Y:S02]  /*9930*/  @P4 PLOP3.LUT P0, PT, P5, P6, PT, 0xf8, 0x8f ;  /* 0x00000000008f481c */ /* 0x000fe40002f0df70 */
[----:B------:R-:W-:Y:S02]  /*9940*/  LOP3.LUT P4, RZ, R52, 0xff, RZ, 0xc0, !PT ;  /* 0x000000ff34ff7812 */ /* 0x000fe4000788c0ff */
[----:B------:R-:W-:-:S02]  /*9950*/  LOP3.LUT P3, RZ, R57, 0x400, RZ, 0xc0, !PT ;  /* 0x0000040039ff7812 */ /* 0x000fc4000786c0ff */
[----:B------:R-:W-:Y:S02]  /*9960*/  PLOP3.LUT P6, PT, PT, PT, PT, 0x8, 0x80 ;  /* 0x000000000080781c */ /* 0x000fe40003fce170 */
[----:B------:R-:W-:Y:S02]  /*9970*/  P2R R3, PR, RZ, 0x8 ;  /* 0x00000008ff037803 */ /* 0x000fe40000000000 */
[----:B------:R-:W-:Y:S02]  /*9980*/  LOP3.LUT P3, RZ, R57, 0x800, RZ, 0xc0, !PT ;  /* 0x0000080039ff7812 */ /* 0x000fe4000786c0ff */
[----:B------:R-:W-:Y:S02]  /*9990*/  SEL R51, RZ, 0x1, !P0 ;  /* 0x00000001ff337807 */ /* 0x000fe40004000000 */
[----:B------:R-:W-:Y:S02]  /*99a0*/  P2R R0, PR, RZ, 0x8 ;  /* 0x00000008ff007803 */ /* 0x000fe40000000000 */
[----:B------:R-:W-:-:S02]  /*99b0*/  @P4 FSETP.NEU.FTZ.AND P3, PT, R30, RZ, PT ;  /* 0x000000ff1e00420b */ /* 0x000fc40003f7d000 */
[----:B------:R-:W-:-:S04]  /*99c0*/  @P4 FSETP.NEU.FTZ.AND P5, PT, R31, RZ, PT ;  /* 0x000000ff1f00420b */ /* 0x000fc80003fbd000 */
[----:B------:R-:W-:Y:S02]  /*99d0*/  @P4 PLOP3.LUT P6, PT, P3, P5, PT, 0xf8, 0x8f ;  /* 0x00000000008f481c */ /* 0x000fe40001fcbf70 */
        /* <DEDUP_REMOVED lines=23> */
[----:B------:R-:W-:Y:S02]  /*9b50*/  ISETP.GE.U32.AND P4, PT, R47, R58, PT ;  /* 0x0000003a2f00720c */ /* 0x000fe40003f86070 */
[----:B------:R-:W-:Y:S02]  /*9b60*/  SEL R47, RZ, 0x1, !P5 ;  /* 0x00000001ff2f7807 */ /* 0x000fe40006800000 */
[----:B------:R-:W-:-:S09]  /*9b70*/  SEL R48, RZ, 0x1, !P3 ;  /* 0x00000001ff307807 */ /* 0x000fd20005800000 */
[----:B------:R-:W-:Y:S05]  /*9b80*/  @!P4 BRA `(.L_x_5094) ;  /* 0xffffffb40044c947 */ /* 0x000fea000383ffff */
.L_x_5087:
[----:B0-----:R-:W-:Y:S05]  /*9b90*/  BSYNC.RECONVERGENT B0 ;  /* 0x0000000000007941 */ /* 0x001fea0003800200 */
.L_x_5086:
        /* <DEDUP_REMOVED lines=284> */
.L_x_5098:
[----:B------:R-:W-:Y:S01]  /*ad60*/  SHF.R.U32.HI R24, RZ, 0x5, R24 ;  /* 0x00000005ff187819 */ /* 0x000fe20000011618 */
[----:B------:R-:W-:-:S07]  /*ad70*/  IMAD.MOV.U32 R25, RZ, RZ, RZ ;  /* 0x000000ffff197224 */ /* 0x000fce00078e00ff */
.L_x_5097:
        /* <DEDUP_REMOVED lines=284> */
.L_x_5100:
[----:B------:R-:W-:Y:S02]  /*bf40*/  SHF.R.U32.HI R12, RZ, 0x5, R12 ;  /* 0x00000005ff0c7819 */ /* 0x000fe4000001160c */
[----:B------:R-:W-:-:S07]  /*bf50*/  MOV R13, RZ ;  /* 0x000000ff000d7202 */ /* 0x000fce0000000f00 */
.L_x_5099:
        /* <DEDUP_REMOVED lines=281> */
.L_x_5102:
[----:B------:R-:W-:Y:S01]  /*d0f0*/  SHF.R.U32.HI R40, RZ, 0x5, R40 ;  /* 0x00000005ff287819 */ /* 0x000fe20000011628 */
[----:B------:R-:W-:-:S07]  /*d100*/  IMAD.MOV.U32 R41, RZ, RZ, RZ ;  /* 0x000000ffff297224 */ /* 0x000fce00078e00ff */
.L_x_5101:
        /* <DEDUP_REMOVED lines=281> */
.L_x_5104:
[----:B------:R-:W-:Y:S01]  /*e2a0*/  SHF.R.U32.HI R32, RZ, 0x5, R32 ;  /* 0x00000005ff207819 */ /* 0x000fe20000011620 */
[----:B------:R-:W-:-:S07]  /*e2b0*/  IMAD.MOV.U32 R33, RZ, RZ, RZ ;  /* 0x000000ffff217224 */ /* 0x000fce00078e00ff */
.L_x_5103:
[----:B------:R-:W-:-:S04]  /*e2c0*/  LEA R28, P0, R32, R61, 0x5 ;  /* 0x0000003d201c7211 */ /* 0x000fc800078028ff */
[----:B------:R-:W-:-:S06]  /*e2d0*/  LEA.HI.X R29, R32, R60, R33, 0x5, P0 ;  /* 0x0000003c201d7211 */ /* 0x000fcc00000f2c21 */
[----:B------:R-:W5:Y:S03]  /*e2e0*/  LDG.E.ENL2.256 R28, R32, desc[UR36][R28.64] ;  /* 0xfe0000241c20797e */ /* 0x000f66000812191c */
.L_x_5096:
[----:B------:R-:W-:Y:S05]  /*e2f0*/  BSYNC.RECONVERGENT B0 ;  /* 0x0000000000007941 */ /* 0x000fea0003800200 */
.L_x_5095:
        /* <DEDUP_REMOVED lines=43> */
[----:B------:R-:W-:Y:S01]  /*e5b0*/  @P2 FSETP.NEU.FTZ.AND P6, PT, R9, RZ, PT ;  /* 0x000000ff0900220b */ /* 0x000fe20003fdd000 */
[----:B------:R-:W-:Y:S01]  /*e5c0*/  IMAD.IADD R9, R53, 0x1, R56 ;  /* 0x0000000135097824 */ /* 0x000fe200078e0238 */
        /* <DEDUP_REMOVED lines=63> */
.L_x_5106:
[----:B------:R-:W-:Y:S05]  /*e9c0*/  BSYNC.RECONVERGENT B0 ;  /* 0x0000000000007941 */ /* 0x000fea0003800200 */
.L_x_5105:
        /* <DEDUP_REMOVED lines=24> */
.L_x_5069:
[----:B-----5:R-:W-:Y:S02]  /*eb50*/  SEL R24, RZ, 0x1, !P4 ;  /* 0x00000001ff187807 */ /* 0x020fe40006000000 */
[----:B------:R-:W-:Y:S02]  /*eb60*/  SEL R25, RZ, 0x1, !P2 ;  /* 0x00000001ff197807 */ /* 0x000fe40005000000 */
[----:B------:R-:W-:Y:S02]  /*eb70*/  SEL R26, RZ, 0x1, !P0 ;  /* 0x00000001ff1a7807 */ /* 0x000fe40004000000 */
[----:B------:R-:W-:-:S07]  /*eb80*/  SEL R27, RZ, 0x1, !P1 ;  /* 0x00000001ff1b7807 */ /* 0x000fce0004800000 */
.L_x_5054:
[----:B------:R-:W-:Y:S05]  /*eb90*/  BSYNC.RECONVERGENT B6 ;  /* 0x0000000000067941 */ /* 0x000fea0003800200 */
.L_x_5053:
        /* <DEDUP_REMOVED lines=17> */
[----:B----4-:R-:W-:-:S03]  /*ecb0*/  ISETP.GE.U32.AND P0, PT, R9, 0x2, PT ;  /* 0x000000020900780c */ /* 0x010fc60003f06070 */
[----:B------:R-:W-:-:S05]  /*ecc0*/  IMAD R0, R0, 0x4, R3 ;  /* 0x0000000400007824 */ /* 0x000fca00078e0203 */
[----:B------:R2:W-:Y:S05]  /*ecd0*/  STS [R0], R7 ;  /* 0x0000000700007388 */ /* 0x0005ea0000000800 */
[----:B------:R-:W-:Y:S05]  /*ece0*/  @!P0 BRA `(.L_x_5107) ;  /* 0x0000000000908947 */ /* 0x000fea0003800000 */
[----:B------:R-:W-:-:S07]  /*ecf0*/  MOV R4, R9 ;  /* 0x0000000900047202 */ /* 0x000fce0000000f00 */
.L_x_5110:
        /* <DEDUP_REMOVED lines=9> */
[----:B------:R-:W-:Y:S01]  /*ed90*/  IMAD R4, R6, R10, R19 ;  /* 0x0000000a06047224 */ /* 0x000fe200078e0213 */
[----:B------:R-:W-:Y:S02]  /*eda0*/  LOP3.LUT P0, RZ, R27, 0xff, RZ, 0xc0, !PT ;  /* 0x000000ff1bff7812 */ /* 0x000fe4000780c0ff */
[----:B------:R-:W-:Y:S01]  /*edb0*/  LOP3.LUT P1, RZ, R26, 0xff, RZ, 0xc0, !PT ;  /* 0x000000ff1aff7812 */ /* 0x000fe2000782c0ff */
[----:B------:R-:W-:Y:S01]  /*edc0*/  IMAD R4, R4, 0x4, R3 ;  /* 0x0000000404047824 */ /* 0x000fe200078e0203 */
[----:B------:R-:W-:Y:S02]  /*edd0*/  LOP3.LUT P2, RZ, R25, 0xff, RZ, 0xc0, !PT ;  /* 0x000000ff19ff7812 */ /* 0x000fe4000784c0ff */
[----:B------:R-:W-:-:S03]  /*ede0*/  LOP3.LUT P4, RZ, R24, 0xff, RZ, 0xc0, !PT ;  /* 0x000000ff18ff7812 */ /* 0x000fc6000788c0ff */
[----:B------:R-:W3:Y:S02]  /*edf0*/  LDS R4, [R4] ;  /* 0x0000000004047984 */ /* 0x000ee40000000800 */
[C---:B---3--:R-:W-:Y:S02]  /*ee00*/  PRMT R5, R4.reuse, 0x7770, RZ ;  /* 0x0000777004057816 */ /* 0x048fe400000000ff */
[C---:B--2---:R-:W-:Y:S02]  /*ee10*/  PRMT R7, R4.reuse, 0x7772, RZ ;  /* 0x0000777204077816 */ /* 0x044fe400000000ff */
[C---:B------:R-:W-:Y:S02]  /*ee20*/  PRMT R8, R4.reuse, 0x7773, RZ ;  /* 0x0000777304087816 */ /* 0x040fe400000000ff */
        /* <DEDUP_REMOVED lines=13> */
.L_x_5109:
[----:B------:R-:W-:Y:S05]  /*ef00*/  BSYNC.RECONVERGENT B0 ;  /* 0x0000000000007941 */ /* 0x000fea0003800200 */
.L_x_5108:
[----:B------:R-:W-:Y:S01]  /*ef10*/  IMAD.MOV.U32 R4, RZ, RZ, R11 ;  /* 0x000000ffff047224 */ /* 0x000fe200078e000b */
[----:B------:R-:W-:Y:S06]  /*ef20*/  @P3 BRA `(.L_x_5110) ;  /* 0xfffffffc00743947 */ /* 0x000fec000383ffff */
.L_x_5107:
        /* <DEDUP_REMOVED lines=21> */
[----:B------:R-:W-:-:S04]  /*f080*/  HFMA2 R0, -RZ, RZ, 0, 1.9073486328125e-06 ;  /* 0x00000020ff007431 */ /* 0x000fc800000001ff */
[----:B------:R2:W-:Y:S01]  /*f090*/  STS [R3], R4 ;  /* 0x0000000403007388 */ /* 0x0005e20000000800 */
[----:B------:R-:W-:Y:S05]  /*f0a0*/  @!P0 BRA `(.L_x_5112) ;  /* 0x00000000008c8947 */ /* 0x000fea0003800000 */
[----:B--2---:R-:W-:-:S07]  /*f0b0*/  IMAD.MOV.U32 R4, RZ, RZ, R10 ;  /* 0x000000ffff047224 */ /* 0x004fce00078e000a */
.L_x_5115:
        /* <DEDUP_REMOVED lines=13> */
[----:B------:R-:W2:Y:S01]  /*f190*/  LDS R4, [R4] ;  /* 0x0000000004047984 */ /* 0x000ea20000000800 */
[----:B------:R-:W-:Y:S02]  /*f1a0*/  LOP3.LUT P3, RZ, R24, 0xff, RZ, 0xc0, !PT ;  /* 0x000000ff18ff7812 */ /* 0x000fe4000786c0ff */
[C---:B--2---:R-:W-:Y:S02]  /*f1b0*/  PRMT R5, R4.reuse, 0x7770, RZ ;  /* 0x0000777004057816 */ /* 0x044fe400000000ff */
        /* <DEDUP_REMOVED lines=15> */
.L_x_5114:
[----:B------:R-:W-:Y:S05]  /*f2b0*/  BSYNC.RECONVERGENT B0 ;  /* 0x0000000000007941 */ /* 0x000fea0003800200 */
.L_x_5113:
[----:B--2---:R-:W-:Y:S01]  /*f2c0*/  IMAD.MOV.U32 R4, RZ, RZ, R12 ;  /* 0x000000ffff047224 */ /* 0x004fe200078e000c */
[----:B------:R-:W-:Y:S06]  /*f2d0*/  @P4 BRA `(.L_x_5115) ;  /* 0xfffffffc00784947 */ /* 0x000fec000383ffff */
.L_x_5112:
[----:B------:R-:W-:Y:S01]  /*f2e0*/  ISETP.GE.U32.AND P0, PT, R0, 0x2, PT ;  /* 0x000000020000780c */ /* 0x000fe20003f06070 */
[----:B------:R-:W-:Y:S05]  /*f2f0*/  WARPSYNC.ALL ;  /* 0x0000000000007948 */ /* 0x000fea0003800000 */
[----:B------:R-:W-:Y:S07]  /*f300*/  BAR.SYNC.DEFER_BLOCKING 0x0 ;  /* 0x0000000000007b1d */ /* 0x000fee0000010000 */
[----:B------:R-:W-:Y:S05]  /*f310*/  @!P0 BRA `(.L_x_5111) ;  /* 0x0000000000748947 */ /* 0x000fea0003800000 */
[----:B--2---:R-:W-:-:S07]  /*f320*/  MOV R3, 0x1 ;  /* 0x0000000100037802 */ /* 0x004fce0000000f00 */
.L_x_5116:
        /* <DEDUP_REMOVED lines=9> */
[----:B------:R-:W2:Y:S01]  /*f3c0*/  SHFL.DOWN PT, R8, R8, R3, 0x1f ;  /* 0x08001f0308087589 */ /* 0x000ea200000e0000 */
[----:B------:R-:W-:Y:S02]  /*f3d0*/  LOP3.LUT P0, RZ, R27, 0xff, RZ, 0xc0, !PT ;  /* 0x000000ff1bff7812 */ /* 0x000fe4000780c0ff */
[----:B------:R-:W-:Y:S01]  /*f3e0*/  LOP3.LUT P1, RZ, R26, 0xff, RZ, 0xc0, !PT ;  /* 0x000000ff1aff7812 */ /* 0x000fe2000782c0ff */
[----:B------:R-:W3:Y:S01]  /*f3f0*/  SHFL.DOWN PT, R4, R4, R3, 0x1f ;  /* 0x08001f0304047589 */ /* 0x000ee200000e0000 */
[----:B------:R-:W-:Y:S02]  /*f400*/  LOP3.LUT P2, RZ, R25, 0xff, RZ, 0xc0, !PT ;  /* 0x000000ff19ff7812 */ /* 0x000fe4000784c0ff */
[----:B------:R-:W-:Y:S01]  /*f410*/  LOP3.LUT P3, RZ, R24, 0xff, RZ, 0xc0, !PT ;  /* 0x000000ff18ff7812 */ /* 0x000fe2000786c0ff */
[----:B------:R-:W4:Y:S04]  /*f420*/  SHFL.DOWN PT, R6, R6, R3, 0x1f ;  /* 0x08001f0306067589 */ /* 0x000f2800000e0000 */
[----:B------:R5:W0:Y:S02]  /*f430*/  SHFL.DOWN PT, R10, R10, R3, 0x1f ;  /* 0x08001f030a0a7589 */ /* 0x000a2400000e0000 */
[----:B-----5:R-:W-:Y:S01]  /*f440*/  IMAD.SHL.U32 R3, R3, 0x2, RZ ;  /* 0x0000000203037824 */ /* 0x020fe200078e00ff */
[----:B--2---:R-:W-:-:S04]  /*f450*/  ISETP.NE.AND P2, PT, R8, RZ, P2 ;  /* 0x000000ff0800720c */ /* 0x004fc80001745270 */
[----:B------:R-:W-:Y:S02]  /*f460*/  ISETP.GE.AND P4, PT, R3, R0, PT ;  /* 0x000000000300720c */ /* 0x000fe40003f86270 */
[----:B---3--:R-:W-:Y:S02]  /*f470*/  ISETP.NE.AND P0, PT, R4, RZ, P0 ;  /* 0x000000ff0400720c */ /* 0x008fe40000705270 */
[----:B------:R-:W-:Y:S02]  /*f480*/  SEL R25, RZ, 0x1, !P2 ;  /* 0x00000001ff197807 */ /* 0x000fe40005000000 */
[----:B----4-:R-:W-:Y:S02]  /*f490*/  ISETP.NE.AND P1, PT, R6, RZ, P1 ;  /* 0x000000ff0600720c */ /* 0x010fe40000f25270 */
[----:B------:R-:W-:Y:S02]  /*f4a0*/  SEL R27, RZ, 0x1, !P0 ;  /* 0x00000001ff1b7807 */ /* 0x000fe40004000000 */
[----:B0-----:R-:W-:-:S02]  /*f4b0*/  ISETP.NE.AND P3, PT, R10, RZ, P3 ;  /* 0x000000ff0a00720c */ /* 0x001fc40001f65270 */
[----:B------:R-:W-:Y:S02]  /*f4c0*/  SEL R26, RZ, 0x1, !P1 ;  /* 0x00000001ff1a7807 */ /* 0x000fe40004800000 */
[----:B------:R-:W-:Y:S01]  /*f4d0*/  SEL R24, RZ, 0x1, !P3 ;  /* 0x00000001ff187807 */ /* 0x000fe20005800000 */
[----:B------:R-:W-:Y:S08]  /*f4e0*/  @!P4 BRA `(.L_x_5116) ;  /* 0xfffffffc0090c947 */ /* 0x000ff0000383ffff */
.L_x_5111:
        /* <DEDUP_REMOVED lines=287> */
.L_x_5117:
        /* <DEDUP_REMOVED lines=276> */
.L_x_5118:
[----:B------:R-:W-:Y:S01]  /*11820*/  IMAD.MOV.U32 R28, RZ, RZ, RZ ;  /* 0x000000ffff1c7224 */ /* 0x000fe200078e00ff */
        /* <DEDUP_REMOVED lines=275> */
.L_x_5119:
        /* <DEDUP_REMOVED lines=276> */
.L_x_5120:
        /* <DEDUP_REMOVED lines=286> */
.L_x_5122:
        /* <DEDUP_REMOVED lines=276> */
.L_x_5123:
        /* <DEDUP_REMOVED lines=276> */
.L_x_5124:
        /* <DEDUP_REMOVED lines=276> */
.L_x_5125:
        /* <DEDUP_REMOVED lines=26> */
.L_x_5127:
[----:B------:R-:W-:Y:S05]  /*181e0*/  BSYNC.RECONVERGENT B0 ;  /* 0x0000000000007941 */ /* 0x000fea0003800200 */
.L_x_5126:
        /* <DEDUP_REMOVED lines=35> */
.L_x_5129:
[----:B------:R-:W-:Y:S05]  /*18420*/  BSYNC.RECONVERGENT B0 ;  /* 0x0000000000007941 */ /* 0x000fea0003800200 */
.L_x_5128:
        /* <DEDUP_REMOVED lines=40> */
.L_x_5134:
        /* <DEDUP_REMOVED lines=15> */
.L_x_5133:
[----:B------:R-:W-:Y:S02]  /*187a0*/  SEL R29, RZ, 0x1, !P1 ;  /* 0x00000001ff1d7807 */ /* 0x000fe40004800000 */
[----:B------:R-:W-:Y:S02]  /*187b0*/  SEL R27, RZ, 0x1, !P2 ;  /* 0x00000001ff1b7807 */ /* 0x000fe40005000000 */
[----:B------:R-:W-:Y:S02]  /*187c0*/  SEL R25, RZ, 0x1, !P3 ;  /* 0x00000001ff197807 */ /* 0x000fe40005800000 */
[----:B------:R-:W-:Y:S01]  /*187d0*/  SEL R24, RZ, 0x1, !P4 ;  /* 0x00000001ff187807 */ /* 0x000fe20006000000 */
[----:B------:R-:W-:Y:S06]  /*187e0*/  BRA `(.L_x_5132) ;  /* 0x0000000000947947 */ /* 0x000fec0003800000 */
.L_x_5131:
        /* <DEDUP_REMOVED lines=18> */
.L_x_5136:
        /* <DEDUP_REMOVED lines=9> */
[----:B--2---:R-:W-:Y:S02]  /*189a0*/  ISETP.NE.AND P1, PT, R12, RZ, P1 ;  /* 0x000000ff0c00720c */ /* 0x004fe40000f25270 */
[----:B---3--:R-:W-:Y:S02]  /*189b0*/  ISETP.NE.AND P2, PT, R8, RZ, P2 ;  /* 0x000000ff0800720c */ /* 0x008fe40001745270 */
[----:B-----5:R-:W-:Y:S02]  /*189c0*/  ISETP.NE.AND P3, PT, R9, RZ, P3 ;  /* 0x000000ff0900720c */ /* 0x020fe40001f65270 */
[----:B------:R-:W-:-:S05]  /*189d0*/  ISETP.NE.AND P4, PT, R10, RZ, P4 ;  /* 0x000000ff0a00720c */ /* 0x000fca0002785270 */
[----:B------:R-:W-:Y:S08]  /*189e0*/  @!P5 BRA `(.L_x_5136) ;  /* 0xfffffffc00c8d947 */ /* 0x000ff0000383ffff */
[----:B------:R-:W-:Y:S05]  /*189f0*/  BSYNC.RECONVERGENT B1 ;  /* 0x0000000000017941 */ /* 0x000fea0003800200 */
.L_x_5135:
[----:B------:R-:W-:Y:S02]  /*18a00*/  SEL R29, RZ, 0x1, !P1 ;  /* 0x00000001ff1d7807 */ /* 0x000fe40004800000 */
[----:B------:R-:W-:Y:S02]  /*18a10*/  SEL R27, RZ, 0x1, !P2 ;  /* 0x00000001ff1b7807 */ /* 0x000fe40005000000 */
[----:B------:R-:W-:Y:S02]  /*18a20*/  SEL R25, RZ, 0x1, !P3 ;  /* 0x00000001ff197807 */ /* 0x000fe40005800000 */
[----:B------:R-:W-:-:S07]  /*18a30*/  SEL R24, RZ, 0x1, !P4 ;  /* 0x00000001ff187807 */ /* 0x000fce0006000000 */
.L_x_5132:
[----:B------:R-:W-:Y:S05]  /*18a40*/  BSYNC.RECONVERGENT B0 ;  /* 0x0000000000007941 */ /* 0x000fea0003800200 */
.L_x_5130:
        /* <DEDUP_REMOVED lines=17> */
.L_x_5140:
[----:B------:R-:W-:Y:S01]  /*18b60*/  USHF.R.U32.HI UR7, URZ, 0x1, UR4 ;  /* 0x00000001ff077899 */ /* 0x000fe20008011604 */
[----:B------:R-:W-:Y:S05]  /*18b70*/  BAR.SYNC.DEFER_BLOCKING 0x0 ;  /* 0x0000000000007b1d */ /* 0x000fea0000010000 */
[----:B------:R-:W-:Y:S01]  /*18b80*/  VIADD R2, R16, UR7 ;  /* 0x0000000710027c36 */ /* 0x000fe20008000000 */
[----:B------:R-:W-:Y:S04]  /*18b90*/  BSSY.RECONVERGENT B0, `(.L_x_5138) ;  /* 0x000001c000007945 */ /* 0x000fe80003800200 */
[----:B------:R-:W-:-:S04]  /*18ba0*/  ISETP.GE.U32.AND P1, PT, R2, UR6, PT ;  /* 0x0000000602007c0c */ /* 0x000fc8000bf26070 */
[----:B------:R-:W-:-:S13]  /*18bb0*/  ISETP.GE.U32.OR P1, PT, R16, UR7, P1 ;  /* 0x0000000710007c0c */ /* 0x000fda0008f26470 */
[----:B-1----:R-:W-:Y:S05]  /*18bc0*/  @P1 BRA `(.L_x_5139) ;  /* 0x0000000000601947 */ /* 0x002fea0003800000 */
[----:B------:R-:W-:Y:S01]  /*18bd0*/  IMAD R2, R2, UR5, R19 ;  /* 0x0000000502027c24 */ /* 0x000fe2000f8e0213 */
[----:B------:R-:W-:Y:S02]  /*18be0*/  LOP3.LUT P1, RZ, R29, 0xff, RZ, 0xc0, !PT ;  /* 0x000000ff1dff7812 */ /* 0x000fe4000782c0ff */
[----:B------:R-:W-:Y:S02]  /*18bf0*/  LOP3.LUT P2, RZ, R27, 0xff, RZ, 0xc0, !PT ;  /* 0x000000ff1bff7812 */ /* 0x000fe4000784c0ff */
[----:B------:R-:W-:Y:S02]  /*18c00*/  LEA R2, R2, UR8, 0x2 ;  /* 0x0000000802027c11 */ /* 0x000fe4000f8e10ff */
[----:B------:R-:W-:Y:S02]  /*18c10*/  LOP3.LUT P3, RZ, R25, 0xff, RZ, 0xc0, !PT ;  /* 0x000000ff19ff7812 */ /* 0x000fe4000786c0ff */
[----:B------:R-:W-:Y:S02]  /*18c20*/  LOP3.LUT P4, RZ, R24, 0xff, RZ, 0xc0, !PT ;  /* 0x000000ff18ff7812 */ /* 0x000fe4000788c0ff */
[----:B------:R-:W1:Y:S02]  /*18c30*/  LDS R2, [R2] ;  /* 0x0000000002027984 */ /* 0x000e640000000800 */
[----:B-1----:R-:W-:-:S02]  /*18c40*/  PRMT R3, R2, 0x7770, RZ ;  /* 0x0000777002037816 */ /* 0x002fc400000000ff */
        /* <DEDUP_REMOVED lines=12> */
[----:B------:R-:W-:Y:S02]  /*18d10*/  PRMT R4, R29, 0x3340, R2 ;  /* 0x000033401d047816 */ /* 0x000fe40000000002 */
[----:B------:R-:W-:Y:S02]  /*18d20*/  PRMT R27, R2, 0x7610, R27 ;  /* 0x00007610021b7816 */ /* 0x000fe4000000001b */
[----:B------:R-:W-:-:S05]  /*18d30*/  PRMT R3, R4, 0x5410, R3 ;  /* 0x0000541004037816 */ /* 0x000fca0000000003 */
[----:B------:R1:W-:Y:S02]  /*18d40*/  STS [R0], R3 ;  /* 0x0000000300007388 */ /* 0x0003e40000000800 */
.L_x_5139:
[----:B------:R-:W-:Y:S05]  /*18d50*/  BSYNC.RECONVERGENT B0 ;  /* 0x0000000000007941 */ /* 0x000fea0003800200 */
.L_x_5138:
[----:B------:R-:W-:-:S03]  /*18d60*/  UISETP.GT.U32.AND UP0, UPT, UR4, 0x3, UPT ;  /* 0x000000030400788c */ /* 0x000fc6000bf04070 */
[----:B------:R-:W-:-:S06]  /*18d70*/  UMOV UR4, UR7 ;  /* 0x0000000700047c82 */ /* 0x000fcc0008000000 */
[----:B------:R-:W-:Y:S05]  /*18d80*/  BRA.U UP0, `(.L_x_5140) ;  /* 0xfffffffd00747547 */ /* 0x000fea000b83ffff */
.L_x_5137:
        /* <DEDUP_REMOVED lines=18> */
.L_x_5145:
        /* <DEDUP_REMOVED lines=14> */
[C---:B-1----:R-:W-:Y:S02]  /*18f90*/  PRMT R3, R2.reuse, 0x7770, RZ ;  /* 0x0000777002037816 */ /* 0x042fe400000000ff */
[----:B--2---:R-:W-:-:S02]  /*18fa0*/  PRMT R5, R2, 0x7772, RZ ;  /* 0x0000777202057816 */ /* 0x004fc400000000ff */
        /* <DEDUP_REMOVED lines=11> */
[----:B------:R-:W-:-:S02]  /*19060*/  PRMT R4, R29, 0x3340, R2 ;  /* 0x000033401d047816 */ /* 0x000fc40000000002 */
[----:B------:R-:W-:Y:S02]  /*19070*/  PRMT R27, R2, 0x7610, R27 ;  /* 0x00007610021b7816 */ /* 0x000fe4000000001b */
[----:B------:R-:W-:-:S05]  /*19080*/  PRMT R3, R4, 0x5410, R3 ;  /* 0x0000541004037816 */ /* 0x000fca0000000003 */
[----:B------:R1:W-:Y:S02]  /*19090*/  STS [R0], R3 ;  /* 0x0000000300007388 */ /* 0x0003e40000000800 */
.L_x_5144:
[----:B------:R-:W-:Y:S05]  /*190a0*/  BSYNC.RECONVERGENT B0 ;  /* 0x0000000000007941 */ /* 0x000fea0003800200 */
.L_x_5143:
[----:B------:R-:W-:Y:S01]  /*190b0*/  IMAD.MOV.U32 R2, RZ, RZ, R10 ;  /* 0x000000ffff027224 */ /* 0x000fe200078e000a */
[----:B------:R-:W-:Y:S06]  /*190c0*/  @P5 BRA `(.L_x_5145) ;  /* 0xfffffffc00785947 */ /* 0x000fec000383ffff */
.L_x_5142:
[----:B------:R-:W-:Y:S01]  /*190d0*/  BAR.SYNC.DEFER_BLOCKING 0x0 ;  /* 0x0000000000007b1d */ /* 0x000fe20000010000 */
[----:B------:R-:W-:-:S09]  /*190e0*/  UISETP.GE.U32.AND UP0, UPT, UR4, 0x2, UPT ;  /* 0x000000020400788c */ /* 0x000fd2000bf06070 */
[----:B------:R-:W-:Y:S05]  /*190f0*/  BRA.U !UP0, `(.L_x_5141) ;  /* 0x0000000108787547 */ /* 0x000fea000b800000 */
[----:B-12---:R-:W-:-:S07]  /*19100*/  IMAD.MOV.U32 R0, RZ, RZ, 0x1 ;  /* 0x00000001ff007424 */ /* 0x006fce00078e00ff */
.L_x_5146:
        /* <DEDUP_REMOVED lines=19> */
[----:B-1----:R-:W-:-:S04]  /*19240*/  ISETP.NE.AND P1, PT, R11, RZ, P1 ;  /* 0x000000ff0b00720c */ /* 0x002fc80000f25270 */
[----:B------:R-:W-:Y:S02]  /*19250*/  ISETP.GE.AND P5, PT, R0, UR4, PT ;  /* 0x0000000400007c0c */ /* 0x000fe4000bfa6270 */
[----:B--2---:R-:W-:Y:S02]  /*19260*/  ISETP.NE.AND P2, PT, R3, RZ, P2 ;  /* 0x000000ff0300720c */ /* 0x004fe40001745270 */
[----:B------:R-:W-:Y:S02]  /*19270*/  SEL R24, RZ, 0x1, !P1 ;  /* 0x00000001ff187807 */ /* 0x000fe40004800000 */
[----:B---3--:R-:W-:Y:S02]  /*19280*/  ISETP.NE.AND P3, PT, R5, RZ, P3 ;  /* 0x000000ff0500720c */ /* 0x008fe40001f65270 */
[----:B------:R-:W-:Y:S02]  /*19290*/  SEL R29, RZ, 0x1, !P2 ;  /* 0x00000001ff1d7807 */ /* 0x000fe40005000000 */
[----:B-----5:R-:W-:-:S02]  /*192a0*/  ISETP.NE.AND P4, PT, R9, RZ, P4 ;  /* 0x000000ff0900720c */ /* 0x020fc40002785270 */
[----:B------:R-:W-:Y:S02]  /*192b0*/  SEL R27, RZ, 0x1, !P3 ;  /* 0x00000001ff1b7807 */ /* 0x000fe40005800000 */
[----:B------:R-:W-:Y:S01]  /*192c0*/  SEL R25, RZ, 0x1, !P4 ;  /* 0x00000001ff197807 */ /* 0x000fe20006000000 */
[----:B------:R-:W-:Y:S08]  /*192d0*/  @!P5 BRA `(.L_x_5146) ;  /* 0xfffffffc008cd947 */ /* 0x000ff0000383ffff */
.L_x_5141:
        /* <DEDUP_REMOVED lines=13> */
[----:B-1----:R-:W-:-:S02]  /*193b0*/  IMAD.X R3, RZ, RZ, UR5, P0 ;  /* 0x00000005ff037e24 */ /* 0x002fc400080e06ff */
[----:B------:R-:W-:Y:S01]  /*193c0*/  IMAD.X R9, RZ, RZ, UR5, P3 ;  /* 0x00000005ff097e24 */ /* 0x000fe200098e06ff */
[----:B------:R-:W-:Y:S01]  /*193d0*/  IADD3.X R7, PT, PT, RZ, UR5, RZ, P2, !PT ;  /* 0x00000005ff077c10 */ /* 0x000fe200097fe4ff */
[----:B------:R-:W2:Y:S04]  /*193e0*/  @P4 LDG.E.U8 R12, desc[UR36][R4.64] ;  /* 0x00000024040c4981 */ /* 0x000ea8000c1e1100 */
[----:B------:R-:W3:Y:S04]  /*193f0*/  @P4 LDG.E.U8 R10, desc[UR36][R6.64] ;  /* 0x00000024060a4981 */ /* 0x000ee8000c1e1100 */
[----:B------:R-:W4:Y:S04]  /*19400*/  @P4 LDG.E.U8 R0, desc[UR36][R8.64] ;  /* 0x0000002408004981 */ /* 0x000f28000c1e1100 */
[----:B------:R-:W5:Y:S01]  /*19410*/  @P4 LDG.E.U8 R11, desc[UR36][R2.64] ;  /* 0x00000024020b4981 */ /* 0x000f62000c1e1100 */
[----:B------:R-:W1:Y:S01]  /*19420*/  LDCU.U8 UR4, c[0x0][0x789] ;  /* 0x0000f120ff0477ac */ /* 0x000e620008000000 */
[----:B------:R-:W-:-:S02]  /*19430*/  @P4 LOP3.LUT P0, RZ, R25, 0xff, RZ, 0xc0, !PT ;  /* 0x000000ff19ff4812 */ /* 0x000fc4000780c0ff */
[----:B------:R-:W-:Y:S02]  /*19440*/  @P4 LOP3.LUT P3, RZ, R27, 0xff, RZ, 0xc0, !PT ;  /* 0x000000ff1bff4812 */ /* 0x000fe4000786c0ff */
[----:B------:R-:W-:Y:S02]  /*19450*/  @P4 LOP3.LUT P2, RZ, R29, 0xff, RZ, 0xc0, !PT ;  /* 0x000000ff1dff4812 */ /* 0x000fe4000784c0ff */
[----:B------:R-:W-:Y:S01]  /*19460*/  @P4 LOP3.LUT P1, RZ, R24, 0xff, RZ, 0xc0, !PT ;  /* 0x000000ff18ff4812 */ /* 0x000fe2000782c0ff */
[----:B-1----:R-:W-:Y:S01]  /*19470*/  UISETP.NE.AND UP0, UPT, UR4, URZ, UPT ;  /* 0x000000ff0400728c */ /* 0x002fe2000bf05270 */
        /* <DEDUP_REMOVED lines=26> */
.L_x_5148:
        /* <DEDUP_REMOVED lines=19> */
.L_x_5149:
        /* <DEDUP_REMOVED lines=25> */
.L_x_5150:
        /* <DEDUP_REMOVED lines=25> */
.L_x_5151:
        /* <DEDUP_REMOVED lines=25> */
.L_x_5152:
[----:B------:R-:W1:Y:S01]  /*19c00*/  LDCU.64 UR4, c[0x0][0x758] ;  /* 0x0000eb00ff0477ac */ /* 0x000e620008000a00 */
[----:B------:R-:W-:-:S04]  /*19c10*/  LOP3.LUT P1, RZ, R24, 0xff, RZ, 0xc0, !PT ;  /* 0x000000ff18ff7812 */ /* 0x000fc8000782c0ff */
[----:B------:R-:W-:Y:S02]  /*19c20*/  SEL R3, RZ, 0x1, !P1 ;  /* 0x00000001ff037807 */ /* 0x000fe40004800000 */
[----:B-1----:R-:W-:-:S05]  /*19c30*/  IADD3 R18, P0, PT, R18, UR4, RZ ;  /* 0x0000000412127c10 */ /* 0x002fca000ff1e0ff */
[----:B------:R-:W-:-:S05]  /*19c40*/  IMAD.X R19, RZ, RZ, UR5, P0 ;  /* 0x00000005ff137e24 */ /* 0x000fca00080e06ff */
[----:B------:R-:W-:Y:S01]  /*19c50*/  STG.E.U8 desc[UR36][R18.64], R3 ;  /* 0x0000000312007986 */ /* 0x000fe2000c101124 */
[----:B------:R-:W-:Y:S05]  /*19c60*/  EXIT ;  /* 0x000000000000794d */ /* 0x000fea0003800000 */
.L_x_5147:
        /* <DEDUP_REMOVED lines=9> */
[----:B------:R-:W-:-:S02]  /*19d00*/  LOP3.LUT P0, RZ, R29, 0xff, RZ, 0xc0, !PT ;  /* 0x000000ff1dff7812 */ /* 0x000fc4000780c0ff */
[----:B------:R-:W-:Y:S02]  /*19d10*/  LOP3.LUT P1, RZ, R27, 0xff, RZ, 0xc0, !PT ;  /* 0x000000ff1bff7812 */ /* 0x000fe4000782c0ff */
[----:B------:R-:W-:Y:S02]  /*19d20*/  LOP3.LUT P2, RZ, R25, 0xff, RZ, 0xc0, !PT ;  /* 0x000000ff19ff7812 */ /* 0x000fe4000784c0ff */
[----:B------:R-:W-:Y:S02]  /*19d30*/  LOP3.LUT P3, RZ, R24, 0xff, RZ, 0xc0, !PT ;  /* 0x000000ff18ff7812 */ /* 0x000fe4000786c0ff */
[----:B---3--:R-:W-:Y:S02]  /*19d40*/  ISETP.NE.AND P0, PT, R4, RZ, P0 ;  /* 0x000000ff0400720c */ /* 0x008fe40000705270 */
[----:B--2---:R-:W-:Y:S02]  /*19d50*/  ISETP.NE.AND P1, PT, R0, RZ, P1 ;  /* 0x000000ff0000720c */ /* 0x004fe40000f25270 */
[----:B------:R-:W-:-:S02]  /*19d60*/  SEL R29, RZ, 0x1, !P0 ;  /* 0x00000001ff1d7807 */ /* 0x000fc40004000000 */
[----:B----4-:R-:W-:Y:S02]  /*19d70*/  ISETP.NE.AND P2, PT, R2, RZ, P2 ;  /* 0x000000ff0200720c */ /* 0x010fe40001745270 */
[----:B------:R-:W-:Y:S02]  /*19d80*/  SEL R27, RZ, 0x1, !P1 ;  /* 0x00000001ff1b7807 */ /* 0x000fe40004800000 */
[----:B-----5:R-:W-:Y:S02]  /*19d90*/  ISETP.NE.AND P3, PT, R3, RZ, P3 ;  /* 0x000000ff0300720c */ /* 0x020fe40001f65270 */
[----:B------:R-:W-:Y:S02]  /*19da0*/  SEL R25, RZ, 0x1, !P2 ;  /* 0x00000001ff197807 */ /* 0x000fe40005000000 */
[----:B------:R-:W-:-:S09]  /*19db0*/  SEL R24, RZ, 0x1, !P3 ;  /* 0x00000001ff187807 */ /* 0x000fd20005800000 */
.L_x_5153:
        /* <DEDUP_REMOVED lines=20> */
.L_x_5155:
        /* <DEDUP_REMOVED lines=25> */
.L_x_5156:
        /* <DEDUP_REMOVED lines=25> */
.L_x_5157:
        /* <DEDUP_REMOVED lines=25> */
.L_x_5158:
[----:B------:R-:W1:Y:S01]  /*1a3b0*/  LDCU.64 UR4, c[0x0][0x758] ;  /* 0x0000eb00ff0477ac */ /* 0x000e620008000a00 */
[----:B------:R-:W-:-:S04]  /*1a3c0*/  LOP3.LUT P0, RZ, R24, 0xff, RZ, 0xc0, !PT ;  /* 0x000000ff18ff7812 */ /* 0x000fc8000780c0ff */
[----:B------:R-:W-:Y:S02]  /*1a3d0*/  SEL R3, RZ, 0x1, !P0 ;  /* 0x00000001ff037807 */ /* 0x000fe40004000000 */
[----:B-1----:R-:W-:-:S05]  /*1a3e0*/  IADD3 R18, P1, PT, R18, UR4, RZ ;  /* 0x0000000412127c10 */ /* 0x002fca000ff3e0ff */
[----:B------:R-:W-:-:S05]  /*1a3f0*/  IMAD.X R19, RZ, RZ, UR5, P1 ;  /* 0x00000005ff137e24 */ /* 0x000fca00088e06ff */
[----:B------:R-:W-:Y:S01]  /*1a400*/  STG.E.U8 desc[UR36][R18.64], R3 ;  /* 0x0000000312007986 */ /* 0x000fe2000c101124 */
[----:B------:R-:W-:Y:S05]  /*1a410*/  EXIT ;  /* 0x000000000000794d */ /* 0x000fea0003800000 */
.L_x_5154:
[----:B------:R-:W-:Y:S04]  /*1a420*/  STG.E.U8 desc[UR36][R6.64], R29 ;  /* 0x0000001d06007986 */ /* 0x000fe8000c101124 */
[----:B------:R-:W-:Y:S04]  /*1a430*/  STG.E.U8 desc[UR36][R6.64+0x1], R27 ;  /* 0x0000011b06007986 */ /* 0x000fe8000c101124 */
[----:B------:R-:W-:Y:S04]  /*1a440*/  STG.E.U8 desc[UR36][R6.64+0x2], R25 ;  /* 0x0000021906007986 */ /* 0x000fe8000c101124 */
[----:B------:R-:W-:Y:S01]  /*1a450*/  STG.E.U8 desc[UR36][R6.64+0x3], R24 ;  /* 0x0000031806007986 */ /* 0x000fe2000c101124 */
[----:B------:R-:W-:Y:S05]  /*1a460*/  EXIT ;  /* 0x000000000000794d */ /* 0x000fea0003800000 */
.L_x_5121:
        /* <DEDUP_REMOVED lines=61> */
.L_x_5160:
        /* <DEDUP_REMOVED lines=19> */
.L_x_5161:
        /* <DEDUP_REMOVED lines=25> */
.L_x_5162:
        /* <DEDUP_REMOVED lines=25> */
.L_x_5163:
        /* <DEDUP_REMOVED lines=25> */
.L_x_5164:
[----:B------:R-:W1:Y:S01]  /*1ae20*/  LDCU.64 UR4, c[0x0][0x758] ;  /* 0x0000eb00ff0477ac */ /* 0x000e620008000a00 */
[----:B------:R-:W-:-:S04]  /*1ae30*/  LOP3.LUT P1, RZ, R24, 0xff, RZ, 0xc0, !PT ;  /* 0x000000ff18ff7812 */ /* 0x000fc8000782c0ff */
[----:B------:R-:W-:Y:S02]  /*1ae40*/  SEL R3, RZ, 0x1, !P1 ;  /* 0x00000001ff037807 */ /* 0x000fe40004800000 */
[----:B-1----:R-:W-:-:S05]  /*1ae50*/  IADD3 R18, P0, PT, R18, UR4, RZ ;  /* 0x0000000412127c10 */ /* 0x002fca000ff1e0ff */
[----:B------:R-:W-:-:S05]  /*1ae60*/  IMAD.X R19, RZ, RZ, UR5, P0 ;  /* 0x00000005ff137e24 */ /* 0x000fca00080e06ff */
[----:B------:R-:W-:Y:S01]  /*1ae70*/  STG.E.U8 desc[UR36][R18.64], R3 ;  /* 0x0000000312007986 */ /* 0x000fe2000c101124 */
[----:B------:R-:W-:Y:S05]  /*1ae80*/  EXIT ;  /* 0x000000000000794d */ /* 0x000fea0003800000 */
.L_x_5159:
        /* <DEDUP_REMOVED lines=21> */
.L_x_5165:
        /* <DEDUP_REMOVED lines=20> */
.L_x_5167:
        /* <DEDUP_REMOVED lines=25> */
.L_x_5168:
        /* <DEDUP_REMOVED lines=25> */
.L_x_5169:
        /* <DEDUP_REMOVED lines=25> */
.L_x_5170:
[----:B------:R-:W1:Y:S01]  /*1b5d0*/  LDCU.64 UR4, c[0x0][0x758] ;  /* 0x0000eb00ff0477ac */ /* 0x000e620008000a00 */
[----:B------:R-:W-:-:S04]  /*1b5e0*/  LOP3.LUT P0, RZ, R24, 0xff, RZ, 0xc0, !PT ;  /* 0x000000ff18ff7812 */ /* 0x000fc8000780c0ff */
[----:B------:R-:W-:Y:S02]  /*1b5f0*/  SEL R3, RZ, 0x1, !P0 ;  /* 0x00000001ff037807 */ /* 0x000fe40004000000 */
[----:B-1----:R-:W-:-:S05]  /*1b600*/  IADD3 R18, P1, PT, R18, UR4, RZ ;  /* 0x0000000412127c10 */ /* 0x002fca000ff3e0ff */
[----:B------:R-:W-:-:S05]  /*1b610*/  IMAD.X R19, RZ, RZ, UR5, P1 ;  /* 0x00000005ff137e24 */ /* 0x000fca00088e06ff */
[----:B------:R-:W-:Y:S01]  /*1b620*/  STG.E.U8 desc[UR36][R18.64], R3 ;  /* 0x0000000312007986 */ /* 0x000fe2000c101124 */
[----:B------:R-:W-:Y:S05]  /*1b630*/  EXIT ;  /* 0x000000000000794d */ /* 0x000fea0003800000 */
.L_x_5166:
[----:B------:R-:W-:Y:S04]  /*1b640*/  STG.E.U8 desc[UR36][R6.64], R27 ;  /* 0x0000001b06007986 */ /* 0x000fe8000c101124 */
[----:B------:R-:W-:Y:S04]  /*1b650*/  STG.E.U8 desc[UR36][R6.64+0x1], R26 ;  /* 0x0000011a06007986 */ /* 0x000fe8000c101124 */
[----:B------:R-:W-:Y:S04]  /*1b660*/  STG.E.U8 desc[UR36][R6.64+0x2], R25 ;  /* 0x0000021906007986 */ /* 0x000fe8000c101124 */
[----:B------:R-:W-:Y:S01]  /*1b670*/  STG.E.U8 desc[UR36][R6.64+0x3], R24 ;  /* 0x0000031806007986 */ /* 0x000fe2000c101124 */
[----:B------:R-:W-:Y:S05]  /*1b680*/  EXIT ;  /* 0x000000000000794d */ /* 0x000fea0003800000 */
.L_x_5171:
        /* <DEDUP_REMOVED lines=15> */
.L_x_7793:


//--------------------- .text._ZN2at6native13reduce_kernelILi256ELi1ENS0_8ReduceOpIN3c107complexIdEENS0_14func_wrapper_tIbZZZNS0_15and_kernel_cudaERNS_14TensorIteratorEENKUlvE_clEvENKUlvE6_clEvEUlbS5_E_EEjbLi4ELi4EEEEEvT1_ --------------------------
	.section	.text._ZN2at6native13reduce_kernelILi256ELi1ENS0_8ReduceOpIN3c107complexIdEENS0_14func_wrapper_tIbZZZNS0_15and_kernel_cudaERNS_14TensorIteratorEENKUlvE_clEvENKUlvE6_clEvEUlbS5_E_EEjbLi4ELi4EEEEEvT1_,"ax",@progbits
	.align	128
        .global         _ZN2at6native13reduce_kernelILi256ELi1ENS0_8ReduceOpIN3c107complexIdEENS0_14func_wrapper_tIbZZZNS0_15and_kernel_cudaERNS_14TensorIteratorEENKUlvE_clEvENKUlvE6_clEvEUlbS5_E_EEjbLi4ELi4EEEEEvT1_
        .type           _ZN2at6native13reduce_kernelILi256ELi1ENS0_8ReduceOpIN3c107complexIdEENS0_14func_wrapper_tIbZZZNS0_15and_kernel_cudaERNS_14TensorIteratorEENKUlvE_clEvENKUlvE6_clEvEUlbS5_E_EEjbLi4ELi4EEEEEvT1_,@function
        .size           _ZN2at6native13reduce_kernelILi256ELi1ENS0_8ReduceOpIN3c107complexIdEENS0_14func_wrapper_tIbZZZNS0_15and_kernel_cudaERNS_14TensorIteratorEENKUlvE_clEvENKUlvE6_clEvEUlbS5_E_EEjbLi4ELi4EEEEEvT1_,(.L_x_7794 - _ZN2at6native13reduce_kernelILi256ELi1ENS0_8ReduceOpIN3c107complexIdEENS0_14func_wrapper_tIbZZZNS0_15and_kernel_cudaERNS_14TensorIteratorEENKUlvE_clEvENKUlvE6_clEvEUlbS5_E_EEjbLi4ELi4EEEEEvT1_)
        .other          _ZN2at6native13reduce_kernelILi256ELi1ENS0_8ReduceOpIN3c107complexIdEENS0_14func_wrapper_tIbZZZNS0_15and_kernel_cudaERNS_14TensorIteratorEENKUlvE_clEvENKUlvE6_clEvEUlbS5_E_EEjbLi4ELi4EEEEEvT1_,@"STO_CUDA_ENTRY STV_DEFAULT"
_ZN2at6native13reduce_kernelILi256ELi1ENS0_8ReduceOpIN3c107complexIdEENS0_14func_wrapper_tIbZZZNS0_15and_kernel_cudaERNS_14TensorIteratorEENKUlvE_clEvENKUlvE6_clEvEUlbS5_E_EEjbLi4ELi4EEEEEvT1_:
.text._ZN2at6native13reduce_kernelILi256ELi1ENS0_8ReduceOpIN3c107complexIdEENS0_14func_wrapper_tIbZZZNS0_15and_kernel_cudaERNS_14TensorIteratorEENKUlvE_clEvENKUlvE6_clEvEUlbS5_E_EEjbLi4ELi4EEEEEvT1_:
        /* <DEDUP_REMOVED lines=295> */
.L_x_5172:
        /* <DEDUP_REMOVED lines=44> */
[----:B------:R-:W2:Y:S02]  /*1530*/  LDG.E.128 R4, desc[UR36][R4.64] ;  /* 0x0000002404047981 */ /* 0x000ea4000c1e1d00 */
[----:B--2---:R-:W-:-:S06]  /*1540*/  DSETP.NEU.AND P0, PT, R6, RZ, PT ;  /* 0x000000ff0600722a */ /* 0x004fcc0003f0d000 */
[----:B------:R-:W-:-:S14]  /*1550*/  DSETP.NEU.OR P0, PT, R4, RZ, P0 ;  /* 0x000000ff0400722a */ /* 0x000fdc000070d400 */
.L_x_5180:
[----:B------:R-:W-:-:S07]  /*1560*/  SEL R4, RZ, 0x1, !P0 ;  /* 0x00000001ff047807 */ /* 0x000fce0004000000 */
.L_x_5179:
[----:B------:R-:W-:Y:S05]  /*1570*/  BSYNC.RECONVERGENT B2 ;  /* 0x0000000000027941 */ /* 0x000fea0003800200 */
.L_x_5178:
[----:B------:R-:W-:Y:S02]  /*1580*/  IADD3 R20, P0, PT, R20, 0x40, RZ ;  /* 0x0000004014147810 */ /* 0x000fe40007f1e0ff */
[----:B------:R-:W-:-:S03]  /*1590*/  IADD3 R26, PT, PT, R34, -0x4, R0 ;  /* 0xfffffffc221a7810 */ /* 0x000fc60007ffe000 */
[----:B------:R-:W-:-:S08]  /*15a0*/  IMAD.X R21, RZ, RZ, R21, P0 ;  /* 0x000000ffff157224 */ /* 0x000fd000000e0615 */
.L_x_5177:
[----:B------:R-:W-:Y:S05]  /*15b0*/  BSYNC.RECONVERGENT B1 ;  /* 0x0000000000017941 */ /* 0x000fea0003800200 */
.L_x_5176:
        /* <DEDUP_REMOVED lines=9> */
.L_x_5183:
[----:B------:R-:W-:Y:S01]  /*1650*/  IMAD.WIDE.U32 R28, R27, 0x40, R20 ;  /* 0x000000401b1c7825 */ /* 0x000fe200078e0014 */
[----:B------:R-:W-:Y:S01]  /*1660*/  LOP3.LUT P0, RZ, R4, 0xff, RZ, 0xc0, !PT ;  /* 0x000000ff04ff7812 */ /* 0x000fe2000780c0ff */
[----:B------:R-:W1:Y:S03]  /*1670*/  LDCU UR4, c[0x0][0x390] ;  /* 0x00007200ff0477ac */ /* 0x000e660008000800 */
[----:B------:R-:W2:Y:S04]  /*1680*/  LDG.E.128 R4, desc[UR36][R28.64+0x10] ;  /* 0x000010241c047981 */ /* 0x000ea8000c1e1d00 */
[----:B------:R-:W3:Y:S05]  /*1690*/  LDG.E.ENL2.256 R12, R8, desc[UR36][R28.64+0x20] ;  /* 0xfe0001241c08797e */ /* 0x000eea000812190c */
[----:B------:R-:W4:Y:S01]  /*16a0*/  @P0 LDG.E.128 R16, desc[UR36][R28.64] ;  /* 0x000000241c100981 */ /* 0x000f22000c1e1d00 */
[----:B------:R-:W-:-:S02]  /*16b0*/  LOP3.LUT P4, RZ, R23, 0xff, RZ, 0xc0, !PT ;  /* 0x000000ff17ff7812 */ /* 0x000fc4000788c0ff */
[----:B------:R-:W-:Y:S02]  /*16c0*/  LOP3.LUT P5, RZ, R0, 0xff, RZ, 0xc0, !PT ;  /* 0x000000ff00ff7812 */ /* 0x000fe400078ac0ff */
[----:B------:R-:W-:Y:S01]  /*16d0*/  PLOP3.LUT P2, PT, PT, PT, PT, 0x8, 0x80 ;  /* 0x000000000080781c */ /* 0x000fe20003f4e170 */
[----:B-1----:R-:W-:Y:S01]  /*16e0*/  VIADD R27, R27, UR4 ;  /* 0x000000041b1b7c36 */ /* 0x002fe20008000000 */
[----:B------:R-:W-:-:S07]  /*16f0*/  LOP3.LUT P1, RZ, R22, 0xff, RZ, 0xc0, !PT ;  /* 0x000000ff16ff7812 */ /* 0x000fce000782c0ff */
[----:B--2---:R-:W-:Y:S02]  /*1700*/  @P4 DSETP.NEU.AND P3, PT, R6, RZ, PT ;  /* 0x000000ff0600422a */ /* 0x004fe40003f6d000 */
[----:B---3--:R-:W-:-:S04]  /*1710*/  @P5 DSETP.NEU.AND P6, PT, R10, RZ, PT ;  /* 0x000000ff0a00522a */ /* 0x008fc80003fcd000 */
[----:B------:R-:W-:Y:S01]  /*1720*/  @P4 DSETP.NEU.OR P2, PT, R4, RZ, P3 ;  /* 0x000000ff0400422a */ /* 0x000fe20001f4d400 */
[----:B------:R-:W-:Y:S01]  /*1730*/  PLOP3.LUT P4, PT, PT, PT, PT, 0x8, 0x80 ;  /* 0x000000000080781c */ /* 0x000fe20003f8e170 */
[----:B------:R-:W-:Y:S01]  /*1740*/  @P1 DSETP.NEU.AND P3, PT, R14, RZ, PT ;  /* 0x000000ff0e00122a */ /* 0x000fe20003f6d000 */
[----:B------:R-:W-:-:S03]  /*1750*/  LEA R5, R27, 0x3, 0x2 ;  /* 0x000000031b057811 */ /* 0x000fc600078e10ff */
[----:B------:R-:W-:Y:S02]  /*1760*/  SEL R23, RZ, 0x1, !P2 ;  /* 0x00000001ff177807 */ /* 0x000fe40005000000 */
[----:B------:R-:W-:Y:S01]  /*1770*/  @P5 DSETP.NEU.OR P4, PT, R8, RZ, P6 ;  /* 0x000000ff0800522a */ /* 0x000fe2000378d400 */
[----:B------:R-:W-:Y:S01]  /*1780*/  PLOP3.LUT P5, PT, PT, PT, PT, 0x8, 0x80 ;  /* 0x000000000080781c */ /* 0x000fe20003fae170 */
[----:B----4-:R-:W-:-:S04]  /*1790*/  @P0 DSETP.NEU.AND P6, PT, R18, RZ, PT ;  /* 0x000000ff1200022a */ /* 0x010fc80003fcd000 */
[----:B------:R-:W-:Y:S02]  /*17a0*/  SEL R0, RZ, 0x1, !P4 ;  /* 0x00000001ff007807 */ /* 0x000fe40006000000 */
[----:B------:R-:W-:Y:S01]  /*17b0*/  @P1 DSETP.NEU.OR P5, PT, R12, RZ, P3 ;  /* 0x000000ff0c00122a */ /* 0x000fe20001fad400 */
[----:B------:R-:W-:-:S05]  /*17c0*/  PLOP3.LUT P1, PT, PT, PT, PT, 0x8, 0x80 ;  /* 0x000000000080781c */ /* 0x000fca0003f2e170 */
[----:B------:R-:W-:Y:S02]  /*17d0*/  SEL R22, RZ, 0x1, !P5 ;  /* 0x00000001ff167807 */ /* 0x000fe40006800000 */
[----:B------:R-:W-:Y:S01]  /*17e0*/  @P0 DSETP.NEU.OR P1, PT, R16, RZ, P6 ;  /* 0x000000ff1000022a */ /* 0x000fe2000372d400 */
[----:B------:R-:W-:-:S05]  /*17f0*/  ISETP.GE.U32.AND P0, PT, R5, R26, PT ;  /* 0x0000001a0500720c */ /* 0x000fca0003f06070 */
[----:B------:R-:W-:-:S08]  /*1800*/  SEL R4, RZ, 0x1, !P1 ;  /* 0x00000001ff047807 */ /* 0x000fd00004800000 */
[----:B------:R-:W-:Y:S05]  /*1810*/  @!P0 BRA `(.L_x_5183) ;  /* 0xfffffffc008c8947 */ /* 0x000fea000383ffff */
.L_x_5182:
[----:B------:R-:W-:Y:S05]  /*1820*/  BSYNC.RECONVERGENT B1 ;  /* 0x0000000000017941 */ /* 0x000fea0003800200 */
.L_x_5181:
        /* <DEDUP_REMOVED lines=17> */
[----:B------:R-:W2:Y:S02]  /*1940*/  LDG.E.128 R4, desc[UR36][R4.64] ;  /* 0x0000002404047981 */ /* 0x000ea4000c1e1d00 */
[----:B--2---:R-:W-:-:S06]  /*1950*/  DSETP.NEU.AND P0, PT, R6, RZ, PT ;  /* 0x000000ff0600722a */ /* 0x004fcc0003f0d000 */
[----:B------:R-:W-:-:S14]  /*1960*/  DSETP.NEU.OR P0, PT, R4, RZ, P0 ;  /* 0x000000ff0400722a */ /* 0x000fdc000070d400 */
.L_x_5187:
[----:B------:R-:W-:Y:S05]  /*1970*/  BSYNC.RECONVERGENT B2 ;  /* 0x0000000000027941 */ /* 0x000fea0003800200 */
.L_x_5186:
[----:B------:R-:W-:-:S07]  /*1980*/  SEL R4, RZ, 0x1, !P0 ;  /* 0x00000001ff047807 */ /* 0x000fce0004000000 */
.L_x_5185:
[----:B------:R-:W-:Y:S05]  /*1990*/  BSYNC.RECONVERGENT B1 ;  /* 0x0000000000017941 */ /* 0x000fea0003800200 */
.L_x_5184:
        /* <DEDUP_REMOVED lines=8> */
.L_x_5175:
        /* <DEDUP_REMOVED lines=30> */
.L_x_5191:
        /* <DEDUP_REMOVED lines=18> */
[----:B---3--:R-:W-:-:S06]  /*1d20*/  @P6 DSETP.NEU.AND P3, PT, R18, RZ, PT ;  /* 0x000000ff1200622a */ /* 0x008fcc0003f6d000 */
[----:B------:R-:W-:Y:S01]  /*1d30*/  @P6 DSETP.NEU.OR P2, PT, R16, RZ, P3 ;  /* 0x000000ff1000622a */ /* 0x000fe20001f4d400 */
[----:B------:R-:W-:Y:S01]  /*1d40*/  PLOP3.LUT P3, PT, PT, PT, PT, 0x8, 0x80 ;  /* 0x000000000080781c */ /* 0x000fe20003f6e170 */
[----:B----4-:R-:W-:Y:S02]  /*1d50*/  @P4 DSETP.NEU.AND P5, PT, R14, RZ, PT ;  /* 0x000000ff0e00422a */ /* 0x010fe40003fad000 */
[----:B-----5:R-:W-:-:S04]  /*1d60*/  @P1 DSETP.NEU.AND P6, PT, R10, RZ, PT ;  /* 0x000000ff0a00122a */ /* 0x020fc80003fcd000 */
[----:B------:R-:W-:Y:S01]  /*1d70*/  @P4 DSETP.NEU.OR P3, PT, R12, RZ, P5 ;  /* 0x000000ff0c00422a */ /* 0x000fe20002f6d400 */
[----:B------:R-:W-:Y:S01]  /*1d80*/  PLOP3.LUT P4, PT, PT, PT, PT, 0x8, 0x80 ;  /* 0x000000000080781c */ /* 0x000fe20003f8e170 */
[----:B--2---:R-:W-:-:S06]  /*1d90*/  @P0 DSETP.NEU.AND P5, PT, R6, RZ, PT ;  /* 0x000000ff0600022a */ /* 0x004fcc0003fad000 */
[----:B------:R-:W-:Y:S01]  /*1da0*/  @P1 DSETP.NEU.OR P4, PT, R8, RZ, P6 ;  /* 0x000000ff0800122a */ /* 0x000fe2000378d400 */
[----:B------:R-:W-:-:S07]  /*1db0*/  PLOP3.LUT P1, PT, PT, PT, PT, 0x8, 0x80 ;  /* 0x000000000080781c */ /* 0x000fce0003f2e170 */
[----:B------:R-:W-:Y:S01]  /*1dc0*/  @P0 DSETP.NEU.OR P1, PT, R4, RZ, P5 ;  /* 0x000000ff0400022a */ /* 0x000fe20002f2d400 */
[----:B------:R-:W-:Y:S02]  /*1dd0*/  ISETP.GE.U32.AND P0, PT, R23, R0, PT ;  /* 0x000000001700720c */ /* 0x000fe40003f06070 */
[----:B------:R-:W-:Y:S02]  /*1de0*/  SEL R26, RZ, 0x1, !P2 ;  /* 0x00000001ff1a7807 */ /* 0x000fe40005000000 */
[----:B------:R-:W-:Y:S02]  /*1df0*/  SEL R23, RZ, 0x1, !P3 ;  /* 0x00000001ff177807 */ /* 0x000fe40005800000 */
[----:B------:R-:W-:Y:S02]  /*1e00*/  SEL R27, RZ, 0x1, !P4 ;  /* 0x00000001ff1b7807 */ /* 0x000fe40006000000 */
[----:B------:R-:W-:-:S05]  /*1e10*/  SEL R28, RZ, 0x1, !P1 ;  /* 0x00000001ff1c7807 */ /* 0x000fca0004800000 */
[----:B------:R-:W-:Y:S05]  /*1e20*/  @!P0 BRA `(.L_x_5191) ;  /* 0xfffffffc00748947 */ /* 0x000fea000383ffff */
.L_x_5190:
[----:B------:R-:W-:Y:S05]  /*1e30*/  BSYNC.RECONVERGENT B1 ;  /* 0x0000000000017941 */ /* 0x000fea0003800200 */
.L_x_5189:
        /* <DEDUP_REMOVED lines=19> */
.L_x_5193:
[----:B------:R-:W-:Y:S05]  /*1f70*/  BSYNC.RECONVERGENT B1 ;  /* 0x0000000000017941 */ /* 0x000fea0003800200 */
.L_x_5192:
[----:B------:R-:W-:Y:S04]  /*1f80*/  BSSY.RECONVERGENT B1, `(.L_x_5194) ;  /* 0x000001f000017945 */ /* 0x000fe80003800200 */
[----:B------:R-:W-:Y:S05]  /*1f90*/  @P0 BRA `(.L_x_5195) ;  /* 0x0000000000740947 */ /* 0x000fea0003800000 */
[----:B------:R-:W-:Y:S01]  /*1fa0*/  LOP3.LUT P2, RZ, R26, 0xff, RZ, 0xc0, !PT ;  /* 0x000000ff1aff7812 */ /* 0x000fe2000784c0ff */
[----:B------:R-:W-:Y:S01]  /*1fb0*/  IMAD.IADD R29, R29, 0x1, R22 ;  /* 0x000000011d1d7824 */ /* 0x000fe200078e0216 */
[----:B------:R-:W-:-:S11]  /*1fc0*/  PLOP3.LUT P0, PT, PT, PT, PT, 0x8, 0x80 ;  /* 0x000000000080781c */ /* 0x000fd60003f0e170 */
[----:B-----5:R-:W-:-:S06]  /*1fd0*/  @P2 DSETP.NEU.AND P1, PT, R18, RZ, PT ;  /* 0x000000ff1200222a */ /* 0x020fcc0003f2d000 */
[----:B------:R-:W-:Y:S01]  /*1fe0*/  @P2 DSETP.NEU.OR P0, PT, R16, RZ, P1 ;  /* 0x000000ff1000222a */ /* 0x000fe20000f0d400 */
[----:B------:R-:W-:-:S05]  /*1ff0*/  ISETP.GE.U32.AND P1, PT, R29, R0, PT ;  /* 0x000000001d00720c */ /* 0x000fca0003f26070 */
[----:B------:R-:W-:-:S08]  /*2000*/  SEL R26, RZ, 0x1, !P0 ;  /* 0x00000001ff1a7807 */ /* 0x000fd00004000000 */
[----:B------:R-:W-:Y:S05]  /*2010*/  @P1 BRA `(.L_x_5195) ;  /* 0x0000000000541947 */ /* 0x000fea0003800000 */
[----:B------:R-:W-:Y:S02]  /*2020*/  LOP3.LUT P2, RZ, R23, 0xff, RZ, 0xc0, !PT ;  /* 0x000000ff17ff7812 */ /* 0x000fe4000784c0ff */
[----:B------:R-:W-:-:S11]  /*2030*/  PLOP3.LUT P0, PT, PT, PT, PT, 0x8, 0x80 ;  /* 0x000000000080781c */ /* 0x000fd60003f0e170 */
[----:B------:R-:W-:Y:S01]  /*2040*/  @P2 DSETP.NEU.AND P1, PT, R14, RZ, PT ;  /* 0x000000ff0e00222a */ /* 0x000fe20003f2d000 */
[----:B------:R-:W-:-:S05]  /*2050*/  IADD3 R15, PT, PT, R29, R22, RZ ;  /* 0x000000161d0f7210 */ /* 0x000fca0007ffe0ff */
[----:B------:R-:W-:Y:S01]  /*2060*/  @P2 DSETP.NEU.OR P0, PT, R12, RZ, P1 ;  /* 0x000000ff0c00222a */ /* 0x000fe20000f0d400 */
[----:B------:R-:W-:-:S05]  /*2070*/  ISETP.GE.U32.AND P1, PT, R15, R0, PT ;  /* 0x000000000f00720c */ /* 0x000fca0003f26070 */
[----:B------:R-:W-:-:S08]  /*2080*/  SEL R23, RZ, 0x1, !P0 ;  /* 0x00000001ff177807 */ /* 0x000fd00004000000 */
[----:B------:R-:W-:Y:S05]  /*2090*/  @P1 BRA `(.L_x_5195) ;  /* 0x0000000000341947 */ /* 0x000fea0003800000 */
[----:B------:R-:W-:Y:S02]  /*20a0*/  LOP3.LUT P2, RZ, R27, 0xff, RZ, 0xc0, !PT ;  /* 0x000000ff1bff7812 */ /* 0x000fe4000784c0ff */
[----:B------:R-:W-:-:S11]  /*20b0*/  PLOP3.LUT P0, PT, PT, PT, PT, 0x8, 0x80 ;  /* 0x000000000080781c */ /* 0x000fd60003f0e170 */
[----:B------:R-:W-:Y:S01]  /*20c0*/  @P2 DSETP.NEU.AND P1, PT, R10, RZ, PT ;  /* 0x000000ff0a00222a */ /* 0x000fe20003f2d000 */
[----:B------:R-:W-:-:S05]  /*20d0*/  IMAD.IADD R11, R15, 0x1, R22 ;  /* 0x000000010f0b7824 */ /* 0x000fca00078e0216 */
[----:B------:R-:W-:Y:S01]  /*20e0*/  @P2 DSETP.NEU.OR P0, PT, R8, RZ, P1 ;  /* 0x000000ff0800222a */ /* 0x000fe20000f0d400 */
[----:B------:R-:W-:-:S05]  /*20f0*/  ISETP.GE.U32.AND P1, PT, R11, R0, PT ;  /* 0x000000000b00720c */ /* 0x000fca0003f26070 */
[----:B------:R-:W-:-:S08]  /*2100*/  SEL R27, RZ, 0x1, !P0 ;  /* 0x00000001ff1b7807 */ /* 0x000fd00004000000 */
[----:B------:R-:W-:Y:S05]  /*2110*/  @P1 BRA `(.L_x_5195) ;  /* 0x0000000000141947 */ /* 0x000fea0003800000 */
[----:B------:R-:W-:Y:S02]  /*2120*/  LOP3.LUT P2, RZ, R28, 0xff, RZ, 0xc0, !PT ;  /* 0x000000ff1cff7812 */ /* 0x000fe4000784c0ff */
[----:B------:R-:W-:-:S11]  /*2130*/  PLOP3.LUT P0, PT, PT, PT, PT, 0x8, 0x80 ;  /* 0x000000000080781c */ /* 0x000fd60003f0e170 */
[----:B------:R-:W-:-:S06]  /*2140*/  @P2 DSETP.NEU.AND P1, PT, R6, RZ, PT ;  /* 0x000000ff0600222a */ /* 0x000fcc0003f2d000 */
[----:B------:R-:W-:-:S06]  /*2150*/  @P2 DSETP.NEU.OR P0, PT, R4, RZ, P1 ;  /* 0x000000ff0400222a */ /* 0x000fcc0000f0d400 */
[----:B------:R-:W-:-:S08]  /*2160*/  SEL R28, RZ, 0x1, !P0 ;  /* 0x00000001ff1c7807 */ /* 0x000fd00004000000 */
.L_x_5195:
[----:B------:R-:W-:Y:S05]  /*2170*/  BSYNC.RECONVERGENT B1 ;  /* 0x0000000000017941 */ /* 0x000fea0003800200 */
.L_x_5194:
[----:B------:R-:W-:Y:S02]  /*2180*/  LOP3.LUT P3, RZ, R26, 0xff, RZ, 0xc0, !PT ;  /* 0x000000ff1aff7812 */ /* 0x000fe4000786c0ff */
[----:B------:R-:W-:Y:S02]  /*2190*/  LOP3.LUT P0, RZ, R23, 0xff, RZ, 0xc0, !PT ;  /* 0x000000ff17ff7812 */ /* 0x000fe4000780c0ff */
[----:B------:R-:W-:Y:S02]  /*21a0*/  LOP3.LUT P1, RZ, R27, 0xff, RZ, 0xc0, !PT ;  /* 0x000000ff1bff7812 */ /* 0x000fe4000782c0ff */
[----:B------:R-:W-:Y:S02]  /*21b0*/  LOP3.LUT P2, RZ, R28, 0xff, RZ, 0xc0, !PT ;  /* 0x000000ff1cff7812 */ /* 0x000fe4000784c0ff */
[----:B------:R-:W-:-:S04]  /*21c0*/  PLOP3.LUT P0, PT, P1, P3, P0, 0x80, 0x0 ;  /* 0x000000000000781c */ /* 0x000fc80000f07000 */
[----:B------:R-:W-:-:S04]  /*21d0*/  PLOP3.LUT P0, PT, P0, P2, PT, 0x80, 0x8 ;  /* 0x000000000008781c */ /* 0x000fc80000705070 */
[----:B-----5:R-:W-:Y:S01]  /*21e0*/  SEL R17, RZ, 0x1, !P0 ;  /* 0x00000001ff117807 */ /* 0x020fe20004000000 */
[----:B------:R-:W-:Y:S08]  /*21f0*/  BRA `(.L_x_5174) ;  /* 0x0000009400907947 */ /* 0x000ff00003800000 */
.L_x_5188:
        /* <DEDUP_REMOVED lines=27> */
.L_x_5199:
        /* <DEDUP_REMOVED lines=25> */
[----:B----4-:R-:W-:-:S06]  /*2540*/  @P4 DSETP.NEU.AND P5, PT, R14, RZ, PT ;  /* 0x000000ff0e00422a */ /* 0x010fcc0003fad000 */
[----:B------:R-:W-:Y:S01]  /*2550*/  @P4 DSETP.NEU.OR P3, PT, R12, RZ, P5 ;  /* 0x000000ff0c00422a */ /* 0x000fe20002f6d400 */
[----:B------:R-:W-:Y:S01]  /*2560*/  PLOP3.LUT P4, PT, PT, PT, PT, 0x8, 0x80 ;  /* 0x000000000080781c */ /* 0x000fe20003f8e170 */
[----:B-----5:R-:W-:-:S06]  /*2570*/  @P1 DSETP.NEU.AND P6, PT, R10, RZ, PT ;  /* 0x000000ff0a00122a */ /* 0x020fcc0003fcd000 */
[----:B------:R-:W-:Y:S01]  /*2580*/  @P1 DSETP.NEU.OR P4, PT, R8, RZ, P6 ;  /* 0x000000ff0800122a */ /* 0x000fe2000378d400 */
[----:B------:R-:W-:Y:S01]  /*2590*/  PLOP3.LUT P1, PT, PT, PT, PT, 0x8, 0x80 ;  /* 0x000000000080781c */ /* 0x000fe20003f2e170 */
[----:B--2---:R-:W-:-:S06]  /*25a0*/  @P0 DSETP.NEU.AND P5, PT, R6, RZ, PT ;  /* 0x000000ff0600022a */ /* 0x004fcc0003fad000 */
[----:B------:R-:W-:Y:S01]  /*25b0*/  @P0 DSETP.NEU.OR P1, PT, R4, RZ, P5 ;  /* 0x000000ff0400022a */ /* 0x000fe20002f2d400 */
[----:B------:R-:W-:Y:S02]  /*25c0*/  ISETP.GE.U32.AND P0, PT, R27, R0, PT ;  /* 0x000000001b00720c */ /* 0x000fe40003f06070 */
[----:B------:R-:W-:Y:S02]  /*25d0*/  SEL R28, RZ, 0x1, !P2 ;  /* 0x00000001ff1c7807 */ /* 0x000fe40005000000 */
[----:B------:R-:W-:Y:S02]  /*25e0*/  SEL R27, RZ, 0x1, !P3 ;  /* 0x00000001ff1b7807 */ /* 0x000fe40005800000 */
[----:B------:R-:W-:Y:S02]  /*25f0*/  SEL R30, RZ, 0x1, !P4 ;  /* 0x00000001ff1e7807 */ /* 0x000fe40006000000 */
[----:B------:R-:W-:-:S05]  /*2600*/  SEL R29, RZ, 0x1, !P1 ;  /* 0x00000001ff1d7807 */ /* 0x000fca0004800000 */
[----:B------:R-:W-:Y:S05]  /*2610*/  @!P0 BRA `(.L_x_5199) ;  /* 0xfffffffc00648947 */ /* 0x000fea000383ffff */
.L_x_5198:
[----:B------:R-:W-:Y:S05]  /*2620*/  BSYNC.RECONVERGENT B1 ;  /* 0x0000000000017941 */ /* 0x000fea0003800200 */
.L_x_5197:
        /* <DEDUP_REMOVED lines=23> */
.L_x_5201:
[----:B------:R-:W-:Y:S05]  /*27a0*/  BSYNC.RECONVERGENT B1 ;  /* 0x0000000000017941 */ /* 0x000fea0003800200 */
.L_x_5200:
        /* <DEDUP_REMOVED lines=18> */
[----:B------:R-:W-:Y:S01]  /*28d0*/  LOP3.LUT P2, RZ, R30, 0xff, RZ, 0xc0, !PT ;  /* 0x000000ff1eff7812 */ /* 0x000fe2000784c0ff */
[----:B------:R-:W-:Y:S01]  /*28e0*/  IMAD.IADD R23, R14, 0x1, R23 ;  /* 0x000000010e177824 */ /* 0x000fe200078e0217 */
[----:B------:R-:W-:-:S11]  /*28f0*/  PLOP3.LUT P0, PT, PT, PT, PT, 0x8, 0x80 ;  /* 0x000000000080781c */ /* 0x000fd60003f0e170 */
[----:B------:R-:W-:-:S06]  /*2900*/  @P2 DSETP.NEU.AND P1, PT, R10, RZ, PT ;  /* 0x000000ff0a00222a */ /* 0x000fcc0003f2d000 */
        /* <DEDUP_REMOVED lines=9> */
.L_x_5203:
[----:B------:R-:W-:Y:S05]  /*29a0*/  BSYNC.RECONVERGENT B1 ;  /* 0x0000000000017941 */ /* 0x000fea0003800200 */
.L_x_5202:
        /* <DEDUP_REMOVED lines=8> */
.L_x_5196:
        /* <DEDUP_REMOVED lines=29> */
.L_x_5211:
        /* <DEDUP_REMOVED lines=315> */
.L_x_5207:
        /* <DEDUP_REMOVED lines=242> */
.L_x_5208:
        /* <DEDUP_REMOVED lines=242> */
.L_x_5209:
        /* <DEDUP_REMOVED lines=231> */
.L_x_5210:
[----:B------:R-:W-:-:S04]  /*6c60*/  LOP3.LUT R5, R0, 0xfffffff0, RZ, 0xc0, !PT ;  /* 0xfffffff000057812 */ /* 0x000fc800078ec0ff */
[----:B------:R-:W-:-:S04]  /*6c70*/  IADD3 R4, P0, PT, R5, R34, RZ ;  /* 0x0000002205047210 */ /* 0x000fc80007f1e0ff */
[----:B------:R-:W-:-:S06]  /*6c80*/  IADD3.X R5, PT, PT, RZ, R35, RZ, P0, !PT ;  /* 0x00000023ff057210 */ /* 0x000fcc00007fe4ff */
[----:B------:R-:W5:Y:S03]  /*6c90*/  LDG.E.128 R4, desc[UR36][R4.64] ;  /* 0x0000002404047981 */ /* 0x000f66000c1e1d00 */
.L_x_5206:
[----:B------:R-:W-:Y:S01]  /*6ca0*/  LOP3.LUT P4, RZ, R28, 0xff, RZ, 0xc0, !PT ;  /* 0x000000ff1cff7812 */ /* 0x000fe2000788c0ff */
[----:B------:R-:W2:Y:S01]  /*6cb0*/  LDCU UR5, c[0x0][0x388] ;  /* 0x00007100ff0577ac */ /* 0x000ea20008000800 */
[----:B------:R-:W-:Y:S01]  /*6cc0*/  LOP3.LUT P5, RZ, R27, 0xff, RZ, 0xc0, !PT ;  /* 0x000000ff1bff7812 */ /* 0x000fe200078ac0ff */
[----:B-1----:R-:W-:Y:S01]  /*6cd0*/  IMAD.U32 R32, RZ, RZ, UR4 ;  /* 0x00000004ff207e24 */ /* 0x002fe2000f8e00ff */
[----:B------:R-:W-:Y:S02]  /*6ce0*/  PLOP3.LUT P0, PT, PT, PT, PT, 0x8, 0x80 ;  /* 0x000000000080781c */ /* 0x000fe40003f0e170 */
[----:B------:R-:W-:Y:S02]  /*6cf0*/  LOP3.LUT P2, RZ, R26, 0xff, RZ, 0xc0, !PT ;  /* 0x000000ff1aff7812 */ /* 0x000fe4000784c0ff */
[----:B------:R-:W-:-:S05]  /*6d00*/  LEA R30, R32, R30, 0x2 ;  /* 0x0000001e201e7211 */ /* 0x000fca00078e10ff */
[----:B-----5:R-:W-:Y:S01]  /*6d10*/  @P4 DSETP.NEU.AND P3, PT, R14, RZ, PT ;  /* 0x000000ff0e00422a */ /* 0x020fe20003f6d000 */
[----:B------:R-:W-:Y:S01]  /*6d20*/  IMAD R27, R32, 0x3, R30 ;  /* 0x00000003201b7824 */ /* 0x000fe200078e021e */
[----:B------:R-:W-:-:S04]  /*6d30*/  @P5 DSETP.NEU.AND P6, PT, R10, RZ, PT ;  /* 0x000000ff0a00522a */ /* 0x000fc80003fcd000 */
[----:B------:R-:W-:Y:S01]  /*6d40*/  @P4 DSETP.NEU.OR P0, PT, R12, RZ, P3 ;  /* 0x000000ff0c00422a */ /* 0x000fe20001f0d400 */
[----:B------:R-:W-:Y:S01]  /*6d50*/  PLOP3.LUT P4, PT, PT, PT, PT, 0x8, 0x80 ;  /* 0x000000000080781c */ /* 0x000fe20003f8e170 */
[----:B--2---:R-:W-:Y:S01]  /*6d60*/  IMAD.U32 R0, RZ, RZ, UR5 ;  /* 0x00000005ff007e24 */ /* 0x004fe2000f8e00ff */
[----:B------:R-:W-:-:S03]  /*6d70*/  LOP3.LUT P3, RZ, R29, 0xff, RZ, 0xc0, !PT ;  /* 0x000000ff1dff7812 */ /* 0x000fc6000786c0ff */
[----:B------:R-:W-:Y:S02]  /*6d80*/  SEL R28, RZ, 0x1, !P0 ;  /* 0x00000001ff1c7807 */ /* 0x000fe40004000000 */
[----:B------:R-:W-:Y:S01]  /*6d90*/  @P5 DSETP.NEU.OR P4, PT, R8, RZ, P6 ;  /* 0x000000ff0800522a */ /* 0x000fe2000378d400 */
[----:B------:R-:W-:Y:S01]  /*6da0*/  PLOP3.LUT P5, PT, PT, PT, PT, 0x8, 0x80 ;  /* 0x000000000080781c */ /* 0x000fe20003fae170 */
[----:B------:R-:W-:-:S06]  /*6db0*/  @P2 DSETP.NEU.AND P6, PT, R6, RZ, PT ;  /* 0x000000ff0600222a */ /* 0x000fcc0003fcd000 */
[----:B------:R-:W-:Y:S01]  /*6dc0*/  @P2 DSETP.NEU.OR P5, PT, R4, RZ, P6 ;  /* 0x000000ff0400222a */ /* 0x000fe200037ad400 */
[----:B------:R-:W-:Y:S01]  /*6dd0*/  PLOP3.LUT P2, PT, PT, PT, PT, 0x8, 0x80 ;  /* 0x000000000080781c */ /* 0x000fe20003f4e170 */
[----:B------:R-:W-:-:S04]  /*6de0*/  @P3 DSETP.NEU.AND P6, PT, R18, RZ, PT ;  /* 0x000000ff1200322a */ /* 0x000fc80003fcd000 */
[----:B------:R-:W-:Y:S02]  /*6df0*/  SEL R26, RZ, 0x1, !P5 ;  /* 0x00000001ff1a7807 */ /* 0x000fe40006800000 */
[----:B------:R-:W-:Y:S01]  /*6e00*/  @P3 DSETP.NEU.OR P2, PT, R16, RZ, P6 ;  /* 0x000000ff1000322a */ /* 0x000fe2000374d400 */
[----:B------:R-:W-:Y:S02]  /*6e10*/  ISETP.GE.U32.AND P3, PT, R27, R0, PT ;  /* 0x000000001b00720c */ /* 0x000fe40003f66070 */
[----:B------:R-:W-:-:S03]  /*6e20*/  SEL R27, RZ, 0x1, !P4 ;  /* 0x00000001ff1b7807 */ /* 0x000fc60006000000 */
[----:B------:R-:W-:-:S08]  /*6e30*/  SEL R29, RZ, 0x1, !P2 ;  /* 0x00000001ff1d7807 */ /* 0x000fd00005000000 */
[----:B------:R-:W-:Y:S05]  /*6e40*/  @!P3 BRA `(.L_x_5211) ;  /* 0xffffffbc006cb947 */ /* 0x000fea000383ffff */
.L_x_5205:
[----:B0-----:R-:W-:Y:S05]  /*6e50*/  BSYNC.RECONVERGENT B1 ;  /* 0x0000000000017941 */ /* 0x001fea0003800200 */
.L_x_5204:
        /* <DEDUP_REMOVED lines=284> */
.L_x_5215:
[----:B------:R-:W-:Y:S01]  /*8020*/  SHF.R.U32.HI R20, RZ, 0x4, R20 ;  /* 0x00000004ff147819 */ /* 0x000fe20000011614 */
[----:B------:R-:W-:-:S07]  /*8030*/  IMAD.MOV.U32 R21, RZ, RZ, RZ ;  /* 0x000000ffff157224 */ /* 0x000fce00078e00ff */
.L_x_5214:
        /* <DEDUP_REMOVED lines=284> */
.L_x_5217:
[----:B------:R-:W-:Y:S02]  /*9200*/  SHF.R.U32.HI R34, RZ, 0x4, R34 ;  /* 0x00000004ff227819 */ /* 0x000fe40000011622 */
[----:B------:R-:W-:-:S07]  /*9210*/  MOV R35, RZ ;  /* 0x000000ff00237202 */ /* 0x000fce0000000f00 */
.L_x_5216:
        /* <DEDUP_REMOVED lines=281> */
.L_x_5219:
[----:B------:R-:W-:Y:S02]  /*a3b0*/  SHF.R.U32.HI R34, RZ, 0x4, R34 ;  /* 0x00000004ff227819 */ /* 0x000fe40000011622 */
[----:B------:R-:W-:-:S07]  /*a3c0*/  MOV R35, RZ ;  /* 0x000000ff00237202 */ /* 0x000fce0000000f00 */
.L_x_5218:
        /* <DEDUP_REMOVED lines=281> */
.L_x_5221:
[----:B------:R-:W-:Y:S02]  /*b560*/  SHF.R.U32.HI R4, RZ, 0x4, R20 ;  /* 0x00000004ff047819 */ /* 0x000fe40000011614 */
[----:B------:R-:W-:-:S07]  /*b570*/  MOV R5, RZ ;  /* 0x000000ff00057202 */ /* 0x000fce0000000f00 */
.L_x_5220:
[----:B------:R-:W-:-:S04]  /*b580*/  LEA R6, P0, R4, R33, 0x4 ;  /* 0x0000002104067211 */ /* 0x000fc800078020ff */
[----:B------:R-:W-:-:S06]  /*b590*/  LEA.HI.X R7, R4, R31, R5, 0x4, P0 ;  /* 0x0000001f04077211 */ /* 0x000fcc00000f2405 */
[----:B------:R-:W5:Y:S03]  /*b5a0*/  LDG.E.128 R4, desc[UR36][R6.64] ;  /* 0x0000002406047981 */ /* 0x000f66000c1e1d00 */
.L_x_5213:
[----:B------:R-:W-:Y:S05]  /*b5b0*/  BSYNC.RECONVERGENT B1 ;  /* 0x0000000000017941 */ /* 0x000fea0003800200 */
.L_x_5212:
[----:B------:R-:W-:Y:S01]  /*b5c0*/  ISETP.GE.U32.AND P0, PT, R30, R0, PT ;  /* 0x000000001e00720c */ /* 0x000fe20003f06070 */
[----:B------:R-:W-:-:S12]  /*b5d0*/  BSSY.RECONVERGENT B1, `(.L_x_5222) ;  /* 0x000001f000017945 */ /* 0x000fd80003800200 */
[----:B------:R-:W-:Y:S05]  /*b5e0*/  @P0 BRA `(.L_x_5223) ;  /* 0x0000000000740947 */ /* 0x000fea0003800000 */
[----:B------:R-:W-:Y:S02]  /*b5f0*/  LOP3.LUT P2, RZ, R29, 0xff, RZ, 0xc0, !PT ;  /* 0x000000ff1dff7812 */ /* 0x000fe4000784c0ff */
[----:B------:R-:W-:-:S11]  /*b600*/  PLOP3.LUT P0, PT, PT, PT, PT, 0x8, 0x80 ;  /* 0x000000000080781c */ /* 0x000fd60003f0e170 */
[----:B-----5:R-:W-:Y:S01]  /*b610*/  @P2 DSETP.NEU.AND P1, PT, R18, RZ, PT ;  /* 0x000000ff1200222a */ /* 0x020fe20003f2d000 */
[----:B------:R-:W-:-:S05]  /*b620*/  IMAD.IADD R19, R30, 0x1, R32 ;  /* 0x000000011e137824 */ /* 0x000fca00078e0220 */
        /* <DEDUP_REMOVED lines=25> */
.L_x_5223:
[----:B------:R-:W-:Y:S05]  /*b7c0*/  BSYNC.RECONVERGENT B1 ;  /* 0x0000000000017941 */ /* 0x000fea0003800200 */
.L_x_5222:
[----:B------:R-:W-:Y:S02]  /*b7d0*/  LOP3.LUT P0, RZ, R29, 0xff, RZ, 0xc0, !PT ;  /* 0x000000ff1dff7812 */ /* 0x000fe4000780c0ff */
[----:B------:R-:W-:Y:S02]  /*b7e0*/  LOP3.LUT P1, RZ, R28, 0xff, RZ, 0xc0, !PT ;  /* 0x000000ff1cff7812 */ /* 0x000fe4000782c0ff */
[----:B------:R-:W-:Y:S02]  /*b7f0*/  LOP3.LUT P2, RZ, R27, 0xff, RZ, 0xc0, !PT ;  /* 0x000000ff1bff7812 */ /* 0x000fe4000784c0ff */
[----:B------:R-:W-:Y:S02]  /*b800*/  LOP3.LUT P3, RZ, R26, 0xff, RZ, 0xc0, !PT ;  /* 0x000000ff1aff7812 */ /* 0x000fe4000786c0ff */
[----:B------:R-:W-:-:S04]  /*b810*/  PLOP3.LUT P0, PT, P2, P0, P1, 0x80, 0x0 ;  /* 0x000000000000781c */ /* 0x000fc80001701010 */
[----:B------:R-:W-:-:S04]  /*b820*/  PLOP3.LUT P0, PT, P0, P3, PT, 0x80, 0x8 ;  /* 0x000000000008781c */ /* 0x000fc80000707070 */
[----:B-----5:R-:W-:-:S09]  /*b830*/  SEL R17, RZ, 0x1, !P0 ;  /* 0x00000001ff117807 */ /* 0x020fd20004000000 */
.L_x_5174:
[----:B------:R-:W-:Y:S05]  /*b840*/  BSYNC.RECONVERGENT B0 ;  /* 0x0000000000007941 */ /* 0x000fea0003800200 */
.L_x_5173:
        /* <DEDUP_REMOVED lines=14> */
.L_x_5225:
        /* <DEDUP_REMOVED lines=9> */
[----:B---3--:R-:W3:Y:S02]  /*b9c0*/  @!P0 LDS.U8 R4, [R4+UR4] ;  /* 0x0000000404048984 */ /* 0x008ee40008000000 */
[----:B---3--:R-:W-:-:S04]  /*b9d0*/  @!P0 ISETP.NE.AND P1, PT, R4, RZ, P1 ;  /* 0x000000ff0400820c */ /* 0x008fc80000f25270 */
[----:B------:R-:W-:-:S04]  /*b9e0*/  @!P0 SEL R5, RZ, 0x1, !P1 ;  /* 0x00000001ff058807 */ /* 0x000fc80004800000 */
[----:B--2---:R-:W-:Y:S01]  /*b9f0*/  @!P0 PRMT R17, R5, 0x7610, R17 ;  /* 0x0000761005118816 */ /* 0x004fe20000000011 */
[----:B------:R3:W-:Y:S01]  /*ba00*/  @!P0 STS.U8 [R0+UR4], R5 ;  /* 0x0000000500008988 */ /* 0x0007e20008000004 */
[----:B------:R-:W-:Y:S05]  /*ba10*/  BRA.U UP0, `(.L_x_5225) ;  /* 0xfffffffd00c47547 */ /* 0x000fea000b83ffff */
.L_x_5224:
        /* <DEDUP_REMOVED lines=18> */
.L_x_5228:
[----:B------:R-:W-:Y:S01]  /*bb40*/  USHF.R.U32.HI UR7, URZ, 0x1, UR5 ;  /* 0x00000001ff077899 */ /* 0x000fe20008011605 */
[----:B------:R-:W-:Y:S01]  /*bb50*/  BAR.SYNC.DEFER_BLOCKING 0x0 ;  /* 0x0000000000007b1d */ /* 0x000fe20000010000 */
[----:B------:R-:W-:-:S04]  /*bb60*/  UISETP.GT.U32.AND UP0, UPT, UR5, 0x7f, UPT ;  /* 0x0000007f0500788c */ /* 0x000fc8000bf04070 */
[----:B--2---:R-:W-:Y:S01]  /*bb70*/  IADD3 R5, PT, PT, R25, UR7, RZ ;  /* 0x0000000719057c10 */ /* 0x004fe2000fffe0ff */
[----:B------:R-:W-:-:S03]  /*bb80*/  UMOV UR5, UR7 ;  /* 0x0000000700057c82 */ /* 0x000fc60008000000 */
[----:B------:R-:W-:-:S04]  /*bb90*/  ISETP.GE.U32.AND P0, PT, R5, UR6, PT ;  /* 0x0000000605007c0c */ /* 0x000fc8000bf06070 */
[----:B------:R-:W-:-:S13]  /*bba0*/  ISETP.GE.U32.OR P0, PT, R25, UR7, P0 ;  /* 0x0000000719007c0c */ /* 0x000fda0008706470 */
[----:B------:R-:W2:Y:S01]  /*bbb0*/  @!P0 LDS.U8 R5, [R4+UR7] ;  /* 0x0000000704058984 */ /* 0x000ea20008000000 */
[----:B------:R-:W-:-:S04]  /*bbc0*/  @!P0 LOP3.LUT P1, RZ, R17, 0xff, RZ, 0xc0, !PT ;  /* 0x000000ff11ff8812 */ /* 0x000fc8000782c0ff */
[----:B--2---:R-:W-:-:S04]  /*bbd0*/  @!P0 ISETP.NE.AND P1, PT, R5, RZ, P1 ;  /* 0x000000ff0500820c */ /* 0x004fc80000f25270 */
[----:B------:R-:W-:-:S04]  /*bbe0*/  @!P0 SEL R5, RZ, 0x1, !P1 ;  /* 0x00000001ff058807 */ /* 0x000fc80004800000 */
[----:B----4-:R-:W-:Y:S01]  /*bbf0*/  @!P0 PRMT R17, R5, 0x7610, R17 ;  /* 0x0000761005118816 */ /* 0x010fe20000000011 */
[----:B------:R2:W-:Y:S01]  /*bc00*/  @!P0 STS.U8 [R0+UR8], R5 ;  /* 0x0000000500008988 */ /* 0x0005e20008000008 */
[----:B------:R-:W-:Y:S05]  /*bc10*/  BRA.U UP0, `(.L_x_5228) ;  /* 0xfffffffd00c87547 */ /* 0x000fea000b83ffff */
.L_x_5227:
[----:B------:R-:W-:Y:S01]  /*bc20*/  BAR.SYNC.DEFER_BLOCKING 0x0 ;  /* 0x0000000000007b1d */ /* 0x000fe20000010000 */
[----:B------:R-:W-:-:S09]  /*bc30*/  UISETP.GE.U32.AND UP0, UPT, UR4, 0x2, UPT ;  /* 0x000000020400788c */ /* 0x000fd2000bf06070 */
[----:B------:R-:W-:Y:S05]  /*bc40*/  BRA.U !UP0, `(.L_x_5226) ;  /* 0x0000000108287547 */ /* 0x000fea000b800000 */
[----:B--234-:R-:W-:-:S07]  /*bc50*/  HFMA2 R0, -RZ, RZ, 0, 5.9604644775390625e-08 ;  /* 0x00000001ff007431 */ /* 0x01cfce00000001ff */
.L_x_5229:
[C---:B------:R-:W-:Y:S02]  /*bc60*/  LOP3.LUT R4, R17.reuse, 0xffff, RZ, 0xc0, !PT ;  /* 0x0000ffff11047812 */ /* 0x040fe400078ec0ff */
[----:B------:R-:W-:Y:S02]  /*bc70*/  LOP3.LUT P0, RZ, R17, 0xff, RZ, 0xc0, !PT ;  /* 0x000000ff11ff7812 */ /* 0x000fe4000780c0ff */
[----:B------:R-:W-:-:S06]  /*bc80*/  PRMT R5, R4, 0x8880, RZ ;  /* 0x0000888004057816 */ /* 0x000fcc00000000ff */
[----:B------:R2:W3:Y:S02]  /*bc90*/  SHFL.DOWN PT, R5, R5, R0, 0x1f ;  /* 0x08001f0005057589 */ /* 0x0004e400000e0000 */
[----:B--2---:R-:W-:-:S05]  /*bca0*/  IMAD.SHL.U32 R0, R0, 0x2, RZ ;  /* 0x0000000200007824 */ /* 0x004fca00078e00ff */
[----:B------:R-:W-:Y:S02]  /*bcb0*/  ISETP.GE.AND P1, PT, R0, UR4, PT ;  /* 0x0000000400007c0c */ /* 0x000fe4000bf26270 */
[----:B---3--:R-:W-:-:S04]  /*bcc0*/  ISETP.NE.AND P0, PT, R5, RZ, P0 ;  /* 0x000000ff0500720c */ /* 0x008fc80000705270 */
[----:B------:R-:W-:-:S07]  /*bcd0*/  SEL R17, RZ, 0x1, !P0 ;  /* 0x00000001ff117807 */ /* 0x000fce0004000000 */
[----:B------:R-:W-:Y:S05]  /*bce0*/  @!P1 BRA `(.L_x_5229) ;  /* 0xfffffffc00dc9947 */ /* 0x000fea000383ffff */
.L_x_5226:
        /* <DEDUP_REMOVED lines=286> */
.L_x_5230:
        /* <DEDUP_REMOVED lines=290> */
.L_x_5232:
        /* <DEDUP_REMOVED lines=25> */
.L_x_5234:
[----:B------:R-:W-:Y:S05]  /*e280*/  BSYNC.RECONVERGENT B0 ;  /* 0x0000000000007941 */ /* 0x000fea0003800200 */
.L_x_5233:
        /* <DEDUP_REMOVED lines=35> */
.L_x_5236:
[----:B------:R-:W-:Y:S05]  /*e4c0*/  BSYNC.RECONVERGENT B0 ;  /* 0x0000000000007941 */ /* 0x000fea0003800200 */
.L_x_5235:
        /* <DEDUP_REMOVED lines=33> */
.L_x_5241:
[----:B------:R-:W-:-:S05]  /*e6e0*/  IMAD.IADD R2, R5, 0x1, R0 ;  /* 0x0000000105027824 */ /* 0x000fca00078e0200 */
[----:B------:R-:W-:-:S04]  /*e6f0*/  IADD3 R2, P2, PT, R2, UR10, RZ ;  /* 0x0000000a02027c10 */ /* 0x000fc8000ff5e0ff */
[----:B------:R-:W-:-:S05]  /*e700*/  IADD3.X R3, PT, PT, RZ, UR11, RZ, P2, !PT ;  /* 0x0000000bff037c10 */ /* 0x000fca00097fe4ff */
[----:B------:R-:W2:Y:S01]  /*e710*/  LDG.E.U8 R2, desc[UR36][R2.64] ;  /* 0x0000002402027981 */ /* 0x000ea2000c1e1100 */
[----:B------:R-:W-:-:S04]  /*e720*/  IADD3 R0, PT, PT, R9, R0, RZ ;  /* 0x0000000009007210 */ /* 0x000fc80007ffe0ff */
[----:B------:R-:W-:Y:S02]  /*e730*/  ISETP.GE.U32.AND P2, PT, R0, UR6, PT ;  /* 0x0000000600007c0c */ /* 0x000fe4000bf46070 */
[----:B--2---:R-:W-:-:S11]  /*e740*/  ISETP.NE.AND P1, PT, R2, RZ, P1 ;  /* 0x000000ff0200720c */ /* 0x004fd60000f25270 */
[----:B------:R-:W-:Y:S05]  /*e750*/  @!P2 BRA `(.L_x_5241) ;  /* 0xfffffffc00e0a947 */ /* 0x000fea000383ffff */
[----:B------:R-:W-:Y:S05]  /*e760*/  BSYNC.RECONVERGENT B1 ;  /* 0x0000000000017941 */ /* 0x000fea0003800200 */
.L_x_5240:
[----:B------:R-:W-:Y:S01]  /*e770*/  SEL R17, RZ, 0x1, !P1 ;  /* 0x00000001ff117807 */ /* 0x000fe20004800000 */
[----:B------:R-:W-:Y:S06]  /*e780*/  BRA `(.L_x_5239) ;  /* 0x00000000005c7947 */ /* 0x000fec0003800000 */
.L_x_5238:
        /* <DEDUP_REMOVED lines=12> */
.L_x_5243:
[----:B------:R-:W-:-:S05]  /*e850*/  IADD3 R2, PT, PT, R0, R5, RZ ;  /* 0x0000000500027210 */ /* 0x000fca0007ffe0ff */
[----:B--2---:R-:W-:-:S05]  /*e860*/  IMAD R2, R2, R4, R25 ;  /* 0x0000000402027224 */ /* 0x004fca00078e0219 */
[----:B------:R-:W-:-:S04]  /*e870*/  IADD3 R2, P2, PT, R2, UR10, RZ ;  /* 0x0000000a02027c10 */ /* 0x000fc8000ff5e0ff */
[----:B------:R-:W-:-:S05]  /*e880*/  IADD3.X R3, PT, PT, RZ, UR11, RZ, P2, !PT ;  /* 0x0000000bff037c10 */ /* 0x000fca00097fe4ff */
[----:B------:R-:W2:Y:S01]  /*e890*/  LDG.E.U8 R2, desc[UR36][R2.64] ;  /* 0x0000002402027981 */ /* 0x000ea2000c1e1100 */
[----:B---3--:R-:W-:-:S05]  /*e8a0*/  IMAD.IADD R5, R8, 0x1, R5 ;  /* 0x0000000108057824 */ /* 0x008fca00078e0205 */
[----:B------:R-:W-:Y:S02]  /*e8b0*/  ISETP.GE.U32.AND P2, PT, R5, UR5, PT ;  /* 0x0000000505007c0c */ /* 0x000fe4000bf46070 */
[----:B--2---:R-:W-:-:S11]  /*e8c0*/  ISETP.NE.AND P1, PT, R2, RZ, P1 ;  /* 0x000000ff0200720c */ /* 0x004fd60000f25270 */
[----:B------:R-:W-:Y:S05]  /*e8d0*/  @!P2 BRA `(.L_x_5243) ;  /* 0xfffffffc00dca947 */ /* 0x000fea000383ffff */
[----:B------:R-:W-:Y:S05]  /*e8e0*/  BSYNC.RECONVERGENT B1 ;  /* 0x0000000000017941 */ /* 0x000fea0003800200 */
.L_x_5242:
[----:B------:R-:W-:-:S07]  /*e8f0*/  SEL R17, RZ, 0x1, !P1 ;  /* 0x00000001ff117807 */ /* 0x000fce0004800000 */
.L_x_5239:
[----:B------:R-:W-:Y:S05]  /*e900*/  BSYNC.RECONVERGENT B0 ;  /* 0x0000000000007941 */ /* 0x000fea0003800200 */
.L_x_5237:
        /* <DEDUP_REMOVED lines=11> */
.L_x_5245:
        /* <DEDUP_REMOVED lines=15> */
.L_x_5244:
        /* <DEDUP_REMOVED lines=10> */
.L_x_5248:
[----:B------:R-:W-:Y:S01]  /*eb50*/  USHF.R.U32.HI UR7, URZ, 0x1, UR5 ;  /* 0x00000001ff077899 */ /* 0x000fe20008011605 */
[----:B------:R-:W-:Y:S01]  /*eb60*/  BAR.SYNC.DEFER_BLOCKING 0x0 ;  /* 0x0000000000007b1d */ /* 0x000fe20000010000 */
[----:B------:R-:W-:-:S04]  /*eb70*/  UISETP.GT.U32.AND UP0, UPT, UR5, 0x7f, UPT ;  /* 0x0000007f0500788c */ /* 0x000fc8000bf04070 */
[----:B0-2---:R-:W-:Y:S01]  /*eb80*/  VIADD R3, R25, UR7 ;  /* 0x0000000719037c36 */ /* 0x005fe20008000000 */
[----:B------:R-:W-:-:S04]  /*eb90*/  UMOV UR5, UR7 ;  /* 0x0000000700057c82 */ /* 0x000fc80008000000 */
[----:B------:R-:W-:-:S04]  /*eba0*/  ISETP.GE.U32.AND P1, PT, R3, UR6, PT ;  /* 0x0000000603007c0c */ /* 0x000fc8000bf26070 */
[----:B------:R-:W-:-:S13]  /*ebb0*/  ISETP.GE.U32.OR P1, PT, R25, UR7, P1 ;  /* 0x0000000719007c0c */ /* 0x000fda0008f26470 */
[----:B------:R-:W0:Y:S01]  /*ebc0*/  @!P1 LDS.U8 R3, [R2+UR7] ;  /* 0x0000000702039984 */ /* 0x000e220008000000 */
[----:B------:R-:W-:-:S04]  /*ebd0*/  @!P1 LOP3.LUT P2, RZ, R17, 0xff, RZ, 0xc0, !PT ;  /* 0x000000ff11ff9812 */ /* 0x000fc8000784c0ff */
[----:B0-----:R-:W-:-:S04]  /*ebe0*/  @!P1 ISETP.NE.AND P2, PT, R3, RZ, P2 ;  /* 0x000000ff0300920c */ /* 0x001fc80001745270 */
[----:B------:R-:W-:-:S04]  /*ebf0*/  @!P1 SEL R3, RZ, 0x1, !P2 ;  /* 0x00000001ff039807 */ /* 0x000fc80005000000 */
[----:B------:R-:W-:Y:S01]  /*ec00*/  @!P1 PRMT R17, R3, 0x7610, R17 ;  /* 0x0000761003119816 */ /* 0x000fe20000000011 */
[----:B------:R2:W-:Y:S01]  /*ec10*/  @!P1 STS.U8 [R0+UR8], R3 ;  /* 0x0000000300009988 */ /* 0x0005e20008000008 */
[----:B------:R-:W-:Y:S05]  /*ec20*/  BRA.U UP0, `(.L_x_5248) ;  /* 0xfffffffd00c87547 */ /* 0x000fea000b83ffff */
.L_x_5247:
[----:B------:R-:W-:Y:S01]  /*ec30*/  BAR.SYNC.DEFER_BLOCKING 0x0 ;  /* 0x0000000000007b1d */ /* 0x000fe20000010000 */
[----:B------:R-:W-:-:S09]  /*ec40*/  UISETP.GE.U32.AND UP0, UPT, UR4, 0x2, UPT ;  /* 0x000000020400788c */ /* 0x000fd2000bf06070 */
[----:B------:R-:W-:Y:S05]  /*ec50*/  BRA.U !UP0, `(.L_x_5246) ;  /* 0x0000000108287547 */ /* 0x000fea000b800000 */
[----:B0-2---:R-:W-:-:S07]  /*ec60*/  HFMA2 R0, -RZ, RZ, 0, 5.9604644775390625e-08 ;  /* 0x00000001ff007431 */ /* 0x005fce00000001ff */
.L_x_5249:
[C---:B------:R-:W-:Y:S02]  /*ec70*/  LOP3.LUT R2, R17.reuse, 0xffff, RZ, 0xc0, !PT ;  /* 0x0000ffff11027812 */ /* 0x040fe400078ec0ff */
[----:B------:R-:W-:Y:S02]  /*ec80*/  LOP3.LUT P1, RZ, R17, 0xff, RZ, 0xc0, !PT ;  /* 0x000000ff11ff7812 */ /* 0x000fe4000782c0ff */
[----:B------:R-:W-:-:S06]  /*ec90*/  PRMT R3, R2, 0x8880, RZ ;  /* 0x0000888002037816 */ /* 0x000fcc00000000ff */
[----:B------:R0:W2:Y:S02]  /*eca0*/  SHFL.DOWN PT, R3, R3, R0, 0x1f ;  /* 0x08001f0003037589 */ /* 0x0000a400000e0000 */
[----:B0-----:R-:W-:-:S04]  /*ecb0*/  SHF.L.U32 R0, R0, 0x1, RZ ;  /* 0x0000000100007819 */ /* 0x001fc800000006ff */
[----:B------:R-:W-:Y:S02]  /*ecc0*/  ISETP.GE.AND P2, PT, R0, UR4, PT ;  /* 0x0000000400007c0c */ /* 0x000fe4000bf46270 */
[----:B--2---:R-:W-:-:S04]  /*ecd0*/  ISETP.NE.AND P1, PT, R3, RZ, P1 ;  /* 0x000000ff0300720c */ /* 0x004fc80000f25270 */
[----:B------:R-:W-:-:S07]  /*ece0*/  SEL R17, RZ, 0x1, !P1 ;  /* 0x00000001ff117807 */ /* 0x000fce0004800000 */
[----:B------:R-:W-:Y:S05]  /*ecf0*/  @!P2 BRA `(.L_x_5249) ;  /* 0xfffffffc00dca947 */ /* 0x000fea000383ffff */
.L_x_5246:
        /* <DEDUP_REMOVED lines=13> */
[----:B------:R-:W2:Y:S01]  /*edd0*/  LDG.E.U8 R0, desc[UR36][R2.64] ;  /* 0x0000002402007981 */ /* 0x000ea2000c1e1100 */
[----:B------:R-:W-:-:S04]  /*ede0*/  LOP3.LUT P0, RZ, R17, 0xff, RZ, 0xc0, !PT ;  /* 0x000000ff11ff7812 */ /* 0x000fc8000780c0ff */
[----:B--2---:R-:W-:-:S04]  /*edf0*/  ISETP.NE.AND P0, PT, R0, RZ, P0 ;  /* 0x000000ff0000720c */ /* 0x004fc80000705270 */
[----:B------:R-:W-:-:S09]  /*ee00*/  SEL R17, RZ, 0x1, !P0 ;  /* 0x00000001ff117807 */ /* 0x000fd20004000000 */
.L_x_5251:
        /* <DEDUP_REMOVED lines=20> */
.L_x_5253:
[----:B------:R-:W0:Y:S01]  /*ef50*/  LDCU.64 UR4, c[0x0][0x758] ;  /* 0x0000eb00ff0477ac */ /* 0x000e220008000a00 */
[----:B------:R-:W-:-:S04]  /*ef60*/  LOP3.LUT P0, RZ, R17, 0xff, RZ, 0xc0, !PT ;  /* 0x000000ff11ff7812 */ /* 0x000fc8000780c0ff */
[----:B------:R-:W-:Y:S02]  /*ef70*/  SEL R3, RZ, 0x1, !P0 ;  /* 0x00000001ff037807 */ /* 0x000fe40004000000 */
[----:B0-----:R-:W-:-:S04]  /*ef80*/  IADD3 R16, P1, PT, R16, UR4, RZ ;  /* 0x0000000410107c10 */ /* 0x001fc8000ff3e0ff */
[----:B------:R-:W-:-:S05]  /*ef90*/  IADD3.X R17, PT, PT, RZ, UR5, RZ, P1, !PT ;  /* 0x00000005ff117c10 */ /* 0x000fca0008ffe4ff */
[----:B------:R-:W-:Y:S01]  /*efa0*/  STG.E.U8 desc[UR36][R16.64], R3 ;  /* 0x0000000310007986 */ /* 0x000fe2000c101124 */
[----:B------:R-:W-:Y:S05]  /*efb0*/  EXIT ;  /* 0x000000000000794d */ /* 0x000fea0003800000 */
.L_x_5252:
[----:B------:R-:W-:-:S04]  /*efc0*/  LOP3.LUT P0, RZ, R17, 0xff, RZ, 0xc0, !PT ;  /* 0x000000ff11ff7812 */ /* 0x000fc8000780c0ff */
[----:B------:R-:W-:-:S05]  /*efd0*/  SEL R5, RZ, 0x1, !P0 ;  /* 0x00000001ff057807 */ /* 0x000fca0004000000 */
[----:B------:R-:W-:Y:S01]  /*efe0*/  STG.E.U8 desc[UR36][R2.64], R5 ;  /* 0x0000000502007986 */ /* 0x000fe2000c101124 */
[----:B------:R-:W-:Y:S05]  /*eff0*/  EXIT ;  /* 0x000000000000794d */ /* 0x000fea0003800000 */
.L_x_5250:
[----:B------:R-:W3:Y:S01]  /*f000*/  LDCU.U8 UR4, c[0x0][0x788] ;  /* 0x0000f100ff0477ac */ /* 0x000ee20008000000 */
[----:B------:R-:W4:Y:S01]  /*f010*/  LDCU.U8 UR5, c[0x0][0x789] ;  /* 0x0000f120ff0577ac */ /* 0x000f220008000000 */
[----:B---3--:R-:W-:Y:S02]  /*f020*/  UISETP.NE.AND UP0, UPT, UR4, URZ, UPT ;  /* 0x000000ff0400728c */ /* 0x008fe4000bf05270 */
[----:B----4-:R-:W-:-:S07]  /*f030*/  UISETP.NE.AND UP1, UPT, UR5, URZ, UPT ;  /* 0x000000ff0500728c */ /* 0x010fce000bf25270 */
[----:B------:R-:W-:Y:S05]  /*f040*/  BRA.U !UP0, `(.L_x_5254) ;  /* 0x0000000108107547 */ /* 0x000fea000b800000 */
[----:B0-2---:R-:W2:Y:S01]  /*f050*/  LDG.E.U8 R0, desc[UR36][R6.64] ;  /* 0x0000002406007981 */ /* 0x005ea2000c1e1100 */
[----:B------:R-:W-:-:S04]  /*f060*/  LOP3.LUT P0, RZ, R17, 0xff, RZ, 0xc0, !PT ;  /* 0x000000ff11ff7812 */ /* 0x000fc8000780c0ff */
[----:B--2---:R-:W-:-:S04]  /*f070*/  ISETP.NE.AND P0, PT, R0, RZ, P0 ;  /* 0x000000ff0000720c */ /* 0x004fc80000705270 */
[----:B------:R-:W-:-:S09]  /*f080*/  SEL R17, RZ, 0x1, !P0 ;  /* 0x00000001ff117807 */ /* 0x000fd20004000000 */
.L_x_5254:
        /* <DEDUP_REMOVED lines=20> */
.L_x_5256:
[----:B------:R-:W3:Y:S01]  /*f1d0*/  LDCU.64 UR4, c[0x0][0x758] ;  /* 0x0000eb00ff0477ac */ /* 0x000ee20008000a00 */
[----:B------:R-:W-:-:S04]  /*f1e0*/  LOP3.LUT P0, RZ, R17, 0xff, RZ, 0xc0, !PT ;  /* 0x000000ff11ff7812 */ /* 0x000fc8000780c0ff */
[----:B0-2---:R-:W-:Y:S02]  /*f1f0*/  SEL R3, RZ, 0x1, !P0 ;  /* 0x00000001ff037807 */ /* 0x005fe40004000000 */
[----:B---3--:R-:W-:-:S04]  /*f200*/  IADD3 R16, P1, PT, R16, UR4, RZ ;  /* 0x0000000410107c10 */ /* 0x008fc8000ff3e0ff */
[----:B------:R-:W-:-:S05]  /*f210*/  IADD3.X R17, PT, PT, RZ, UR5, RZ, P1, !PT ;  /* 0x00000005ff117c10 */ /* 0x000fca0008ffe4ff */
[----:B------:R-:W-:Y:S01]  /*f220*/  STG.E.U8 desc[UR36][R16.64], R3 ;  /* 0x0000000310007986 */ /* 0x000fe2000c101124 */
[----:B------:R-:W-:Y:S05]  /*f230*/  EXIT ;  /* 0x000000000000794d */ /* 0x000fea0003800000 */
.L_x_5255:
[----:B------:R-:W-:Y:S01]  /*f240*/  STG.E.U8 desc[UR36][R6.64], R17 ;  /* 0x0000001106007986 */ /* 0x000fe2000c101124 */
[----:B------:R-:W-:Y:S05]  /*f250*/  EXIT ;  /* 0x000000000000794d */ /* 0x000fea0003800000 */
.L_x_5231:
        /* <DEDUP_REMOVED lines=23> */
[----:B------:R-:W-:-:S04]  /*f3d0*/  LOP3.LUT P0, RZ, R17, 0xff, RZ, 0xc0, !PT ;  /* 0x000000ff11ff7812 */ /* 0x000fc8000780c0ff */
[----:B--2---:R-:W-:-:S04]  /*f3e0*/  ISETP.NE.AND P0, PT, R0, RZ, P0 ;  /* 0x000000ff0000720c */ /* 0x004fc80000705270 */
[----:B------:R-:W-:-:S09]  /*f3f0*/  SEL R17, RZ, 0x1, !P0 ;  /* 0x00000001ff117807 */ /* 0x000fd20004000000 */
.L_x_5258:
        /* <DEDUP_REMOVED lines=20> */
.L_x_5260:
[----:B------:R-:W0:Y:S01]  /*f540*/  LDCU.64 UR4, c[0x0][0x758] ;  /* 0x0000eb00ff0477ac */ /* 0x000e220008000a00 */
[----:B------:R-:W-:-:S04]  /*f550*/  LOP3.LUT P0, RZ, R17, 0xff, RZ, 0xc0, !PT ;  /* 0x000000ff11ff7812 */ /* 0x000fc8000780c0ff */
[----:B------:R-:W-:Y:S02]  /*f560*/  SEL R3, RZ, 0x1, !P0 ;  /* 0x00000001ff037807 */ /* 0x000fe40004000000 */
[----:B0-----:R-:W-:-:S04]  /*f570*/  IADD3 R16, P1, PT, R16, UR4, RZ ;  /* 0x0000000410107c10 */ /* 0x001fc8000ff3e0ff */
[----:B------:R-:W-:-:S05]  /*f580*/  IADD3.X R17, PT, PT, RZ, UR5, RZ, P1, !PT ;  /* 0x00000005ff117c10 */ /* 0x000fca0008ffe4ff */
[----:B------:R-:W-:Y:S01]  /*f590*/  STG.E.U8 desc[UR36][R16.64], R3 ;  /* 0x0000000310007986 */ /* 0x000fe2000c101124 */
[----:B------:R-:W-:Y:S05]  /*f5a0*/  EXIT ;  /* 0x000000000000794d */ /* 0x000fea0003800000 */
.L_x_5259:
[----:B------:R-:W-:-:S04]  /*f5b0*/  LOP3.LUT P0, RZ, R17, 0xff, RZ, 0xc0, !PT ;  /* 0x000000ff11ff7812 */ /* 0x000fc8000780c0ff */
[----:B------:R-:W-:-:S05]  /*f5c0*/  SEL R5, RZ, 0x1, !P0 ;  /* 0x00000001ff057807 */ /* 0x000fca0004000000 */
[----:B------:R-:W-:Y:S01]  /*f5d0*/  STG.E.U8 desc[UR36][R2.64], R5 ;  /* 0x0000000502007986 */ /* 0x000fe2000c101124 */
[----:B------:R-:W-:Y:S05]  /*f5e0*/  EXIT ;  /* 0x000000000000794d */ /* 0x000fea0003800000 */
.L_x_5257:
[----:B------:R-:W0:Y:S01]  /*f5f0*/  LDCU.U8 UR4, c[0x0][0x788] ;  /* 0x0000f100ff0477ac */ /* 0x000e220008000000 */
[----:B------:R-:W2:Y:S01]  /*f600*/  LDCU.U8 UR5, c[0x0][0x789] ;  /* 0x0000f120ff0577ac */ /* 0x000ea20008000000 */
[----:B0-----:R-:W-:Y:S02]  /*f610*/  UISETP.NE.AND UP0, UPT, UR4, URZ, UPT ;  /* 0x000000ff0400728c */ /* 0x001fe4000bf05270 */
[----:B--2---:R-:W-:-:S07]  /*f620*/  UISETP.NE.AND UP1, UPT, UR5, URZ, UPT ;  /* 0x000000ff0500728c */ /* 0x004fce000bf25270 */
[----:B------:R-:W-:Y:S05]  /*f630*/  BRA.U !UP0, `(.L_x_5261) ;  /* 0x0000000108107547 */ /* 0x000fea000b800000 */
[----:B------:R-:W2:Y:S01]  /*f640*/  LDG.E.U8 R0, desc[UR36][R6.64] ;  /* 0x0000002406007981 */ /* 0x000ea2000c1e1100 */
[----:B------:R-:W-:-:S04]  /*f650*/  LOP3.LUT P0, RZ, R17, 0xff, RZ, 0xc0, !PT ;  /* 0x000000ff11ff7812 */ /* 0x000fc8000780c0ff */
[----:B--2---:R-:W-:-:S04]  /*f660*/  ISETP.NE.AND P0, PT, R0, RZ, P0 ;  /* 0x000000ff0000720c */ /* 0x004fc80000705270 */
[----:B------:R-:W-:-:S09]  /*f670*/  SEL R17, RZ, 0x1, !P0 ;  /* 0x00000001ff117807 */ /* 0x000fd20004000000 */
.L_x_5261:
        /* <DEDUP_REMOVED lines=20> */
.L_x_5263:
[----:B------:R-:W0:Y:S01]  /*f7c0*/  LDCU.64 UR4, c[0x0][0x758] ;  /* 0x0000eb00ff0477ac */ /* 0x000e220008000a00 */
[----:B------:R-:W-:-:S04]  /*f7d0*/  LOP3.LUT P0, RZ, R17, 0xff, RZ, 0xc0, !PT ;  /* 0x000000ff11ff7812 */ /* 0x000fc8000780c0ff */
[----:B------:R-:W-:Y:S02]  /*f7e0*/  SEL R3, RZ, 0x1, !P0 ;  /* 0x00000001ff037807 */ /* 0x000fe40004000000 */
[----:B0-----:R-:W-:-:S04]  /*f7f0*/  IADD3 R16, P1, PT, R16, UR4, RZ ;  /* 0x0000000410107c10 */ /* 0x001fc8000ff3e0ff */
[----:B------:R-:W-:-:S05]  /*f800*/  IADD3.X R17, PT, PT, RZ, UR5, RZ, P1, !PT ;  /* 0x00000005ff117c10 */ /* 0x000fca0008ffe4ff */
[----:B------:R-:W-:Y:S01]  /*f810*/  STG.E.U8 desc[UR36][R16.64], R3 ;  /* 0x0000000310007986 */ /* 0x000fe2000c101124 */
[----:B------:R-:W-:Y:S05]  /*f820*/  EXIT ;  /* 0x000000000000794d */ /* 0x000fea0003800000 */
.L_x_5262:
[----:B------:R-:W-:Y:S01]  /*f830*/  STG.E.U8 desc[UR36][R6.64], R17 ;  /* 0x0000001106007986 */ /* 0x000fe2000c101124 */
[----:B------:R-:W-:Y:S05]  /*f840*/  EXIT ;  /* 0x000000000000794d */ /* 0x000fea0003800000 */
.L_x_5264:
        /* <DEDUP_REMOVED lines=11> */
.L_x_7794:


//--------------------- .text._ZN2at6native13reduce_kernelILi128ELi2ENS0_8ReduceOpIN3c107complexIdEENS0_14func_wrapper_tIbZZZNS0_15and_kernel_cudaERNS_14TensorIteratorEENKUlvE_clEvENKUlvE6_clEvEUlbS5_E_EEjbLi4ELi4EEEEEvT1_ --------------------------
	.section	.text._ZN2at6native13reduce_kernelILi128ELi2ENS0_8ReduceOpIN3c107complexIdEENS0_14func_wrapper_tIbZZZNS0_15and_kernel_cudaERNS_14TensorIteratorEENKUlvE_clEvENKUlvE6_clEvEUlbS5_E_EEjbLi4ELi4EEEEEvT1_,"ax",@progbits
	.align	128
        .global         _ZN2at6native13reduce_kernelILi128ELi2ENS0_8ReduceOpIN3c107complexIdEENS0_14func_wrapper_tIbZZZNS0_15and_kernel_cudaERNS_14TensorIteratorEENKUlvE_clEvENKUlvE6_clEvEUlbS5_E_EEjbLi4ELi4EEEEEvT1_
        .type           _ZN2at6native13reduce_kernelILi128ELi2ENS0_8ReduceOpIN3c107complexIdEENS0_14func_wrapper_tIbZZZNS0_15and_kernel_cudaERNS_14TensorIteratorEENKUlvE_clEvENKUlvE6_clEvEUlbS5_E_EEjbLi4ELi4EEEEEvT1_,@function
        .size           _ZN2at6native13reduce_kernelILi128ELi2ENS0_8ReduceOpIN3c107complexIdEENS0_14func_wrapper_tIbZZZNS0_15and_kernel_cudaERNS_14TensorIteratorEENKUlvE_clEvENKUlvE6_clEvEUlbS5_E_EEjbLi4ELi4EEEEEvT1_,(.L_x_7795 - _ZN2at6native13reduce_kernelILi128ELi2ENS0_8ReduceOpIN3c107complexIdEENS0_14func_wrapper_tIbZZZNS0_15and_kernel_cudaERNS_14TensorIteratorEENKUlvE_clEvENKUlvE6_clEvEUlbS5_E_EEjbLi4ELi4EEEEEvT1_)
        .other          _ZN2at6native13reduce_kernelILi128ELi2ENS0_8ReduceOpIN3c107complexIdEENS0_14func_wrapper_tIbZZZNS0_15and_kernel_cudaERNS_14TensorIteratorEENKUlvE_clEvENKUlvE6_clEvEUlbS5_E_EEjbLi4ELi4EEEEEvT1_,@"STO_CUDA_ENTRY STV_DEFAULT"
_ZN2at6native13reduce_kernelILi128ELi2ENS0_8ReduceOpIN3c107complexIdEENS0_14func_wrapper_tIbZZZNS0_15and_kernel_cudaERNS_14TensorIteratorEENKUlvE_clEvENKUlvE6_clEvEUlbS5_E_EEjbLi4ELi4EEEEEvT1_:
.text._ZN2at6native13reduce_kernelILi128ELi2ENS0_8ReduceOpIN3c107complexIdEENS0_14func_wrapper_tIbZZZNS0_15and_kernel_cudaERNS_14TensorIteratorEENKUlvE_clEvENKUlvE6_clEvEUlbS5_E_EEjbLi4ELi4EEEEEvT1_:
        /* <DEDUP_REMOVED lines=296> */
.L_x_5265:
        /* <DEDUP_REMOVED lines=31> */
.L_x_5269:
        /* <DEDUP_REMOVED lines=34> */
.L_x_5274:
[----:B------:R-:W-:-:S07]  /*1690*/  SEL R4, RZ, 0x1, !P0 ;  /* 0x00000001ff047807 */ /* 0x000fce0004000000 */
.L_x_5273:
[----:B------:R-:W-:Y:S05]  /*16a0*/  BSYNC.RECONVERGENT B1 ;  /* 0x0000000000017941 */ /* 0x000fea0003800200 */
.L_x_5272:
[----:B------:R-:W0:Y:S01]  /*16b0*/  LDC R5, c[0x0][0x388] ;  /* 0x0000e200ff057b82 */ /* 0x000e220000000800 */
[----:B------:R-:W-:-:S05]  /*16c0*/  IADD3 R40, P0, PT, R40, 0x40, RZ ;  /* 0x0000004028287810 */ /* 0x000fca0007f1e0ff */
[----:B------:R-:W-:Y:S01]  /*16d0*/  IMAD.X R41, RZ, RZ, R41, P0 ;  /* 0x000000ffff297224 */ /* 0x000fe200000e0629 */
[----:B0-----:R-:W-:-:S07]  /*16e0*/  IADD3 R0, PT, PT, R62, -0x4, R5 ;  /* 0xfffffffc3e007810 */ /* 0x001fce0007ffe005 */
.L_x_5271:
[----:B------:R-:W-:Y:S05]  /*16f0*/  BSYNC.RECONVERGENT B0 ;  /* 0x0000000000007941 */ /* 0x000fea0003800200 */
.L_x_5270:
        /* <DEDUP_REMOVED lines=13> */
.L_x_5277:
[----:B------:R-:W-:Y:S01]  /*17d0*/  IMAD.WIDE.U32 R20, R23, 0x40, R40 ;  /* 0x0000004017147825 */ /* 0x000fe200078e0028 */
[----:B------:R-:W-:Y:S01]  /*17e0*/  LOP3.LUT P0, RZ, R4, 0xff, RZ, 0xc0, !PT ;  /* 0x000000ff04ff7812 */ /* 0x000fe2000780c0ff */
[----:B------:R-:W0:Y:S03]  /*17f0*/  LDCU UR4, c[0x0][0x390] ;  /* 0x00007200ff0477ac */ /* 0x000e260008000800 */
[----:B------:R-:W2:Y:S04]  /*1800*/  LDG.E.128 R24, desc[UR36][R20.64+0x10] ;  /* 0x0000102414187981 */ /* 0x000ea8000c1e1d00 */
[----:B------:R-:W3:Y:S05]  /*1810*/  LDG.E.ENL2.256 R8, R4, desc[UR36][R20.64+0x20] ;  /* 0xfe0001241404797e */ /* 0x000eea0008121908 */
[----:B------:R-:W4:Y:S01]  /*1820*/  @P0 LDG.E.128 R12, desc[UR36][R20.64] ;  /* 0x00000024140c0981 */ /* 0x000f22000c1e1d00 */
[----:B------:R-:W-:-:S02]  /*1830*/  LOP3.LUT P4, RZ, R22, 0xff, RZ, 0xc0, !PT ;  /* 0x000000ff16ff7812 */ /* 0x000fc4000788c0ff */
[----:B------:R-:W-:Y:S02]  /*1840*/  LOP3.LUT P5, RZ, R18, 0xff, RZ, 0xc0, !PT ;  /* 0x000000ff12ff7812 */ /* 0x000fe400078ac0ff */
[----:B------:R-:W-:Y:S01]  /*1850*/  PLOP3.LUT P2, PT, PT, PT, PT, 0x8, 0x80 ;  /* 0x000000000080781c */ /* 0x000fe20003f4e170 */
[----:B0-----:R-:W-:Y:S01]  /*1860*/  VIADD R23, R23, UR4 ;  /* 0x0000000417177c36 */ /* 0x001fe20008000000 */
[----:B------:R-:W-:-:S04]  /*1870*/  LOP3.LUT P1, RZ, R3, 0xff, RZ, 0xc0, !PT ;  /* 0x000000ff03ff7812 */ /* 0x000fc8000782c0ff */
[----:B------:R-:W-:-:S03]  /*1880*/  LEA R3, R23, 0x3, 0x2 ;  /* 0x0000000317037811 */ /* 0x000fc600078e10ff */
[----:B--2---:R-:W-:Y:S02]  /*1890*/  @P4 DSETP.NEU.AND P3, PT, R26, RZ, PT ;  /* 0x000000ff1a00422a */ /* 0x004fe40003f6d000 */
[----:B---3--:R-:W-:-:S04]  /*18a0*/  @P5 DSETP.NEU.AND P6, PT, R6, RZ, PT ;  /* 0x000000ff0600522a */ /* 0x008fc80003fcd000 */
[----:B------:R-:W-:Y:S01]  /*18b0*/  @P4 DSETP.NEU.OR P2, PT, R24, RZ, P3 ;  /* 0x000000ff1800422a */ /* 0x000fe20001f4d400 */
[----:B------:R-:W-:Y:S01]  /*18c0*/  PLOP3.LUT P4, PT, PT, PT, PT, 0x8, 0x80 ;  /* 0x000000000080781c */ /* 0x000fe20003f8e170 */
[----:B------:R-:W-:-:S04]  /*18d0*/  @P1 DSETP.NEU.AND P3, PT, R10, RZ, PT ;  /* 0x000000ff0a00122a */ /* 0x000fc80003f6d000 */
[----:B------:R-:W-:Y:S02]  /*18e0*/  SEL R22, RZ, 0x1, !P2 ;  /* 0x00000001ff167807 */ /* 0x000fe40005000000 */
[----:B------:R-:W-:Y:S01]  /*18f0*/  @P5 DSETP.NEU.OR P4, PT, R4, RZ, P6 ;  /* 0x000000ff0400522a */ /* 0x000fe2000378d400 */
[----:B------:R-:W-:Y:S01]  /*1900*/  PLOP3.LUT P5, PT, PT, PT, PT, 0x8, 0x80 ;  /* 0x000000000080781c */ /* 0x000fe20003fae170 */
[----:B----4-:R-:W-:-:S04]  /*1910*/  @P0 DSETP.NEU.AND P6, PT, R14, RZ, PT ;  /* 0x000000ff0e00022a */ /* 0x010fc80003fcd000 */
[----:B------:R-:W-:Y:S02]  /*1920*/  SEL R18, RZ, 0x1, !P4 ;  /* 0x00000001ff127807 */ /* 0x000fe40006000000 */
[----:B------:R-:W-:Y:S01]  /*1930*/  @P1 DSETP.NEU.OR P5, PT, R8, RZ, P3 ;  /* 0x000000ff0800122a */ /* 0x000fe20001fad400 */
[----:B------:R-:W-:-:S07]  /*1940*/  PLOP3.LUT P1, PT, PT, PT, PT, 0x8, 0x80 ;  /* 0x000000000080781c */ /* 0x000fce0003f2e170 */
[----:B------:R-:W-:Y:S01]  /*1950*/  @P0 DSETP.NEU.OR P1, PT, R12, RZ, P6 ;  /* 0x000000ff0c00022a */ /* 0x000fe2000372d400 */
[----:B------:R-:W-:Y:S02]  /*1960*/  ISETP.GE.U32.AND P0, PT, R3, R0, PT ;  /* 0x000000000300720c */ /* 0x000fe40003f06070 */
[----:B------:R-:W-:-:S03]  /*1970*/  SEL R3, RZ, 0x1, !P5 ;  /* 0x00000001ff037807 */ /* 0x000fc60006800000 */
[----:B------:R-:W-:-:S08]  /*1980*/  SEL R4, RZ, 0x1, !P1 ;  /* 0x00000001ff047807 */ /* 0x000fd00004800000 */
[----:B------:R-:W-:Y:S05]  /*1990*/  @!P0 BRA `(.L_x_5277) ;  /* 0xfffffffc008c8947 */ /* 0x000fea000383ffff */
.L_x_5276:
[----:B------:R-:W-:Y:S05]  /*19a0*/  BSYNC.RECONVERGENT B0 ;  /* 0x0000000000007941 */ /* 0x000fea0003800200 */
.L_x_5275:
        /* <DEDUP_REMOVED lines=20> */
.L_x_5281:
[----:B------:R-:W-:Y:S05]  /*1af0*/  BSYNC.RECONVERGENT B1 ;  /* 0x0000000000017941 */ /* 0x000fea0003800200 */
.L_x_5280:
[----:B------:R-:W-:-:S07]  /*1b00*/  SEL R4, RZ, 0x1, !P0 ;  /* 0x00000001ff047807 */ /* 0x000fce0004000000 */
.L_x_5279:
[----:B------:R-:W-:Y:S05]  /*1b10*/  BSYNC.RECONVERGENT B0 ;  /* 0x0000000000007941 */ /* 0x000fea0003800200 */
.L_x_5278:
        /* <DEDUP_REMOVED lines=8> */
.L_x_5268:
        /* <DEDUP_REMOVED lines=46> */
.L_x_5286:
        /* <DEDUP_REMOVED lines=26> */
[----:B---3--:R-:W-:Y:S02]  /*2020*/  @P5 DSETP.NEU.AND P0, PT, R38, RZ, PT ;  /* 0x000000ff2600522a */ /* 0x008fe40003f0d000 */
[----:B------:R-:W-:-:S04]  /*2030*/  @P1 DSETP.NEU.AND P4, PT, R34, RZ, PT ;  /* 0x000000ff2200122a */ /* 0x000fc80003f8d000 */
[----:B------:R-:W-:Y:S01]  /*2040*/  @P5 DSETP.NEU.OR P6, PT, R36, RZ, P0 ;  /* 0x000000ff2400522a */ /* 0x000fe200007cd400 */
[----:B------:R-:W-:Y:S01]  /*2050*/  PLOP3.LUT P0, PT, PT, PT, PT, 0x8, 0x80 ;  /* 0x000000000080781c */ /* 0x000fe20003f0e170 */
[----:B----4-:R-:W-:-:S06]  /*2060*/  @P2 DSETP.NEU.AND P5, PT, R30, RZ, PT ;  /* 0x000000ff1e00222a */ /* 0x010fcc0003fad000 */
[----:B------:R-:W-:Y:S01]  /*2070*/  @P1 DSETP.NEU.OR P0, PT, R32, RZ, P4 ;  /* 0x000000ff2000122a */ /* 0x000fe2000270d400 */
[----:B------:R-:W-:Y:S02]  /*2080*/  PLOP3.LUT P1, PT, PT, PT, PT, 0x8, 0x80 ;  /* 0x000000000080781c */ /* 0x000fe40003f2e170 */
[----:B------:R-:W-:-:S03]  /*2090*/  LOP3.LUT P4, RZ, R18, 0xff, RZ, 0xc0, !PT ;  /* 0x000000ff12ff7812 */ /* 0x000fc6000788c0ff */
[----:B------:R-:W-:Y:S02]  /*20a0*/  @P6 LOP3.LUT R55, R55, 0x1, RZ, 0xfc, !PT ;  /* 0x0000000137376812 */ /* 0x000fe400078efcff */
[----:B------:R-:W-:Y:S01]  /*20b0*/  @P2 DSETP.NEU.OR P1, PT, R28, RZ, P5 ;  /* 0x000000ff1c00222a */ /* 0x000fe20002f2d400 */
[----:B------:R-:W-:Y:S01]  /*20c0*/  PLOP3.LUT P2, PT, PT, PT, PT, 0x8, 0x80 ;  /* 0x000000000080781c */ /* 0x000fe20003f4e170 */
[----:B------:R-:W-:Y:S01]  /*20d0*/  @P3 DSETP.NEU.AND P5, PT, R26, RZ, PT ;  /* 0x000000ff1a00322a */ /* 0x000fe20003fad000 */
[----:B------:R-:W-:-:S03]  /*20e0*/  P2R R44, PR, RZ, 0x1 ;  /* 0x00000001ff2c7803 */ /* 0x000fc60000000000 */
[----:B------:R-:W-:Y:S02]  /*20f0*/  SEL R45, RZ, 0x1, !P1 ;  /* 0x00000001ff2d7807 */ /* 0x000fe40004800000 */
[----:B------:R-:W-:Y:S01]  /*2100*/  @P3 DSETP.NEU.OR P2, PT, R24, RZ, P5 ;  /* 0x000000ff1800322a */ /* 0x000fe20002f4d400 */
[----:B------:R-:W-:Y:S01]  /*2110*/  PLOP3.LUT P3, PT, PT, PT, PT, 0x8, 0x80 ;  /* 0x000000000080781c */ /* 0x000fe20003f6e170 */
[----:B-----5:R-:W-:-:S06]  /*2120*/  @P4 DSETP.NEU.AND P5, PT, R10, RZ, PT ;  /* 0x000000ff0a00422a */ /* 0x020fcc0003fad000 */
[----:B------:R-:W-:Y:S01]  /*2130*/  @P4 DSETP.NEU.OR P3, PT, R8, RZ, P5 ;  /* 0x000000ff0800422a */ /* 0x000fe20002f6d400 */
[----:B------:R-:W-:Y:S01]  /*2140*/  LOP3.LUT P5, RZ, R43, 0xff, RZ, 0xc0, !PT ;  /* 0x000000ff2bff7812 */ /* 0x000fe200078ac0ff */
[----:B------:R-:W-:Y:S01]  /*2150*/  IMAD R43, R3, 0x3, R53 ;  /* 0x00000003032b7824 */ /* 0x000fe200078e0235 */
[----:B------:R-:W-:-:S03]  /*2160*/  PLOP3.LUT P4, PT, PT, PT, PT, 0x8, 0x80 ;  /* 0x000000000080781c */ /* 0x000fc60003f8e170 */
[----:B------:R-:W-:Y:S02]  /*2170*/  SEL R18, RZ, 0x1, !P3 ;  /* 0x00000001ff127807 */ /* 0x000fe40005800000 */
[----:B--2---:R-:W-:-:S06]  /*2180*/  ISETP.GE.U32.AND P1, PT, R43, R58, PT ;  /* 0x0000003a2b00720c */ /* 0x004fcc0003f26070 */
[----:B------:R-:W-:-:S06]  /*2190*/  @P5 DSETP.NEU.AND P6, PT, R22, RZ, PT ;  /* 0x000000ff1600522a */ /* 0x000fcc0003fcd000 */
[----:B------:R-:W-:Y:S01]  /*21a0*/  @P5 DSETP.NEU.OR P4, PT, R20, RZ, P6 ;  /* 0x000000ff1400522a */ /* 0x000fe2000378d400 */
[----:B------:R-:W-:Y:S02]  /*21b0*/  LOP3.LUT P5, RZ, R42, 0xff, RZ, 0xc0, !PT ;  /* 0x000000ff2aff7812 */ /* 0x000fe400078ac0ff */
[----:B------:R-:W-:-:S03]  /*21c0*/  PLOP3.LUT P6, PT, PT, PT, PT, 0x8, 0x80 ;  /* 0x000000000080781c */ /* 0x000fc60003fce170 */
[----:B------:R-:W-:-:S08]  /*21d0*/  SEL R43, RZ, 0x1, !P4 ;  /* 0x00000001ff2b7807 */ /* 0x000fd00006000000 */
[----:B------:R-:W-:-:S06]  /*21e0*/  @P5 DSETP.NEU.AND P0, PT, R14, RZ, PT ;  /* 0x000000ff0e00522a */ /* 0x000fcc0003f0d000 */
[----:B------:R-:W-:Y:S01]  /*21f0*/  @P5 DSETP.NEU.OR P6, PT, R12, RZ, P0 ;  /* 0x000000ff0c00522a */ /* 0x000fe200007cd400 */
[----:B------:R-:W-:Y:S02]  /*2200*/  LOP3.LUT P5, RZ, R55, 0x1, RZ, 0xc0, !PT ;  /* 0x0000000137ff7812 */ /* 0x000fe400078ac0ff */
[----:B------:R-:W-:Y:S02]  /*2210*/  ISETP.NE.AND P0, PT, R44, RZ, PT ;  /* 0x000000ff2c00720c */ /* 0x000fe40003f05270 */
[----:B------:R-:W-:Y:S02]  /*2220*/  SEL R47, RZ, 0x1, !P5 ;  /* 0x00000001ff2f7807 */ /* 0x000fe40006800000 */
[----:B------:R-:W-:Y:S02]  /*2230*/  LOP3.LUT P5, RZ, R0, 0xff, RZ, 0xc0, !PT ;  /* 0x000000ff00ff7812 */ /* 0x000fe400078ac0ff */
[----:B------:R-:W-:Y:S02]  /*2240*/  SEL R44, RZ, 0x1, !P2 ;  /* 0x00000001ff2c7807 */ /* 0x000fe40005000000 */
[----:B------:R-:W-:-:S02]  /*2250*/  SEL R46, RZ, 0x1, !P0 ;  /* 0x00000001ff2e7807 */ /* 0x000fc40004000000 */
[----:B------:R-:W-:Y:S02]  /*2260*/  PLOP3.LUT P2, PT, PT, PT, PT, 0x8, 0x80 ;  /* 0x000000000080781c */ /* 0x000fe40003f4e170 */
[----:B------:R-:W-:-:S05]  /*2270*/  SEL R42, RZ, 0x1, !P6 ;  /* 0x00000001ff2a7807 */ /* 0x000fca0007000000 */
[----:B------:R-:W-:-:S06]  /*2280*/  @P5 DSETP.NEU.AND P0, PT, R6, RZ, PT ;  /* 0x000000ff0600522a */ /* 0x000fcc0003f0d000 */
[----:B------:R-:W-:-:S06]  /*2290*/  @P5 DSETP.NEU.OR P2, PT, R4, RZ, P0 ;  /* 0x000000ff0400522a */ /* 0x000fcc000074d400 */
[----:B------:R-:W-:Y:S01]  /*22a0*/  SEL R0, RZ, 0x1, !P2 ;  /* 0x00000001ff007807 */ /* 0x000fe20005000000 */
[----:B------:R-:W-:Y:S07]  /*22b0*/  @!P1 BRA `(.L_x_5286) ;  /* 0xfffffff800f09947 */ /* 0x000fee000383ffff */
.L_x_5285:
[----:B------:R-:W-:Y:S05]  /*22c0*/  BSYNC.RECONVERGENT B0 ;  /* 0x0000000000007941 */ /* 0x000fea0003800200 */
.L_x_5284:
        /* <DEDUP_REMOVED lines=23> */
.L_x_5288:
[----:B------:R-:W-:Y:S05]  /*2440*/  BSYNC.RECONVERGENT B0 ;  /* 0x0000000000007941 */ /* 0x000fea0003800200 */
.L_x_5287:
[----:B------:R-:W-:Y:S04]  /*2450*/  BSSY.RECONVERGENT B0, `(.L_x_5289) ;  /* 0x0000033000007945 */ /* 0x000fe80003800200 */
[----:B------:R-:W-:Y:S05]  /*2460*/  @P0 BRA `(.L_x_5290) ;  /* 0x0000000000c40947 */ /* 0x000fea0003800000 */
[----:B------:R-:W-:Y:S01]  /*2470*/  LOP3.LUT P4, RZ, R47, 0xff, RZ, 0xc0, !PT ;  /* 0x000000ff2fff7812 */ /* 0x000fe2000788c0ff */
[----:B------:R-:W-:Y:S01]  /*2480*/  IMAD.IADD R53, R53, 0x1, R3 ;  /* 0x0000000135357824 */ /* 0x000fe200078e0203 */
[----:B------:R-:W-:Y:S02]  /*2490*/  LOP3.LUT P5, RZ, R46, 0xff, RZ, 0xc0, !PT ;  /* 0x000000ff2eff7812 */ /* 0x000fe400078ac0ff */
[----:B------:R-:W-:Y:S02]  /*24a0*/  PLOP3.LUT P0, PT, PT, PT, PT, 0x8, 0x80 ;  /* 0x000000000080781c */ /* 0x000fe40003f0e170 */
[----:B------:R-:W-:-:S07]  /*24b0*/  PLOP3.LUT P2, PT, PT, PT, PT, 0x8, 0x80 ;  /* 0x000000000080781c */ /* 0x000fce0003f4e170 */
[----:B-----5:R-:W-:Y:S02]  /*24c0*/  @P4 DSETP.NEU.AND P1, PT, R38, RZ, PT ;  /* 0x000000ff2600422a */ /* 0x020fe40003f2d000 */
[----:B------:R-:W-:-:S04]  /*24d0*/  @P5 DSETP.NEU.AND P3, PT, R34, RZ, PT ;  /* 0x000000ff2200522a */ /* 0x000fc80003f6d000 */
[----:B------:R-:W-:Y:S01]  /*24e0*/  @P4 DSETP.NEU.OR P0, PT, R36, RZ, P1 ;  /* 0x000000ff2400422a */ /* 0x000fe20000f0d400 */
[----:B------:R-:W-:Y:S01]  /*24f0*/  ISETP.GE.U32.AND P1, PT, R53, R58, PT ;  /* 0x0000003a3500720c */ /* 0x000fe20003f26070 */
[----:B------:R-:W-:-:S04]  /*2500*/  @P5 DSETP.NEU.OR P2, PT, R32, RZ, P3 ;  /* 0x000000ff2000522a */ /* 0x000fc80001f4d400 */
[----:B------:R-:W-:Y:S02]  /*2510*/  SEL R47, RZ, 0x1, !P0 ;  /* 0x00000001ff2f7807 */ /* 0x000fe40004000000 */
[----:B------:R-:W-:-:S06]  /*2520*/  SEL R46, RZ, 0x1, !P2 ;  /* 0x00000001ff2e7807 */ /* 0x000fcc0005000000 */
[----:B------:R-:W-:Y:S05]  /*2530*/  @P1 BRA `(.L_x_5290) ;  /* 0x0000000000901947 */ /* 0x000fea0003800000 */
[----:B------:R-:W-:Y:S02]  /*2540*/  LOP3.LUT P4, RZ, R45, 0xff, RZ, 0xc0, !PT ;  /* 0x000000ff2dff7812 */ /* 0x000fe4000788c0ff */
[----:B------:R-:W-:Y:S02]  /*2550*/  LOP3.LUT P5, RZ, R44, 0xff, RZ, 0xc0, !PT ;  /* 0x000000ff2cff7812 */ /* 0x000fe400078ac0ff */
[----:B------:R-:W-:Y:S02]  /*2560*/  PLOP3.LUT P0, PT, PT, PT, PT, 0x8, 0x80 ;  /* 0x000000000080781c */ /* 0x000fe40003f0e170 */
[----:B------:R-:W-:-:S07]  /*2570*/  PLOP3.LUT P2, PT, PT, PT, PT, 0x8, 0x80 ;  /* 0x000000000080781c */ /* 0x000fce0003f4e170 */
[----:B------:R-:W-:Y:S02]  /*2580*/  @P4 DSETP.NEU.AND P1, PT, R30, RZ, PT ;  /* 0x000000ff1e00422a */ /* 0x000fe40003f2d000 */
[----:B------:R-:W-:Y:S01]  /*2590*/  @P5 DSETP.NEU.AND P3, PT, R26, RZ, PT ;  /* 0x000000ff1a00522a */ /* 0x000fe20003f6d000 */
[----:B------:R-:W-:-:S03]  /*25a0*/  IMAD.IADD R26, R53, 0x1, R3 ;  /* 0x00000001351a7824 */ /* 0x000fc600078e0203 */
[----:B------:R-:W-:Y:S02]  /*25b0*/  @P4 DSETP.NEU.OR P0, PT, R28, RZ, P1 ;  /* 0x000000ff1c00422a */ /* 0x000fe40000f0d400 */
[----:B------:R-:W-:Y:S01]  /*25c0*/  @P5 DSETP.NEU.OR P2, PT, R24, RZ, P3 ;  /* 0x000000ff1800522a */ /* 0x000fe20001f4d400 */
        /* <DEDUP_REMOVED lines=8> */
[----:B------:R-:W-:Y:S02]  /*2650*/  @P3 DSETP.NEU.AND P1, PT, R22, RZ, PT ;  /* 0x000000ff1600322a */ /* 0x000fe40003f2d000 */
[----:B------:R-:W-:-:S04]  /*2660*/  @P4 DSETP.NEU.AND P2, PT, R14, RZ, PT ;  /* 0x000000ff0e00422a */ /* 0x000fc80003f4d000 */
[----:B------:R-:W-:Y:S01]  /*2670*/  @P3 DSETP.NEU.OR P0, PT, R20, RZ, P1 ;  /* 0x000000ff1400322a */ /* 0x000fe20000f0d400 */
[----:B------:R-:W-:-:S05]  /*2680*/  PLOP3.LUT P1, PT, PT, PT, PT, 0x8, 0x80 ;  /* 0x000000000080781c */ /* 0x000fca0003f2e170 */
[----:B------:R-:W-:Y:S02]  /*2690*/  SEL R43, RZ, 0x1, !P0 ;  /* 0x00000001ff2b7807 */ /* 0x000fe40004000000 */
[----:B------:R-:W-:Y:S01]  /*26a0*/  @P4 DSETP.NEU.OR P1, PT, R12, RZ, P2 ;  /* 0x000000ff0c00422a */ /* 0x000fe2000172d400 */
[----:B------:R-:W-:-:S05]  /*26b0*/  ISETP.GE.U32.AND P2, PT, R3, R58, PT ;  /* 0x0000003a0300720c */ /* 0x000fca0003f46070 */
[----:B------:R-:W-:-:S08]  /*26c0*/  SEL R42, RZ, 0x1, !P1 ;  /* 0x00000001ff2a7807 */ /* 0x000fd00004800000 */
[----:B------:R-:W-:Y:S05]  /*26d0*/  @P2 BRA `(.L_x_5290) ;  /* 0x0000000000282947 */ /* 0x000fea0003800000 */
[----:B------:R-:W-:Y:S02]  /*26e0*/  LOP3.LUT P3, RZ, R18, 0xff, RZ, 0xc0, !PT ;  /* 0x000000ff12ff7812 */ /* 0x000fe4000786c0ff */
[----:B------:R-:W-:Y:S02]  /*26f0*/  LOP3.LUT P4, RZ, R0, 0xff, RZ, 0xc0, !PT ;  /* 0x000000ff00ff7812 */ /* 0x000fe4000788c0ff */
[----:B------:R-:W-:-:S09]  /*2700*/  PLOP3.LUT P0, PT, PT, PT, PT, 0x8, 0x80 ;  /* 0x000000000080781c */ /* 0x000fd20003f0e170 */
[----:B------:R-:W-:Y:S02]  /*2710*/  @P3 DSETP.NEU.AND P1, PT, R10, RZ, PT ;  /* 0x000000ff0a00322a */ /* 0x000fe40003f2d000 */
[----:B------:R-:W-:-:S04]  /*2720*/  @P4 DSETP.NEU.AND P2, PT, R6, RZ, PT ;  /* 0x000000ff0600422a */ /* 0x000fc80003f4d000 */
[----:B------:R-:W-:Y:S01]  /*2730*/  @P3 DSETP.NEU.OR P0, PT, R8, RZ, P1 ;  /* 0x000000ff0800322a */ /* 0x000fe20000f0d400 */
[----:B------:R-:W-:-:S05]  /*2740*/  PLOP3.LUT P1, PT, PT, PT, PT, 0x8, 0x80 ;  /* 0x000000000080781c */ /* 0x000fca0003f2e170 */
[----:B------:R-:W-:Y:S02]  /*2750*/  SEL R18, RZ, 0x1, !P0 ;  /* 0x00000001ff127807 */ /* 0x000fe40004000000 */
[----:B------:R-:W-:-:S06]  /*2760*/  @P4 DSETP.NEU.OR P1, PT, R4, RZ, P2 ;  /* 0x000000ff0400422a */ /* 0x000fcc000172d400 */
[----:B------:R-:W-:-:S08]  /*2770*/  SEL R0, RZ, 0x1, !P1 ;  /* 0x00000001ff007807 */ /* 0x000fd00004800000 */
.L_x_5290:
[----:B------:R-:W-:Y:S05]  /*2780*/  BSYNC.RECONVERGENT B0 ;  /* 0x0000000000007941 */ /* 0x000fea0003800200 */
.L_x_5289:
        /* <DEDUP_REMOVED lines=13> */
.L_x_5283:
        /* <DEDUP_REMOVED lines=42> */
.L_x_5294:
        /* <DEDUP_REMOVED lines=26> */
[----:B---3--:R-:W-:Y:S02]  /*2ca0*/  @P5 DSETP.NEU.AND P0, PT, R38, RZ, PT ;  /* 0x000000ff2600522a */ /* 0x008fe40003f0d000 */
[----:B------:R-:W-:-:S04]  /*2cb0*/  @P1 DSETP.NEU.AND P4, PT, R34, RZ, PT ;  /* 0x000000ff2200122a */ /* 0x000fc80003f8d000 */
[----:B------:R-:W-:Y:S01]  /*2cc0*/  @P5 DSETP.NEU.OR P6, PT, R36, RZ, P0 ;  /* 0x000000ff2400522a */ /* 0x000fe200007cd400 */
[----:B------:R-:W-:Y:S01]  /*2cd0*/  PLOP3.LUT P0, PT, PT, PT, PT, 0x8, 0x80 ;  /* 0x000000000080781c */ /* 0x000fe20003f0e170 */
[----:B----4-:R-:W-:-:S06]  /*2ce0*/  @P2 DSETP.NEU.AND P5, PT, R30, RZ, PT ;  /* 0x000000ff1e00222a */ /* 0x010fcc0003fad000 */
[----:B------:R-:W-:Y:S01]  /*2cf0*/  @P1 DSETP.NEU.OR P0, PT, R32, RZ, P4 ;  /* 0x000000ff2000122a */ /* 0x000fe2000270d400 */
[----:B------:R-:W-:Y:S02]  /*2d00*/  PLOP3.LUT P1, PT, PT, PT, PT, 0x8, 0x80 ;  /* 0x000000000080781c */ /* 0x000fe40003f2e170 */
[----:B------:R-:W-:-:S05]  /*2d10*/  LOP3.LUT P4, RZ, R42, 0xff, RZ, 0xc0, !PT ;  /* 0x000000ff2aff7812 */ /* 0x000fca000788c0ff */
[----:B------:R-:W-:Y:S01]  /*2d20*/  @P2 DSETP.NEU.OR P1, PT, R28, RZ, P5 ;  /* 0x000000ff1c00222a */ /* 0x000fe20002f2d400 */
[----:B------:R-:W-:Y:S01]  /*2d30*/  PLOP3.LUT P2, PT, PT, PT, PT, 0x8, 0x80 ;  /* 0x000000000080781c */ /* 0x000fe20003f4e170 */
[----:B------:R-:W-:-:S06]  /*2d40*/  @P3 DSETP.NEU.AND P5, PT, R26, RZ, PT ;  /* 0x000000ff1a00322a */ /* 0x000fcc0003fad000 */
[----:B------:R-:W-:Y:S01]  /*2d50*/  @P3 DSETP.NEU.OR P2, PT, R24, RZ, P5 ;  /* 0x000000ff1800322a */ /* 0x000fe20002f4d400 */
[----:B------:R-:W-:Y:S01]  /*2d60*/  PLOP3.LUT P3, PT, PT, PT, PT, 0x8, 0x80 ;  /* 0x000000000080781c */ /* 0x000fe20003f6e170 */
[----:B-----5:R-:W-:-:S06]  /*2d70*/  @P4 DSETP.NEU.AND P5, PT, R22, RZ, PT ;  /* 0x000000ff1600422a */ /* 0x020fcc0003fad000 */
[----:B------:R-:W-:Y:S01]  /*2d80*/  @P4 DSETP.NEU.OR P3, PT, R20, RZ, P5 ;  /* 0x000000ff1400422a */ /* 0x000fe20002f6d400 */
[----:B------:R-:W-:Y:S02]  /*2d90*/  LOP3.LUT P5, RZ, R48, 0xff, RZ, 0xc0, !PT ;  /* 0x000000ff30ff7812 */ /* 0x000fe400078ac0ff */
[----:B------:R-:W-:Y:S02]  /*2da0*/  @P6 LOP3.LUT R55, R55, 0x1, RZ, 0xfc, !PT ;  /* 0x0000000137376812 */ /* 0x000fe400078efcff */
[----:B------:R-:W-:-:S09]  /*2db0*/  PLOP3.LUT P4, PT, PT, PT, PT, 0x8, 0x80 ;  /* 0x000000000080781c */ /* 0x000fd20003f8e170 */
[----:B------:R-:W-:-:S06]  /*2dc0*/  @P5 DSETP.NEU.AND P6, PT, R14, RZ, PT ;  /* 0x000000ff0e00522a */ /* 0x000fcc0003fcd000 */
[----:B------:R-:W-:Y:S01]  /*2dd0*/  @P5 DSETP.NEU.OR P4, PT, R12, RZ, P6 ;  /* 0x000000ff0c00522a */ /* 0x000fe2000378d400 */
[----:B------:R-:W-:Y:S02]  /*2de0*/  LOP3.LUT P5, RZ, R43, 0xff, RZ, 0xc0, !PT ;  /* 0x000000ff2bff7812 */ /* 0x000fe400078ac0ff */
[----:B------:R-:W-:Y:S02]  /*2df0*/  P2R R44, PR, RZ, 0x1 ;  /* 0x00000001ff2c7803 */ /* 0x000fe40000000000 */
[----:B------:R-:W-:-:S09]  /*2e00*/  PLOP3.LUT P6, PT, PT, PT, PT, 0x8, 0x80 ;  /* 0x000000000080781c */ /* 0x000fd20003fce170 */
[----:B--2---:R-:W-:-:S06]  /*2e10*/  @P5 DSETP.NEU.AND P0, PT, R10, RZ, PT ;  /* 0x000000ff0a00522a */ /* 0x004fcc0003f0d000 */
[----:B------:R-:W-:Y:S01]  /*2e20*/  @P5 DSETP.NEU.OR P6, PT, R8, RZ, P0 ;  /* 0x000000ff0800522a */ /* 0x000fe200007cd400 */
        /* <DEDUP_REMOVED lines=10> */
[----:B------:R-:W-:-:S06]  /*2ed0*/  @P5 DSETP.NEU.AND P1, PT, R6, RZ, PT ;  /* 0x000000ff0600522a */ /* 0x000fcc0003f2d000 */
[----:B------:R-:W-:Y:S01]  /*2ee0*/  @P5 DSETP.NEU.OR P2, PT, R4, RZ, P1 ;  /* 0x000000ff0400522a */ /* 0x000fe20000f4d400 */
[----:B------:R-:W-:Y:S02]  /*2ef0*/  SEL R42, RZ, 0x1, !P3 ;  /* 0x00000001ff2a7807 */ /* 0x000fe40005800000 */
[----:B------:R-:W-:Y:S02]  /*2f00*/  SEL R48, RZ, 0x1, !P4 ;  /* 0x00000001ff307807 */ /* 0x000fe40006000000 */
[----:B------:R-:W-:Y:S02]  /*2f10*/  SEL R43, RZ, 0x1, !P6 ;  /* 0x00000001ff2b7807 */ /* 0x000fe40007000000 */
[----:B------:R-:W-:Y:S01]  /*2f20*/  SEL R18, RZ, 0x1, !P2 ;  /* 0x00000001ff127807 */ /* 0x000fe20005000000 */
[----:B------:R-:W-:Y:S06]  /*2f30*/  @!P0 BRA `(.L_x_5294) ;  /* 0xfffffff800f08947 */ /* 0x000fec000383ffff */
.L_x_5293:
[----:B------:R-:W-:Y:S05]  /*2f40*/  BSYNC.RECONVERGENT B0 ;  /* 0x0000000000007941 */ /* 0x000fea0003800200 */
.L_x_5292:
        /* <DEDUP_REMOVED lines=27> */
.L_x_5296:
[----:B------:R-:W-:Y:S05]  /*3100*/  BSYNC.RECONVERGENT B0 ;  /* 0x0000000000007941 */ /* 0x000fea0003800200 */
.L_x_5295:
        /* <DEDUP_REMOVED lines=20> */
[----:B------:R-:W-:Y:S02]  /*3250*/  @P4 DSETP.NEU.AND P1, PT, R30, RZ, PT ;  /* 0x000000ff1e00422a */ /* 0x000fe40003f2d000 */
[----:B------:R-:W-:-:S04]  /*3260*/  @P5 DSETP.NEU.AND P3, PT, R26, RZ, PT ;  /* 0x000000ff1a00522a */ /* 0x000fc80003f6d000 */
[----:B------:R-:W-:Y:S01]  /*3270*/  @P4 DSETP.NEU.OR P0, PT, R28, RZ, P1 ;  /* 0x000000ff1c00422a */ /* 0x000fe20000f0d400 */
[----:B------:R-:W-:Y:S01]  /*3280*/  ISETP.GE.U32.AND P1, PT, R0, R58, PT ;  /* 0x0000003a0000720c */ /* 0x000fe20003f26070 */
[----:B------:R-:W-:-:S04]  /*3290*/  @P5 DSETP.NEU.OR P2, PT, R24, RZ, P3 ;  /* 0x000000ff1800522a */ /* 0x000fc80001f4d400 */
[----:B------:R-:W-:Y:S02]  /*32a0*/  SEL R45, RZ, 0x1, !P0 ;  /* 0x00000001ff2d7807 */ /* 0x000fe40004000000 */
[----:B------:R-:W-:-:S06]  /*32b0*/  SEL R44, RZ, 0x1, !P2 ;  /* 0x00000001ff2c7807 */ /* 0x000fcc0005000000 */
[----:B------:R-:W-:Y:S05]  /*32c0*/  @P1 BRA `(.L_x_5298) ;  /* 0x00000000005c1947 */ /* 0x000fea0003800000 */
[----:B------:R-:W-:Y:S01]  /*32d0*/  LOP3.LUT P3, RZ, R42, 0xff, RZ, 0xc0, !PT ;  /* 0x000000ff2aff7812 */ /* 0x000fe2000786c0ff */
[----:B------:R-:W-:Y:S01]  /*32e0*/  IMAD.IADD R3, R0, 0x1, R3 ;  /* 0x0000000100037824 */ /* 0x000fe200078e0203 */
[----:B------:R-:W-:Y:S02]  /*32f0*/  LOP3.LUT P4, RZ, R48, 0xff, RZ, 0xc0, !PT ;  /* 0x000000ff30ff7812 */ /* 0x000fe4000788c0ff */
[----:B------:R-:W-:-:S09]  /*3300*/  PLOP3.LUT P0, PT, PT, PT, PT, 0x8, 0x80 ;  /* 0x000000000080781c */ /* 0x000fd20003f0e170 */
        /* <DEDUP_REMOVED lines=19> */
.L_x_5298:
[----:B------:R-:W-:Y:S05]  /*3440*/  BSYNC.RECONVERGENT B0 ;  /* 0x0000000000007941 */ /* 0x000fea0003800200 */
.L_x_5297:
        /* <DEDUP_REMOVED lines=13> */
.L_x_5291:
        /* <DEDUP_REMOVED lines=44> */
.L_x_5306:
        /* <DEDUP_REMOVED lines=319> */
.L_x_5302:
[----:B------:R-:W-:-:S04]  /*4bd0*/  LOP3.LUT R5, R4, 0xffffffe0, RZ, 0xc0, !PT ;  /* 0xffffffe004057812 */ /* 0x000fc800078ec0ff */
[----:B------:R-:W-:-:S05]  /*4be0*/  IADD3 R4, P2, PT, R5, R62, RZ ;  /* 0x0000003e05047210 */ /* 0x000fca0007f5e0ff */
[----:B------:R-:W-:-:S06]  /*4bf0*/  IMAD.X R5, RZ, RZ, R63, P2 ;  /* 0x000000ffff057224 */ /* 0x000fcc00010e063f */
        /* <DEDUP_REMOVED lines=238> */
.L_x_5303:
[----:B------:R-:W-:-:S04]  /*5ae0*/  LOP3.LUT R13, R14, 0xffffffe0, RZ, 0xc0, !PT ;  /* 0xffffffe00e0d7812 */ /* 0x000fc800078ec0ff */
[----:B------:R-:W-:-:S05]  /*5af0*/  IADD3 R12, P2, PT, R13, R62, RZ ;  /* 0x0000003e0d0c7210 */ /* 0x000fca0007f5e0ff */
[----:B------:R-:W-:-:S06]  /*5b00*/  IMAD.X R13, RZ, RZ, R63, P2 ;  /* 0x000000ffff0d7224 */ /* 0x000fcc00010e063f */
[----:B------:R-:W5:Y:S01]  /*5b10*/  LDG.E.ENL2.256 R20, R12, desc[UR36][R12.64] ;  /* 0xfe0000240c0c797e */ /* 0x000f620008121914 */
        /* <DEDUP_REMOVED lines=237> */
.L_x_5304:
        /* <DEDUP_REMOVED lines=241> */
.L_x_5305:
[----:B------:R-:W-:-:S04]  /*7900*/  LOP3.LUT R33, R36, 0xffffffe0, RZ, 0xc0, !PT ;  /* 0xffffffe024217812 */ /* 0x000fc800078ec0ff */
[----:B------:R-:W-:-:S04]  /*7910*/  IADD3 R32, P1, PT, R33, R62, RZ ;  /* 0x0000003e21207210 */ /* 0x000fc80007f3e0ff */
[----:B------:R-:W-:-:S06]  /*7920*/  IADD3.X R33, PT, PT, RZ, R63, RZ, P1, !PT ;  /* 0x0000003fff217210 */ /* 0x000fcc0000ffe4ff */
[----:B------:R-:W5:Y:S03]  /*7930*/  LDG.E.ENL2.256 R36, R32, desc[UR36][R32.64] ;  /* 0xfe0000242020797e */ /* 0x000f660008121924 */
.L_x_5301:
[----:B------:R-:W-:Y:S01]  /*7940*/  LOP3.LUT P5, RZ, R3, 0xff, RZ, 0xc0, !PT ;  /* 0x000000ff03ff7812 */ /* 0x000fe200078ac0ff */
[----:B------:R-:W1:Y:S01]  /*7950*/  LDCU UR5, c[0x0][0x388] ;  /* 0x00007100ff0577ac */ /* 0x000e620008000800 */
[----:B------:R-:W-:Y:S01]  /*7960*/  LOP3.LUT P3, RZ, R18, 0xff, RZ, 0xc0, !PT ;  /* 0x000000ff12ff7812 */ /* 0x000fe2000786c0ff */
[----:B------:R-:W-:Y:S01]  /*7970*/  IMAD.U32 R56, RZ, RZ, UR4 ;  /* 0x00000004ff387e24 */ /* 0x000fe2000f8e00ff */
[----:B------:R-:W-:Y:S02]  /*7980*/  LOP3.LUT P1, RZ, R48, 0xff, RZ, 0xc0, !PT ;  /* 0x000000ff30ff7812 */ /* 0x000fe4000782c0ff */
[----:B------:R-:W-:Y:S02]  /*7990*/  PLOP3.LUT P6, PT, PT, PT, PT, 0x8, 0x80 ;  /* 0x000000000080781c */ /* 0x000fe40003fce170 */
[----:B------:R-:W-:Y:S02]  /*79a0*/  P2R R60, PR, RZ, 0x1 ;  /* 0x00000001ff3c7803 */ /* 0x000fe40000000000 */
[----:B------:R-:W-:-:S02]  /*79b0*/  PLOP3.LUT P0, PT, PT, PT, PT, 0x8, 0x80 ;  /* 0x000000000080781c */ /* 0x000fc40003f0e170 */
[----:B------:R-:W-:Y:S01]  /*79c0*/  LOP3.LUT R55, R55, 0xfffffff7, RZ, 0xc0, !PT ;  /* 0xfffffff737377812 */ /* 0x000fe200078ec0ff */
[----:B-----5:R-:W-:Y:S01]  /*79d0*/  @P5 DSETP.NEU.AND P2, PT, R10, RZ, PT ;  /* 0x000000ff0a00522a */ /* 0x020fe20003f4d000 */
[----:B------:R-:W-:Y:S01]  /*79e0*/  LEA R53, R56, R53, 0x2 ;  /* 0x0000003538357211 */ /* 0x000fe200078e10ff */
[----:B------:R-:W-:-:S04]  /*79f0*/  @P3 DSETP.NEU.AND P4, PT, R14, RZ, PT ;  /* 0x000000ff0e00322a */ /* 0x000fc80003f8d000 */
[----:B------:R-:W-:Y:S01]  /*7a00*/  @P5 DSETP.NEU.OR P6, PT, R8, RZ, P2 ;  /* 0x000000ff0800522a */ /* 0x000fe200017cd400 */
[----:B------:R-:W-:Y:S01]  /*7a10*/  LOP3.LUT P2, RZ, R49, 0xff, RZ, 0xc0, !PT ;  /* 0x000000ff31ff7812 */ /* 0x000fe2000784c0ff */
[----:B------:R-:W-:Y:S01]  /*7a20*/  @P3 DSETP.NEU.OR P0, PT, R12, RZ, P4 ;  /* 0x000000ff0c00322a */ /* 0x000fe2000270d400 */
[----:B------:R-:W-:Y:S01]  /*7a30*/  PLOP3.LUT P5, PT, PT, PT, PT, 0x8, 0x80 ;  /* 0x000000000080781c */ /* 0x000fe20003fae170 */
[----:B------:R-:W-:Y:S01]  /*7a40*/  @P1 DSETP.NEU.AND P3, PT, R22, RZ, PT ;  /* 0x000000ff1600122a */ /* 0x000fe20003f6d000 */
[----:B------:R-:W-:Y:S01]  /*7a50*/  PLOP3.LUT P4, PT, PT, PT, PT, 0x8, 0x80 ;  /* 0x000000000080781c */ /* 0x000fe20003f8e170 */
[----:B------:R-:W-:Y:S02]  /*7a60*/  IMAD R49, R56, 0x3, R53 ;  /* 0x0000000338317824 */ /* 0x000fe400078e0235 */
[----:B-1----:R-:W-:Y:S02]  /*7a70*/  IMAD.U32 R58, RZ, RZ, UR5 ;  /* 0x00000005ff3a7e24 */ /* 0x002fe4000f8e00ff */
[----:B------:R-:W-:Y:S01]  /*7a80*/  @P1 DSETP.NEU.OR P5, PT, R20, RZ, P3 ;  /* 0x000000ff1400122a */ /* 0x000fe20001fad400 */
[----:B------:R-:W-:-:S03]  /*7a90*/  PLOP3.LUT P1, PT, PT, PT, PT, 0x8, 0x80 ;  /* 0x000000000080781c */ /* 0x000fc60003f2e170 */
[----:B------:R-:W-:Y:S01]  /*7aa0*/  @P2 DSETP.NEU.AND P3, PT, R26, RZ, PT ;  /* 0x000000ff1a00222a */ /* 0x000fe20003f6d000 */
[----:B------:R-:W-:Y:S02]  /*7ab0*/  @P6 LOP3.LUT R55, R55, 0x8, RZ, 0xfc, !PT ;  /* 0x0000000837376812 */ /* 0x000fe400078efcff */
[----:B------:R-:W-:Y:S02]  /*7ac0*/  P2R R18, PR, RZ, 0x20 ;  /* 0x00000020ff127803 */ /* 0x000fe40000000000 */
[----:B------:R-:W-:Y:S01]  /*7ad0*/  LOP3.LUT R55, R55, 0xfffffffd, RZ, 0xc0, !PT ;  /* 0xfffffffd37377812 */ /* 0x000fe200078ec0ff */
[----:B------:R-:W-:Y:S01]  /*7ae0*/  @P2 DSETP.NEU.OR P1, PT, R24, RZ, P3 ;  /* 0x000000ff1800222a */ /* 0x000fe20001f2d400 */
[----:B------:R-:W-:Y:S02]  /*7af0*/  LOP3.LUT P2, RZ, R50, 0xff, RZ, 0xc0, !PT ;  /* 0x000000ff32ff7812 */ /* 0x000fe4000784c0ff */
[----:B------:R-:W-:-:S04]  /*7b00*/  @P0 LOP3.LUT R55, R55, 0x2, RZ, 0xfc, !PT ;  /* 0x0000000237370812 */ /* 0x000fc800078efcff */
[----:B------:R-:W-:-:S04]  /*7b10*/  LOP3.LUT P5, RZ, R55, 0x8, RZ, 0xc0, !PT ;  /* 0x0000000837ff7812 */ /* 0x000fc800078ac0ff */
[----:B------:R-:W-:-:S03]  /*7b20*/  P2R R3, PR, RZ, 0x20 ;  /* 0x00000020ff037803 */ /* 0x000fc60000000000 */
        /* <DEDUP_REMOVED lines=17> */
[----:B------:R-:W-:Y:S02]  /*7c40*/  ISETP.NE.AND P5, PT, R3, RZ, PT ;  /* 0x000000ff0300720c */ /* 0x000fe40003fa5270 */
[----:B------:R-:W-:Y:S02]  /*7c50*/  LOP3.LUT P6, RZ, R55, 0x2, RZ, 0xc0, !PT ;  /* 0x0000000237ff7812 */ /* 0x000fe400078cc0ff */
[----:B------:R-:W-:Y:S02]  /*7c60*/  SEL R3, RZ, 0x1, !P5 ;  /* 0x00000001ff037807 */ /* 0x000fe40006800000 */
[----:B------:R-:W-:Y:S02]  /*7c70*/  ISETP.NE.AND P5, PT, R18, RZ, PT ;  /* 0x000000ff1200720c */ /* 0x000fe40003fa5270 */
[----:B------:R-:W-:Y:S02]  /*7c80*/  SEL R0, RZ, 0x1, !P0 ;  /* 0x00000001ff007807 */ /* 0x000fe40004000000 */
[----:B------:R-:W-:-:S02]  /*7c90*/  SEL R48, RZ, 0x1, !P5 ;  /* 0x00000001ff307807 */ /* 0x000fc40006800000 */
[----:B------:R-:W-:Y:S02]  /*7ca0*/  ISETP.GE.U32.AND P5, PT, R49, R58, PT ;  /* 0x0000003a3100720c */ /* 0x000fe40003fa6070 */
[----:B------:R-:W-:Y:S02]  /*7cb0*/  SEL R18, RZ, 0x1, !P6 ;  /* 0x00000001ff127807 */ /* 0x000fe40007000000 */
[----:B------:R-:W-:Y:S02]  /*7cc0*/  SEL R49, RZ, 0x1, !P1 ;  /* 0x00000001ff317807 */ /* 0x000fe40004800000 */
[----:B------:R-:W-:-:S07]  /*7cd0*/  ISETP.NE.AND P0, PT, R60, RZ, PT ;  /* 0x000000ff3c00720c */ /* 0x000fce0003f05270 */
[----:B------:R-:W-:Y:S06]  /*7ce0*/  @!P5 BRA `(.L_x_5306) ;  /* 0xffffffb800bcd947 */ /* 0x000fec000383ffff */
.L_x_5300:
[----:B0-----:R-:W-:Y:S05]  /*7cf0*/  BSYNC.RECONVERGENT B0 ;  /* 0x0000000000007941 */ /* 0x001fea0003800200 */
.L_x_5299:
        /* <DEDUP_REMOVED lines=284> */
.L_x_5310:
[----:B------:R-:W-:Y:S01]  /*8ec0*/  SHF.R.U32.HI R8, RZ, 0x5, R8 ;  /* 0x00000005ff087819 */ /* 0x000fe20000011608 */
[----:B------:R-:W-:-:S07]  /*8ed0*/  IMAD.MOV.U32 R9, RZ, RZ, RZ ;  /* 0x000000ffff097224 */ /* 0x000fce00078e00ff */
.L_x_5309:
        /* <DEDUP_REMOVED lines=284> */
.L_x_5312:
[----:B------:R-:W-:Y:S02]  /*a0a0*/  SHF.R.U32.HI R20, RZ, 0x5, R20 ;  /* 0x00000005ff147819 */ /* 0x000fe40000011614 */
[----:B------:R-:W-:-:S07]  /*a0b0*/  MOV R21, RZ ;  /* 0x000000ff00157202 */ /* 0x000fce0000000f00 */
.L_x_5311:
        /* <DEDUP_REMOVED lines=281> */
.L_x_5314:
[----:B------:R-:W-:Y:S02]  /*b250*/  SHF.R.U32.HI R28, RZ, 0x5, R28 ;  /* 0x00000005ff1c7819 */ /* 0x000fe4000001161c */
[----:B------:R-:W-:-:S07]  /*b260*/  MOV R29, RZ ;  /* 0x000000ff001d7202 */ /* 0x000fce0000000f00 */
.L_x_5313:
        /* <DEDUP_REMOVED lines=281> */
.L_x_5316:
[----:B------:R-:W-:Y:S02]  /*c400*/  SHF.R.U32.HI R36, RZ, 0x5, R36 ;  /* 0x00000005ff247819 */ /* 0x000fe40000011624 */
[----:B------:R-:W-:-:S07]  /*c410*/  MOV R37, RZ ;  /* 0x000000ff00257202 */ /* 0x000fce0000000f00 */
.L_x_5315:
[----:B------:R-:W-:-:S04]  /*c420*/  LEA R32, P0, R36, R54, 0x5 ;  /* 0x0000003624207211 */ /* 0x000fc800078028ff */
[----:B------:R-:W-:-:S06]  /*c430*/  LEA.HI.X R33, R36, R44, R37, 0x5, P0 ;  /* 0x0000002c24217211 */ /* 0x000fcc00000f2c25 */
[----:B------:R-:W5:Y:S03]  /*c440*/  LDG.E.ENL2.256 R36, R32, desc[UR36][R32.64] ;  /* 0xfe0000242020797e */ /* 0x000f660008121924 */
.L_x_5308:
[----:B------:R-:W-:Y:S05]  /*c450*/  BSYNC.RECONVERGENT B0 ;  /* 0x0000000000007941 */ /* 0x000fea0003800200 */
.L_x_5307:
[----:B------:R-:W-:Y:S01]  /*c460*/  ISETP.GE.U32.AND P0, PT, R53, R58, PT ;  /* 0x0000003a3500720c */ /* 0x000fe20003f06070 */
[----:B------:R-:W-:-:S12]  /*c470*/  BSSY.RECONVERGENT B0, `(.L_x_5317) ;  /* 0x0000033000007945 */ /* 0x000fd80003800200 */
[----:B------:R-:W-:Y:S05]  /*c480*/  @P0 BRA `(.L_x_5318) ;  /* 0x0000000000c40947 */ /* 0x000fea0003800000 */
[----:B------:R-:W-:Y:S02]  /*c490*/  LOP3.LUT P4, RZ, R0, 0xff, RZ, 0xc0, !PT ;  /* 0x000000ff00ff7812 */ /* 0x000fe4000788c0ff */
[----:B------:R-:W-:Y:S02]  /*c4a0*/  PLOP3.LUT P0, PT, PT, PT, PT, 0x8, 0x80 ;  /* 0x000000000080781c */ /* 0x000fe40003f0e170 */
[----:B------:R-:W-:Y:S02]  /*c4b0*/  LOP3.LUT P5, RZ, R3, 0xff, RZ, 0xc0, !PT ;  /* 0x000000ff03ff7812 */ /* 0x000fe400078ac0ff */
[----:B------:R-:W-:-:S07]  /*c4c0*/  PLOP3.LUT P2, PT, PT, PT, PT, 0x8, 0x80 ;  /* 0x000000000080781c */ /* 0x000fce0003f4e170 */
[----:B-----5:R-:W-:-:S04]  /*c4d0*/  @P4 DSETP.NEU.AND P1, PT, R6, RZ, PT ;  /* 0x000000ff0600422a */ /* 0x020fc80003f2d000 */
[----:B------:R-:W-:Y:S02]  /*c4e0*/  @P5 DSETP.NEU.AND P3, PT, R10, RZ, PT ;  /* 0x000000ff0a00522a */ /* 0x000fe40003f6d000 */
[----:B------:R-:W-:Y:S01]  /*c4f0*/  @P4 DSETP.NEU.OR P0, PT, R4, RZ, P1 ;  /* 0x000000ff0400422a */ /* 0x000fe20000f0d400 */
[----:B------:R-:W-:-:S03]  /*c500*/  IMAD.IADD R5, R53, 0x1, R56 ;  /* 0x0000000135057824 */ /* 0x000fc600078e0238 */
[----:B------:R-:W-:Y:S02]  /*c510*/  @P5 DSETP.NEU.OR P2, PT, R8, RZ, P3 ;  /* 0x000000ff0800522a */ /* 0x000fe40001f4d400 */
        /* <DEDUP_REMOVED lines=40> */
.L_x_5318:
[----:B------:R-:W-:Y:S05]  /*c7a0*/  BSYNC.RECONVERGENT B0 ;  /* 0x0000000000007941 */ /* 0x000fea0003800200 */
.L_x_5317:
        /* <DEDUP_REMOVED lines=12> */
.L_x_5282:
[----:B-----5:R-:W-:Y:S02]  /*c870*/  SEL R22, RZ, 0x1, !P4 ;  /* 0x00000001ff167807 */ /* 0x020fe40006000000 */
[----:B------:R-:W-:-:S07]  /*c880*/  SEL R23, RZ, 0x1, !P1 ;  /* 0x00000001ff177807 */ /* 0x000fce0004800000 */
.L_x_5267:
[----:B------:R-:W-:Y:S05]  /*c890*/  BSYNC.RECONVERGENT B6 ;  /* 0x0000000000067941 */ /* 0x000fea0003800200 */
.L_x_5266:
        /* <DEDUP_REMOVED lines=16> */
.L_x_5322:
        /* <DEDUP_REMOVED lines=11> */
[----:B------:R-:W-:Y:S02]  /*ca50*/  LOP3.LUT P1, RZ, R22, 0xff, RZ, 0xc0, !PT ;  /* 0x000000ff16ff7812 */ /* 0x000fe4000782c0ff */
[----:B------:R-:W-:-:S06]  /*ca60*/  LEA R4, R4, R3, 0x1 ;  /* 0x0000000304047211 */ /* 0x000fcc00078e08ff */
[----:B------:R-:W2:Y:S02]  /*ca70*/  LDS.U16 R4, [R4] ;  /* 0x0000000004047984 */ /* 0x000ea40000000400 */
[C---:B--2---:R-:W-:Y:S02]  /*ca80*/  PRMT R5, R4.reuse, 0x7770, RZ ;  /* 0x0000777004057816 */ /* 0x044fe400000000ff */
[----:B------:R-:W-:Y:S02]  /*ca90*/  PRMT R6, R4, 0x7771, RZ ;  /* 0x0000777104067816 */ /* 0x000fe400000000ff */
[----:B------:R-:W-:Y:S02]  /*caa0*/  ISETP.NE.AND P0, PT, R5, RZ, P0 ;  /* 0x000000ff0500720c */ /* 0x000fe40000705270 */
[----:B------:R-:W-:Y:S02]  /*cab0*/  ISETP.NE.AND P1, PT, R6, RZ, P1 ;  /* 0x000000ff0600720c */ /* 0x000fe40000f25270 */
[----:B------:R-:W-:-:S02]  /*cac0*/  SEL R23, RZ, 0x1, !P0 ;  /* 0x00000001ff177807 */ /* 0x000fc40004000000 */
[----:B------:R-:W-:-:S04]  /*cad0*/  SEL R22, RZ, 0x1, !P1 ;  /* 0x00000001ff167807 */ /* 0x000fc80004800000 */
[----:B------:R-:W-:-:S05]  /*cae0*/  PRMT R5, R22, 0x7604, R23 ;  /* 0x0000760416057816 */ /* 0x000fca0000000017 */
[----:B------:R3:W-:Y:S02]  /*caf0*/  STS.U16 [R0], R5 ;  /* 0x0000000500007388 */ /* 0x0007e40000000400 */
.L_x_5321:
[----:B------:R-:W-:Y:S05]  /*cb00*/  BSYNC.RECONVERGENT B0 ;  /* 0x0000000000007941 */ /* 0x000fea0003800200 */
.L_x_5320:
[----:B------:R-:W-:Y:S01]  /*cb10*/  IMAD.MOV.U32 R4, RZ, RZ, R9 ;  /* 0x000000ffff047224 */ /* 0x000fe200078e0009 */
[----:B------:R-:W-:Y:S06]  /*cb20*/  @P2 BRA `(.L_x_5322) ;  /* 0xfffffffc009c2947 */ /* 0x000fec000383ffff */
.L_x_5319:
        /* <DEDUP_REMOVED lines=19> */
.L_x_5327:
        /* <DEDUP_REMOVED lines=9> */
[----:B------:R-:W-:Y:S02]  /*ccf0*/  LOP3.LUT R4, R4, 0x7fe, RZ, 0xc0, !PT ;  /* 0x000007fe04047812 */ /* 0x000fe400078ec0ff */
[----:B------:R-:W-:Y:S02]  /*cd00*/  LOP3.LUT P0, RZ, R23, 0xff, RZ, 0xc0, !PT ;  /* 0x000000ff17ff7812 */ /* 0x000fe4000780c0ff */
[----:B------:R-:W-:Y:S02]  /*cd10*/  IADD3 R4, PT, PT, R3, R4, RZ ;  /* 0x0000000403047210 */ /* 0x000fe40007ffe0ff */
[----:B------:R-:W-:-:S04]  /*cd20*/  LOP3.LUT P1, RZ, R22, 0xff, RZ, 0xc0, !PT ;  /* 0x000000ff16ff7812 */ /* 0x000fc8000782c0ff */
        /* <DEDUP_REMOVED lines=9> */
.L_x_5326:
[----:B------:R-:W-:Y:S05]  /*cdc0*/  BSYNC.RECONVERGENT B0 ;  /* 0x0000000000007941 */ /* 0x000fea0003800200 */
.L_x_5325:
[----:B------:R-:W-:Y:S01]  /*cdd0*/  IMAD.MOV.U32 R4, RZ, RZ, R10 ;  /* 0x000000ffff047224 */ /* 0x000fe200078e000a */
[----:B------:R-:W-:Y:S06]  /*cde0*/  @P2 BRA `(.L_x_5327) ;  /* 0xfffffffc009c2947 */ /* 0x000fec000383ffff */
.L_x_5324:
[----:B------:R-:W-:Y:S01]  /*cdf0*/  ISETP.GE.U32.AND P0, PT, R0, 0x2, PT ;  /* 0x000000020000780c */ /* 0x000fe20003f06070 */
[----:B------:R-:W-:Y:S05]  /*ce00*/  WARPSYNC.ALL ;  /* 0x0000000000007948 */ /* 0x000fea0003800000 */
[----:B------:R-:W-:Y:S07]  /*ce10*/  BAR.SYNC.DEFER_BLOCKING 0x0 ;  /* 0x0000000000007b1d */ /* 0x000fee0000010000 */
[----:B------:R-:W-:Y:S05]  /*ce20*/  @!P0 BRA `(.L_x_5323) ;  /* 0x0000000000408947 */ /* 0x000fea0003800000 */
[----:B--2---:R-:W-:-:S07]  /*ce30*/  HFMA2 R3, -RZ, RZ, 0, 5.9604644775390625e-08 ;  /* 0x00000001ff037431 */ /* 0x004fce00000001ff */
.L_x_5328:
        /* <DEDUP_REMOVED lines=10> */
[----:B--2---:R-:W-:Y:S02]  /*cee0*/  ISETP.NE.AND P0, PT, R4, RZ, P0 ;  /* 0x000000ff0400720c */ /* 0x004fe40000705270 */
[----:B----4-:R-:W-:Y:S02]  /*cef0*/  ISETP.NE.AND P1, PT, R6, RZ, P1 ;  /* 0x000000ff0600720c */ /* 0x010fe40000f25270 */
[----:B------:R-:W-:Y:S02]  /*cf00*/  SEL R23, RZ, 0x1, !P0 ;  /* 0x00000001ff177807 */ /* 0x000fe40004000000 */
[----:B------:R-:W-:-:S05]  /*cf10*/  SEL R22, RZ, 0x1, !P1 ;  /* 0x00000001ff167807 */ /* 0x000fca0004800000 */
[----:B------:R-:W-:Y:S05]  /*cf20*/  @!P2 BRA `(.L_x_5328) ;  /* 0xfffffffc00c4a947 */ /* 0x000fea000383ffff */
.L_x_5323:
        /* <DEDUP_REMOVED lines=287> */
.L_x_5329:
        /* <DEDUP_REMOVED lines=276> */
.L_x_5330:
        /* <DEDUP_REMOVED lines=286> */
.L_x_5332:
        /* <DEDUP_REMOVED lines=276> */
.L_x_5333:
        /* <DEDUP_REMOVED lines=24> */
.L_x_5335:
[----:B------:R-:W-:Y:S05]  /*11700*/  BSYNC.RECONVERGENT B0 ;  /* 0x0000000000007941 */ /* 0x000fea0003800200 */
.L_x_5334:
        /* <DEDUP_REMOVED lines=35> */
.L_x_5337:
[----:B------:R-:W-:Y:S05]  /*11940*/  BSYNC.RECONVERGENT B0 ;  /* 0x0000000000007941 */ /* 0x000fea0003800200 */
.L_x_5336:
        /* <DEDUP_REMOVED lines=37> */
.L_x_5342:
[----:B------:R-:W-:-:S04]  /*11ba0*/  IMAD.IADD R3, R17, 0x1, R0 ;  /* 0x0000000111037824 */ /* 0x000fc800078e0200 */
[----:B----4-:R-:W-:-:S05]  /*11bb0*/  IMAD.WIDE.U32 R2, R3, 0x2, R4 ;  /* 0x0000000203027825 */ /* 0x010fca00078e0004 */
        /* <DEDUP_REMOVED lines=8> */
.L_x_5341:
[----:B------:R-:W-:Y:S02]  /*11c40*/  SEL R22, RZ, 0x1, !P1 ;  /* 0x00000001ff167807 */ /* 0x000fe40004800000 */
[----:B------:R-:W-:Y:S01]  /*11c50*/  SEL R23, RZ, 0x1, !P2 ;  /* 0x00000001ff177807 */ /* 0x000fe20005000000 */
[----:B------:R-:W-:Y:S06]  /*11c60*/  BRA `(.L_x_5340) ;  /* 0x00000000006c7947 */ /* 0x000fec0003800000 */
.L_x_5339:
        /* <DEDUP_REMOVED lines=14> */
.L_x_5344:
[----:B------:R-:W-:-:S05]  /*11d50*/  IADD3 R2, PT, PT, R17, R0, RZ ;  /* 0x0000000011027210 */ /* 0x000fca0007ffe0ff */
[----:B---3--:R-:W-:-:S04]  /*11d60*/  IMAD R2, R2, R9, R19 ;  /* 0x0000000902027224 */ /* 0x008fc800078e0213 */
[----:B----4-:R-:W-:-:S05]  /*11d70*/  IMAD.WIDE.U32 R2, R2, 0x2, R4 ;  /* 0x0000000202027825 */ /* 0x010fca00078e0004 */
[----:B------:R-:W2:Y:S04]  /*11d80*/  LDG.E.U8 R10, desc[UR36][R2.64] ;  /* 0x00000024020a7981 */ /* 0x000ea8000c1e1100 */
[----:B------:R-:W3:Y:S01]  /*11d90*/  LDG.E.U8 R8, desc[UR36][R2.64+0x1] ;  /* 0x0000012402087981 */ /* 0x000ee2000c1e1100 */
[----:B0-----:R-:W-:-:S05]  /*11da0*/  IMAD.IADD R0, R11, 0x1, R0 ;  /* 0x000000010b007824 */ /* 0x001fca00078e0200 */
[----:B------:R-:W-:Y:S02]  /*11db0*/  ISETP.GE.U32.AND P3, PT, R0, UR7, PT ;  /* 0x0000000700007c0c */ /* 0x000fe4000bf66070 */
[----:B--2---:R-:W-:Y:S02]  /*11dc0*/  ISETP.NE.AND P1, PT, R10, RZ, P1 ;  /* 0x000000ff0a00720c */ /* 0x004fe40000f25270 */
[----:B---3--:R-:W-:-:S09]  /*11dd0*/  ISETP.NE.AND P2, PT, R8, RZ, P2 ;  /* 0x000000ff0800720c */ /* 0x008fd20001745270 */
[----:B------:R-:W-:Y:S05]  /*11de0*/  @!P3 BRA `(.L_x_5344) ;  /* 0xfffffffc00d8b947 */ /* 0x000fea000383ffff */
[----:B------:R-:W-:Y:S05]  /*11df0*/  BSYNC.RECONVERGENT B1 ;  /* 0x0000000000017941 */ /* 0x000fea0003800200 */
.L_x_5343:
[----:B------:R-:W-:Y:S02]  /*11e00*/  SEL R22, RZ, 0x1, !P1 ;  /* 0x00000001ff167807 */ /* 0x000fe40004800000 */
[----:B------:R-:W-:-:S07]  /*11e10*/  SEL R23, RZ, 0x1, !P2 ;  /* 0x00000001ff177807 */ /* 0x000fce0005000000 */
.L_x_5340:
[----:B------:R-:W-:Y:S05]  /*11e20*/  BSYNC.RECONVERGENT B0 ;  /* 0x0000000000007941 */ /* 0x000fea0003800200 */
.L_x_5338:
        /* <DEDUP_REMOVED lines=11> */
.L_x_5348:
        /* <DEDUP_REMOVED lines=8> */
[----:B------:R-:W-:Y:S02]  /*11f60*/  LOP3.LUT P1, RZ, R22, 0xff, RZ, 0xc0, !PT ;  /* 0x000000ff16ff7812 */ /* 0x000fe4000782c0ff */
[----:B------:R-:W-:Y:S02]  /*11f70*/  LOP3.LUT P2, RZ, R23, 0xff, RZ, 0xc0, !PT ;  /* 0x000000ff17ff7812 */ /* 0x000fe4000784c0ff */
[----:B------:R-:W-:-:S06]  /*11f80*/  LEA R2, R2, UR8, 0x1 ;  /* 0x0000000802027c11 */ /* 0x000fcc000f8e08ff */
        /* <DEDUP_REMOVED lines=9> */
.L_x_5347:
[----:B------:R-:W-:Y:S05]  /*12020*/  BSYNC.RECONVERGENT B0 ;  /* 0x0000000000007941 */ /* 0x000fea0003800200 */
.L_x_5346:
[----:B------:R-:W-:-:S03]  /*12030*/  UISETP.GT.U32.AND UP0, UPT, UR4, 0x3, UPT ;  /* 0x000000030400788c */ /* 0x000fc6000bf04070 */
[----:B------:R-:W-:-:S06]  /*12040*/  UMOV UR4, UR7 ;  /* 0x0000000700047c82 */ /* 0x000fcc0008000000 */
[----:B------:R-:W-:Y:S05]  /*12050*/  BRA.U UP0, `(.L_x_5348) ;  /* 0xfffffffd00a07547 */ /* 0x000fea000b83ffff */
.L_x_5345:
        /* <DEDUP_REMOVED lines=12> */
.L_x_5353:
[----:B------:R-:W-:Y:S01]  /*12120*/  USHF.R.U32.HI UR7, URZ, 0x1, UR5 ;  /* 0x00000001ff077899 */ /* 0x000fe20008011605 */
[----:B------:R-:W-:Y:S05]  /*12130*/  BAR.SYNC.DEFER_BLOCKING 0x0 ;  /* 0x0000000000007b1d */ /* 0x000fea0000010000 */
[----:B------:R-:W-:Y:S01]  /*12140*/  VIADD R2, R19, UR7 ;  /* 0x0000000713027c36 */ /* 0x000fe20008000000 */
[----:B------:R-:W-:Y:S04]  /*12150*/  BSSY.RECONVERGENT B0, `(.L_x_5351) ;  /* 0x0000010000007945 */ /* 0x000fe80003800200 */
[----:B------:R-:W-:-:S04]  /*12160*/  ISETP.GE.U32.AND P1, PT, R2, UR6, PT ;  /* 0x0000000602007c0c */ /* 0x000fc8000bf26070 */
[----:B------:R-:W-:-:S13]  /*12170*/  ISETP.GE.U32.OR P1, PT, R19, UR7, P1 ;  /* 0x0000000713007c0c */ /* 0x000fda0008f26470 */
[----:B--2---:R-:W-:Y:S05]  /*12180*/  @P1 BRA `(.L_x_5352) ;  /* 0x0000000000301947 */ /* 0x004fea0003800000 */
[----:B------:R-:W-:Y:S01]  /*12190*/  ULOP3.LUT UR8, UR5, 0x7fe, URZ, 0xc0, !UPT ;  /* 0x000007fe05087892 */ /* 0x000fe2000f8ec0ff */
[----:B------:R-:W-:Y:S02]  /*121a0*/  LOP3.LUT P1, RZ, R22, 0xff, RZ, 0xc0, !PT ;  /* 0x000000ff16ff7812 */ /* 0x000fe4000782c0ff */
[----:B------:R-:W-:-:S06]  /*121b0*/  LOP3.LUT P2, RZ, R23, 0xff, RZ, 0xc0, !PT ;  /* 0x000000ff17ff7812 */ /* 0x000fcc000784c0ff */
[----:B---3--:R-:W2:Y:S02]  /*121c0*/  LDS.U16 R3, [R0+UR8] ;  /* 0x0000000800037984 */ /* 0x008ea40008000400 */
        /* <DEDUP_REMOVED lines=8> */
.L_x_5352:
[----:B------:R-:W-:Y:S05]  /*12250*/  BSYNC.RECONVERGENT B0 ;  /* 0x0000000000007941 */ /* 0x000fea0003800200 */
.L_x_5351:
[----:B------:R-:W-:-:S03]  /*12260*/  UISETP.GT.U32.AND UP0, UPT, UR5, 0x7f, UPT ;  /* 0x0000007f0500788c */ /* 0x000fc6000bf04070 */
[----:B------:R-:W-:-:S06]  /*12270*/  UMOV UR5, UR7 ;  /* 0x0000000700057c82 */ /* 0x000fcc0008000000 */
[----:B------:R-:W-:Y:S05]  /*12280*/  BRA.U UP0, `(.L_x_5353) ;  /* 0xfffffffd00a47547 */ /* 0x000fea000b83ffff */
.L_x_5350:
[----:B------:R-:W-:Y:S01]  /*12290*/  BAR.SYNC.DEFER_BLOCKING 0x0 ;  /* 0x0000000000007b1d */ /* 0x000fe20000010000 */
[----:B------:R-:W-:-:S09]  /*122a0*/  UISETP.GE.U32.AND UP0, UPT, UR4, 0x2, UPT ;  /* 0x000000020400788c */ /* 0x000fd2000bf06070 */
[----:B------:R-:W-:Y:S05]  /*122b0*/  BRA.U !UP0, `(.L_x_5349) ;  /* 0x0000000108447547 */ /* 0x000fea000b800000 */
[----:B--23--:R-:W-:-:S07]  /*122c0*/  HFMA2 R0, -RZ, RZ, 0, 5.9604644775390625e-08 ;  /* 0x00000001ff007431 */ /* 0x00cfce00000001ff */
.L_x_5354:
        /* <DEDUP_REMOVED lines=11> */
[----:B--2---:R-:W-:Y:S02]  /*12380*/  ISETP.NE.AND P2, PT, R5, RZ, P2 ;  /* 0x000000ff0500720c */ /* 0x004fe40001745270 */
[----:B----4-:R-:W-:Y:S02]  /*12390*/  ISETP.NE.AND P1, PT, R3, RZ, P1 ;  /* 0x000000ff0300720c */ /* 0x010fe40000f25270 */
[----:B------:R-:W-:Y:S02]  /*123a0*/  SEL R23, RZ, 0x1, !P2 ;  /* 0x00000001ff177807 */ /* 0x000fe40005000000 */
[----:B------:R-:W-:-:S05]  /*123b0*/  SEL R22, RZ, 0x1, !P1 ;  /* 0x00000001ff167807 */ /* 0x000fca0004800000 */
[----:B------:R-:W-:Y:S05]  /*123c0*/  @!P3 BRA `(.L_x_5354) ;  /* 0xfffffffc00c0b947 */ /* 0x000fea000383ffff */
.L_x_5349:
        /* <DEDUP_REMOVED lines=14> */
[----:B------:R-:W4:Y:S01]  /*124b0*/  LDCU.U8 UR4, c[0x0][0x789] ;  /* 0x0000f120ff0477ac */ /* 0x000f220008000000 */
[----:B------:R-:W-:Y:S02]  /*124c0*/  @P2 LOP3.LUT P0, RZ, R22, 0xff, RZ, 0xc0, !PT ;  /* 0x000000ff16ff2812 */ /* 0x000fe4000780c0ff */
[----:B------:R-:W-:Y:S01]  /*124d0*/  @P2 LOP3.LUT P1, RZ, R23, 0xff, RZ, 0xc0, !PT ;  /* 0x000000ff17ff2812 */ /* 0x000fe2000782c0ff */
[----:B----4-:R-:W-:Y:S01]  /*124e0*/  UISETP.NE.AND UP0, UPT, UR4, URZ, UPT ;  /* 0x000000ff0400728c */ /* 0x010fe2000bf05270 */
        /* <DEDUP_REMOVED lines=14> */
.L_x_5356:
        /* <DEDUP_REMOVED lines=19> */
.L_x_5357:
        /* <DEDUP_REMOVED lines=25> */
.L_x_5358:
[----:B------:R-:W2:Y:S01]  /*12890*/  LDCU.64 UR4, c[0x0][0x758] ;  /* 0x0000eb00ff0477ac */ /* 0x000ea20008000a00 */
[----:B------:R-:W-:-:S04]  /*128a0*/  LOP3.LUT P1, RZ, R23, 0xff, RZ, 0xc0, !PT ;  /* 0x000000ff17ff7812 */ /* 0x000fc8000782c0ff */
[----:B------:R-:W-:Y:S02]  /*128b0*/  SEL R3, RZ, 0x1, !P1 ;  /* 0x00000001ff037807 */ /* 0x000fe40004800000 */
[----:B--2---:R-:W-:-:S04]  /*128c0*/  IADD3 R18, P0, PT, R18, UR4, RZ ;  /* 0x0000000412127c10 */ /* 0x004fc8000ff1e0ff */
[----:B------:R-:W-:-:S05]  /*128d0*/  IADD3.X R19, PT, PT, RZ, UR5, RZ, P0, !PT ;  /* 0x00000005ff137c10 */ /* 0x000fca00087fe4ff */
[----:B------:R-:W-:Y:S01]  /*128e0*/  STG.E.U8 desc[UR36][R18.64], R3 ;  /* 0x0000000312007986 */ /* 0x000fe2000c101124 */
[----:B------:R-:W-:Y:S05]  /*128f0*/  EXIT ;  /* 0x000000000000794d */ /* 0x000fea0003800000 */
.L_x_5355:
[----:B------:R-:W4:Y:S01]  /*12900*/  LDCU.U8 UR4, c[0x0][0x788] ;  /* 0x0000f100ff0477ac */ /* 0x000f220008000000 */
[----:B------:R-:W5:Y:S01]  /*12910*/  LDCU.U8 UR5, c[0x0][0x789] ;  /* 0x0000f120ff0577ac */ /* 0x000f620008000000 */
[----:B----4-:R-:W-:Y:S02]  /*12920*/  UISETP.NE.AND UP1, UPT, UR4, URZ, UPT ;  /* 0x000000ff0400728c */ /* 0x010fe4000bf25270 */
[----:B-----5:R-:W-:-:S07]  /*12930*/  UISETP.NE.AND UP0, UPT, UR5, URZ, UPT ;  /* 0x000000ff0500728c */ /* 0x020fce000bf05270 */
[----:B------:R-:W-:Y:S05]  /*12940*/  BRA.U !UP1, `(.L_x_5359) ;  /* 0x0000000109207547 */ /* 0x000fea000b800000 */
[----:B------:R-:W4:Y:S04]  /*12950*/  LDG.E.U8 R2, desc[UR36][R6.64] ;  /* 0x0000002406027981 */ /* 0x000f28000c1e1100 */
[----:B--23--:R-:W2:Y:S01]  /*12960*/  LDG.E.U8 R0, desc[UR36][R6.64+0x1] ;  /* 0x0000012406007981 */ /* 0x00cea2000c1e1100 */
[----:B------:R-:W-:Y:S02]  /*12970*/  LOP3.LUT P0, RZ, R22, 0xff, RZ, 0xc0, !PT ;  /* 0x000000ff16ff7812 */ /* 0x000fe4000780c0ff */
[----:B------:R-:W-:Y:S02]  /*12980*/  LOP3.LUT P1, RZ, R23, 0xff, RZ, 0xc0, !PT ;  /* 0x000000ff17ff7812 */ /* 0x000fe4000782c0ff */
[----:B----4-:R-:W-:Y:S02]  /*12990*/  ISETP.NE.AND P0, PT, R2, RZ, P0 ;  /* 0x000000ff0200720c */ /* 0x010fe40000705270 */
[----:B--2---:R-:W-:-:S02]  /*129a0*/  ISETP.NE.AND P1, PT, R0, RZ, P1 ;  /* 0x000000ff0000720c */ /* 0x004fc40000f25270 */
[----:B------:R-:W-:Y:S02]  /*129b0*/  SEL R22, RZ, 0x1, !P0 ;  /* 0x00000001ff167807 */ /* 0x000fe40004000000 */
[----:B------:R-:W-:-:S09]  /*129c0*/  SEL R23, RZ, 0x1, !P1 ;  /* 0x00000001ff177807 */ /* 0x000fd20004800000 */
.L_x_5359:
        /* <DEDUP_REMOVED lines=20> */
.L_x_5361:
        /* <DEDUP_REMOVED lines=25> */
.L_x_5362:
[----:B------:R-:W2:Y:S01]  /*12ca0*/  LDCU.64 UR4, c[0x0][0x758] ;  /* 0x0000eb00ff0477ac */ /* 0x000ea20008000a00 */
[----:B------:R-:W-:-:S04]  /*12cb0*/  LOP3.LUT P0, RZ, R23, 0xff, RZ, 0xc0, !PT ;  /* 0x000000ff17ff7812 */ /* 0x000fc8000780c0ff */
[----:B------:R-:W-:Y:S02]  /*12cc0*/  SEL R3, RZ, 0x1, !P0 ;  /* 0x00000001ff037807 */ /* 0x000fe40004000000 */
[----:B--2---:R-:W-:-:S04]  /*12cd0*/  IADD3 R18, P1, PT, R18, UR4, RZ ;  /* 0x0000000412127c10 */ /* 0x004fc8000ff3e0ff */
[----:B------:R-:W-:-:S05]  /*12ce0*/  IADD3.X R19, PT, PT, RZ, UR5, RZ, P1, !PT ;  /* 0x00000005ff137c10 */ /* 0x000fca0008ffe4ff */
[----:B------:R-:W-:Y:S01]  /*12cf0*/  STG.E.U8 desc[UR36][R18.64], R3 ;  /* 0x0000000312007986 */ /* 0x000fe2000c101124 */
[----:B------:R-:W-:Y:S05]  /*12d00*/  EXIT ;  /* 0x000000000000794d */ /* 0x000fea0003800000 */
.L_x_5360:
[----:B------:R-:W-:Y:S04]  /*12d10*/  STG.E.U8 desc[UR36][R6.64], R22 ;  /* 0x0000001606007986 */ /* 0x000fe8000c101124 */
[----:B------:R-:W-:Y:S01]  /*12d20*/  STG.E.U8 desc[UR36][R6.64+0x1], R23 ;  /* 0x0000011706007986 */ /* 0x000fe2000c101124 */
[----:B------:R-:W-:Y:S05]  /*12d30*/  EXIT ;  /* 0x000000000000794d */ /* 0x000fea0003800000 */
.L_x_5331:
        /* <DEDUP_REMOVED lines=41> */
.L_x_5364:
        /* <DEDUP_REMOVED lines=19> */
.L_x_5365:
        /* <DEDUP_REMOVED lines=25> */
.L_x_5366:
[----:B------:R-:W2:Y:S01]  /*13290*/  LDCU.64 UR4, c[0x0][0x758] ;  /* 0x0000eb00ff0477ac */ /* 0x000ea20008000a00 */
[----:B------:R-:W-:-:S04]  /*132a0*/  LOP3.LUT P1, RZ, R22, 0xff, RZ, 0xc0, !PT ;  /* 0x000000ff16ff7812 */ /* 0x000fc8000782c0ff */
[----:B------:R-:W-:Y:S02]  /*132b0*/  SEL R3, RZ, 0x1, !P1 ;  /* 0x00000001ff037807 */ /* 0x000fe40004800000 */
[----:B--2---:R-:W-:-:S04]  /*132c0*/  IADD3 R18, P0, PT, R18, UR4, RZ ;  /* 0x0000000412127c10 */ /* 0x004fc8000ff1e0ff */
[----:B------:R-:W-:-:S05]  /*132d0*/  IADD3.X R19, PT, PT, RZ, UR5, RZ, P0, !PT ;  /* 0x00000005ff137c10 */ /* 0x000fca00087fe4ff */
[----:B------:R-:W-:Y:S01]  /*132e0*/  STG.E.U8 desc[UR36][R18.64], R3 ;  /* 0x0000000312007986 */ /* 0x000fe2000c101124 */
[----:B------:R-:W-:Y:S05]  /*132f0*/  EXIT ;  /* 0x000000000000794d */ /* 0x000fea0003800000 */
.L_x_5363:
[----:B------:R-:W2:Y:S01]  /*13300*/  LDCU.U8 UR4, c[0x0][0x788] ;  /* 0x0000f100ff0477ac */ /* 0x000ea20008000000 */
[----:B------:R-:W3:Y:S01]  /*13310*/  LDCU.U8 UR5, c[0x0][0x789] ;  /* 0x0000f120ff0577ac */ /* 0x000ee20008000000 */
[----:B--2---:R-:W-:Y:S02]  /*13320*/  UISETP.NE.AND UP0, UPT, UR4, URZ, UPT ;  /* 0x000000ff0400728c */ /* 0x004fe4000bf05270 */
[----:B---3--:R-:W-:-:S07]  /*13330*/  UISETP.NE.AND UP1, UPT, UR5, URZ, UPT ;  /* 0x000000ff0500728c */ /* 0x008fce000bf25270 */
        /* <DEDUP_REMOVED lines=9> */
.L_x_5367:
        /* <DEDUP_REMOVED lines=20> */
.L_x_5369:
        /* <DEDUP_REMOVED lines=25> */
.L_x_5370:
[----:B------:R-:W2:Y:S01]  /*136a0*/  LDCU.64 UR4, c[0x0][0x758] ;  /* 0x0000eb00ff0477ac */ /* 0x000ea20008000a00 */
[----:B------:R-:W-:-:S04]  /*136b0*/  LOP3.LUT P0, RZ, R22, 0xff, RZ, 0xc0, !PT ;  /* 0x000000ff16ff7812 */ /* 0x000fc8000780c0ff */
[----:B------:R-:W-:Y:S02]  /*136c0*/  SEL R3, RZ, 0x1, !P0 ;  /* 0x00000001ff037807 */ /* 0x000fe40004000000 */
[----:B--2---:R-:W-:-:S04]  /*136d0*/  IADD3 R18, P1, PT, R18, UR4, RZ ;  /* 0x0000000412127c10 */ /* 0x004fc8000ff3e0ff */
[----:B------:R-:W-:-:S05]  /*136e0*/  IADD3.X R19, PT, PT, RZ, UR5, RZ, P1, !PT ;  /* 0x00000005ff137c10 */ /* 0x000fca0008ffe4ff */
[----:B------:R-:W-:Y:S01]  /*136f0*/  STG.E.U8 desc[UR36][R18.64], R3 ;  /* 0x0000000312007986 */ /* 0x000fe2000c101124 */
[----:B------:R-:W-:Y:S05]  /*13700*/  EXIT ;  /* 0x000000000000794d */ /* 0x000fea0003800000 */
.L_x_5368:
[----:B------:R-:W-:Y:S04]  /*13710*/  STG.E.U8 desc[UR36][R6.64], R23 ;  /* 0x0000001706007986 */ /* 0x000fe8000c101124 */
[----:B------:R-:W-:Y:S01]  /*13720*/  STG.E.U8 desc[UR36][R6.64+0x1], R22 ;  /* 0x0000011606007986 */ /* 0x000fe2000c101124 */
[----:B------:R-:W-:Y:S05]  /*13730*/  EXIT ;  /* 0x000000000000794d */ /* 0x000fea0003800000 */
.L_x_5371:
        /* <DEDUP_REMOVED lines=12> */
.L_x_7795:


//--------------------- .text._ZN2at6native13reduce_kernelILi64ELi4ENS0_8ReduceOpIN3c107complexIdEENS0_14func_wrapper_tIbZZZNS0_15and_kernel_cudaERNS_14TensorIteratorEENKUlvE_clEvENKUlvE6_clEvEUlbS5_E_EEjbLi4ELi4EEEEEvT1_ --------------------------
	.section	.text._ZN2at6native13reduce_kernelILi64ELi4ENS0_8ReduceOpIN3c107complexIdEENS0_14func_wrapper_tIbZZZNS0_15and_kernel_cudaERNS_14TensorIteratorEENKUlvE_clEvENKUlvE6_clEvEUlbS5_E_EEjbLi4ELi4EEEEEvT1_,"ax",@progbits
	.align	128
        .global         _ZN2at6native13reduce_kernelILi64ELi4ENS0_8ReduceOpIN3c107complexIdEENS0_14func_wrapper_tIbZZZNS0_15and_kernel_cudaERNS_14TensorIteratorEENKUlvE_clEvENKUlvE6_clEvEUlbS5_E_EEjbLi4ELi4EEEEEvT1_
        .type           _ZN2at6native13reduce_kernelILi64ELi4ENS0_8ReduceOpIN3c107complexIdEENS0_14func_wrapper_tIbZZZNS0_15and_kernel_cudaERNS_14TensorIteratorEENKUlvE_clEvENKUlvE6_clEvEUlbS5_E_EEjbLi4ELi4EEEEEvT1_,@function
        .size           _ZN2at6native13reduce_kernelILi64ELi4ENS0_8ReduceOpIN3c107complexIdEENS0_14func_wrapper_tIbZZZNS0_15and_kernel_cudaERNS_14TensorIteratorEENKUlvE_clEvENKUlvE6_clEvEUlbS5_E_EEjbLi4ELi4EEEEEvT1_,(.L_x_7796 - _ZN2at6native13reduce_kernelILi64ELi4ENS0_8ReduceOpIN3c107complexIdEENS0_14func_wrapper_tIbZZZNS0_15and_kernel_cudaERNS_14TensorIteratorEENKUlvE_clEvENKUlvE6_clEvEUlbS5_E_EEjbLi4ELi4EEEEEvT1_)
        .other          _ZN2at6native13reduce_kernelILi64ELi4ENS0_8ReduceOpIN3c107complexIdEENS0_14func_wrapper_tIbZZZNS0_15and_kernel_cudaERNS_14TensorIteratorEENKUlvE_clEvENKUlvE6_clEvEUlbS5_E_EEjbLi4ELi4EEEEEvT1_,@"STO_CUDA_ENTRY STV_DEFAULT"
_ZN2at6native13reduce_kernelILi64ELi4ENS0_8ReduceOpIN3c107complexIdEENS0_14func_wrapper_tIbZZZNS0_15and_kernel_cudaERNS_14TensorIteratorEENKUlvE_clEvENKUlvE6_clEvEUlbS5_E_EEjbLi4ELi4EEEEEvT1_:
.text._ZN2at6native13reduce_kernelILi64ELi4ENS0_8ReduceOpIN3c107complexIdEENS0_14func_wrapper_tIbZZZNS0_15and_kernel_cudaERNS_14TensorIteratorEENKUlvE_clEvENKUlvE6_clEvEUlbS5_E_EEjbLi4ELi4EEEEEvT1_:
        /* <DEDUP_REMOVED lines=296> */
.L_x_5372:
        /* <DEDUP_REMOVED lines=11> */
[----:B------:R-:W-:-:S03]  /*1330*/  IMAD.X R91, RZ, RZ, UR5, P0 ;  /* 0x00000005ff5b7e24 */ /* 0x000fc600080e06ff */
[----:B------:R-:W-:Y:S05]  /*1340*/  BRA.U !UP0, `(.L_x_5375) ;  /* 0x0000000908147547 */ /* 0x000fea000b800000 */
        /* <DEDUP_REMOVED lines=16> */
.L_x_5376:
        /* <DEDUP_REMOVED lines=34> */
.L_x_5381:
[----:B------:R-:W-:-:S07]  /*1670*/  SEL R4, RZ, 0x1, !P0 ;  /* 0x00000001ff047807 */ /* 0x000fce0004000000 */
.L_x_5380:
[----:B------:R-:W-:Y:S05]  /*1680*/  BSYNC.RECONVERGENT B1 ;  /* 0x0000000000017941 */ /* 0x000fea0003800200 */
.L_x_5379:
[----:B------:R-:W0:Y:S01]  /*1690*/  LDC R5, c[0x0][0x388] ;  /* 0x0000e200ff057b82 */ /* 0x000e220000000800 */
[----:B------:R-:W-:-:S05]  /*16a0*/  IADD3 R90, P0, PT, R90, 0x40, RZ ;  /* 0x000000405a5a7810 */ /* 0x000fca0007f1e0ff */
[----:B------:R-:W-:Y:S01]  /*16b0*/  IMAD.X R91, RZ, RZ, R91, P0 ;  /* 0x000000ffff5b7224 */ /* 0x000fe200000e065b */
[----:B0-----:R-:W-:-:S07]  /*16c0*/  IADD3 R0, PT, PT, R8, -0x4, R5 ;  /* 0xfffffffc08007810 */ /* 0x001fce0007ffe005 */
.L_x_5378:
[----:B------:R-:W-:Y:S05]  /*16d0*/  BSYNC.RECONVERGENT B0 ;  /* 0x0000000000007941 */ /* 0x000fea0003800200 */
.L_x_5377:
        /* <DEDUP_REMOVED lines=13> */
.L_x_5384:
        /* <DEDUP_REMOVED lines=29> */
.L_x_5383:
[----:B------:R-:W-:Y:S05]  /*1980*/  BSYNC.RECONVERGENT B0 ;  /* 0x0000000000007941 */ /* 0x000fea0003800200 */
.L_x_5382:
        /* <DEDUP_REMOVED lines=20> */
.L_x_5388:
[----:B------:R-:W-:Y:S05]  /*1ad0*/  BSYNC.RECONVERGENT B1 ;  /* 0x0000000000017941 */ /* 0x000fea0003800200 */
.L_x_5387:
[----:B------:R-:W-:-:S07]  /*1ae0*/  SEL R4, RZ, 0x1, !P0 ;  /* 0x00000001ff047807 */ /* 0x000fce0004000000 */
.L_x_5386:
[----:B------:R-:W-:Y:S05]  /*1af0*/  BSYNC.RECONVERGENT B0 ;  /* 0x0000000000007941 */ /* 0x000fea0003800200 */
.L_x_5385:
        /* <DEDUP_REMOVED lines=10> */
.L_x_5375:
        /* <DEDUP_REMOVED lines=78> */
.L_x_5393:
[----:B------:R-:W-:-:S05]  /*2080*/  SHF.R.U32.HI R29, RZ, 0x2, R87 ;  /* 0x00000002ff1d7819 */ /* 0x000fca0000011657 */
[----:B------:R-:W-:-:S05]  /*2090*/  IMAD.WIDE.U32 R28, R29, 0x40, R90 ;  /* 0x000000401d1c7825 */ /* 0x000fca00078e005a */
[----:B------:R-:W2:Y:S01]  /*20a0*/  LDG.E.ENL2.256 R68, R64, desc[UR36][R28.64] ;  /* 0xfe0000241c40797e */ /* 0x000ea20008121944 */
[----:B0-----:R-:W-:-:S03]  /*20b0*/  IADD3 R87, PT, PT, R87, R0, RZ ;  /* 0x0000000057577210 */ /* 0x001fc60007ffe0ff */
[----:B------:R-:W3:Y:S01]  /*20c0*/  LDG.E.ENL2.256 R12, R4, desc[UR36][R28.64+0x20] ;  /* 0xfe0001241c04797e */ /* 0x000ee2000812190c */
        /* <DEDUP_REMOVED lines=13> */
[----:B------:R-:W-:-:S05]  /*21a0*/  IMAD.IADD R87, R87, 0x1, R0 ;  /* 0x0000000157577824 */ /* 0x000fca00078e0200 */
[----:B------:R-:W-:Y:S01]  /*21b0*/  SHF.R.U32.HI R45, RZ, 0x2, R87 ;  /* 0x00000002ff2d7819 */ /* 0x000fe20000011657 */
[----:B--2---:R-:W-:Y:S02]  /*21c0*/  @P5 DSETP.NEU.AND P3, PT, R66, RZ, PT ;  /* 0x000000ff4200522a */ /* 0x004fe40003f6d000 */
[----:B------:R-:W-:-:S04]  /*21d0*/  @P0 DSETP.NEU.AND P4, PT, R70, RZ, PT ;  /* 0x000000ff4600022a */ /* 0x000fc80003f8d000 */
[----:B------:R-:W-:Y:S01]  /*21e0*/  @P5 DSETP.NEU.OR P6, PT, R64, RZ, P3 ;  /* 0x000000ff4000522a */ /* 0x000fe20001fcd400 */
[----:B------:R-:W-:Y:S01]  /*21f0*/  PLOP3.LUT P5, PT, PT, PT, PT, 0x8, 0x80 ;  /* 0x000000000080781c */ /* 0x000fe20003fae170 */
[----:B---3--:R-:W-:-:S04]  /*2200*/  @P2 DSETP.NEU.AND P3, PT, R6, RZ, PT ;  /* 0x000000ff0600222a */ /* 0x008fc80003f6d000 */
[----:B------:R-:W-:Y:S02]  /*2210*/  P2R R36, PR, RZ, 0x40 ;  /* 0x00000040ff247803 */ /* 0x000fe40000000000 */
[----:B------:R-:W-:Y:S01]  /*2220*/  PLOP3.LUT P6, PT, PT, PT, PT, 0x8, 0x80 ;  /* 0x000000000080781c */ /* 0x000fe20003fce170 */
[----:B------:R-:W-:Y:S01]  /*2230*/  @P2 DSETP.NEU.OR P5, PT, R4, RZ, P3 ;  /* 0x000000ff0400222a */ /* 0x000fe20001fad400 */
[----:B------:R-:W-:Y:S01]  /*2240*/  PLOP3.LUT P3, PT, PT, PT, PT, 0x8, 0x80 ;  /* 0x000000000080781c */ /* 0x000fe20003f6e170 */
[----:B------:R-:W-:-:S04]  /*2250*/  @P1 DSETP.NEU.AND P2, PT, R14, RZ, PT ;  /* 0x000000ff0e00122a */ /* 0x000fc80003f4d000 */
[----:B------:R-:W-:Y:S01]  /*2260*/  @P0 DSETP.NEU.OR P6, PT, R68, RZ, P4 ;  /* 0x000000ff4400022a */ /* 0x000fe200027cd400 */
[----:B------:R-:W-:Y:S02]  /*2270*/  LOP3.LUT P0, RZ, R18, 0xff, RZ, 0xc0, !PT ;  /* 0x000000ff12ff7812 */ /* 0x000fe4000780c0ff */
[----:B------:R-:W-:Y:S02]  /*2280*/  PLOP3.LUT P4, PT, PT, PT, PT, 0x8, 0x80 ;  /* 0x000000000080781c */ /* 0x000fe40003f8e170 */
[----:B------:R-:W-:Y:S02]  /*2290*/  P2R R37, PR, RZ, 0x20 ;  /* 0x00000020ff257803 */ /* 0x000fe40000000000 */
[----:B------:R-:W-:-:S03]  /*22a0*/  P2R R18, PR, RZ, 0x40 ;  /* 0x00000040ff127803 */ /* 0x000fc60000000000 */
[----:B------:R-:W-:Y:S01]  /*22b0*/  @P1 DSETP.NEU.OR P4, PT, R12, RZ, P2 ;  /* 0x000000ff0c00122a */ /* 0x000fe2000178d400 */
[----:B------:R-:W-:-:S03]  /*22c0*/  PLOP3.LUT P2, PT, PT, PT, PT, 0x8, 0x80 ;  /* 0x000000000080781c */ /* 0x000fc60003f4e170 */
[----:B----4-:R-:W-:Y:S02]  /*22d0*/  @P0 DSETP.NEU.AND P1, PT, R22, RZ, PT ;  /* 0x000000ff1600022a */ /* 0x010fe40003f2d000 */
[----:B------:R-:W-:-:S04]  /*22e0*/  P2R R38, PR, RZ, 0x10 ;  /* 0x00000010ff267803 */ /* 0x000fc80000000000 */
[----:B------:R-:W-:Y:S01]  /*22f0*/  @P0 DSETP.NEU.OR P3, PT, R20, RZ, P1 ;  /* 0x000000ff1400022a */ /* 0x000fe20000f6d400 */
[----:B------:R-:W-:-:S05]  /*2300*/  LOP3.LUT P0, RZ, R81, 0xff, RZ, 0xc0, !PT ;  /* 0x000000ff51ff7812 */ /* 0x000fca000780c0ff */
[----:B------:R-:W-:-:S08]  /*2310*/  P2R R39, PR, RZ, 0x8 ;  /* 0x00000008ff277803 */ /* 0x000fd00000000000 */
[----:B------:R-:W-:-:S06]  /*2320*/  @P0 DSETP.NEU.AND P1, PT, R26, RZ, PT ;  /* 0x000000ff1a00022a */ /* 0x000fcc0003f2d000 */
[----:B------:R-:W-:Y:S01]  /*2330*/  @P0 DSETP.NEU.OR P2, PT, R24, RZ, P1 ;  /* 0x000000ff1800022a */ /* 0x000fe20000f4d400 */
[----:B------:R-:W-:-:S05]  /*2340*/  LOP3.LUT P0, RZ, R84, 0xff, RZ, 0xc0, !PT ;  /* 0x000000ff54ff7812 */ /* 0x000fca000780c0ff */
[----:B------:R-:W-:Y:S02]  /*2350*/  P2R R40, PR, RZ, 0x4 ;  /* 0x00000004ff287803 */ /* 0x000fe40000000000 */
[----:B------:R-:W-:-:S06]  /*2360*/  PLOP3.LUT P2, PT, PT, PT, PT, 0x8, 0x80 ;  /* 0x000000000080781c */ /* 0x000fcc0003f4e170 */
[----:B-----5:R-:W-:-:S06]  /*2370*/  @P0 DSETP.NEU.AND P1, PT, R30, RZ, PT ;  /* 0x000000ff1e00022a */ /* 0x020fcc0003f2d000 */
[----:B------:R-:W-:Y:S01]  /*2380*/  @P0 DSETP.NEU.OR P2, PT, R28, RZ, P1 ;  /* 0x000000ff1c00022a */ /* 0x000fe20000f4d400 */
[----:B------:R-:W-:-:S05]  /*2390*/  LOP3.LUT P0, RZ, R85, 0xff, RZ, 0xc0, !PT ;  /* 0x000000ff55ff7812 */ /* 0x000fca000780c0ff */
[----:B------:R-:W-:Y:S02]  /*23a0*/  P2R R41, PR, RZ, 0x4 ;  /* 0x00000004ff297803 */ /* 0x000fe40000000000 */
[----:B------:R-:W-:-:S06]  /*23b0*/  PLOP3.LUT P2, PT, PT, PT, PT, 0x8, 0x80 ;  /* 0x000000000080781c */ /* 0x000fcc0003f4e170 */
[----:B------:R-:W-:-:S06]  /*23c0*/  @P0 DSETP.NEU.AND P1, PT, R34, RZ, PT ;  /* 0x000000ff2200022a */ /* 0x000fcc0003f2d000 */
[----:B------:R-:W-:Y:S01]  /*23d0*/  @P0 DSETP.NEU.OR P2, PT, R32, RZ, P1 ;  /* 0x000000ff2000022a */ /* 0x000fe20000f4d400 */
[----:B------:R-:W-:-:S05]  /*23e0*/  LOP3.LUT P0, RZ, R10, 0xff, RZ, 0xc0, !PT ;  /* 0x000000ff0aff7812 */ /* 0x000fca000780c0ff */
[----:B------:R-:W-:Y:S02]  /*23f0*/  P2R R42, PR, RZ, 0x4 ;  /* 0x00000004ff2a7803 */ /* 0x000fe40000000000 */
[----:B------:R-:W-:-:S06]  /*2400*/  PLOP3.LUT P2, PT, PT, PT, PT, 0x8, 0x80 ;  /* 0x000000000080781c */ /* 0x000fcc0003f4e170 */
[----:B------:R-:W-:-:S06]  /*2410*/  @P0 DSETP.NEU.AND P1, PT, R74, RZ, PT ;  /* 0x000000ff4a00022a */ /* 0x000fcc0003f2d000 */
[----:B------:R-:W-:Y:S01]  /*2420*/  @P0 DSETP.NEU.OR P2, PT, R72, RZ, P1 ;  /* 0x000000ff4800022a */ /* 0x000fe20000f4d400 */
[----:B------:R-:W-:Y:S02]  /*2430*/  LOP3.LUT P1, RZ, R61, 0xff, RZ, 0xc0, !PT ;  /* 0x000000ff3dff7812 */ /* 0x000fe4000782c0ff */
[----:B------:R-:W-:-:S03]  /*2440*/  PLOP3.LUT P0, PT, PT, PT, PT, 0x8, 0x80 ;  /* 0x000000000080781c */ /* 0x000fc60003f0e170 */
[----:B------:R-:W-:-:S08]  /*2450*/  P2R R62, PR, RZ, 0x4 ;  /* 0x00000004ff3e7803 */ /* 0x000fd00000000000 */
[----:B------:R-:W-:-:S06]  /*2460*/  @P1 DSETP.NEU.AND P2, PT, R78, RZ, PT ;  /* 0x000000ff4e00122a */ /* 0x000fcc0003f4d000 */
[----:B------:R-:W-:-:S06]  /*2470*/  @P1 DSETP.NEU.OR P0, PT, R76, RZ, P2 ;  /* 0x000000ff4c00122a */ /* 0x000fcc000170d400 */
        /* <DEDUP_REMOVED lines=22> */
[----:B------:R-:W-:Y:S02]  /*25e0*/  P2R R10, PR, RZ, 0x1 ;  /* 0x00000001ff0a7803 */ /* 0x000fe40000000000 */
[----:B------:R-:W-:-:S05]  /*25f0*/  IADD3 R87, PT, PT, R87, R0, RZ ;  /* 0x0000000057577210 */ /* 0x000fca0007ffe0ff */
[----:B0-----:R-:W-:Y:S02]  /*2600*/  IMAD R8, R0, 0x3, R87 ;  /* 0x0000000300087824 */ /* 0x001fe400078e0257 */
[----:B--2---:R-:W-:-:S06]  /*2610*/  @P2 DSETP.NEU.AND P3, PT, R38, RZ, PT ;  /* 0x000000ff2600222a */ /* 0x004fcc0003f6d000 */
[----:B------:R-:W-:Y:S01]  /*2620*/  @P2 DSETP.NEU.OR P1, PT, R36, RZ, P3 ;  /* 0x000000ff2400222a */ /* 0x000fe20001f2d400 */
[----:B------:R-:W-:Y:S02]  /*2630*/  LOP3.LUT P3, RZ, R86, 0xff, RZ, 0xc0, !PT ;  /* 0x000000ff56ff7812 */ /* 0x000fe4000786c0ff */
[----:B------:R-:W-:-:S11]  /*2640*/  PLOP3.LUT P2, PT, PT, PT, PT, 0x8, 0x80 ;  /* 0x000000000080781c */ /* 0x000fd60003f4e170 */
[----:B------:R-:W-:-:S06]  /*2650*/  @P3 DSETP.NEU.AND P4, PT, R42, RZ, PT ;  /* 0x000000ff2a00322a */ /* 0x000fcc0003f8d000 */
[----:B------:R-:W-:Y:S01]  /*2660*/  @P3 DSETP.NEU.OR P2, PT, R40, RZ, P4 ;  /* 0x000000ff2800322a */ /* 0x000fe2000274d400 */
[----:B------:R-:W-:Y:S02]  /*2670*/  LOP3.LUT P4, RZ, R60, 0xff, RZ, 0xc0, !PT ;  /* 0x000000ff3cff7812 */ /* 0x000fe4000788c0ff */
[----:B------:R-:W-:-:S11]  /*2680*/  PLOP3.LUT P3, PT, PT, PT, PT, 0x8, 0x80 ;  /* 0x000000000080781c */ /* 0x000fd60003f6e170 */
[----:B---3--:R-:W-:-:S06]  /*2690*/  @P4 DSETP.NEU.AND P5, PT, R46, RZ, PT ;  /* 0x000000ff2e00422a */ /* 0x008fcc0003fad000 */
[----:B------:R-:W-:Y:S01]  /*26a0*/  @P4 DSETP.NEU.OR P3, PT, R44, RZ, P5 ;  /* 0x000000ff2c00422a */ /* 0x000fe20002f6d400 */
[----:B------:R-:W-:Y:S02]  /*26b0*/  LOP3.LUT P5, RZ, R63, 0xff, RZ, 0xc0, !PT ;  /* 0x000000ff3fff7812 */ /* 0x000fe400078ac0ff */
[----:B------:R-:W-:-:S11]  /*26c0*/  PLOP3.LUT P4, PT, PT, PT, PT, 0x8, 0x80 ;  /* 0x000000000080781c */ /* 0x000fd60003f8e170 */
[----:B------:R-:W-:-:S06]  /*26d0*/  @P5 DSETP.NEU.AND P6, PT, R50, RZ, PT ;  /* 0x000000ff3200522a */ /* 0x000fcc0003fcd000 */
[----:B------:R-:W-:Y:S01]  /*26e0*/  @P5 DSETP.NEU.OR P4, PT, R48, RZ, P6 ;  /* 0x000000ff3000522a */ /* 0x000fe2000378d400 */
[----:B------:R-:W-:Y:S02]  /*26f0*/  LOP3.LUT P5, RZ, R80, 0xff, RZ, 0xc0, !PT ;  /* 0x000000ff50ff7812 */ /* 0x000fe400078ac0ff */
[----:B------:R-:W-:-:S11]  /*2700*/  PLOP3.LUT P6, PT, PT, PT, PT, 0x8, 0x80 ;  /* 0x000000000080781c */ /* 0x000fd60003fce170 */
[----:B----4-:R-:W-:-:S06]  /*2710*/  @P5 DSETP.NEU.AND P0, PT, R54, RZ, PT ;  /* 0x000000ff3600522a */ /* 0x010fcc0003f0d000 */
[----:B------:R-:W-:Y:S01]  /*2720*/  @P5 DSETP.NEU.OR P6, PT, R52, RZ, P0 ;  /* 0x000000ff3400522a */ /* 0x000fe200007cd400 */
        /* <DEDUP_REMOVED lines=25> */
[----:B------:R-:W-:Y:S01]  /*28c0*/  @P5 DSETP.NEU.AND P2, PT, R58, RZ, PT ;  /* 0x000000ff3a00522a */ /* 0x000fe20003f4d000 */
[----:B------:R-:W-:-:S05]  /*28d0*/  PRMT R8, R10, 0x7610, R8 ;  /* 0x000076100a087816 */ /* 0x000fca0000000008 */
[----:B------:R-:W-:Y:S01]  /*28e0*/  @P5 DSETP.NEU.OR P1, PT, R56, RZ, P2 ;  /* 0x000000ff3800522a */ /* 0x000fe2000172d400 */
[----:B------:R-:W-:Y:S02]  /*28f0*/  PRMT R9, R18, 0x7610, R9 ;  /* 0x0000761012097816 */ /* 0x000fe40000000009 */
[----:B------:R-:W-:Y:S02]  /*2900*/  PRMT R10, R61, 0x7610, R10 ;  /* 0x000076103d0a7816 */ /* 0x000fe4000000000a */
[----:B------:R-:W-:Y:S02]  /*2910*/  PRMT R18, R60, 0x7610, R18 ;  /* 0x000076103c127816 */ /* 0x000fe40000000012 */
[----:B------:R-:W-:Y:S02]  /*2920*/  PRMT R61, R3, 0x7610, R61 ;  /* 0x00007610033d7816 */ /* 0x000fe4000000003d */
[----:B------:R-:W-:Y:S02]  /*2930*/  SEL R60, RZ, 0x1, !P3 ;  /* 0x00000001ff3c7807 */ /* 0x000fe40005800000 */
[----:B------:R-:W-:-:S02]  /*2940*/  SEL R63, RZ, 0x1, !P4 ;  /* 0x00000001ff3f7807 */ /* 0x000fc40006000000 */
[----:B------:R-:W-:Y:S02]  /*2950*/  SEL R80, RZ, 0x1, !P6 ;  /* 0x00000001ff507807 */ /* 0x000fe40007000000 */
[----:B------:R-:W-:Y:S01]  /*2960*/  SEL R3, RZ, 0x1, !P1 ;  /* 0x00000001ff037807 */ /* 0x000fe20004800000 */
[----:B------:R-:W-:Y:S06]  /*2970*/  @!P0 BRA `(.L_x_5393) ;  /* 0xfffffff400c08947 */ /* 0x000fec000383ffff */
.L_x_5392:
[----:B------:R-:W-:Y:S05]  /*2980*/  BSYNC.RECONVERGENT B0 ;  /* 0x0000000000007941 */ /* 0x000fea0003800200 */
.L_x_5391:
        /* <DEDUP_REMOVED lines=14> */
[----:B------:R-:W-:-:S05]  /*2a70*/  IMAD.IADD R94, R94, 0x1, R0 ;  /* 0x000000015e5e7824 */ /* 0x000fca00078e0200 */
[----:B------:R-:W-:-:S13]  /*2a80*/  ISETP.GE.U32.AND P1, PT, R94, R11, PT ;  /* 0x0000000b5e00720c */ /* 0x000fda0003f26070 */
[----:B0-----:R-:W-:Y:S05]  /*2a90*/  @P1 BRA `(.L_x_5395) ;  /* 0x0000000000281947 */ /* 0x001fea0003800000 */
[----:B------:R-:W-:Y:S02]  /*2aa0*/  IADD3 R36, PT, PT, R94, R0, RZ ;  /* 0x000000005e247210 */ /* 0x000fe40007ffe0ff */
[----:B------:R-:W-:Y:S02]  /*2ab0*/  SHF.R.U32.HI R93, RZ, 0x2, R94 ;  /* 0x00000002ff5d7819 */ /* 0x000fe4000001165e */
[----:B------:R-:W-:-:S03]  /*2ac0*/  ISETP.GE.U32.AND P1, PT, R36, R11, PT ;  /* 0x0000000b2400720c */ /* 0x000fc60003f26070 */
[----:B------:R-:W-:-:S05]  /*2ad0*/  IMAD.WIDE.U32 R92, R93, 0x40, R90 ;  /* 0x000000405d5c7825 */ /* 0x000fca00078e005a */
[----:B------:R0:W5:Y:S05]  /*2ae0*/  LDG.E.ENL2.256 R76, R72, desc[UR36][R92.64] ;  /* 0xfe0000245c48797e */ /* 0x00016a000812194c */
[----:B------:R-:W-:-:S05]  /*2af0*/  @!P1 SHF.R.U32.HI R37, RZ, 0x2, R36 ;  /* 0x00000002ff259819 */ /* 0x000fca0000011624 */
[----:B------:R-:W-:Y:S02]  /*2b00*/  @!P1 IMAD.WIDE.U32 R90, R37, 0x40, R90 ;  /* 0x00000040255a9825 */ /* 0x000fe400078e005a */
[----:B------:R0:W5:Y:S04]  /*2b10*/  LDG.E.ENL2.256 R40, R36, desc[UR36][R92.64+0x20] ;  /* 0xfe0001245c24797e */ /* 0x0001680008121928 */
[----:B------:R0:W5:Y:S04]  /*2b20*/  @!P1 LDG.E.ENL2.256 R48, R44, desc[UR36][R90.64] ;  /* 0xfe0000245a2c997e */ /* 0x0001680008121930 */
[----:B------:R0:W5:Y:S02]  /*2b30*/  @!P1 LDG.E.ENL2.256 R56, R52, desc[UR36][R90.64+0x20] ;  /* 0xfe0001245a34997e */ /* 0x0001640008121938 */
.L_x_5395:
[----:B------:R-:W-:Y:S05]  /*2b40*/  BSYNC.RECONVERGENT B0 ;  /* 0x0000000000007941 */ /* 0x000fea0003800200 */
.L_x_5394:
[----:B------:R-:W-:Y:S04]  /*2b50*/  BSSY.RECONVERGENT B0, `(.L_x_5396) ;  /* 0x000005b000007945 */ /* 0x000fe80003800200 */
[----:B------:R-:W-:Y:S05]  /*2b60*/  @P0 BRA `(.L_x_5397) ;  /* 0x0000000400640947 */ /* 0x000fea0003800000 */
[----:B------:R-:W-:Y:S02]  /*2b70*/  LOP3.LUT P3, RZ, R8, 0xff, RZ, 0xc0, !PT ;  /* 0x000000ff08ff7812 */ /* 0x000fe4000786c0ff */
[----:B------:R-:W-:Y:S02]  /*2b80*/  LOP3.LUT P5, RZ, R9, 0xff, RZ, 0xc0, !PT ;  /* 0x000000ff09ff7812 */ /* 0x000fe400078ac0ff */
[----:B------:R-:W-:Y:S02]  /*2b90*/  PLOP3.LUT P0, PT, PT, PT, PT, 0x8, 0x80 ;  /* 0x000000000080781c */ /* 0x000fe40003f0e170 */
[----:B------:R-:W-:Y:S02]  /*2ba0*/  LOP3.LUT P4, RZ, R62, 0xff, RZ, 0xc0, !PT ;  /* 0x000000ff3eff7812 */ /* 0x000fe4000788c0ff */
[----:B------:R-:W-:-:S05]  /*2bb0*/  LOP3.LUT P1, RZ, R82, 0xff, RZ, 0xc0, !PT ;  /* 0x000000ff52ff7812 */ /* 0x000fca000782c0ff */
[----:B-----5:R-:W-:Y:S02]  /*2bc0*/  @P3 DSETP.NEU.AND P2, PT, R66, RZ, PT ;  /* 0x000000ff4200322a */ /* 0x020fe40003f4d000 */
[----:B------:R-:W-:-:S04]  /*2bd0*/  @P5 DSETP.NEU.AND P6, PT, R70, RZ, PT ;  /* 0x000000ff4600522a */ /* 0x000fc80003fcd000 */
[----:B------:R-:W-:Y:S01]  /*2be0*/  @P3 DSETP.NEU.OR P0, PT, R64, RZ, P2 ;  /* 0x000000ff4000322a */ /* 0x000fe2000170d400 */
[----:B------:R-:W-:Y:S01]  /*2bf0*/  PLOP3.LUT P2, PT, PT, PT, PT, 0x8, 0x80 ;  /* 0x000000000080781c */ /* 0x000fe20003f4e170 */
[----:B------:R-:W-:-:S04]  /*2c00*/  @P4 DSETP.NEU.AND P3, PT, R6, RZ, PT ;  /* 0x000000ff0600422a */ /* 0x000fc80003f6d000 */
[----:B------:R-:W-:Y:S02]  /*2c10*/  SEL R8, RZ, 0x1, !P0 ;  /* 0x00000001ff087807 */ /* 0x000fe40004000000 */
[----:B------:R-:W-:Y:S01]  /*2c20*/  @P5 DSETP.NEU.OR P2, PT, R68, RZ, P6 ;  /* 0x000000ff4400522a */ /* 0x000fe2000374d400 */
[----:B------:R-:W-:Y:S01]  /*2c30*/  PLOP3.LUT P5, PT, PT, PT, PT, 0x8, 0x80 ;  /* 0x000000000080781c */ /* 0x000fe20003fae170 */
[----:B------:R-:W-:-:S04]  /*2c40*/  @P1 DSETP.NEU.AND P6, PT, R14, RZ, PT ;  /* 0x000000ff0e00122a */ /* 0x000fc80003fcd000 */
[----:B------:R-:W-:Y:S02]  /*2c50*/  SEL R9, RZ, 0x1, !P2 ;  /* 0x00000001ff097807 */ /* 0x000fe40005000000 */
[----:B------:R-:W-:Y:S01]  /*2c60*/  @P4 DSETP.NEU.OR P5, PT, R4, RZ, P3 ;  /* 0x000000ff0400422a */ /* 0x000fe20001fad400 */
[----:B------:R-:W-:Y:S01]  /*2c70*/  PLOP3.LUT P3, PT, PT, PT, PT, 0x8, 0x80 ;  /* 0x000000000080781c */ /* 0x000fe20003f6e170 */
[----:B------:R-:W-:-:S04]  /*2c80*/  IMAD.IADD R4, R87, 0x1, R0 ;  /* 0x0000000157047824 */ /* 0x000fc800078e0200 */
[----:B------:R-:W-:Y:S02]  /*2c90*/  SEL R62, RZ, 0x1, !P5 ;  /* 0x00000001ff3e7807 */ /* 0x000fe40006800000 */
[----:B------:R-:W-:Y:S01]  /*2ca0*/  @P1 DSETP.NEU.OR P3, PT, R12, RZ, P6 ;  /* 0x000000ff0c00122a */ /* 0x000fe2000376d400 */
        /* <DEDUP_REMOVED lines=9> */
[----:B------:R-:W-:Y:S02]  /*2d40*/  @P3 DSETP.NEU.AND P2, PT, R22, RZ, PT ;  /* 0x000000ff1600322a */ /* 0x000fe40003f4d000 */
        /* <DEDUP_REMOVED lines=57> */
[----:B------:R-:W-:-:S06]  /*30e0*/  @P0 DSETP.NEU.OR P3, PT, R56, RZ, P6 ;  /* 0x000000ff3800022a */ /* 0x000fcc000376d400 */
[----:B------:R-:W-:-:S08]  /*30f0*/  SEL R3, RZ, 0x1, !P3 ;  /* 0x00000001ff037807 */ /* 0x000fd00005800000 */
.L_x_5397:
[----:B------:R-:W-:Y:S05]  /*3100*/  BSYNC.RECONVERGENT B0 ;  /* 0x0000000000007941 */ /* 0x000fea0003800200 */
.L_x_5396:
        /* <DEDUP_REMOVED lines=25> */
.L_x_5390:
[----:B------:R-:W-:-:S13]  /*32a0*/  ISETP.NE.AND P0, PT, R93, 0x1, PT ;  /* 0x000000015d00780c */ /* 0x000fda0003f05270 */
[----:B------:R-:W-:Y:S05]  /*32b0*/  @P0 BRA `(.L_x_5398) ;  /* 0x0000001400bc0947 */ /* 0x000fea0003800000 */
[----:B------:R-:W0:Y:S01]  /*32c0*/  LDCU UR4, c[0x0][0x390] ;  /* 0x00007200ff0477ac */ /* 0x000e220008000800 */
        /* <DEDUP_REMOVED lines=72> */
.L_x_5401:
        /* <DEDUP_REMOVED lines=16> */
[----:B------:R-:W-:-:S04]  /*3850*/  IMAD.IADD R93, R93, 0x1, R8 ;  /* 0x000000015d5d7824 */ /* 0x000fc800078e0208 */
[----:B------:R-:W-:-:S05]  /*3860*/  IMAD R9, R3, R93, RZ ;  /* 0x0000005d03097224 */ /* 0x000fca00078e02ff */
[----:B------:R-:W-:-:S05]  /*3870*/  SHF.R.U32.HI R9, RZ, 0x2, R9 ;  /* 0x00000002ff097819 */ /* 0x000fca0000011609 */
[----:B------:R-:W-:-:S05]  /*3880*/  IMAD.WIDE.U32 R44, R9, 0x40, R90 ;  /* 0x00000040092c7825 */ /* 0x000fca00078e005a */
[----:B------:R-:W5:Y:S01]  /*3890*/  LDG.E.ENL2.256 R72, R68, desc[UR36][R44.64] ;  /* 0xfe0000242c44797e */ /* 0x000f620008121948 */
[----:B------:R-:W-:-:S05]  /*38a0*/  IADD3 R93, PT, PT, R93, R8, RZ ;  /* 0x000000085d5d7210 */ /* 0x000fca0007ffe0ff */
[----:B------:R-:W-:-:S05]  /*38b0*/  IMAD R9, R3, R93, RZ ;  /* 0x0000005d03097224 */ /* 0x000fca00078e02ff */
        /* <DEDUP_REMOVED lines=113> */
[----:B------:R-:W-:Y:S01]  /*3fd0*/  @P5 DSETP.NEU.AND P2, PT, R58, RZ, PT ;  /* 0x000000ff3a00522a */ /* 0x000fe20003f4d000 */
[----:B------:R-:W-:-:S05]  /*3fe0*/  PRMT R79, R18, 0x7610, R79 ;  /* 0x00007610124f7816 */ /* 0x000fca000000004f */
[----:B------:R-:W-:Y:S01]  /*3ff0*/  @P5 DSETP.NEU.OR P1, PT, R56, RZ, P2 ;  /* 0x000000ff3800522a */ /* 0x000fe2000172d400 */
[----:B------:R-:W-:Y:S02]  /*4000*/  SEL R18, RZ, 0x1, !P3 ;  /* 0x00000001ff127807 */ /* 0x000fe40005800000 */
[----:B------:R-:W-:Y:S02]  /*4010*/  SEL R77, RZ, 0x1, !P4 ;  /* 0x00000001ff4d7807 */ /* 0x000fe40006000000 */
[----:B------:R-:W-:Y:S02]  /*4020*/  SEL R80, RZ, 0x1, !P6 ;  /* 0x00000001ff507807 */ /* 0x000fe40007000000 */
[----:B------:R-:W-:Y:S01]  /*4030*/  SEL R0, RZ, 0x1, !P1 ;  /* 0x00000001ff007807 */ /* 0x000fe20004800000 */
[----:B------:R-:W-:Y:S06]  /*4040*/  @!P0 BRA `(.L_x_5401) ;  /* 0xfffffff400c08947 */ /* 0x000fec000383ffff */
.L_x_5400:
[----:B------:R-:W-:Y:S05]  /*4050*/  BSYNC.RECONVERGENT B0 ;  /* 0x0000000000007941 */ /* 0x000fea0003800200 */
.L_x_5399:
        /* <DEDUP_REMOVED lines=31> */
.L_x_5403:
[----:B------:R-:W-:Y:S05]  /*4250*/  BSYNC.RECONVERGENT B0 ;  /* 0x0000000000007941 */ /* 0x000fea0003800200 */
.L_x_5402:
[----:B------:R-:W-:Y:S04]  /*4260*/  BSSY.RECONVERGENT B0, `(.L_x_5404) ;  /* 0x000005b000007945 */ /* 0x000fe80003800200 */
[----:B------:R-:W-:Y:S05]  /*4270*/  @P0 BRA `(.L_x_5405) ;  /* 0x0000000400640947 */ /* 0x000fea0003800000 */
[----:B------:R-:W-:Y:S01]  /*4280*/  LOP3.LUT P3, RZ, R9, 0xff, RZ, 0xc0, !PT ;  /* 0x000000ff09ff7812 */ /* 0x000fe2000786c0ff */
[----:B------:R-:W-:Y:S01]  /*4290*/  IMAD.IADD R3, R93, 0x1, R8 ;  /* 0x000000015d037824 */ /* 0x000fe200078e0208 */
        /* <DEDUP_REMOVED lines=87> */
.L_x_5405:
[----:B------:R-:W-:Y:S05]  /*4810*/  BSYNC.RECONVERGENT B0 ;  /* 0x0000000000007941 */ /* 0x000fea0003800200 */
.L_x_5404:
        /* <DEDUP_REMOVED lines=25> */
.L_x_5398:
        /* <DEDUP_REMOVED lines=72> */
[----:B------:R-:W-:-:S07]  /*4e30*/  PRMT R0, R86, 0x7610, R0 ;  /* 0x0000761056007816 */ /* 0x000fce0000000000 */
.L_x_5414:
[----:B------:R-:W-:Y:S01]  /*4e40*/  ISETP.NE.AND P0, PT, R93, RZ, PT ;  /* 0x000000ff5d00720c */ /* 0x000fe20003f05270 */
[----:B------:R-:W0:-:S12]  /*4e50*/  LDCU UR4, c[0x0][0x390] ;  /* 0x00007200ff0477ac */ /* 0x000e180008000800 */
[----:B------:R-:W-:Y:S05]  /*4e60*/  @P0 BRA `(.L_x_5408) ;  /* 0x0000000000cc0947 */ /* 0x000fea0003800000 */
[----:B------:R-:W2:Y:S04]  /*4e70*/  LDG.E.ENL2.256 R56, R60, desc[UR36][R90.64] ;  /* 0xfe0000245a3c797e */ /* 0x000ea80008121938 */
[----:B------:R-:W3:Y:S01]  /*4e80*/  LDG.E.ENL2.256 R48, R52, desc[UR36][R90.64+0x20] ;  /* 0xfe0001245a34797e */ /* 0x000ee20008121930 */
        /* <DEDUP_REMOVED lines=47> */
[----:B------:R-:W-:Y:S01]  /*5180*/  IMAD.MOV.U32 R37, RZ, RZ, R53 ;  /* 0x000000ffff257224 */ /* 0x000fe200078e0035 */
[----:B------:R-:W-:Y:S06]  /*5190*/  BRA `(.L_x_5409) ;  /* 0x0000003c005c7947 */ /* 0x000fec0003800000 */
.L_x_5408:
[----:B------:R-:W1:Y:S01]  /*51a0*/  LDCU.64 UR30, c[0x0][0x3c8] ;  /* 0x00007900ff1e77ac */ /* 0x000e620008000a00 */
[----:B------:R-:W-:Y:S02]  /*51b0*/  HFMA2 R10, -RZ, RZ, 0, 0 ;  /* 0x00000000ff0a7431 */ /* 0x000fe400000001ff */
[----:B------:R-:W-:Y:S01]  /*51c0*/  IMAD.MOV.U32 R11, RZ, RZ, R87 ;  /* 0x000000ffff0b7224 */ /* 0x000fe200078e0057 */
        /* <DEDUP_REMOVED lines=282> */
.L_x_5410:
[----:B------:R-:W-:-:S04]  /*6370*/  LOP3.LUT R15, R10, 0xffffffc0, RZ, 0xc0, !PT ;  /* 0xffffffc00a0f7812 */ /* 0x000fc800078ec0ff */
[----:B------:R-:W-:-:S04]  /*6380*/  IADD3 R14, P1, PT, R90, R15, RZ ;  /* 0x0000000f5a0e7210 */ /* 0x000fc80007f3e0ff */
[----:B------:R-:W-:-:S05]  /*6390*/  IADD3.X R15, PT, PT, RZ, R91, RZ, P1, !PT ;  /* 0x0000005bff0f7210 */ /* 0x000fca0000ffe4ff */
[----:B------:R1:W5:Y:S04]  /*63a0*/  LDG.E.ENL2.256 R40, R44, desc[UR36][R14.64] ;  /* 0xfe0000240e2c797e */ /* 0x0003680008121928 */
[----:B------:R1:W5:Y:S01]  /*63b0*/  LDG.E.ENL2.256 R32, R36, desc[UR36][R14.64+0x20] ;  /* 0xfe0001240e24797e */ /* 0x0003620008121920 */
[----:B0-----:R-:W-:Y:S02]  /*63c0*/  VIADD R11, R87, UR4 ;  /* 0x00000004570b7c36 */ /* 0x001fe40008000000 */
[----:B------:R-:W-:-:S04]  /*63d0*/  IMAD.MOV.U32 R10, RZ, RZ, RZ ;  /* 0x000000ffff0a7224 */ /* 0x000fc800078e00ff */
[----:B------:R-:W-:-:S05]  /*63e0*/  IMAD.HI.U32 R12, R11, UR31, R10 ;  /* 0x0000001f0b0c7c27 */ /* 0x000fca000f8e000a */
[----:B------:R-:W-:-:S04]  /*63f0*/  SHF.R.U32.HI R20, RZ, UR76, R12 ;  /* 0x0000004cff147c19 */ /* 0x000fc8000801160c */
[----:B------:R-:W-:-:S05]  /*6400*/  IADD3 R13, PT, PT, -R20, RZ, RZ ;  /* 0x000000ff140d7210 */ /* 0x000fca0007ffe1ff */
[----:B------:R-:W-:-:S04]  /*6410*/  IMAD R12, R13, UR30, R11 ;  /* 0x0000001e0d0c7c24 */ /* 0x000fc8000f8e020b */
[----:B------:R-:W-:Y:S01]  /*6420*/  IMAD R12, R12, UR5, RZ ;  /* 0x000000050c0c7c24 */ /* 0x000fe2000f8e02ff */
[----:B-1----:R-:W-:Y:S06]  /*6430*/  @!P0 BRA `(.L_x_5411) ;  /* 0x0000000c00688947 */ /* 0x002fec0003800000 */
        /* <DEDUP_REMOVED lines=218> */
.L_x_5411:
[----:B------:R-:W-:-:S04]  /*71e0*/  LOP3.LUT R51, R12, 0xffffffc0, RZ, 0xc0, !PT ;  /* 0xffffffc00c337812 */ /* 0x000fc800078ec0ff */
[----:B------:R-:W-:-:S05]  /*71f0*/  IADD3 R50, P1, PT, R90, R51, RZ ;  /* 0x000000335a327210 */ /* 0x000fca0007f3e0ff */
[----:B------:R-:W-:-:S05]  /*7200*/  IMAD.X R51, RZ, RZ, R91, P1 ;  /* 0x000000ffff337224 */ /* 0x000fca00008e065b */
[----:B------:R0:W5:Y:S04]  /*7210*/  LDG.E.ENL2.256 R24, R28, desc[UR36][R50.64] ;  /* 0xfe000024321c797e */ /* 0x0001680008121918 */
[----:B------:R0:W5:Y:S01]  /*7220*/  LDG.E.ENL2.256 R12, R20, desc[UR36][R50.64+0x20] ;  /* 0xfe0001243214797e */ /* 0x000162000812190c */
[----:B------:R-:W-:Y:S01]  /*7230*/  MOV R10, RZ ;  /* 0x000000ff000a7202 */ /* 0x000fe20000000f00 */
[----:B------:R-:W-:-:S04]  /*7240*/  VIADD R11, R11, UR4 ;  /* 0x000000040b0b7c36 */ /* 0x000fc80008000000 */
[----:B------:R-:W-:-:S05]  /*7250*/  IMAD.HI.U32 R48, R11, UR31, R10 ;  /* 0x0000001f0b307c27 */ /* 0x000fca000f8e000a */
[----:B------:R-:W-:-:S05]  /*7260*/  SHF.R.U32.HI R52, RZ, UR76, R48 ;  /* 0x0000004cff347c19 */ /* 0x000fca0008011630 */
[----:B------:R-:W-:-:S04]  /*7270*/  IMAD.MOV R49, RZ, RZ, -R52 ;  /* 0x000000ffff317224 */ /* 0x000fc800078e0a34 */
[----:B------:R-:W-:-:S04]  /*7280*/  IMAD R48, R49, UR30, R11 ;  /* 0x0000001e31307c24 */ /* 0x000fc8000f8e020b */
[----:B------:R-:W-:Y:S01]  /*7290*/  IMAD R48, R48, UR5, RZ ;  /* 0x0000000530307c24 */ /* 0x000fe2000f8e02ff */
[----:B0-----:R-:W-:Y:S06]  /*72a0*/  @!P0 BRA `(.L_x_5412) ;  /* 0x0000000c00688947 */ /* 0x001fec0003800000 */
        /* <DEDUP_REMOVED lines=218> */
.L_x_5412:
        /* <DEDUP_REMOVED lines=231> */
.L_x_5413:
[----:B------:R-:W-:-:S04]  /*8ec0*/  LOP3.LUT R11, R10, 0xffffffc0, RZ, 0xc0, !PT ;  /* 0xffffffc00a0b7812 */ /* 0x000fc800078ec0ff */
[----:B------:R-:W-:-:S04]  /*8ed0*/  IADD3 R10, P0, PT, R90, R11, RZ ;  /* 0x0000000b5a0a7210 */ /* 0x000fc80007f1e0ff */
[----:B------:R-:W-:-:S05]  /*8ee0*/  IADD3.X R11, PT, PT, RZ, R91, RZ, P0, !PT ;  /* 0x0000005bff0b7210 */ /* 0x000fca00007fe4ff */
[----:B------:R1:W5:Y:S04]  /*8ef0*/  LDG.E.ENL2.256 R56, R60, desc[UR36][R10.64] ;  /* 0xfe0000240a3c797e */ /* 0x0003680008121938 */
[----:B------:R1:W5:Y:S02]  /*8f00*/  LDG.E.ENL2.256 R48, R52, desc[UR36][R10.64+0x20] ;  /* 0xfe0001240a34797e */ /* 0x0003640008121930 */
.L_x_5409:
[----:B------:R-:W-:Y:S01]  /*8f10*/  LOP3.LUT P5, RZ, R0, 0xff, RZ, 0xc0, !PT ;  /* 0x000000ff00ff7812 */ /* 0x000fe200078ac0ff */
[----:B------:R-:W2:Y:S01]  /*8f20*/  LDCU UR5, c[0x0][0x388] ;  /* 0x00007100ff0577ac */ /* 0x000ea20008000800 */
[----:B------:R-:W-:Y:S02]  /*8f30*/  PLOP3.LUT P6, PT, PT, PT, PT, 0x8, 0x80 ;  /* 0x000000000080781c */ /* 0x000fe40003fce170 */
[----:B------:R-:W-:Y:S02]  /*8f40*/  LOP3.LUT P0, RZ, R3, 0xff, RZ, 0xc0, !PT ;  /* 0x000000ff03ff7812 */ /* 0x000fe4000780c0ff */
[----:B------:R-:W-:Y:S02]  /*8f50*/  LOP3.LUT P2, RZ, R4, 0xff, RZ, 0xc0, !PT ;  /* 0x000000ff04ff7812 */ /* 0x000fe4000784c0ff */
[----:B------:R-:W-:-:S05]  /*8f60*/  LOP3.LUT P1, RZ, R5, 0xff, RZ, 0xc0, !PT ;  /* 0x000000ff05ff7812 */ /* 0x000fca000782c0ff */
[----:B-----5:R-:W-:-:S04]  /*8f70*/  @P5 DSETP.NEU.AND P3, PT, R46, RZ, PT ;  /* 0x000000ff2e00522a */ /* 0x020fc80003f6d000 */
[----:B------:R-:W-:Y:S02]  /*8f80*/  @P0 DSETP.NEU.AND P4, PT, R42, RZ, PT ;  /* 0x000000ff2a00022a */ /* 0x000fe40003f8d000 */
[----:B------:R-:W-:Y:S01]  /*8f90*/  @P5 DSETP.NEU.OR P6, PT, R44, RZ, P3 ;  /* 0x000000ff2c00522a */ /* 0x000fe20001fcd400 */
[----:B------:R-:W-:Y:S01]  /*8fa0*/  PLOP3.LUT P5, PT, PT, PT, PT, 0x8, 0x80 ;  /* 0x000000000080781c */ /* 0x000fe20003fae170 */
[----:B------:R-:W-:-:S04]  /*8fb0*/  @P2 DSETP.NEU.AND P3, PT, R38, RZ, PT ;  /* 0x000000ff2600222a */ /* 0x000fc80003f6d000 */
        /* <DEDUP_REMOVED lines=12> */
[----:B------:R-:W-:Y:S02]  /*9080*/  @P0 DSETP.NEU.AND P1, PT, R30, RZ, PT ;  /* 0x000000ff1e00022a */ /* 0x000fe40003f2d000 */
        /* <DEDUP_REMOVED lines=22> */
[----:B-1----:R-:W-:Y:S02]  /*91f0*/  P2R R10, PR, RZ, 0x4 ;  /* 0x00000004ff0a7803 */ /* 0x002fe40000000000 */
[----:B------:R-:W-:-:S06]  /*9200*/  PLOP3.LUT P2, PT, PT, PT, PT, 0x8, 0x80 ;  /* 0x000000000080781c */ /* 0x000fcc0003f4e170 */
[----:B------:R-:W-:-:S06]  /*9210*/  @P0 DSETP.NEU.AND P1, PT, R74, RZ, PT ;  /* 0x000000ff4a00022a */ /* 0x000fcc0003f2d000 */
[----:B------:R-:W-:Y:S01]  /*9220*/  @P0 DSETP.NEU.OR P2, PT, R72, RZ, P1 ;  /* 0x000000ff4800022a */ /* 0x000fe20000f4d400 */
[----:B------:R-:W-:Y:S02]  /*9230*/  LOP3.LUT P1, RZ, R81, 0xff, RZ, 0xc0, !PT ;  /* 0x000000ff51ff7812 */ /* 0x000fe4000782c0ff */
[----:B------:R-:W-:-:S03]  /*9240*/  PLOP3.LUT P0, PT, PT, PT, PT, 0x8, 0x80 ;  /* 0x000000000080781c */ /* 0x000fc60003f0e170 */
[----:B------:R-:W-:-:S08]  /*9250*/  P2R R18, PR, RZ, 0x4 ;  /* 0x00000004ff127803 */ /* 0x000fd00000000000 */
[----:B------:R-:W-:-:S06]  /*9260*/  @P1 DSETP.NEU.AND P2, PT, R70, RZ, PT ;  /* 0x000000ff4600122a */ /* 0x000fcc0003f4d000 */
[----:B------:R-:W-:Y:S01]  /*9270*/  @P1 DSETP.NEU.OR P0, PT, R68, RZ, P2 ;  /* 0x000000ff4400122a */ /* 0x000fe2000170d400 */
[----:B------:R-:W-:Y:S02]  /*9280*/  LOP3.LUT P2, RZ, R82, 0xff, RZ, 0xc0, !PT ;  /* 0x000000ff52ff7812 */ /* 0x000fe4000784c0ff */
[----:B------:R-:W-:-:S03]  /*9290*/  PLOP3.LUT P1, PT, PT, PT, PT, 0x8, 0x80 ;  /* 0x000000000080781c */ /* 0x000fc60003f2e170 */
[----:B------:R-:W-:Y:S02]  /*92a0*/  P2R R11, PR, RZ, 0x1 ;  /* 0x00000001ff0b7803 */ /* 0x000fe40000000000 */
[----:B------:R-:W-:-:S04]  /*92b0*/  ISETP.NE.AND P0, PT, R10, RZ, PT ;  /* 0x000000ff0a00720c */ /* 0x000fc80003f05270 */
[----:B------:R-:W-:Y:S02]  /*92c0*/  P2R R10, PR, RZ, 0x1 ;  /* 0x00000001ff0a7803 */ /* 0x000fe40000000000 */
[----:B------:R-:W-:Y:S01]  /*92d0*/  @P2 DSETP.NEU.AND P3, PT, R66, RZ, PT ;  /* 0x000000ff4200222a */ /* 0x000fe20003f6d000 */
[----:B------:R-:W-:-:S04]  /*92e0*/  ISETP.NE.AND P0, PT, R9, RZ, PT ;  /* 0x000000ff0900720c */ /* 0x000fc80003f05270 */
[----:B------:R-:W-:Y:S01]  /*92f0*/  P2R R9, PR, RZ, 0x1 ;  /* 0x00000001ff097803 */ /* 0x000fe20000000000 */
[----:B------:R-:W-:Y:S01]  /*9300*/  @P2 DSETP.NEU.OR P1, PT, R64, RZ, P3 ;  /* 0x000000ff4000222a */ /* 0x000fe20001f2d400 */
[----:B------:R-:W-:Y:S02]  /*9310*/  LOP3.LUT P3, RZ, R83, 0xff, RZ, 0xc0, !PT ;  /* 0x000000ff53ff7812 */ /* 0x000fe4000786c0ff */
[----:B------:R-:W-:Y:S02]  /*9320*/  PLOP3.LUT P2, PT, PT, PT, PT, 0x8, 0x80 ;  /* 0x000000000080781c */ /* 0x000fe40003f4e170 */
[----:B------:R-:W-:-:S04]  /*9330*/  ISETP.NE.AND P0, PT, R8, RZ, PT ;  /* 0x000000ff0800720c */ /* 0x000fc80003f05270 */
[----:B------:R-:W-:Y:S02]  /*9340*/  P2R R8, PR, RZ, 0x1 ;  /* 0x00000001ff087803 */ /* 0x000fe40000000000 */
[----:B------:R-:W-:-:S03]  /*9350*/  ISETP.NE.AND P0, PT, R7, RZ, PT ;  /* 0x000000ff0700720c */ /* 0x000fc60003f05270 */
[----:B------:R-:W-:Y:S01]  /*9360*/  @P3 DSETP.NEU.AND P4, PT, R62, RZ, PT ;  /* 0x000000ff3e00322a */ /* 0x000fe20003f8d000 */
[----:B------:R-:W-:Y:S02]  /*9370*/  P2R R7, PR, RZ, 0x1 ;  /* 0x00000001ff077803 */ /* 0x000fe40000000000 */
[----:B------:R-:W-:-:S03]  /*9380*/  ISETP.NE.AND P0, PT, R6, RZ, PT ;  /* 0x000000ff0600720c */ /* 0x000fc60003f05270 */
[----:B------:R-:W-:Y:S01]  /*9390*/  @P3 DSETP.NEU.OR P2, PT, R60, RZ, P4 ;  /* 0x000000ff3c00322a */ /* 0x000fe2000274d400 */
[----:B------:R-:W-:Y:S02]  /*93a0*/  LOP3.LUT P4, RZ, R84, 0xff, RZ, 0xc0, !PT ;  /* 0x000000ff54ff7812 */ /* 0x000fe4000788c0ff */
[----:B------:R-:W-:Y:S02]  /*93b0*/  PLOP3.LUT P3, PT, PT, PT, PT, 0x8, 0x80 ;  /* 0x000000000080781c */ /* 0x000fe40003f6e170 */
[----:B------:R-:W-:Y:S02]  /*93c0*/  P2R R6, PR, RZ, 0x1 ;  /* 0x00000001ff067803 */ /* 0x000fe40000000000 */
[----:B------:R-:W-:Y:S02]  /*93d0*/  ISETP.NE.AND P0, PT, R5, RZ, PT ;  /* 0x000000ff0500720c */ /* 0x000fe40003f05270 */
[----:B------:R-:W-:Y:S02]  /*93e0*/  SEL R83, RZ, 0x1, !P2 ;  /* 0x00000001ff537807 */ /* 0x000fe40005000000 */
[----:B------:R-:W-:-:S02]  /*93f0*/  P2R R5, PR, RZ, 0x1 ;  /* 0x00000001ff057803 */ /* 0x000fc40000000000 */
[----:B------:R-:W-:Y:S01]  /*9400*/  ISETP.NE.AND P0, PT, R4, RZ, PT ;  /* 0x000000ff0400720c */ /* 0x000fe20003f05270 */
[----:B------:R-:W-:-:S03]  /*9410*/  @P4 DSETP.NEU.AND P5, PT, R58, RZ, PT ;  /* 0x000000ff3a00422a */ /* 0x000fc60003fad000 */
[----:B------:R-:W-:Y:S02]  /*9420*/  P2R R4, PR, RZ, 0x1 ;  /* 0x00000001ff047803 */ /* 0x000fe40000000000 */
[----:B------:R-:W-:Y:S01]  /*9430*/  ISETP.NE.AND P0, PT, R3, RZ, PT ;  /* 0x000000ff0300720c */ /* 0x000fe20003f05270 */
[----:B------:R-:W-:Y:S01]  /*9440*/  @P4 DSETP.NEU.OR P3, PT, R56, RZ, P5 ;  /* 0x000000ff3800422a */ /* 0x000fe20002f6d400 */
[----:B------:R-:W-:Y:S02]  /*9450*/  LOP3.LUT P5, RZ, R85, 0xff, RZ, 0xc0, !PT ;  /* 0x000000ff55ff7812 */ /* 0x000fe400078ac0ff */
[----:B------:R-:W-:Y:S02]  /*9460*/  PLOP3.LUT P4, PT, PT, PT, PT, 0x8, 0x80 ;  /* 0x000000000080781c */ /* 0x000fe40003f8e170 */
[----:B------:R-:W-:Y:S02]  /*9470*/  P2R R3, PR, RZ, 0x1 ;  /* 0x00000001ff037803 */ /* 0x000fe40000000000 */
[----:B------:R-:W-:-:S02]  /*9480*/  ISETP.NE.AND P0, PT, R0, RZ, PT ;  /* 0x000000ff0000720c */ /* 0x000fc40003f05270 */
[----:B------:R-:W-:Y:S02]  /*9490*/  SEL R84, RZ, 0x1, !P3 ;  /* 0x00000001ff547807 */ /* 0x000fe40005800000 */
        /* <DEDUP_REMOVED lines=9> */
[----:B------:R-:W-:Y:S02]  /*9530*/  ISETP.NE.AND P5, PT, R18, RZ, PT ;  /* 0x000000ff1200720c */ /* 0x000fe40003fa5270 */
[----:B------:R-:W-:Y:S02]  /*9540*/  SEL R0, RZ, 0x1, !P0 ;  /* 0x00000001ff007807 */ /* 0x000fe40004000000 */
[----:B------:R-:W-:Y:S02]  /*9550*/  ISETP.NE.AND P0, PT, R3, RZ, PT ;  /* 0x000000ff0300720c */ /* 0x000fe40003f05270 */
[----:B------:R-:W-:Y:S02]  /*9560*/  SEL R80, RZ, 0x1, !P5 ;  /* 0x00000001ff507807 */ /* 0x000fe40006800000 */
[----:B------:R-:W-:-:S02]  /*9570*/  SEL R3, RZ, 0x1, !P0 ;  /* 0x00000001ff037807 */ /* 0x000fc40004000000 */
        /* <DEDUP_REMOVED lines=15> */
[----:B------:R-:W-:Y:S01]  /*9670*/  SEL R18, RZ, 0x1, !P0 ;  /* 0x00000001ff127807 */ /* 0x000fe20004000000 */
[C---:B------:R-:W-:Y:S01]  /*9680*/  IMAD R87, R10.reuse, 0x4, R87 ;  /* 0x000000040a577824 */ /* 0x040fe200078e0257 */
[----:B------:R-:W-:Y:S02]  /*9690*/  ISETP.NE.AND P0, PT, R11, RZ, PT ;  /* 0x000000ff0b00720c */ /* 0x000fe40003f05270 */
[----:B--2---:R-:W-:Y:S01]  /*96a0*/  MOV R11, UR5 ;  /* 0x00000005000b7c02 */ /* 0x004fe20008000f00 */
[----:B------:R-:W-:Y:S01]  /*96b0*/  IMAD R82, R10, 0x3, R87 ;  /* 0x000000030a527824 */ /* 0x000fe200078e0257 */
[----:B------:R-:W-:-:S04]  /*96c0*/  SEL R81, RZ, 0x1, !P0 ;  /* 0x00000001ff517807 */ /* 0x000fc80004000000 */
[----:B------:R-:W-:Y:S02]  /*96d0*/  ISETP.GE.U32.AND P5, PT, R82, R11, PT ;  /* 0x0000000b5200720c */ /* 0x000fe40003fa6070 */
[----:B------:R-:W-:-:S11]  /*96e0*/  SEL R82, RZ, 0x1, !P1 ;  /* 0x00000001ff527807 */ /* 0x000fd60004800000 */
[----:B------:R-:W-:Y:S05]  /*96f0*/  @!P5 BRA `(.L_x_5414) ;  /* 0xffffffb400d0d947 */ /* 0x000fea000383ffff */
.L_x_5407:
[----:B------:R-:W-:Y:S05]  /*9700*/  BSYNC.RECONVERGENT B0 ;  /* 0x0000000000007941 */ /* 0x000fea0003800200 */
.L_x_5406:
        /* <DEDUP_REMOVED lines=284> */
.L_x_5418:
[----:B------:R-:W-:Y:S02]  /*a8d0*/  SHF.R.U32.HI R32, RZ, 0x6, R32 ;  /* 0x00000006ff207819 */ /* 0x000fe40000011620 */
[----:B------:R-:W-:-:S07]  /*a8e0*/  MOV R33, RZ ;  /* 0x000000ff00217202 */ /* 0x000fce0000000f00 */
.L_x_5417:
        /* <DEDUP_REMOVED lines=282> */
.L_x_5420:
[----:B------:R-:W-:Y:S01]  /*ba90*/  SHF.R.U32.HI R12, RZ, 0x6, R12 ;  /* 0x00000006ff0c7819 */ /* 0x000fe2000001160c */
[----:B------:R-:W-:-:S07]  /*baa0*/  IMAD.MOV.U32 R13, RZ, RZ, RZ ;  /* 0x000000ffff0d7224 */ /* 0x000fce00078e00ff */
.L_x_5419:
        /* <DEDUP_REMOVED lines=282> */
.L_x_5422:
[----:B------:R-:W-:Y:S01]  /*cc50*/  SHF.R.U32.HI R64, RZ, 0x6, R64 ;  /* 0x00000006ff407819 */ /* 0x000fe20000011640 */
[----:B------:R-:W-:-:S07]  /*cc60*/  IMAD.MOV.U32 R65, RZ, RZ, RZ ;  /* 0x000000ffff417224 */ /* 0x000fce00078e00ff */
.L_x_5421:
        /* <DEDUP_REMOVED lines=282> */
.L_x_5424:
[----:B------:R-:W-:Y:S02]  /*de10*/  SHF.R.U32.HI R48, RZ, 0x6, R48 ;  /* 0x00000006ff307819 */ /* 0x000fe40000011630 */
[----:B------:R-:W-:-:S07]  /*de20*/  MOV R49, RZ ;  /* 0x000000ff00317202 */ /* 0x000fce0000000f00 */
.L_x_5423:
[----:B------:R-:W-:-:S04]  /*de30*/  LEA R90, P0, R48, R90, 0x6 ;  /* 0x0000005a305a7211 */ /* 0x000fc800078030ff */
[----:B------:R-:W-:-:S05]  /*de40*/  LEA.HI.X R91, R48, R91, R49, 0x6, P0 ;  /* 0x0000005b305b7211 */ /* 0x000fca00000f3431 */
[----:B------:R0:W5:Y:S04]  /*de50*/  LDG.E.ENL2.256 R56, R60, desc[UR36][R90.64] ;  /* 0xfe0000245a3c797e */ /* 0x0001680008121938 */
[----:B------:R0:W5:Y:S02]  /*de60*/  LDG.E.ENL2.256 R48, R52, desc[UR36][R90.64+0x20] ;  /* 0xfe0001245a34797e */ /* 0x0001640008121930 */
.L_x_5416:
[----:B------:R-:W-:Y:S05]  /*de70*/  BSYNC.RECONVERGENT B0 ;  /* 0x0000000000007941 */ /* 0x000fea0003800200 */
.L_x_5415:
        /* <DEDUP_REMOVED lines=39> */
[----:B------:R-:W-:Y:S01]  /*e0f0*/  @P1 DSETP.NEU.AND P6, PT, R14, RZ, PT ;  /* 0x000000ff0e00122a */ /* 0x000fe20003fcd000 */
[----:B------:R-:W-:-:S03]  /*e100*/  IMAD.IADD R14, R87, 0x1, R10 ;  /* 0x00000001570e7824 */ /* 0x000fc600078e020a */
        /* <DEDUP_REMOVED lines=51> */
.L_x_5426:
[----:B------:R-:W-:Y:S05]  /*e440*/  BSYNC.RECONVERGENT B0 ;  /* 0x0000000000007941 */ /* 0x000fea0003800200 */
.L_x_5425:
        /* <DEDUP_REMOVED lines=24> */
.L_x_5389:
[----:B------:R-:W-:Y:S02]  /*e5d0*/  SEL R18, RZ, 0x1, !P4 ;  /* 0x00000001ff127807 */ /* 0x000fe40006000000 */
[----:B-----5:R-:W-:Y:S02]  /*e5e0*/  SEL R22, RZ, 0x1, !P2 ;  /* 0x00000001ff167807 */ /* 0x020fe40005000000 */
[----:B------:R-:W-:Y:S02]  /*e5f0*/  SEL R23, RZ, 0x1, !P0 ;  /* 0x00000001ff177807 */ /* 0x000fe40004000000 */
[----:B------:R-:W-:-:S07]  /*e600*/  SEL R24, RZ, 0x1, !P1 ;  /* 0x00000001ff187807 */ /* 0x000fce0004800000 */
.L_x_5374:
[----:B------:R-:W-:Y:S05]  /*e610*/  BSYNC.RECONVERGENT B6 ;  /* 0x0000000000067941 */ /* 0x000fea0003800200 */
.L_x_5373:
        /* <DEDUP_REMOVED lines=21> */
[----:B------:R-:W-:-:S07]  /*e770*/  MOV R4, R9 ;  /* 0x0000000900047202 */ /* 0x000fce0000000f00 */
.L_x_5430:
        /* <DEDUP_REMOVED lines=15> */
[----:B------:R-:W2:Y:S02]  /*e870*/  LDS R4, [R4] ;  /* 0x0000000004047984 */ /* 0x000ea40000000800 */
[C---:B--2---:R-:W-:Y:S02]  /*e880*/  PRMT R5, R4.reuse, 0x7770, RZ ;  /* 0x0000777004057816 */ /* 0x044fe400000000ff */
[C---:B-1----:R-:W-:Y:S02]  /*e890*/  PRMT R7, R4.reuse, 0x7772, RZ ;  /* 0x0000777204077816 */ /* 0x042fe400000000ff */
        /* <DEDUP_REMOVED lines=15> */
.L_x_5429:
[----:B------:R-:W-:Y:S05]  /*e990*/  BSYNC.RECONVERGENT B0 ;  /* 0x0000000000007941 */ /* 0x000fea0003800200 */
.L_x_5428:
[----:B------:R-:W-:Y:S01]  /*e9a0*/  MOV R4, R11 ;  /* 0x0000000b00047202 */ /* 0x000fe20000000f00 */
[----:B------:R-:W-:Y:S06]  /*e9b0*/  @P3 BRA `(.L_x_5430) ;  /* 0xfffffffc00703947 */ /* 0x000fec000383ffff */
.L_x_5427:
        /* <DEDUP_REMOVED lines=25> */
.L_x_5435:
        /* <DEDUP_REMOVED lines=32> */
.L_x_5434:
[----:B------:R-:W-:Y:S05]  /*ed50*/  BSYNC.RECONVERGENT B0 ;  /* 0x0000000000007941 */ /* 0x000fea0003800200 */
.L_x_5433:
[----:B-1----:R-:W-:Y:S01]  /*ed60*/  MOV R4, R12 ;  /* 0x0000000c00047202 */ /* 0x002fe20000000f00 */
[----:B------:R-:W-:Y:S06]  /*ed70*/  @P4 BRA `(.L_x_5435) ;  /* 0xfffffffc00744947 */ /* 0x000fec000383ffff */
.L_x_5432:
[----:B------:R-:W-:Y:S01]  /*ed80*/  ISETP.GE.U32.AND P0, PT, R0, 0x2, PT ;  /* 0x000000020000780c */ /* 0x000fe20003f06070 */
[----:B------:R-:W-:Y:S05]  /*ed90*/  WARPSYNC.ALL ;  /* 0x0000000000007948 */ /* 0x000fea0003800000 */
[----:B------:R-:W-:Y:S07]  /*eda0*/  BAR.SYNC.DEFER_BLOCKING 0x0 ;  /* 0x0000000000007b1d */ /* 0x000fee0000010000 */
[----:B------:R-:W-:Y:S05]  /*edb0*/  @!P0 BRA `(.L_x_5431) ;  /* 0x0000000000748947 */ /* 0x000fea0003800000 */
[----:B-1----:R-:W-:-:S07]  /*edc0*/  IMAD.MOV.U32 R3, RZ, RZ, 0x1 ;  /* 0x00000001ff037424 */ /* 0x002fce00078e00ff */
.L_x_5436:
        /* <DEDUP_REMOVED lines=9> */
[----:B------:R-:W1:Y:S01]  /*ee60*/  SHFL.DOWN PT, R8, R8, R3, 0x1f ;  /* 0x08001f0308087589 */ /* 0x000e6200000e0000 */
[----:B------:R-:W-:Y:S02]  /*ee70*/  LOP3.LUT P0, RZ, R24, 0xff, RZ, 0xc0, !PT ;  /* 0x000000ff18ff7812 */ /* 0x000fe4000780c0ff */
[----:B------:R-:W-:Y:S01]  /*ee80*/  LOP3.LUT P1, RZ, R23, 0xff, RZ, 0xc0, !PT ;  /* 0x000000ff17ff7812 */ /* 0x000fe2000782c0ff */
[----:B------:R-:W2:Y:S01]  /*ee90*/  SHFL.DOWN PT, R4, R4, R3, 0x1f ;  /* 0x08001f0304047589 */ /* 0x000ea200000e0000 */
[----:B------:R-:W-:Y:S02]  /*eea0*/  LOP3.LUT P2, RZ, R22, 0xff, RZ, 0xc0, !PT ;  /* 0x000000ff16ff7812 */ /* 0x000fe4000784c0ff */
[----:B------:R-:W-:Y:S01]  /*eeb0*/  LOP3.LUT P3, RZ, R18, 0xff, RZ, 0xc0, !PT ;  /* 0x000000ff12ff7812 */ /* 0x000fe2000786c0ff */
[----:B------:R-:W3:Y:S04]  /*eec0*/  SHFL.DOWN PT, R6, R6, R3, 0x1f ;  /* 0x08001f0306067589 */ /* 0x000ee800000e0000 */
[----:B------:R4:W5:Y:S02]  /*eed0*/  SHFL.DOWN PT, R10, R10, R3, 0x1f ;  /* 0x08001f030a0a7589 */ /* 0x00096400000e0000 */
[----:B----4-:R-:W-:-:S02]  /*eee0*/  SHF.L.U32 R3, R3, 0x1, RZ ;  /* 0x0000000103037819 */ /* 0x010fc400000006ff */
[----:B-1----:R-:W-:Y:S02]  /*eef0*/  ISETP.NE.AND P2, PT, R8, RZ, P2 ;  /* 0x000000ff0800720c */ /* 0x002fe40001745270 */
[----:B------:R-:W-:Y:S02]  /*ef00*/  ISETP.GE.AND P4, PT, R3, R0, PT ;  /* 0x000000000300720c */ /* 0x000fe40003f86270 */
[----:B--2---:R-:W-:Y:S02]  /*ef10*/  ISETP.NE.AND P0, PT, R4, RZ, P0 ;  /* 0x000000ff0400720c */ /* 0x004fe40000705270 */
[----:B------:R-:W-:Y:S02]  /*ef20*/  SEL R22, RZ, 0x1, !P2 ;  /* 0x00000001ff167807 */ /* 0x000fe40005000000 */
[----:B---3--:R-:W-:Y:S02]  /*ef30*/  ISETP.NE.AND P1, PT, R6, RZ, P1 ;  /* 0x000000ff0600720c */ /* 0x008fe40000f25270 */
[----:B------:R-:W-:-:S02]  /*ef40*/  SEL R24, RZ, 0x1, !P0 ;  /* 0x00000001ff187807 */ /* 0x000fc40004000000 */
[----:B-----5:R-:W-:Y:S02]  /*ef50*/  ISETP.NE.AND P3, PT, R10, RZ, P3 ;  /* 0x000000ff0a00720c */ /* 0x020fe40001f65270 */
[----:B------:R-:W-:Y:S02]  /*ef60*/  SEL R23, RZ, 0x1, !P1 ;  /* 0x00000001ff177807 */ /* 0x000fe40004800000 */
[----:B------:R-:W-:Y:S01]  /*ef70*/  SEL R18, RZ, 0x1, !P3 ;  /* 0x00000001ff127807 */ /* 0x000fe20005800000 */
[----:B------:R-:W-:Y:S08]  /*ef80*/  @!P4 BRA `(.L_x_5436) ;  /* 0xfffffffc0090c947 */ /* 0x000ff0000383ffff */
.L_x_5431:
        /* <DEDUP_REMOVED lines=9> */
[----:B------:R-:W-:Y:S01]  /*f020*/  MOV R5, R89 ;  /* 0x0000005900057202 */ /* 0x000fe20000000f00 */
[----:B-1----:R-:W-:Y:S01]  /*f030*/  IMAD.MOV.U32 R4, RZ, RZ, RZ ;  /* 0x000000ffff047224 */ /* 0x002fe200078e00ff */
        /* <DEDUP_REMOVED lines=271> */
.L_x_5437:
        /* <DEDUP_REMOVED lines=276> */
.L_x_5438:
        /* <DEDUP_REMOVED lines=276> */
.L_x_5439:
        /* <DEDUP_REMOVED lines=276> */
.L_x_5440:
[----:B-12---:R-:W1:Y:S01]  /*134f0*/  LDC.64 R6, c[0x0][0x768] ;  /* 0x0001da00ff067b82 */ /* 0x006e620000000a00 */
        /* <DEDUP_REMOVED lines=9> */
[----:B------:R-:W1:Y:S01]  /*13590*/  LDCU.64 UR6, c[0x0][0x3a8] ;  /* 0x00007500ff0677ac */ /* 0x000e620008000a00 */
[----:B------:R-:W-:Y:S01]  /*135a0*/  MOV R25, RZ ;  /* 0x000000ff00197202 */ /* 0x000fe20000000f00 */
[----:B------:R-:W2:Y:S01]  /*135b0*/  LDCU UR8, c[0x0][0x394] ;  /* 0x00007280ff0877ac */ /* 0x000ea20008000800 */
[----:B-1----:R-:W-:-:S04]  /*135c0*/  IMAD R3, R19, UR6, RZ ;  /* 0x0000000613037c24 */ /* 0x002fc8000f8e02ff */
[----:B------:R-:W-:-:S04]  /*135d0*/  IMAD R0, R16, UR7, R3 ;  /* 0x0000000710007c24 */ /* 0x000fc8000f8e0203 */
[----:B--2---:R-:W-:-:S04]  /*135e0*/  IMAD R0, R17, UR8, R0 ;  /* 0x0000000811007c24 */ /* 0x004fc8000f8e0200 */
[----:B------:R-:W-:Y:S01]  /*135f0*/  IMAD.SHL.U32 R7, R0, 0x4, RZ ;  /* 0x0000000400077824 */ /* 0x000fe200078e00ff */
[----:B------:R-:W-:Y:S06]  /*13600*/  BRA.U !UP0, `(.L_x_5442) ;  /* 0x0000001108447547 */ /* 0x000fec000b800000 */
        /* <DEDUP_REMOVED lines=273> */
.L_x_5442:
        /* <DEDUP_REMOVED lines=276> */
.L_x_5443:
        /* <DEDUP_REMOVED lines=276> */
.L_x_5444:
        /* <DEDUP_REMOVED lines=276> */
.L_x_5445:
        /* <DEDUP_REMOVED lines=26> */
.L_x_5447:
[----:B------:R-:W-:Y:S05]  /*17c80*/  BSYNC.RECONVERGENT B0 ;  /* 0x0000000000007941 */ /* 0x000fea0003800200 */
.L_x_5446:
        /* <DEDUP_REMOVED lines=35> */
.L_x_5449:
[----:B------:R-:W-:Y:S05]  /*17ec0*/  BSYNC.RECONVERGENT B0 ;  /* 0x0000000000007941 */ /* 0x000fea0003800200 */
.L_x_5448:
        /* <DEDUP_REMOVED lines=20> */
[----:B---3--:R-:W-:-:S08]  /*18010*/  IMAD.U32 R33, RZ, RZ, UR5 ;  /* 0x00000005ff217e24 */ /* 0x008fd0000f8e00ff */
        /* <DEDUP_REMOVED lines=19> */
.L_x_5454:
[----:B------:R-:W1:Y:S01]  /*18150*/  LDC.64 R2, c[0x0][0x770] ;  /* 0x0001dc00ff027b82 */ /* 0x000e620000000a00 */
[----:B------:R-:W-:-:S05]  /*18160*/  IADD3 R9, PT, PT, R17, R0, RZ ;  /* 0x0000000011097210 */ /* 0x000fca0007ffe0ff */
        /* <DEDUP_REMOVED lines=13> */
.L_x_5453:
[----:B------:R-:W-:Y:S02]  /*18240*/  SEL R33, RZ, 0x1, !P1 ;  /* 0x00000001ff217807 */ /* 0x000fe40004800000 */
[----:B------:R-:W-:Y:S02]  /*18250*/  SEL R31, RZ, 0x1, !P2 ;  /* 0x00000001ff1f7807 */ /* 0x000fe40005000000 */
[----:B------:R-:W-:Y:S02]  /*18260*/  SEL R29, RZ, 0x1, !P3 ;  /* 0x00000001ff1d7807 */ /* 0x000fe40005800000 */
[----:B------:R-:W-:Y:S01]  /*18270*/  SEL R23, RZ, 0x1, !P4 ;  /* 0x00000001ff177807 */ /* 0x000fe20006000000 */
[----:B------:R-:W-:Y:S06]  /*18280*/  BRA `(.L_x_5452) ;  /* 0x0000000000947947 */ /* 0x000fec0003800000 */
.L_x_5451:
        /* <DEDUP_REMOVED lines=18> */
.L_x_5456:
        /* <DEDUP_REMOVED lines=15> */
.L_x_5455:
[----:B------:R-:W-:Y:S02]  /*184a0*/  SEL R33, RZ, 0x1, !P1 ;  /* 0x00000001ff217807 */ /* 0x000fe40004800000 */
[----:B------:R-:W-:Y:S02]  /*184b0*/  SEL R31, RZ, 0x1, !P2 ;  /* 0x00000001ff1f7807 */ /* 0x000fe40005000000 */
[----:B------:R-:W-:Y:S02]  /*184c0*/  SEL R29, RZ, 0x1, !P3 ;  /* 0x00000001ff1d7807 */ /* 0x000fe40005800000 */
[----:B------:R-:W-:-:S07]  /*184d0*/  SEL R23, RZ, 0x1, !P4 ;  /* 0x00000001ff177807 */ /* 0x000fce0006000000 */
.L_x_5452:
[----:B------:R-:W-:Y:S05]  /*184e0*/  BSYNC.RECONVERGENT B0 ;  /* 0x0000000000007941 */ /* 0x000fea0003800200 */
.L_x_5450:
        /* <DEDUP_REMOVED lines=17> */
.L_x_5460:
        /* <DEDUP_REMOVED lines=29> */
[----:B------:R-:W-:Y:S02]  /*187d0*/  PRMT R3, R8, 0x5410, R3 ;  /* 0x0000541008037816 */ /* 0x000fe40000000003 */
[----:B------:R-:W-:-:S03]  /*187e0*/  PRMT R23, R6, 0x7610, R23 ;  /* 0x0000761006177816 */ /* 0x000fc60000000017 */
[----:B------:R1:W-:Y:S04]  /*187f0*/  STS [R0], R3 ;  /* 0x0000000300007388 */ /* 0x0003e80000000800 */
.L_x_5459:
[----:B------:R-:W-:Y:S05]  /*18800*/  BSYNC.RECONVERGENT B0 ;  /* 0x0000000000007941 */ /* 0x000fea0003800200 */
.L_x_5458:
[----:B------:R-:W-:-:S03]  /*18810*/  UISETP.GT.U32.AND UP0, UPT, UR4, 0x3, UPT ;  /* 0x000000030400788c */ /* 0x000fc6000bf04070 */
[----:B------:R-:W-:-:S06]  /*18820*/  UMOV UR4, UR7 ;  /* 0x0000000700047c82 */ /* 0x000fcc0008000000 */
[----:B------:R-:W-:Y:S05]  /*18830*/  BRA.U UP0, `(.L_x_5460) ;  /* 0xfffffffd00707547 */ /* 0x000fea000b83ffff */
.L_x_5457:
        /* <DEDUP_REMOVED lines=18> */
.L_x_5465:
[----:B------:R-:W-:Y:S01]  /*18960*/  SHF.R.U32.HI R10, RZ, 0x1, R2 ;  /* 0x00000001ff0a7819 */ /* 0x000fe20000011602 */
[----:B------:R-:W-:Y:S01]  /*18970*/  BAR.SYNC.DEFER_BLOCKING 0x0 ;  /* 0x0000000000007b1d */ /* 0x000fe20000010000 */
[----:B------:R-:W-:-:S03]  /*18980*/  ISETP.GT.U32.AND P5, PT, R2, 0x7f, PT ;  /* 0x0000007f0200780c */ /* 0x000fc60003fa4070 */
[----:B-1----:R-:W-:Y:S02]  /*18990*/  IMAD.IADD R3, R10, 0x1, R19 ;  /* 0x000000010a037824 */ /* 0x002fe400078e0213 */
[----:B------:R-:W-:Y:S03]  /*189a0*/  BSSY.RECONVERGENT B0, `(.L_x_5463) ;  /* 0x000001c000007945 */ /* 0x000fe60003800200 */
        /* <DEDUP_REMOVED lines=24> */
[----:B------:R-:W-:Y:S02]  /*18b30*/  PRMT R3, R8, 0x5410, R3 ;  /* 0x0000541008037816 */ /* 0x000fe40000000003 */
[----:B------:R-:W-:-:S03]  /*18b40*/  PRMT R23, R6, 0x7610, R23 ;  /* 0x0000761006177816 */ /* 0x000fc60000000017 */
[----:B------:R1:W-:Y:S04]  /*18b50*/  STS [R0], R3 ;  /* 0x0000000300007388 */ /* 0x0003e80000000800 */
.L_x_5464:
[----:B------:R-:W-:Y:S05]  /*18b60*/  BSYNC.RECONVERGENT B0 ;  /* 0x0000000000007941 */ /* 0x000fea0003800200 */
.L_x_5463:
[----:B------:R-:W-:Y:S01]  /*18b70*/  MOV R2, R10 ;  /* 0x0000000a00027202 */ /* 0x000fe20000000f00 */
[----:B------:R-:W-:Y:S06]  /*18b80*/  @P5 BRA `(.L_x_5465) ;  /* 0xfffffffc00745947 */ /* 0x000fec000383ffff */
.L_x_5462:
[----:B------:R-:W-:Y:S01]  /*18b90*/  BAR.SYNC.DEFER_BLOCKING 0x0 ;  /* 0x0000000000007b1d */ /* 0x000fe20000010000 */
[----:B------:R-:W-:-:S09]  /*18ba0*/  UISETP.GE.U32.AND UP0, UPT, UR4, 0x2, UPT ;  /* 0x000000020400788c */ /* 0x000fd2000bf06070 */
[----:B------:R-:W-:Y:S05]  /*18bb0*/  BRA.U !UP0, `(.L_x_5461) ;  /* 0x0000000108787547 */ /* 0x000fea000b800000 */
[----:B-12---:R-:W-:-:S07]  /*18bc0*/  IMAD.MOV.U32 R0, RZ, RZ, 0x1 ;  /* 0x00000001ff007424 */ /* 0x006fce00078e00ff */
.L_x_5466:
[----:B------:R-:W-:Y:S02]  /*18bd0*/  LOP3.LUT R2, R33, 0xffff, RZ, 0xc0, !PT ;  /* 0x0000ffff21027812 */ /* 0x000fe400078ec0ff */
        /* <DEDUP_REMOVED lines=28> */
.L_x_5461:
        /* <DEDUP_REMOVED lines=52> */
.L_x_5468:
[----:B------:R-:W1:Y:S02]  /*190e0*/  LDCU UR4, c[0x0][0x78c] ;  /* 0x0000f180ff0477ac */ /* 0x000e640008000800 */
[----:B-1----:R-:W-:-:S09]  /*190f0*/  UISETP.NE.AND UP0, UPT, UR4, 0x1, UPT ;  /* 0x000000010400788c */ /* 0x002fd2000bf05270 */
[----:B------:R-:W-:Y:S05]  /*19100*/  BRA.U !UP0, `(.L_x_5469) ;  /* 0x0000000108407547 */ /* 0x000fea000b800000 */
[----:B------:R-:W-:Y:S01]  /*19110*/  MOV R0, 0x0 ;  /* 0x0000000000007802 */ /* 0x000fe20000000f00 */
[----:B------:R-:W1:Y:S01]  /*19120*/  LDCU.64 UR4, c[0x4][0x640] ;  /* 0x0100c800ff0477ac */ /* 0x000e620008000a00 */
[----:B------:R-:W-:Y:S02]  /*19130*/  HFMA2 R8, -RZ, RZ, 0, 4.4763088226318359375e-05 ;  /* 0x000002efff087431 */ /* 0x000fe400000001ff */
        /* <DEDUP_REMOVED lines=13> */
.L_x_5469:
        /* <DEDUP_REMOVED lines=25> */
.L_x_5470:
        /* <DEDUP_REMOVED lines=19> */
[----:B----4-:R-:W-:-:S02]  /*194d0*/  IMAD.U32 R6, RZ, RZ, UR6 ;  /* 0x00000006ff067e24 */ /* 0x010fc4000f8e00ff */
[----:B------:R-:W-:Y:S01]  /*194e0*/  IMAD.U32 R7, RZ, RZ, UR7 ;  /* 0x00000007ff077e24 */ /* 0x000fe2000f8e00ff */
[----:B-----5:R-:W-:Y:S01]  /*194f0*/  MOV R10, UR8 ;  /* 0x00000008000a7c02 */ /* 0x020fe20008000f00 */
[----:B--2---:R-:W-:-:S07]  /*19500*/  IMAD.U32 R11, RZ, RZ, UR9 ;  /* 0x00000009ff0b7e24 */ /* 0x004fce000f8e00ff */
[----:B------:R-:W-:-:S07]  /*19510*/  LEPC R20, `(.L_x_5471) ;  /* 0x000000001014794e */ /* 0x000fce0000000000 */
[----:B0--3--:R-:W-:Y:S05]  /*19520*/  CALL.ABS.NOINC R2 ;  /* 0x0000000002007343 */ /* 0x009fea0003c00000 */
.L_x_5471:
        /* <DEDUP_REMOVED lines=25> */
.L_x_5472:
[----:B------:R-:W1:Y:S01]  /*196c0*/  LDCU.64 UR4, c[0x0][0x758] ;  /* 0x0000eb00ff0477ac */ /* 0x000e620008000a00 */
[----:B------:R-:W-:-:S04]  /*196d0*/  LOP3.LUT P1, RZ, R23, 0xff, RZ, 0xc0, !PT ;  /* 0x000000ff17ff7812 */ /* 0x000fc8000782c0ff */
[----:B------:R-:W-:Y:S02]  /*196e0*/  SEL R3, RZ, 0x1, !P1 ;  /* 0x00000001ff037807 */ /* 0x000fe40004800000 */
[----:B-1----:R-:W-:-:S04]  /*196f0*/  IADD3 R28, P0, PT, R28, UR4, RZ ;  /* 0x000000041c1c7c10 */ /* 0x002fc8000ff1e0ff */
[----:B------:R-:W-:-:S05]  /*19700*/  IADD3.X R29, PT, PT, RZ, UR5, RZ, P0, !PT ;  /* 0x00000005ff1d7c10 */ /* 0x000fca00087fe4ff */
[----:B------:R-:W-:Y:S01]  /*19710*/  STG.E.U8 desc[UR36][R28.64], R3 ;  /* 0x000000031c007986 */ /* 0x000fe2000c101124 */
[----:B------:R-:W-:Y:S05]  /*19720*/  EXIT ;  /* 0x000000000000794d */ /* 0x000fea0003800000 */
.L_x_5467:
        /* <DEDUP_REMOVED lines=21> */
.L_x_5473:
[----:B------:R-:W-:Y:S05]  /*19880*/  BRA.U !UP0, `(.L_x_5474) ;  /* 0x0000000508947547 */ /* 0x000fea000b800000 */
[----:B------:R-:W3:Y:S02]  /*19890*/  LDCU UR4, c[0x0][0x78c] ;  /* 0x0000f180ff0477ac */ /* 0x000ee40008000800 */
[----:B---3--:R-:W-:-:S09]  /*198a0*/  UISETP.NE.AND UP0, UPT, UR4, 0x1, UPT ;  /* 0x000000010400788c */ /* 0x008fd2000bf05270 */
[----:B------:R-:W-:Y:S05]  /*198b0*/  BRA.U !UP0, `(.L_x_5475) ;  /* 0x0000000108407547 */ /* 0x000fea000b800000 */
[----:B-12---:R-:W-:Y:S01]  /*198c0*/  MOV R0, 0x0 ;  /* 0x0000000000007802 */ /* 0x006fe20000000f00 */
        /* <DEDUP_REMOVED lines=15> */
.L_x_5475:
[----:B------:R-:W3:Y:S01]  /*199c0*/  LDCU.64 UR4, c[0x0][0x758] ;  /* 0x0000eb00ff0477ac */ /* 0x000ee20008000a00 */
[----:B------:R-:W-:-:S04]  /*199d0*/  LOP3.LUT P0, RZ, R33, 0xff, RZ, 0xc0, !PT ;  /* 0x000000ff21ff7812 */ /* 0x000fc8000780c0ff */
[----:B------:R-:W-:Y:S02]  /*199e0*/  SEL R5, RZ, 0x1, !P0 ;  /* 0x00000001ff057807 */ /* 0x000fe40004000000 */
[----:B---3--:R-:W-:Y:S01]  /*199f0*/  IADD3 R2, P1, PT, R25, UR4, RZ ;  /* 0x0000000419027c10 */ /* 0x008fe2000ff3e0ff */
[----:B------:R-:W3:Y:S04]  /*19a00*/  LDCU UR4, c[0x0][0x78c] ;  /* 0x0000f180ff0477ac */ /* 0x000ee80008000800 */
[----:B-1----:R-:W-:-:S05]  /*19a10*/  IMAD.X R3, RZ, RZ, UR5, P1 ;  /* 0x00000005ff037e24 */ /* 0x002fca00088e06ff */
        /* <DEDUP_REMOVED lines=19> */
.L_x_5476:
        /* <DEDUP_REMOVED lines=8> */
[----:B---3--:R-:W-:Y:S05]  /*19bd0*/  BRA.U !UP0, `(.L_x_5477) ;  /* 0x0000000108407547 */ /* 0x008fea000b800000 */
[----:B--2---:R-:W-:Y:S01]  /*19be0*/  MOV R0, 0x0 ;  /* 0x0000000000007802 */ /* 0x004fe20000000f00 */
        /* <DEDUP_REMOVED lines=15> */
.L_x_5477:
        /* <DEDUP_REMOVED lines=25> */
.L_x_5478:
[----:B------:R-:W1:Y:S01]  /*19e70*/  LDCU.64 UR4, c[0x0][0x758] ;  /* 0x0000eb00ff0477ac */ /* 0x000e620008000a00 */
[----:B------:R-:W-:-:S04]  /*19e80*/  LOP3.LUT P0, RZ, R23, 0xff, RZ, 0xc0, !PT ;  /* 0x000000ff17ff7812 */ /* 0x000fc8000780c0ff */
[----:B------:R-:W-:Y:S02]  /*19e90*/  SEL R3, RZ, 0x1, !P0 ;  /* 0x00000001ff037807 */ /* 0x000fe40004000000 */
[----:B-1----:R-:W-:-:S05]  /*19ea0*/  IADD3 R28, P1, PT, R28, UR4, RZ ;  /* 0x000000041c1c7c10 */ /* 0x002fca000ff3e0ff */
[----:B------:R-:W-:-:S05]  /*19eb0*/  IMAD.X R29, RZ, RZ, UR5, P1 ;  /* 0x00000005ff1d7e24 */ /* 0x000fca00088e06ff */
[----:B------:R-:W-:Y:S01]  /*19ec0*/  STG.E.U8 desc[UR36][R28.64], R3 ;  /* 0x000000031c007986 */ /* 0x000fe2000c101124 */
[----:B------:R-:W-:Y:S05]  /*19ed0*/  EXIT ;  /* 0x000000000000794d */ /* 0x000fea0003800000 */
.L_x_5474:
[----:B------:R-:W-:Y:S04]  /*19ee0*/  STG.E.U8 desc[UR36][R4.64], R33 ;  /* 0x0000002104007986 */ /* 0x000fe8000c101124 */
[----:B------:R-:W-:Y:S04]  /*19ef0*/  STG.E.U8 desc[UR36][R4.64+0x1], R31 ;  /* 0x0000011f04007986 */ /* 0x000fe8000c101124 */
[----:B------:R-:W-:Y:S04]  /*19f00*/  STG.E.U8 desc[UR36][R4.64+0x2], R29 ;  /* 0x0000021d04007986 */ /* 0x000fe8000c101124 */
[----:B------:R-:W-:Y:S01]  /*19f10*/  STG.E.U8 desc[UR36][R4.64+0x3], R23 ;  /* 0x0000031704007986 */ /* 0x000fe2000c101124 */
[----:B------:R-:W-:Y:S05]  /*19f20*/  EXIT ;  /* 0x000000000000794d */ /* 0x000fea0003800000 */
.L_x_5441:
        /* <DEDUP_REMOVED lines=61> */
.L_x_5480:
        /* <DEDUP_REMOVED lines=19> */
.L_x_5481:
        /* <DEDUP_REMOVED lines=25> */
.L_x_5482:
        /* <DEDUP_REMOVED lines=25> */
.L_x_5483:
        /* <DEDUP_REMOVED lines=25> */
.L_x_5484:
[----:B------:R-:W1:Y:S01]  /*1a8e0*/  LDCU.64 UR4, c[0x0][0x758] ;  /* 0x0000eb00ff0477ac */ /* 0x000e620008000a00 */
[----:B------:R-:W-:-:S04]  /*1a8f0*/  LOP3.LUT P1, RZ, R18, 0xff, RZ, 0xc0, !PT ;  /* 0x000000ff12ff7812 */ /* 0x000fc8000782c0ff */
[----:B------:R-:W-:Y:S02]  /*1a900*/  SEL R3, RZ, 0x1, !P1 ;  /* 0x00000001ff037807 */ /* 0x000fe40004800000 */
[----:B-1----:R-:W-:-:S04]  /*1a910*/  IADD3 R28, P0, PT, R28, UR4, RZ ;  /* 0x000000041c1c7c10 */ /* 0x002fc8000ff1e0ff */
[----:B------:R-:W-:-:S05]  /*1a920*/  IADD3.X R29, PT, PT, RZ, UR5, RZ, P0, !PT ;  /* 0x00000005ff1d7c10 */ /* 0x000fca00087fe4ff */
[----:B------:R-:W-:Y:S01]  /*1a930*/  STG.E.U8 desc[UR36][R28.64], R3 ;  /* 0x000000031c007986 */ /* 0x000fe2000c101124 */
[----:B------:R-:W-:Y:S05]  /*1a940*/  EXIT ;  /* 0x000000000000794d */ /* 0x000fea0003800000 */
.L_x_5479:
        /* <DEDUP_REMOVED lines=21> */
.L_x_5485:
[----:B------:R-:W-:Y:S05]  /*1aaa0*/  BRA.U !UP1, `(.L_x_5486) ;  /* 0x0000000509947547 */ /* 0x000fea000b800000 */
[----:B------:R-:W1:Y:S02]  /*1aab0*/  LDCU UR4, c[0x0][0x78c] ;  /* 0x0000f180ff0477ac */ /* 0x000e640008000800 */
[----:B-1----:R-:W-:-:S09]  /*1aac0*/  UISETP.NE.AND UP0, UPT, UR4, 0x1, UPT ;  /* 0x000000010400788c */ /* 0x002fd2000bf05270 */
        /* <DEDUP_REMOVED lines=17> */
.L_x_5487:
        /* <DEDUP_REMOVED lines=25> */
.L_x_5488:
        /* <DEDUP_REMOVED lines=25> */
.L_x_5489:
        /* <DEDUP_REMOVED lines=25> */
.L_x_5490:
[----:B------:R-:W1:Y:S01]  /*1b090*/  LDCU.64 UR4, c[0x0][0x758] ;  /* 0x0000eb00ff0477ac */ /* 0x000e620008000a00 */
[----:B------:R-:W-:-:S04]  /*1b0a0*/  LOP3.LUT P0, RZ, R18, 0xff, RZ, 0xc0, !PT ;  /* 0x000000ff12ff7812 */ /* 0x000fc8000780c0ff */
[----:B------:R-:W-:Y:S02]  /*1b0b0*/  SEL R3, RZ, 0x1, !P0 ;  /* 0x00000001ff037807 */ /* 0x000fe40004000000 */
[----:B-1----:R-:W-:-:S05]  /*1b0c0*/  IADD3 R28, P1, PT, R28, UR4, RZ ;  /* 0x000000041c1c7c10 */ /* 0x002fca000ff3e0ff */
[----:B------:R-:W-:-:S05]  /*1b0d0*/  IMAD.X R29, RZ, RZ, UR5, P1 ;  /* 0x00000005ff1d7e24 */ /* 0x000fca00088e06ff */
[----:B------:R-:W-:Y:S01]  /*1b0e0*/  STG.E.U8 desc[UR36][R28.64], R3 ;  /* 0x000000031c007986 */ /* 0x000fe2000c101124 */
[----:B------:R-:W-:Y:S05]  /*1b0f0*/  EXIT ;  /* 0x000000000000794d */ /* 0x000fea0003800000 */
.L_x_5486:
[----:B------:R-:W-:Y:S04]  /*1b100*/  STG.E.U8 desc[UR36][R4.64], R24 ;  /* 0x0000001804007986 */ /* 0x000fe8000c101124 */
[----:B------:R-:W-:Y:S04]  /*1b110*/  STG.E.U8 desc[UR36][R4.64+0x1], R23 ;  /* 0x0000011704007986 */ /* 0x000fe8000c101124 */
[----:B------:R-:W-:Y:S04]  /*1b120*/  STG.E.U8 desc[UR36][R4.64+0x2], R22 ;  /* 0x0000021604007986 */ /* 0x000fe8000c101124 */
[----:B------:R-:W-:Y:S01]  /*1b130*/  STG.E.U8 desc[UR36][R4.64+0x3], R18 ;  /* 0x0000031204007986 */ /* 0x000fe2000c101124 */
[----:B------:R-:W-:Y:S05]  /*1b140*/  EXIT ;  /* 0x000000000000794d */ /* 0x000fea0003800000 */
.L_x_5491:
        /* <DEDUP_REMOVED lines=11> */
.L_x_7796:


//--------------------- .text._ZN2at6native13reduce_kernelILi512ELi1ENS0_8ReduceOpIfNS0_14func_wrapper_tIbZZZNS0_15and_kernel_cudaERNS_14TensorIteratorEENKUlvE_clEvENKUlvE5_clEvEUlbfE_EEjbLi4ELi4EEEEEvT1_ --------------------------
	.section	.text._ZN2at6native13reduce_kernelILi512ELi1ENS0_8ReduceOpIfNS0_14func_wrapper_tIbZZZNS0_15and_kernel_cudaERNS_14TensorIteratorEENKUlvE_clEvENKUlvE5_clEvEUlbfE_EEjbLi4ELi4EEEEEvT1_,"ax",@progbits
	.align	128
        .global         _ZN2at6native13reduce_kernelILi512ELi1ENS0_8ReduceOpIfNS0_14func_wrapper_tIbZZZNS0_15and_kernel_cudaERNS_14TensorIteratorEENKUlvE_clEvENKUlvE5_clEvEUlbfE_EEjbLi4ELi4EEEEEvT1_
        .type           _ZN2at6native13reduce_kernelILi512ELi1ENS0_8ReduceOpIfNS0_14func_wrapper_tIbZZZNS0_15and_kernel_cudaERNS_14TensorIteratorEENKUlvE_clEvENKUlvE5_clEvEUlbfE_EEjbLi4ELi4EEEEEvT1_,@function
        .size           _ZN2at6native13reduce_kernelILi512ELi1ENS0_8ReduceOpIfNS0_14func_wrapper_tIbZZZNS0_15and_kernel_cudaERNS_14TensorIteratorEENKUlvE_clEvENKUlvE5_clEvEUlbfE_EEjbLi4ELi4EEEEEvT1_,(.L_x_7797 - _ZN2at6native13reduce_kernelILi512ELi1ENS0_8ReduceOpIfNS0_14func_wrapper_tIbZZZNS0_15and_kernel_cudaERNS_14TensorIteratorEENKUlvE_clEvENKUlvE5_clEvEUlbfE_EEjbLi4ELi4EEEEEvT1_)
        .other          _ZN2at6native13reduce_kernelILi512ELi1ENS0_8ReduceOpIfNS0_14func_wrapper_tIbZZZNS0_15and_kernel_cudaERNS_14TensorIteratorEENKUlvE_clEvENKUlvE5_clEvEUlbfE_EEjbLi4ELi4EEEEEvT1_,@"STO_CUDA_ENTRY STV_DEFAULT"
_ZN2at6native13reduce_kernelILi512ELi1ENS0_8ReduceOpIfNS0_14func_wrapper_tIbZZZNS0_15and_kernel_cudaERNS_14TensorIteratorEENKUlvE_clEvENKUlvE5_clEvEUlbfE_EEjbLi4ELi4EEEEEvT1_:
.text._ZN2at6native13reduce_kernelILi512ELi1ENS0_8ReduceOpIfNS0_14func_wrapper_tIbZZZNS0_15and_kernel_cudaERNS_14TensorIteratorEENKUlvE_clEvENKUlvE5_clEvEUlbfE_EEjbLi4ELi4EEEEEvT1_:
        /* <DEDUP_REMOVED lines=295> */
.L_x_5492:
        /* <DEDUP_REMOVED lines=43> */
[----:B------:R-:W-:-:S04]  /*1520*/  ISETP.NE.AND P0, PT, R5, RZ, P0 ;  /* 0x000000ff0500720c */ /* 0x000fc80000705270 */
[----:B------:R-:W-:-:S09]  /*1530*/  SEL R5, RZ, 0x1, !P0 ;  /* 0x00000001ff057807 */ /* 0x000fd20004000000 */
.L_x_5499:
[----:B------:R-:W-:Y:S05]  /*1540*/  BSYNC.RECONVERGENT B2 ;  /* 0x0000000000027941 */ /* 0x000fea0003800200 */
.L_x_5498:
[----:B------:R-:W-:Y:S02]  /*1550*/  IADD3 R2, P0, PT, R2, 0x10, RZ ;  /* 0x0000001002027810 */ /* 0x000fe40007f1e0ff */
[----:B------:R-:W-:-:S03]  /*1560*/  IADD3 R10, PT, PT, R13, -0x4, R8 ;  /* 0xfffffffc0d0a7810 */ /* 0x000fc60007ffe008 */
[----:B------:R-:W-:-:S08]  /*1570*/  IMAD.X R3, RZ, RZ, R3, P0 ;  /* 0x000000ffff037224 */ /* 0x000fd000000e0603 */
.L_x_5497:
[----:B------:R-:W-:Y:S05]  /*1580*/  BSYNC.RECONVERGENT B1 ;  /* 0x0000000000017941 */ /* 0x000fea0003800200 */
.L_x_5496:
        /* <DEDUP_REMOVED lines=13> */
.L_x_5503:
        /* <DEDUP_REMOVED lines=16> */
.L_x_5502:
[----:B------:R-:W-:Y:S02]  /*1760*/  SEL R5, RZ, 0x1, !P3 ;  /* 0x00000001ff057807 */ /* 0x000fe40005800000 */
[----:B------:R-:W-:Y:S02]  /*1770*/  SEL R8, RZ, 0x1, !P0 ;  /* 0x00000001ff087807 */ /* 0x000fe40004000000 */
[----:B------:R-:W-:Y:S02]  /*1780*/  SEL R6, RZ, 0x1, !P1 ;  /* 0x00000001ff067807 */ /* 0x000fe40004800000 */
[----:B------:R-:W-:-:S07]  /*1790*/  SEL R4, RZ, 0x1, !P2 ;  /* 0x00000001ff047807 */ /* 0x000fce0005000000 */
.L_x_5501:
[----:B------:R-:W-:Y:S05]  /*17a0*/  BSYNC.RECONVERGENT B1 ;  /* 0x0000000000017941 */ /* 0x000fea0003800200 */
.L_x_5500:
        /* <DEDUP_REMOVED lines=19> */
.L_x_5505:
[----:B------:R-:W-:Y:S05]  /*18e0*/  BSYNC.RECONVERGENT B1 ;  /* 0x0000000000017941 */ /* 0x000fea0003800200 */
.L_x_5504:
[----:B------:R-:W-:Y:S02]  /*18f0*/  LOP3.LUT P2, RZ, R5, 0xff, RZ, 0xc0, !PT ;  /* 0x000000ff05ff7812 */ /* 0x000fe4000784c0ff */
[----:B------:R-:W-:Y:S02]  /*1900*/  LOP3.LUT P3, RZ, R4, 0xff, RZ, 0xc0, !PT ;  /* 0x000000ff04ff7812 */ /* 0x000fe4000786c0ff */
[----:B------:R-:W-:-:S04]  /*1910*/  PLOP3.LUT P0, PT, P1, P2, P0, 0x80, 0x0 ;  /* 0x000000000000781c */ /* 0x000fc80000f05000 */
[----:B------:R-:W-:-:S04]  /*1920*/  PLOP3.LUT P0, PT, P0, P3, PT, 0x80, 0x8 ;  /* 0x000000000008781c */ /* 0x000fc80000707070 */
[----:B------:R-:W-:Y:S01]  /*1930*/  SEL R17, RZ, 0x1, !P0 ;  /* 0x00000001ff117807 */ /* 0x000fe20004000000 */
[----:B------:R-:W-:Y:S08]  /*1940*/  BRA `(.L_x_5494) ;  /* 0x0000009400cc7947 */ /* 0x000ff00003800000 */
.L_x_5495:
        /* <DEDUP_REMOVED lines=22> */
.L_x_5510:
        /* <DEDUP_REMOVED lines=24> */
.L_x_5509:
[----:B------:R-:W-:Y:S01]  /*1c30*/  IMAD.MOV.U32 R11, RZ, RZ, R4 ;  /* 0x000000ffff0b7224 */ /* 0x000fe200078e0004 */
[----:B------:R-:W-:Y:S01]  /*1c40*/  MOV R12, R10 ;  /* 0x0000000a000c7202 */ /* 0x000fe20000000f00 */
[----:B------:R-:W-:Y:S01]  /*1c50*/  IMAD.MOV.U32 R4, RZ, RZ, R13 ;  /* 0x000000ffff047224 */ /* 0x000fe200078e000d */
[----:B------:R-:W-:Y:S02]  /*1c60*/  SEL R10, RZ, 0x1, !P3 ;  /* 0x00000001ff0a7807 */ /* 0x000fe40005800000 */
[----:B------:R-:W-:Y:S02]  /*1c70*/  SEL R14, RZ, 0x1, !P0 ;  /* 0x00000001ff0e7807 */ /* 0x000fe40004000000 */
[----:B------:R-:W-:Y:S02]  /*1c80*/  SEL R16, RZ, 0x1, !P1 ;  /* 0x00000001ff107807 */ /* 0x000fe40004800000 */
[----:B------:R-:W-:-:S07]  /*1c90*/  SEL R15, RZ, 0x1, !P2 ;  /* 0x00000001ff0f7807 */ /* 0x000fce0005000000 */
.L_x_5508:
[----:B------:R-:W-:Y:S05]  /*1ca0*/  BSYNC.RECONVERGENT B1 ;  /* 0x0000000000017941 */ /* 0x000fea0003800200 */
.L_x_5507:
        /* <DEDUP_REMOVED lines=19> */
.L_x_5512:
[----:B------:R-:W-:Y:S05]  /*1de0*/  BSYNC.RECONVERGENT B1 ;  /* 0x0000000000017941 */ /* 0x000fea0003800200 */
.L_x_5511:
        /* <DEDUP_REMOVED lines=27> */
.L_x_5514:
[----:B------:R-:W-:Y:S05]  /*1fa0*/  BSYNC.RECONVERGENT B1 ;  /* 0x0000000000017941 */ /* 0x000fea0003800200 */
.L_x_5513:
        /* <DEDUP_REMOVED lines=8> */
.L_x_5506:
        /* <DEDUP_REMOVED lines=18> */
.L_x_5519:
        /* <DEDUP_REMOVED lines=28> */
.L_x_5518:
[----:B------:R-:W-:Y:S01]  /*2310*/  MOV R14, R10 ;  /* 0x0000000a000e7202 */ /* 0x000fe20000000f00 */
[----:B------:R-:W-:Y:S01]  /*2320*/  IMAD.MOV.U32 R10, RZ, RZ, R15 ;  /* 0x000000ffff0a7224 */ /* 0x000fe200078e000f */
[----:B------:R-:W-:Y:S02]  /*2330*/  SEL R11, RZ, 0x1, !P3 ;  /* 0x00000001ff0b7807 */ /* 0x000fe40005800000 */
[----:B------:R-:W-:Y:S02]  /*2340*/  SEL R13, RZ, 0x1, !P0 ;  /* 0x00000001ff0d7807 */ /* 0x000fe40004000000 */
[----:B------:R-:W-:Y:S02]  /*2350*/  SEL R16, RZ, 0x1, !P1 ;  /* 0x00000001ff107807 */ /* 0x000fe40004800000 */
[----:B------:R-:W-:-:S07]  /*2360*/  SEL R15, RZ, 0x1, !P2 ;  /* 0x00000001ff0f7807 */ /* 0x000fce0005000000 */
.L_x_5517:
[----:B------:R-:W-:Y:S05]  /*2370*/  BSYNC.RECONVERGENT B1 ;  /* 0x0000000000017941 */ /* 0x000fea0003800200 */
.L_x_5516:
        /* <DEDUP_REMOVED lines=23> */
.L_x_5521:
[----:B------:R-:W-:Y:S05]  /*24f0*/  BSYNC.RECONVERGENT B1 ;  /* 0x0000000000017941 */ /* 0x000fea0003800200 */
.L_x_5520:
        /* <DEDUP_REMOVED lines=27> */
.L_x_5523:
[----:B------:R-:W-:Y:S05]  /*26b0*/  BSYNC.RECONVERGENT B1 ;  /* 0x0000000000017941 */ /* 0x000fea0003800200 */
.L_x_5522:
        /* <DEDUP_REMOVED lines=8> */
.L_x_5515:
        /* <DEDUP_REMOVED lines=19> */
.L_x_5533:
        /* <DEDUP_REMOVED lines=8> */
.L_x_5527:
        /* <DEDUP_REMOVED lines=285> */
.L_x_5529:
        /* <DEDUP_REMOVED lines=231> */
.L_x_5530:
        /* <DEDUP_REMOVED lines=231> */
.L_x_5531:
        /* <DEDUP_REMOVED lines=231> */
.L_x_5532:
[----:B------:R-:W-:-:S04]  /*6610*/  LOP3.LUT R3, R2, 0xfffffffc, RZ, 0xc0, !PT ;  /* 0xfffffffc02037812 */ /* 0x000fc800078ec0ff */
[----:B------:R-:W-:-:S04]  /*6620*/  IADD3 R2, P4, PT, R3, R10, RZ ;  /* 0x0000000a03027210 */ /* 0x000fc80007f9e0ff */
[----:B------:R-:W-:-:S05]  /*6630*/  IADD3.X R3, PT, PT, RZ, R11, RZ, P4, !PT ;  /* 0x0000000bff037210 */ /* 0x000fca00027fe4ff */
[----:B------:R1:W5:Y:S04]  /*6640*/  LDG.E R14, desc[UR36][R2.64] ;  /* 0x00000024020e7981 */ /* 0x000368000c1e1900 */
.L_x_5528:
        /* <DEDUP_REMOVED lines=16> */
.L_x_5526:
[----:B------:R-:W-:Y:S02]  /*6750*/  SEL R2, RZ, 0x1, !P0 ;  /* 0x00000001ff027807 */ /* 0x000fe40004000000 */
[----:B------:R-:W-:Y:S02]  /*6760*/  SEL R3, RZ, 0x1, !P2 ;  /* 0x00000001ff037807 */ /* 0x000fe40005000000 */
[----:B------:R-:W-:Y:S02]  /*6770*/  SEL R4, RZ, 0x1, !P1 ;  /* 0x00000001ff047807 */ /* 0x000fe40004800000 */
[----:B------:R-:W-:-:S07]  /*6780*/  SEL R5, RZ, 0x1, !P3 ;  /* 0x00000001ff057807 */ /* 0x000fce0005800000 */
.L_x_5525:
[----:B------:R-:W-:Y:S05]  /*6790*/  BSYNC.RECONVERGENT B1 ;  /* 0x0000000000017941 */ /* 0x000fea0003800200 */
.L_x_5524:
        /* <DEDUP_REMOVED lines=24> */
.L_x_5536:
        /* <DEDUP_REMOVED lines=276> */
.L_x_5537:
        /* <DEDUP_REMOVED lines=275> */
.L_x_5538:
        /* <DEDUP_REMOVED lines=275> */
.L_x_5539:
        /* <DEDUP_REMOVED lines=275> */
.L_x_5540:
[----:B------:R-:W-:-:S04]  /*adf0*/  LOP3.LUT R13, R24, 0xfffffffc, RZ, 0xc0, !PT ;  /* 0xfffffffc180d7812 */ /* 0x000fc800078ec0ff */
[----:B------:R-:W-:-:S05]  /*ae00*/  IADD3 R10, P0, PT, R13, R10, RZ ;  /* 0x0000000a0d0a7210 */ /* 0x000fca0007f1e0ff */
[----:B------:R-:W-:-:S05]  /*ae10*/  IMAD.X R11, RZ, RZ, R11, P0 ;  /* 0x000000ffff0b7224 */ /* 0x000fca00000e060b */
[----:B------:R0:W5:Y:S03]  /*ae20*/  LDG.E R0, desc[UR36][R10.64] ;  /* 0x000000240a007981 */ /* 0x000166000c1e1900 */
.L_x_5535:
[----:B------:R-:W-:Y:S05]  /*ae30*/  BSYNC.RECONVERGENT B1 ;  /* 0x0000000000017941 */ /* 0x000fea0003800200 */
.L_x_5534:
        /* <DEDUP_REMOVED lines=28> */
.L_x_5542:
[----:B------:R-:W-:Y:S05]  /*b000*/  BSYNC.RECONVERGENT B1 ;  /* 0x0000000000017941 */ /* 0x000fea0003800200 */
.L_x_5541:
[----:B------:R-:W-:Y:S02]  /*b010*/  LOP3.LUT P0, RZ, R2, 0xff, RZ, 0xc0, !PT ;  /* 0x000000ff02ff7812 */ /* 0x000fe4000780c0ff */
[----:B------:R-:W-:Y:S02]  /*b020*/  LOP3.LUT P1, RZ, R3, 0xff, RZ, 0xc0, !PT ;  /* 0x000000ff03ff7812 */ /* 0x000fe4000782c0ff */
[----:B------:R-:W-:Y:S02]  /*b030*/  LOP3.LUT P2, RZ, R4, 0xff, RZ, 0xc0, !PT ;  /* 0x000000ff04ff7812 */ /* 0x000fe4000784c0ff */
[----:B------:R-:W-:Y:S02]  /*b040*/  LOP3.LUT P3, RZ, R5, 0xff, RZ, 0xc0, !PT ;  /* 0x000000ff05ff7812 */ /* 0x000fe4000786c0ff */
[----:B------:R-:W-:-:S04]  /*b050*/  PLOP3.LUT P0, PT, P2, P0, P1, 0x80, 0x0 ;  /* 0x000000000000781c */ /* 0x000fc80001701010 */
[----:B------:R-:W-:-:S04]  /*b060*/  PLOP3.LUT P0, PT, P0, P3, PT, 0x80, 0x8 ;  /* 0x000000000008781c */ /* 0x000fc80000707070 */
[----:B------:R-:W-:-:S09]  /*b070*/  SEL R17, RZ, 0x1, !P0 ;  /* 0x00000001ff117807 */ /* 0x000fd20004000000 */
.L_x_5494:
[----:B------:R-:W-:Y:S05]  /*b080*/  BSYNC.RECONVERGENT B0 ;  /* 0x0000000000007941 */ /* 0x000fea0003800200 */
.L_x_5493:
        /* <DEDUP_REMOVED lines=14> */
.L_x_5544:
[----:B------:R-:W-:Y:S01]  /*b170*/  USHF.R.U32.HI UR7, URZ, 0x1, UR5 ;  /* 0x00000001ff077899 */ /* 0x000fe20008011605 */
[----:B------:R-:W-:Y:S01]  /*b180*/  BAR.SYNC.DEFER_BLOCKING 0x0 ;  /* 0x0000000000007b1d */ /* 0x000fe20000010000 */
[----:B------:R-:W-:-:S04]  /*b190*/  UISETP.GT.U32.AND UP0, UPT, UR5, 0x3, UPT ;  /* 0x000000030500788c */ /* 0x000fc8000bf04070 */
[----:B0-2---:R-:W-:Y:S01]  /*b1a0*/  IADD3 R3, PT, PT, R9, UR7, RZ ;  /* 0x0000000709037c10 */ /* 0x005fe2000fffe0ff */
[----:B------:R-:W-:-:S03]  /*b1b0*/  UMOV UR5, UR7 ;  /* 0x0000000700057c82 */ /* 0x000fc60008000000 */
[----:B------:R-:W-:-:S04]  /*b1c0*/  ISETP.GE.U32.AND P0, PT, R3, UR6, PT ;  /* 0x0000000603007c0c */ /* 0x000fc8000bf06070 */
[----:B------:R-:W-:-:S13]  /*b1d0*/  ISETP.GE.U32.OR P0, PT, R9, UR7, P0 ;  /* 0x0000000709007c0c */ /* 0x000fda0008706470 */
[----:B------:R-:W-:Y:S01]  /*b1e0*/  @!P0 IMAD R2, R3, UR8, R22 ;  /* 0x0000000803028c24 */ /* 0x000fe2000f8e0216 */
[----:B------:R-:W-:-:S05]  /*b1f0*/  @!P0 LOP3.LUT P1, RZ, R17, 0xff, RZ, 0xc0, !PT ;  /* 0x000000ff11ff8812 */ /* 0x000fca000782c0ff */
[----:B------:R-:W0:Y:S02]  /*b200*/  @!P0 LDS.U8 R2, [R2+UR4] ;  /* 0x0000000402028984 */ /* 0x000e240008000000 */
[----:B0-----:R-:W-:-:S04]  /*b210*/  @!P0 ISETP.NE.AND P1, PT, R2, RZ, P1 ;  /* 0x000000ff0200820c */ /* 0x001fc80000f25270 */
[----:B------:R-:W-:-:S04]  /*b220*/  @!P0 SEL R3, RZ, 0x1, !P1 ;  /* 0x00000001ff038807 */ /* 0x000fc80004800000 */
[----:B-1----:R-:W-:Y:S01]  /*b230*/  @!P0 PRMT R17, R3, 0x7610, R17 ;  /* 0x0000761003118816 */ /* 0x002fe20000000011 */
[----:B------:R2:W-:Y:S01]  /*b240*/  @!P0 STS.U8 [R0+UR4], R3 ;  /* 0x0000000300008988 */ /* 0x0005e20008000004 */
[----:B------:R-:W-:Y:S05]  /*b250*/  BRA.U UP0, `(.L_x_5544) ;  /* 0xfffffffd00c47547 */ /* 0x000fea000b83ffff */
.L_x_5543:
        /* <DEDUP_REMOVED lines=18> */
.L_x_5547:
[----:B------:R-:W-:Y:S01]  /*b380*/  USHF.R.U32.HI UR7, URZ, 0x1, UR5 ;  /* 0x00000001ff077899 */ /* 0x000fe20008011605 */
[----:B------:R-:W-:Y:S01]  /*b390*/  BAR.SYNC.DEFER_BLOCKING 0x0 ;  /* 0x0000000000007b1d */ /* 0x000fe20000010000 */
[----:B------:R-:W-:-:S04]  /*b3a0*/  UISETP.GT.U32.AND UP0, UPT, UR5, 0x7f, UPT ;  /* 0x0000007f0500788c */ /* 0x000fc8000bf04070 */
[----:B----4-:R-:W-:Y:S01]  /*b3b0*/  VIADD R3, R22, UR7 ;  /* 0x0000000716037c36 */ /* 0x010fe20008000000 */
[----:B------:R-:W-:-:S04]  /*b3c0*/  UMOV UR5, UR7 ;  /* 0x0000000700057c82 */ /* 0x000fc80008000000 */
[----:B------:R-:W-:-:S04]  /*b3d0*/  ISETP.GE.U32.AND P0, PT, R3, UR6, PT ;  /* 0x0000000603007c0c */ /* 0x000fc8000bf06070 */
[----:B------:R-:W-:-:S13]  /*b3e0*/  ISETP.GE.U32.OR P0, PT, R22, UR7, P0 ;  /* 0x0000000716007c0c */ /* 0x000fda0008706470 */
[----:B------:R-:W0:Y:S01]  /*b3f0*/  @!P0 LDS.U8 R3, [R2+UR7] ;  /* 0x0000000702038984 */ /* 0x000e220008000000 */
[----:B------:R-:W-:-:S04]  /*b400*/  @!P0 LOP3.LUT P1, RZ, R17, 0xff, RZ, 0xc0, !PT ;  /* 0x000000ff11ff8812 */ /* 0x000fc8000782c0ff */
[----:B0-----:R-:W-:-:S04]  /*b410*/  @!P0 ISETP.NE.AND P1, PT, R3, RZ, P1 ;  /* 0x000000ff0300820c */ /* 0x001fc80000f25270 */
[----:B------:R-:W-:-:S04]  /*b420*/  @!P0 SEL R3, RZ, 0x1, !P1 ;  /* 0x00000001ff038807 */ /* 0x000fc80004800000 */
[----:B---3--:R-:W-:Y:S01]  /*b430*/  @!P0 PRMT R17, R3, 0x7610, R17 ;  /* 0x0000761003118816 */ /* 0x008fe20000000011 */
[----:B------:R4:W-:Y:S01]  /*b440*/  @!P0 STS.U8 [R0+UR8], R3 ;  /* 0x0000000300008988 */ /* 0x0009e20008000008 */
[----:B------:R-:W-:Y:S05]  /*b450*/  BRA.U UP0, `(.L_x_5547) ;  /* 0xfffffffd00c87547 */ /* 0x000fea000b83ffff */
.L_x_5546:
[----:B------:R-:W-:Y:S01]  /*b460*/  BAR.SYNC.DEFER_BLOCKING 0x0 ;  /* 0x0000000000007b1d */ /* 0x000fe20000010000 */
[----:B------:R-:W-:-:S09]  /*b470*/  UISETP.GE.U32.AND UP0, UPT, UR4, 0x2, UPT ;  /* 0x000000020400788c */ /* 0x000fd2000bf06070 */
[----:B------:R-:W-:Y:S05]  /*b480*/  BRA.U !UP0, `(.L_x_5545) ;  /* 0x0000000108287547 */ /* 0x000fea000b800000 */
[----:B-12345:R-:W-:-:S07]  /*b490*/  HFMA2 R0, -RZ, RZ, 0, 5.9604644775390625e-08 ;  /* 0x00000001ff007431 */ /* 0x03efce00000001ff */
.L_x_5548:
[C---:B0-----:R-:W-:Y:S02]  /*b4a0*/  LOP3.LUT R2, R17.reuse, 0xffff, RZ, 0xc0, !PT ;  /* 0x0000ffff11027812 */ /* 0x041fe400078ec0ff */
        /* <DEDUP_REMOVED lines=8> */
.L_x_5545:
        /* <DEDUP_REMOVED lines=287> */
.L_x_5549:
        /* <DEDUP_REMOVED lines=290> */
.L_x_5551:
        /* <DEDUP_REMOVED lines=26> */
.L_x_5553:
[----:B------:R-:W-:Y:S05]  /*dae0*/  BSYNC.RECONVERGENT B0 ;  /* 0x0000000000007941 */ /* 0x000fea0003800200 */
.L_x_5552:
        /* <DEDUP_REMOVED lines=35> */
.L_x_5555:
[----:B------:R-:W-:Y:S05]  /*dd20*/  BSYNC.RECONVERGENT B0 ;  /* 0x0000000000007941 */ /* 0x000fea0003800200 */
.L_x_5554:
        /* <DEDUP_REMOVED lines=34> */
.L_x_5560:
        /* <DEDUP_REMOVED lines=9> */
.L_x_5559:
[----:B------:R-:W-:Y:S01]  /*dfe0*/  SEL R17, RZ, 0x1, !P1 ;  /* 0x00000001ff117807 */ /* 0x000fe20004800000 */
[----:B------:R-:W-:Y:S06]  /*dff0*/  BRA `(.L_x_5558) ;  /* 0x00000000005c7947 */ /* 0x000fec0003800000 */
.L_x_5557:
        /* <DEDUP_REMOVED lines=12> */
.L_x_5562:
[----:B------:R-:W-:-:S05]  /*e0c0*/  IADD3 R3, PT, PT, R0, R7, RZ ;  /* 0x0000000700037210 */ /* 0x000fca0007ffe0ff */
        /* <DEDUP_REMOVED lines=9> */
.L_x_5561:
[----:B------:R-:W-:-:S07]  /*e160*/  SEL R17, RZ, 0x1, !P1 ;  /* 0x00000001ff117807 */ /* 0x000fce0004800000 */
.L_x_5558:
[----:B------:R-:W-:Y:S05]  /*e170*/  BSYNC.RECONVERGENT B0 ;  /* 0x0000000000007941 */ /* 0x000fea0003800200 */
.L_x_5556:
        /* <DEDUP_REMOVED lines=11> */
.L_x_5564:
[----:B------:R-:W-:Y:S01]  /*e230*/  USHF.R.U32.HI UR7, URZ, 0x1, UR4 ;  /* 0x00000001ff077899 */ /* 0x000fe20008011604 */
[----:B------:R-:W-:Y:S01]  /*e240*/  BAR.SYNC.DEFER_BLOCKING 0x0 ;  /* 0x0000000000007b1d */ /* 0x000fe20000010000 */
[----:B------:R-:W-:-:S04]  /*e250*/  UISETP.GT.U32.AND UP1, UPT, UR4, 0x3, UPT ;  /* 0x000000030400788c */ /* 0x000fc8000bf24070 */
[----:B0-----:R-:W-:Y:S01]  /*e260*/  IADD3 R3, PT, PT, R9, UR7, RZ ;  /* 0x0000000709037c10 */ /* 0x001fe2000fffe0ff */
        /* <DEDUP_REMOVED lines=8> */
[----:B------:R-:W-:Y:S01]  /*e2f0*/  @!P1 PRMT R17, R3, 0x7610, R17 ;  /* 0x0000761003119816 */ /* 0x000fe20000000011 */
[----:B------:R0:W-:Y:S01]  /*e300*/  @!P1 STS.U8 [R0+UR8], R3 ;  /* 0x0000000300009988 */ /* 0x0001e20008000008 */
[----:B------:R-:W-:Y:S05]  /*e310*/  BRA.U UP1, `(.L_x_5564) ;  /* 0xfffffffd01c47547 */ /* 0x000fea000b83ffff */
.L_x_5563:
        /* <DEDUP_REMOVED lines=10> */
.L_x_5567:
[----:B------:R-:W-:Y:S01]  /*e3c0*/  USHF.R.U32.HI UR7, URZ, 0x1, UR5 ;  /* 0x00000001ff077899 */ /* 0x000fe20008011605 */
[----:B------:R-:W-:Y:S01]  /*e3d0*/  BAR.SYNC.DEFER_BLOCKING 0x0 ;  /* 0x0000000000007b1d */ /* 0x000fe20000010000 */
[----:B------:R-:W-:-:S04]  /*e3e0*/  UISETP.GT.U32.AND UP0, UPT, UR5, 0x7f, UPT ;  /* 0x0000007f0500788c */ /* 0x000fc8000bf04070 */
[----:B01----:R-:W-:Y:S01]  /*e3f0*/  VIADD R3, R22, UR7 ;  /* 0x0000000716037c36 */ /* 0x003fe20008000000 */
        /* <DEDUP_REMOVED lines=10> */
.L_x_5566:
[----:B------:R-:W-:Y:S01]  /*e4a0*/  BAR.SYNC.DEFER_BLOCKING 0x0 ;  /* 0x0000000000007b1d */ /* 0x000fe20000010000 */
[----:B------:R-:W-:-:S09]  /*e4b0*/  UISETP.GE.U32.AND UP0, UPT, UR4, 0x2, UPT ;  /* 0x000000020400788c */ /* 0x000fd2000bf06070 */
[----:B------:R-:W-:Y:S05]  /*e4c0*/  BRA.U !UP0, `(.L_x_5565) ;  /* 0x0000000108287547 */ /* 0x000fea000b800000 */
[----:B01----:R-:W-:-:S07]  /*e4d0*/  HFMA2 R0, -RZ, RZ, 0, 5.9604644775390625e-08 ;  /* 0x00000001ff007431 */ /* 0x003fce00000001ff */
.L_x_5568:
        /* <DEDUP_REMOVED lines=9> */
.L_x_5565:
        /* <DEDUP_REMOVED lines=13> */
[----:B------:R-:W2:Y:S01]  /*e640*/  LDG.E.U8 R0, desc[UR36][R2.64] ;  /* 0x0000002402007981 */ /* 0x000ea2000c1e1100 */
[----:B------:R-:W-:-:S04]  /*e650*/  LOP3.LUT P0, RZ, R17, 0xff, RZ, 0xc0, !PT ;  /* 0x000000ff11ff7812 */ /* 0x000fc8000780c0ff */
[----:B--2---:R-:W-:-:S04]  /*e660*/  ISETP.NE.AND P0, PT, R0, RZ, P0 ;  /* 0x000000ff0000720c */ /* 0x004fc80000705270 */
[----:B------:R-:W-:-:S09]  /*e670*/  SEL R17, RZ, 0x1, !P0 ;  /* 0x00000001ff117807 */ /* 0x000fd20004000000 */
.L_x_5570:
        /* <DEDUP_REMOVED lines=20> */
.L_x_5572:
[----:B------:R-:W0:Y:S01]  /*e7c0*/  LDCU.64 UR4, c[0x0][0x758] ;  /* 0x0000eb00ff0477ac */ /* 0x000e220008000a00 */
[----:B------:R-:W-:-:S04]  /*e7d0*/  LOP3.LUT P0, RZ, R17, 0xff, RZ, 0xc0, !PT ;  /* 0x000000ff11ff7812 */ /* 0x000fc8000780c0ff */
[----:B------:R-:W-:Y:S02]  /*e7e0*/  SEL R3, RZ, 0x1, !P0 ;  /* 0x00000001ff037807 */ /* 0x000fe40004000000 */
[----:B0-----:R-:W-:-:S04]  /*e7f0*/  IADD3 R16, P1, PT, R16, UR4, RZ ;  /* 0x0000000410107c10 */ /* 0x001fc8000ff3e0ff */
[----:B------:R-:W-:-:S05]  /*e800*/  IADD3.X R17, PT, PT, RZ, UR5, RZ, P1, !PT ;  /* 0x00000005ff117c10 */ /* 0x000fca0008ffe4ff */
[----:B------:R-:W-:Y:S01]  /*e810*/  STG.E.U8 desc[UR36][R16.64], R3 ;  /* 0x0000000310007986 */ /* 0x000fe2000c101124 */
[----:B------:R-:W-:Y:S05]  /*e820*/  EXIT ;  /* 0x000000000000794d */ /* 0x000fea0003800000 */
.L_x_5571:
[----:B------:R-:W-:-:S04]  /*e830*/  LOP3.LUT P0, RZ, R17, 0xff, RZ, 0xc0, !PT ;  /* 0x000000ff11ff7812 */ /* 0x000fc8000780c0ff */
[----:B------:R-:W-:-:S05]  /*e840*/  SEL R5, RZ, 0x1, !P0 ;  /* 0x00000001ff057807 */ /* 0x000fca0004000000 */
[----:B------:R-:W-:Y:S01]  /*e850*/  STG.E.U8 desc[UR36][R2.64], R5 ;  /* 0x0000000502007986 */ /* 0x000fe2000c101124 */
[----:B------:R-:W-:Y:S05]  /*e860*/  EXIT ;  /* 0x000000000000794d */ /* 0x000fea0003800000 */
.L_x_5569:
[----:B------:R-:W2:Y:S01]  /*e870*/  LDCU.U8 UR4, c[0x0][0x788] ;  /* 0x0000f100ff0477ac */ /* 0x000ea20008000000 */
[----:B------:R-:W3:Y:S01]  /*e880*/  LDCU.U8 UR5, c[0x0][0x789] ;  /* 0x0000f120ff0577ac */ /* 0x000ee20008000000 */
[----:B--2---:R-:W-:Y:S02]  /*e890*/  UISETP.NE.AND UP0, UPT, UR4, URZ, UPT ;  /* 0x000000ff0400728c */ /* 0x004fe4000bf05270 */
[----:B---3--:R-:W-:-:S07]  /*e8a0*/  UISETP.NE.AND UP1, UPT, UR5, URZ, UPT ;  /* 0x000000ff0500728c */ /* 0x008fce000bf25270 */
[----:B------:R-:W-:Y:S05]  /*e8b0*/  BRA.U !UP0, `(.L_x_5573) ;  /* 0x0000000108107547 */ /* 0x000fea000b800000 */
[----:B01----:R-:W2:Y:S01]  /*e8c0*/  LDG.E.U8 R0, desc[UR36][R4.64] ;  /* 0x0000002404007981 */ /* 0x003ea2000c1e1100 */
[----:B------:R-:W-:-:S04]  /*e8d0*/  LOP3.LUT P0, RZ, R17, 0xff, RZ, 0xc0, !PT ;  /* 0x000000ff11ff7812 */ /* 0x000fc8000780c0ff */
[----:B--2---:R-:W-:-:S04]  /*e8e0*/  ISETP.NE.AND P0, PT, R0, RZ, P0 ;  /* 0x000000ff0000720c */ /* 0x004fc80000705270 */
[----:B------:R-:W-:-:S09]  /*e8f0*/  SEL R17, RZ, 0x1, !P0 ;  /* 0x00000001ff117807 */ /* 0x000fd20004000000 */
.L_x_5573:
        /* <DEDUP_REMOVED lines=20> */
.L_x_5575:
[----:B------:R-:W2:Y:S01]  /*ea40*/  LDCU.64 UR4, c[0x0][0x758] ;  /* 0x0000eb00ff0477ac */ /* 0x000ea20008000a00 */
[----:B------:R-:W-:-:S04]  /*ea50*/  LOP3.LUT P0, RZ, R17, 0xff, RZ, 0xc0, !PT ;  /* 0x000000ff11ff7812 */ /* 0x000fc8000780c0ff */
[----:B01----:R-:W-:Y:S02]  /*ea60*/  SEL R3, RZ, 0x1, !P0 ;  /* 0x00000001ff037807 */ /* 0x003fe40004000000 */
[----:B--2---:R-:W-:-:S04]  /*ea70*/  IADD3 R16, P1, PT, R16, UR4, RZ ;  /* 0x0000000410107c10 */ /* 0x004fc8000ff3e0ff */
[----:B------:R-:W-:-:S05]  /*ea80*/  IADD3.X R17, PT, PT, RZ, UR5, RZ, P1, !PT ;  /* 0x00000005ff117c10 */ /* 0x000fca0008ffe4ff */
[----:B------:R-:W-:Y:S01]  /*ea90*/  STG.E.U8 desc[UR36][R16.64], R3 ;  /* 0x0000000310007986 */ /* 0x000fe2000c101124 */
[----:B------:R-:W-:Y:S05]  /*eaa0*/  EXIT ;  /* 0x000000000000794d */ /* 0x000fea0003800000 */
.L_x_5574:
[----:B------:R-:W-:Y:S01]  /*eab0*/  STG.E.U8 desc[UR36][R4.64], R17 ;  /* 0x0000001104007986 */ /* 0x000fe2000c101124 */
[----:B------:R-:W-:Y:S05]  /*eac0*/  EXIT ;  /* 0x000000000000794d */ /* 0x000fea0003800000 */
.L_x_5550:
        /* <DEDUP_REMOVED lines=22> */
[----:B------:R-:W2:Y:S01]  /*ec30*/  LDG.E.U8 R0, desc[UR36][R2.64] ;  /* 0x0000002402007981 */ /* 0x000ea2000c1e1100 */
[----:B------:R-:W-:-:S04]  /*ec40*/  LOP3.LUT P0, RZ, R17, 0xff, RZ, 0xc0, !PT ;  /* 0x000000ff11ff7812 */ /* 0x000fc8000780c0ff */
[----:B--2---:R-:W-:-:S04]  /*ec50*/  ISETP.NE.AND P0, PT, R0, RZ, P0 ;  /* 0x000000ff0000720c */ /* 0x004fc80000705270 */
[----:B------:R-:W-:-:S09]  /*ec60*/  SEL R17, RZ, 0x1, !P0 ;  /* 0x00000001ff117807 */ /* 0x000fd20004000000 */
.L_x_5577:
        /* <DEDUP_REMOVED lines=20> */
.L_x_5579:
[----:B------:R-:W0:Y:S01]  /*edb0*/  LDCU.64 UR4, c[0x0][0x758] ;  /* 0x0000eb00ff0477ac */ /* 0x000e220008000a00 */
[----:B------:R-:W-:-:S04]  /*edc0*/  LOP3.LUT P0, RZ, R17, 0xff, RZ, 0xc0, !PT ;  /* 0x000000ff11ff7812 */ /* 0x000fc8000780c0ff */
[----:B------:R-:W-:Y:S02]  /*edd0*/  SEL R3, RZ, 0x1, !P0 ;  /* 0x00000001ff037807 */ /* 0x000fe40004000000 */
[----:B0-----:R-:W-:-:S04]  /*ede0*/  IADD3 R16, P1, PT, R16, UR4, RZ ;  /* 0x0000000410107c10 */ /* 0x001fc8000ff3e0ff */
[----:B------:R-:W-:-:S05]  /*edf0*/  IADD3.X R17, PT, PT, RZ, UR5, RZ, P1, !PT ;  /* 0x00000005ff117c10 */ /* 0x000fca0008ffe4ff */
[----:B------:R-:W-:Y:S01]  /*ee00*/  STG.E.U8 desc[UR36][R16.64], R3 ;  /* 0x0000000310007986 */ /* 0x000fe2000c101124 */
[----:B------:R-:W-:Y:S05]  /*ee10*/  EXIT ;  /* 0x000000000000794d */ /* 0x000fea0003800000 */
.L_x_5578:
[----:B------:R-:W-:-:S04]  /*ee20*/  LOP3.LUT P0, RZ, R17, 0xff, RZ, 0xc0, !PT ;  /* 0x000000ff11ff7812 */ /* 0x000fc8000780c0ff */
[----:B------:R-:W-:-:S05]  /*ee30*/  SEL R5, RZ, 0x1, !P0 ;  /* 0x00000001ff057807 */ /* 0x000fca0004000000 */
[----:B------:R-:W-:Y:S01]  /*ee40*/  STG.E.U8 desc[UR36][R2.64], R5 ;  /* 0x0000000502007986 */ /* 0x000fe2000c101124 */
[----:B------:R-:W-:Y:S05]  /*ee50*/  EXIT ;  /* 0x000000000000794d */ /* 0x000fea0003800000 */
.L_x_5576:
        /* <DEDUP_REMOVED lines=9> */
.L_x_5580:
        /* <DEDUP_REMOVED lines=20> */
.L_x_5582:
[----:B------:R-:W0:Y:S01]  /*f030*/  LDCU.64 UR4, c[0x0][0x758] ;  /* 0x0000eb00ff0477ac */ /* 0x000e220008000a00 */
[----:B------:R-:W-:-:S04]  /*f040*/  LOP3.LUT P0, RZ, R17, 0xff, RZ, 0xc0, !PT ;  /* 0x000000ff11ff7812 */ /* 0x000fc8000780c0ff */
[----:B------:R-:W-:Y:S02]  /*f050*/  SEL R3, RZ, 0x1, !P0 ;  /* 0x00000001ff037807 */ /* 0x000fe40004000000 */
[----:B0-----:R-:W-:-:S04]  /*f060*/  IADD3 R16, P1, PT, R16, UR4, RZ ;  /* 0x0000000410107c10 */ /* 0x001fc8000ff3e0ff */
[----:B------:R-:W-:-:S05]  /*f070*/  IADD3.X R17, PT, PT, RZ, UR5, RZ, P1, !PT ;  /* 0x00000005ff117c10 */ /* 0x000fca0008ffe4ff */
[----:B------:R-:W-:Y:S01]  /*f080*/  STG.E.U8 desc[UR36][R16.64], R3 ;  /* 0x0000000310007986 */ /* 0x000fe2000c101124 */
[----:B------:R-:W-:Y:S05]  /*f090*/  EXIT ;  /* 0x000000000000794d */ /* 0x000fea0003800000 */
.L_x_5581:
[----:B------:R-:W-:Y:S01]  /*f0a0*/  STG.E.U8 desc[UR36][R4.64], R17 ;  /* 0x0000001104007986 */ /* 0x000fe2000c101124 */
[----:B------:R-:W-:Y:S05]  /*f0b0*/  EXIT ;  /* 0x000000000000794d */ /* 0x000fea0003800000 */
.L_x_5583:
        /* <DEDUP_REMOVED lines=12> */
.L_x_7797:


//--------------------- .text._ZN2at6native13reduce_kernelILi256ELi2ENS0_8ReduceOpIfNS0_14func_wrapper_tIbZZZNS0_15and_kernel_cudaERNS_14TensorIteratorEENKUlvE_clEvENKUlvE5_clEvEUlbfE_EEjbLi4ELi4EEEEEvT1_ --------------------------
	.section	.text._ZN2at6native13reduce_kernelILi256ELi2ENS0_8ReduceOpIfNS0_14func_wrapper_tIbZZZNS0_15and_kernel_cudaERNS_14TensorIteratorEENKUlvE_clEvENKUlvE5_clEvEUlbfE_EEjbLi4ELi4EEEEEvT1_,"ax",@progbits
	.align	128
        .global         _ZN2at6native13reduce_kernelILi256ELi2ENS0_8ReduceOpIfNS0_14func_wrapper_tIbZZZNS0_15and_kernel_cudaERNS_14TensorIteratorEENKUlvE_clEvENKUlvE5_clEvEUlbfE_EEjbLi4ELi4EEEEEvT1_
        .type           _ZN2at6native13reduce_kernelILi256ELi2ENS0_8ReduceOpIfNS0_14func_wrapper_tIbZZZNS0_15and_kernel_cudaERNS_14TensorIteratorEENKUlvE_clEvENKUlvE5_clEvEUlbfE_EEjbLi4ELi4EEEEEvT1_,@function
        .size           _ZN2at6native13reduce_kernelILi256ELi2ENS0_8ReduceOpIfNS0_14func_wrapper_tIbZZZNS0_15and_kernel_cudaERNS_14TensorIteratorEENKUlvE_clEvENKUlvE5_clEvEUlbfE_EEjbLi4ELi4EEEEEvT1_,(.L_x_7798 - _ZN2at6native13reduce_kernelILi256ELi2ENS0_8ReduceOpIfNS0_14func_wrapper_tIbZZZNS0_15and_kernel_cudaERNS_14TensorIteratorEENKUlvE_clEvENKUlvE5_clEvEUlbfE_EEjbLi4ELi4EEEEEvT1_)
        .other          _ZN2at6native13reduce_kernelILi256ELi2ENS0_8ReduceOpIfNS0_14func_wrapper_tIbZZZNS0_15and_kernel_cudaERNS_14TensorIteratorEENKUlvE_clEvENKUlvE5_clEvEUlbfE_EEjbLi4ELi4EEEEEvT1_,@"STO_CUDA_ENTRY STV_DEFAULT"
_ZN2at6native13reduce_kernelILi256ELi2ENS0_8ReduceOpIfNS0_14func_wrapper_tIbZZZNS0_15and_kernel_cudaERNS_14TensorIteratorEENKUlvE_clEvENKUlvE5_clEvEUlbfE_EEjbLi4ELi4EEEEEvT1_:
.text._ZN2at6native13reduce_kernelILi256ELi2ENS0_8ReduceOpIfNS0_14func_wrapper_tIbZZZNS0_15and_kernel_cudaERNS_14TensorIteratorEENKUlvE_clEvENKUlvE5_clEvEUlbfE_EEjbLi4ELi4EEEEEvT1_:
        /* <DEDUP_REMOVED lines=296> */
.L_x_5584:
        /* <DEDUP_REMOVED lines=29> */
.L_x_5588:
        /* <DEDUP_REMOVED lines=30> */
[----:B------:R-:W-:-:S04]  /*1630*/  ISETP.NE.AND P0, PT, R4, RZ, P0 ;  /* 0x000000ff0400720c */ /* 0x000fc80000705270 */
[----:B------:R-:W-:-:S09]  /*1640*/  SEL R4, RZ, 0x1, !P0 ;  /* 0x00000001ff047807 */ /* 0x000fd20004000000 */
.L_x_5592:
[----:B------:R-:W-:Y:S05]  /*1650*/  BSYNC.RECONVERGENT B1 ;  /* 0x0000000000017941 */ /* 0x000fea0003800200 */
.L_x_5591:
[----:B------:R-:W0:Y:S01]  /*1660*/  LDC R8, c[0x0][0x388] ;  /* 0x0000e200ff087b82 */ /* 0x000e220000000800 */
[----:B------:R-:W-:-:S05]  /*1670*/  IADD3 R16, P0, PT, R16, 0x10, RZ ;  /* 0x0000001010107810 */ /* 0x000fca0007f1e0ff */
[----:B------:R-:W-:Y:S01]  /*1680*/  IMAD.X R17, RZ, RZ, R17, P0 ;  /* 0x000000ffff117224 */ /* 0x000fe200000e0611 */
[----:B0-----:R-:W-:-:S07]  /*1690*/  IADD3 R8, PT, PT, R5, -0x4, R8 ;  /* 0xfffffffc05087810 */ /* 0x001fce0007ffe008 */
.L_x_5590:
[----:B------:R-:W-:Y:S05]  /*16a0*/  BSYNC.RECONVERGENT B0 ;  /* 0x0000000000007941 */ /* 0x000fea0003800200 */
.L_x_5589:
        /* <DEDUP_REMOVED lines=17> */
.L_x_5596:
        /* <DEDUP_REMOVED lines=16> */
.L_x_5595:
[----:B------:R-:W-:Y:S02]  /*18c0*/  SEL R4, RZ, 0x1, !P3 ;  /* 0x00000001ff047807 */ /* 0x000fe40005800000 */
[----:B------:R-:W-:Y:S02]  /*18d0*/  SEL R6, RZ, 0x1, !P0 ;  /* 0x00000001ff067807 */ /* 0x000fe40004000000 */
[----:B------:R-:W-:Y:S02]  /*18e0*/  SEL R5, RZ, 0x1, !P1 ;  /* 0x00000001ff057807 */ /* 0x000fe40004800000 */
[----:B------:R-:W-:-:S07]  /*18f0*/  SEL R0, RZ, 0x1, !P2 ;  /* 0x00000001ff007807 */ /* 0x000fce0005000000 */
.L_x_5594:
[----:B------:R-:W-:Y:S05]  /*1900*/  BSYNC.RECONVERGENT B0 ;  /* 0x0000000000007941 */ /* 0x000fea0003800200 */
.L_x_5593:
        /* <DEDUP_REMOVED lines=19> */
.L_x_5598:
[----:B------:R-:W-:Y:S05]  /*1a40*/  BSYNC.RECONVERGENT B0 ;  /* 0x0000000000007941 */ /* 0x000fea0003800200 */
.L_x_5597:
[----:B------:R-:W-:Y:S02]  /*1a50*/  LOP3.LUT P2, RZ, R4, 0xff, RZ, 0xc0, !PT ;  /* 0x000000ff04ff7812 */ /* 0x000fe4000784c0ff */
[----:B------:R-:W-:Y:S02]  /*1a60*/  LOP3.LUT P3, RZ, R0, 0xff, RZ, 0xc0, !PT ;  /* 0x000000ff00ff7812 */ /* 0x000fe4000786c0ff */
[----:B------:R-:W-:Y:S02]  /*1a70*/  PLOP3.LUT P0, PT, P1, P2, P0, 0x80, 0x0 ;  /* 0x000000000000781c */ /* 0x000fe40000f05000 */
[----:B------:R-:W-:Y:S02]  /*1a80*/  PLOP3.LUT P4, PT, PT, PT, PT, 0x8, 0x80 ;  /* 0x000000000080781c */ /* 0x000fe40003f8e170 */
[----:B------:R-:W-:Y:S01]  /*1a90*/  PLOP3.LUT P3, PT, P0, P3, PT, 0x80, 0x8 ;  /* 0x000000000008781c */ /* 0x000fe20000767070 */
[----:B------:R-:W-:-:S12]  /*1aa0*/  BRA `(.L_x_5599) ;  /* 0x000000a400ac7947 */ /* 0x000fd80003800000 */
.L_x_5587:
        /* <DEDUP_REMOVED lines=32> */
.L_x_5604:
        /* <DEDUP_REMOVED lines=50> */
.L_x_5603:
        /* <DEDUP_REMOVED lines=16> */
.L_x_5602:
[----:B------:R-:W-:Y:S05]  /*20d0*/  BSYNC.RECONVERGENT B0 ;  /* 0x0000000000007941 */ /* 0x000fea0003800200 */
.L_x_5601:
        /* <DEDUP_REMOVED lines=23> */
.L_x_5606:
[----:B------:R-:W-:Y:S05]  /*2250*/  BSYNC.RECONVERGENT B0 ;  /* 0x0000000000007941 */ /* 0x000fea0003800200 */
.L_x_5605:
        /* <DEDUP_REMOVED lines=44> */
.L_x_5608:
[----:B------:R-:W-:Y:S05]  /*2520*/  BSYNC.RECONVERGENT B0 ;  /* 0x0000000000007941 */ /* 0x000fea0003800200 */
.L_x_5607:
        /* <DEDUP_REMOVED lines=13> */
.L_x_5600:
        /* <DEDUP_REMOVED lines=29> */
.L_x_5613:
        /* <DEDUP_REMOVED lines=50> */
.L_x_5612:
        /* <DEDUP_REMOVED lines=14> */
.L_x_5611:
[----:B------:R-:W-:Y:S05]  /*2bd0*/  BSYNC.RECONVERGENT B0 ;  /* 0x0000000000007941 */ /* 0x000fea0003800200 */
.L_x_5610:
        /* <DEDUP_REMOVED lines=27> */
.L_x_5615:
[----:B------:R-:W-:Y:S05]  /*2d90*/  BSYNC.RECONVERGENT B0 ;  /* 0x0000000000007941 */ /* 0x000fea0003800200 */
.L_x_5614:
        /* <DEDUP_REMOVED lines=44> */
.L_x_5617:
[----:B------:R-:W-:Y:S05]  /*3060*/  BSYNC.RECONVERGENT B0 ;  /* 0x0000000000007941 */ /* 0x000fea0003800200 */
.L_x_5616:
        /* <DEDUP_REMOVED lines=13> */
.L_x_5609:
        /* <DEDUP_REMOVED lines=29> */
.L_x_5627:
        /* <DEDUP_REMOVED lines=11> */
.L_x_5621:
        /* <DEDUP_REMOVED lines=296> */
.L_x_5623:
        /* <DEDUP_REMOVED lines=241> */
.L_x_5624:
[----:B------:R-:W-:-:S04]  /*5550*/  LOP3.LUT R15, R0, 0xfffffff8, RZ, 0xc0, !PT ;  /* 0xfffffff8000f7812 */ /* 0x000fc800078ec0ff */
[----:B------:R-:W-:-:S05]  /*5560*/  IADD3 R14, P6, PT, R15, R16, RZ ;  /* 0x000000100f0e7210 */ /* 0x000fca0007fde0ff */
[----:B------:R-:W-:-:S06]  /*5570*/  IMAD.X R15, RZ, RZ, R17, P6 ;  /* 0x000000ffff0f7224 */ /* 0x000fcc00030e0611 */
[----:B------:R-:W5:Y:S01]  /*5580*/  LDG.E.64 R14, desc[UR36][R14.64] ;  /* 0x000000240e0e7981 */ /* 0x000f62000c1e1b00 */
[----:B------:R-:W-:Y:S02]  /*5590*/  HFMA2 R6, -RZ, RZ, 0, 0 ;  /* 0x00000000ff067431 */ /* 0x000fe400000001ff */
        /* <DEDUP_REMOVED lines=235> */
.L_x_5625:
        /* <DEDUP_REMOVED lines=240> */
.L_x_5626:
[----:B------:R-:W-:-:S04]  /*7350*/  LOP3.LUT R11, R0, 0xfffffff8, RZ, 0xc0, !PT ;  /* 0xfffffff8000b7812 */ /* 0x000fc800078ec0ff */
[----:B------:R-:W-:-:S05]  /*7360*/  IADD3 R10, P6, PT, R11, R16, RZ ;  /* 0x000000100b0a7210 */ /* 0x000fca0007fde0ff */
[----:B------:R-:W-:-:S06]  /*7370*/  IMAD.X R11, RZ, RZ, R17, P6 ;  /* 0x000000ffff0b7224 */ /* 0x000fcc00030e0611 */
[----:B------:R-:W5:Y:S02]  /*7380*/  LDG.E.64 R10, desc[UR36][R10.64] ;  /* 0x000000240a0a7981 */ /* 0x000f64000c1e1b00 */
.L_x_5622:
        /* <DEDUP_REMOVED lines=34> */
.L_x_5620:
        /* <DEDUP_REMOVED lines=10> */
.L_x_5619:
[----:B------:R-:W-:Y:S05]  /*7650*/  BSYNC.RECONVERGENT B0 ;  /* 0x0000000000007941 */ /* 0x000fea0003800200 */
.L_x_5618:
        /* <DEDUP_REMOVED lines=284> */
.L_x_5631:
[----:B------:R-:W-:Y:S02]  /*8820*/  SHF.R.U32.HI R16, RZ, 0x3, R23 ;  /* 0x00000003ff107819 */ /* 0x000fe40000011617 */
[----:B------:R-:W-:-:S07]  /*8830*/  MOV R17, RZ ;  /* 0x000000ff00117202 */ /* 0x000fce0000000f00 */
.L_x_5630:
        /* <DEDUP_REMOVED lines=284> */
.L_x_5633:
[----:B------:R-:W-:Y:S01]  /*9a00*/  SHF.R.U32.HI R28, RZ, 0x3, R28 ;  /* 0x00000003ff1c7819 */ /* 0x000fe2000001161c */
[----:B------:R-:W-:-:S07]  /*9a10*/  IMAD.MOV.U32 R29, RZ, RZ, RZ ;  /* 0x000000ffff1d7224 */ /* 0x000fce00078e00ff */
.L_x_5632:
        /* <DEDUP_REMOVED lines=281> */
.L_x_5635:
[----:B------:R-:W-:Y:S01]  /*abb0*/  SHF.R.U32.HI R28, RZ, 0x3, R28 ;  /* 0x00000003ff1c7819 */ /* 0x000fe2000001161c */
[----:B------:R-:W-:-:S07]  /*abc0*/  IMAD.MOV.U32 R29, RZ, RZ, RZ ;  /* 0x000000ffff1d7224 */ /* 0x000fce00078e00ff */
.L_x_5634:
        /* <DEDUP_REMOVED lines=281> */
.L_x_5637:
[----:B------:R-:W-:Y:S01]  /*bd60*/  SHF.R.U32.HI R22, RZ, 0x3, R22 ;  /* 0x00000003ff167819 */ /* 0x000fe20000011616 */
[----:B------:R-:W-:-:S07]  /*bd70*/  IMAD.MOV.U32 R23, RZ, RZ, RZ ;  /* 0x000000ffff177224 */ /* 0x000fce00078e00ff */
.L_x_5636:
[----:B------:R-:W-:-:S04]  /*bd80*/  LEA R10, P0, R22, R27, 0x3 ;  /* 0x0000001b160a7211 */ /* 0x000fc800078018ff */
[----:B------:R-:W-:-:S06]  /*bd90*/  LEA.HI.X R11, R22, R26, R23, 0x3, P0 ;  /* 0x0000001a160b7211 */ /* 0x000fcc00000f1c17 */
[----:B------:R-:W5:Y:S03]  /*bda0*/  LDG.E.64 R10, desc[UR36][R10.64] ;  /* 0x000000240a0a7981 */ /* 0x000f66000c1e1b00 */
.L_x_5629:
[----:B------:R-:W-:Y:S05]  /*bdb0*/  BSYNC.RECONVERGENT B0 ;  /* 0x0000000000007941 */ /* 0x000fea0003800200 */
.L_x_5628:
        /* <DEDUP_REMOVED lines=45> */
.L_x_5639:
[----:B------:R-:W-:Y:S05]  /*c090*/  BSYNC.RECONVERGENT B0 ;  /* 0x0000000000007941 */ /* 0x000fea0003800200 */
.L_x_5638:
        /* <DEDUP_REMOVED lines=12> */
.L_x_5599:
[----:B0-----:R-:W-:Y:S02]  /*c160*/  SEL R17, RZ, 0x1, !P4 ;  /* 0x00000001ff117807 */ /* 0x001fe40006000000 */
[----:B-----5:R-:W-:-:S07]  /*c170*/  SEL R18, RZ, 0x1, !P3 ;  /* 0x00000001ff127807 */ /* 0x020fce0005800000 */
.L_x_5586:
[----:B------:R-:W-:Y:S05]  /*c180*/  BSYNC.RECONVERGENT B6 ;  /* 0x0000000000067941 */ /* 0x000fea0003800200 */
.L_x_5585:
        /* <DEDUP_REMOVED lines=18> */
.L_x_5643:
        /* <DEDUP_REMOVED lines=9> */
[----:B------:R-:W-:Y:S01]  /*c340*/  IMAD R2, R6, R8, R5 ;  /* 0x0000000806027224 */ /* 0x000fe200078e0205 */
[----:B------:R-:W-:Y:S02]  /*c350*/  LOP3.LUT P0, RZ, R18, 0xff, RZ, 0xc0, !PT ;  /* 0x000000ff12ff7812 */ /* 0x000fe4000780c0ff */
[----:B------:R-:W-:Y:S01]  /*c360*/  LOP3.LUT P1, RZ, R17, 0xff, RZ, 0xc0, !PT ;  /* 0x000000ff11ff7812 */ /* 0x000fe2000782c0ff */
[----:B------:R-:W-:-:S06]  /*c370*/  IMAD R2, R2, 0x2, R3 ;  /* 0x0000000202027824 */ /* 0x000fcc00078e0203 */
        /* <DEDUP_REMOVED lines=9> */
.L_x_5642:
[----:B------:R-:W-:Y:S05]  /*c410*/  BSYNC.RECONVERGENT B0 ;  /* 0x0000000000007941 */ /* 0x000fea0003800200 */
.L_x_5641:
[----:B------:R-:W-:Y:S01]  /*c420*/  MOV R2, R11 ;  /* 0x0000000b00027202 */ /* 0x000fe20000000f00 */
[----:B------:R-:W-:Y:S06]  /*c430*/  @P2 BRA `(.L_x_5643) ;  /* 0xfffffffc009c2947 */ /* 0x000fec000383ffff */
.L_x_5640:
        /* <DEDUP_REMOVED lines=19> */
.L_x_5648:
        /* <DEDUP_REMOVED lines=9> */
[----:B------:R-:W-:Y:S02]  /*c600*/  LOP3.LUT R3, R3, 0x7fe, RZ, 0xc0, !PT ;  /* 0x000007fe03037812 */ /* 0x000fe400078ec0ff */
[----:B------:R-:W-:Y:S02]  /*c610*/  LOP3.LUT P0, RZ, R18, 0xff, RZ, 0xc0, !PT ;  /* 0x000000ff12ff7812 */ /* 0x000fe4000780c0ff */
[----:B------:R-:W-:Y:S01]  /*c620*/  LOP3.LUT P1, RZ, R17, 0xff, RZ, 0xc0, !PT ;  /* 0x000000ff11ff7812 */ /* 0x000fe2000782c0ff */
[----:B------:R-:W-:-:S06]  /*c630*/  IMAD.IADD R3, R2, 0x1, R3 ;  /* 0x0000000102037824 */ /* 0x000fcc00078e0203 */
        /* <DEDUP_REMOVED lines=9> */
.L_x_5647:
[----:B------:R-:W-:Y:S05]  /*c6d0*/  BSYNC.RECONVERGENT B0 ;  /* 0x0000000000007941 */ /* 0x000fea0003800200 */
.L_x_5646:
[----:B------:R-:W-:Y:S01]  /*c6e0*/  MOV R3, R8 ;  /* 0x0000000800037202 */ /* 0x000fe20000000f00 */
[----:B------:R-:W-:Y:S06]  /*c6f0*/  @P2 BRA `(.L_x_5648) ;  /* 0xfffffffc009c2947 */ /* 0x000fec000383ffff */
.L_x_5645:
[----:B------:R-:W-:Y:S01]  /*c700*/  ISETP.GE.U32.AND P0, PT, R0, 0x2, PT ;  /* 0x000000020000780c */ /* 0x000fe20003f06070 */
[----:B------:R-:W-:Y:S05]  /*c710*/  WARPSYNC.ALL ;  /* 0x0000000000007948 */ /* 0x000fea0003800000 */
[----:B------:R-:W-:Y:S07]  /*c720*/  BAR.SYNC.DEFER_BLOCKING 0x0 ;  /* 0x0000000000007b1d */ /* 0x000fee0000010000 */
[----:B------:R-:W-:Y:S05]  /*c730*/  @!P0 BRA `(.L_x_5644) ;  /* 0x0000000000408947 */ /* 0x000fea0003800000 */
[----:B0-----:R-:W-:-:S07]  /*c740*/  IMAD.MOV.U32 R3, RZ, RZ, 0x1 ;  /* 0x00000001ff037424 */ /* 0x001fce00078e00ff */
.L_x_5649:
        /* <DEDUP_REMOVED lines=15> */
.L_x_5644:
        /* <DEDUP_REMOVED lines=288> */
.L_x_5650:
        /* <DEDUP_REMOVED lines=276> */
.L_x_5651:
        /* <DEDUP_REMOVED lines=286> */
.L_x_5653:
        /* <DEDUP_REMOVED lines=276> */
.L_x_5654:
        /* <DEDUP_REMOVED lines=25> */
.L_x_5656:
[----:B------:R-:W-:Y:S05]  /*11030*/  BSYNC.RECONVERGENT B0 ;  /* 0x0000000000007941 */ /* 0x000fea0003800200 */
.L_x_5655:
        /* <DEDUP_REMOVED lines=35> */
.L_x_5658:
[----:B------:R-:W-:Y:S05]  /*11270*/  BSYNC.RECONVERGENT B0 ;  /* 0x0000000000007941 */ /* 0x000fea0003800200 */
.L_x_5657:
        /* <DEDUP_REMOVED lines=38> */
.L_x_5663:
[----:B------:R-:W-:-:S04]  /*114e0*/  IMAD.IADD R9, R11, 0x1, R10 ;  /* 0x000000010b097824 */ /* 0x000fc800078e020a */
[----:B--2---:R-:W-:-:S05]  /*114f0*/  IMAD.WIDE.U32 R8, R9, 0x2, R2 ;  /* 0x0000000209087825 */ /* 0x004fca00078e0002 */
        /* <DEDUP_REMOVED lines=8> */
.L_x_5662:
[----:B------:R-:W-:Y:S02]  /*11580*/  SEL R18, RZ, 0x1, !P1 ;  /* 0x00000001ff127807 */ /* 0x000fe40004800000 */
[----:B------:R-:W-:Y:S01]  /*11590*/  SEL R17, RZ, 0x1, !P2 ;  /* 0x00000001ff117807 */ /* 0x000fe20005000000 */
[----:B------:R-:W-:Y:S06]  /*115a0*/  BRA `(.L_x_5661) ;  /* 0x00000000006c7947 */ /* 0x000fec0003800000 */
.L_x_5660:
        /* <DEDUP_REMOVED lines=14> */
.L_x_5665:
        /* <DEDUP_REMOVED lines=11> */
.L_x_5664:
[----:B------:R-:W-:Y:S02]  /*11740*/  SEL R18, RZ, 0x1, !P1 ;  /* 0x00000001ff127807 */ /* 0x000fe40004800000 */
[----:B------:R-:W-:-:S07]  /*11750*/  SEL R17, RZ, 0x1, !P2 ;  /* 0x00000001ff117807 */ /* 0x000fce0005000000 */
.L_x_5661:
[----:B------:R-:W-:Y:S05]  /*11760*/  BSYNC.RECONVERGENT B0 ;  /* 0x0000000000007941 */ /* 0x000fea0003800200 */
.L_x_5659:
        /* <DEDUP_REMOVED lines=11> */
.L_x_5669:
        /* <DEDUP_REMOVED lines=20> */
.L_x_5668:
[----:B------:R-:W-:Y:S05]  /*11960*/  BSYNC.RECONVERGENT B0 ;  /* 0x0000000000007941 */ /* 0x000fea0003800200 */
.L_x_5667:
[----:B------:R-:W-:-:S03]  /*11970*/  UISETP.GT.U32.AND UP0, UPT, UR4, 0x3, UPT ;  /* 0x000000030400788c */ /* 0x000fc6000bf04070 */
[----:B------:R-:W-:-:S06]  /*11980*/  UMOV UR4, UR7 ;  /* 0x0000000700047c82 */ /* 0x000fcc0008000000 */
[----:B------:R-:W-:Y:S05]  /*11990*/  BRA.U UP0, `(.L_x_5669) ;  /* 0xfffffffd00a07547 */ /* 0x000fea000b83ffff */
.L_x_5666:
        /* <DEDUP_REMOVED lines=12> */
.L_x_5674:
[----:B------:R-:W-:Y:S01]  /*11a60*/  USHF.R.U32.HI UR7, URZ, 0x1, UR5 ;  /* 0x00000001ff077899 */ /* 0x000fe20008011605 */
[----:B------:R-:W-:Y:S05]  /*11a70*/  BAR.SYNC.DEFER_BLOCKING 0x0 ;  /* 0x0000000000007b1d */ /* 0x000fea0000010000 */
[----:B------:R-:W-:Y:S01]  /*11a80*/  VIADD R2, R5, UR7 ;  /* 0x0000000705027c36 */ /* 0x000fe20008000000 */
[----:B------:R-:W-:Y:S04]  /*11a90*/  BSSY.RECONVERGENT B0, `(.L_x_5672) ;  /* 0x0000010000007945 */ /* 0x000fe80003800200 */
        /* <DEDUP_REMOVED lines=15> */
.L_x_5673:
[----:B------:R-:W-:Y:S05]  /*11b90*/  BSYNC.RECONVERGENT B0 ;  /* 0x0000000000007941 */ /* 0x000fea0003800200 */
.L_x_5672:
[----:B------:R-:W-:-:S03]  /*11ba0*/  UISETP.GT.U32.AND UP0, UPT, UR5, 0x7f, UPT ;  /* 0x0000007f0500788c */ /* 0x000fc6000bf04070 */
[----:B------:R-:W-:-:S06]  /*11bb0*/  UMOV UR5, UR7 ;  /* 0x0000000700057c82 */ /* 0x000fcc0008000000 */
[----:B------:R-:W-:Y:S05]  /*11bc0*/  BRA.U UP0, `(.L_x_5674) ;  /* 0xfffffffd00a47547 */ /* 0x000fea000b83ffff */
.L_x_5671:
[----:B------:R-:W-:Y:S01]  /*11bd0*/  BAR.SYNC.DEFER_BLOCKING 0x0 ;  /* 0x0000000000007b1d */ /* 0x000fe20000010000 */
[----:B------:R-:W-:-:S09]  /*11be0*/  UISETP.GE.U32.AND UP0, UPT, UR4, 0x2, UPT ;  /* 0x000000020400788c */ /* 0x000fd2000bf06070 */
[----:B------:R-:W-:Y:S05]  /*11bf0*/  BRA.U !UP0, `(.L_x_5670) ;  /* 0x0000000108447547 */ /* 0x000fea000b800000 */
[----:B01----:R-:W-:-:S07]  /*11c00*/  HFMA2 R0, -RZ, RZ, 0, 5.9604644775390625e-08 ;  /* 0x00000001ff007431 */ /* 0x003fce00000001ff */
.L_x_5675:
        /* <DEDUP_REMOVED lines=16> */
.L_x_5670:
        /* <DEDUP_REMOVED lines=32> */
.L_x_5677:
        /* <DEDUP_REMOVED lines=19> */
.L_x_5678:
        /* <DEDUP_REMOVED lines=25> */
.L_x_5679:
[----:B------:R-:W0:Y:S01]  /*121d0*/  LDCU.64 UR4, c[0x0][0x758] ;  /* 0x0000eb00ff0477ac */ /* 0x000e220008000a00 */
[----:B------:R-:W-:-:S04]  /*121e0*/  LOP3.LUT P1, RZ, R17, 0xff, RZ, 0xc0, !PT ;  /* 0x000000ff11ff7812 */ /* 0x000fc8000782c0ff */
[----:B------:R-:W-:Y:S02]  /*121f0*/  SEL R3, RZ, 0x1, !P1 ;  /* 0x00000001ff037807 */ /* 0x000fe40004800000 */
[----:B0-----:R-:W-:-:S04]  /*12200*/  IADD3 R16, P0, PT, R16, UR4, RZ ;  /* 0x0000000410107c10 */ /* 0x001fc8000ff1e0ff */
[----:B------:R-:W-:-:S05]  /*12210*/  IADD3.X R17, PT, PT, RZ, UR5, RZ, P0, !PT ;  /* 0x00000005ff117c10 */ /* 0x000fca00087fe4ff */
[----:B------:R-:W-:Y:S01]  /*12220*/  STG.E.U8 desc[UR36][R16.64], R3 ;  /* 0x0000000310007986 */ /* 0x000fe2000c101124 */
[----:B------:R-:W-:Y:S05]  /*12230*/  EXIT ;  /* 0x000000000000794d */ /* 0x000fea0003800000 */
.L_x_5676:
        /* <DEDUP_REMOVED lines=13> */
.L_x_5680:
        /* <DEDUP_REMOVED lines=20> */
.L_x_5682:
        /* <DEDUP_REMOVED lines=25> */
.L_x_5683:
[----:B------:R-:W0:Y:S01]  /*125e0*/  LDCU.64 UR4, c[0x0][0x758] ;  /* 0x0000eb00ff0477ac */ /* 0x000e220008000a00 */
[----:B------:R-:W-:-:S04]  /*125f0*/  LOP3.LUT P0, RZ, R17, 0xff, RZ, 0xc0, !PT ;  /* 0x000000ff11ff7812 */ /* 0x000fc8000780c0ff */
[----:B------:R-:W-:Y:S02]  /*12600*/  SEL R3, RZ, 0x1, !P0 ;  /* 0x00000001ff037807 */ /* 0x000fe40004000000 */
[----:B0-----:R-:W-:-:S04]  /*12610*/  IADD3 R16, P1, PT, R16, UR4, RZ ;  /* 0x0000000410107c10 */ /* 0x001fc8000ff3e0ff */
[----:B------:R-:W-:-:S05]  /*12620*/  IADD3.X R17, PT, PT, RZ, UR5, RZ, P1, !PT ;  /* 0x00000005ff117c10 */ /* 0x000fca0008ffe4ff */
[----:B------:R-:W-:Y:S01]  /*12630*/  STG.E.U8 desc[UR36][R16.64], R3 ;  /* 0x0000000310007986 */ /* 0x000fe2000c101124 */
[----:B------:R-:W-:Y:S05]  /*12640*/  EXIT ;  /* 0x000000000000794d */ /* 0x000fea0003800000 */
.L_x_5681:
[----:B------:R-:W-:Y:S04]  /*12650*/  STG.E.U8 desc[UR36][R6.64], R18 ;  /* 0x0000001206007986 */ /* 0x000fe8000c101124 */
[----:B------:R-:W-:Y:S01]  /*12660*/  STG.E.U8 desc[UR36][R6.64+0x1], R17 ;  /* 0x0000011106007986 */ /* 0x000fe2000c101124 */
[----:B------:R-:W-:Y:S05]  /*12670*/  EXIT ;  /* 0x000000000000794d */ /* 0x000fea0003800000 */
.L_x_5652:
        /* <DEDUP_REMOVED lines=41> */
.L_x_5685:
        /* <DEDUP_REMOVED lines=19> */
.L_x_5686:
        /* <DEDUP_REMOVED lines=25> */
.L_x_5687:
[----:B------:R-:W0:Y:S01]  /*12bd0*/  LDCU.64 UR4, c[0x0][0x758] ;  /* 0x0000eb00ff0477ac */ /* 0x000e220008000a00 */
[----:B------:R-:W-:-:S04]  /*12be0*/  LOP3.LUT P1, RZ, R17, 0xff, RZ, 0xc0, !PT ;  /* 0x000000ff11ff7812 */ /* 0x000fc8000782c0ff */
[----:B------:R-:W-:Y:S02]  /*12bf0*/  SEL R3, RZ, 0x1, !P1 ;  /* 0x00000001ff037807 */ /* 0x000fe40004800000 */
[----:B0-----:R-:W-:-:S04]  /*12c00*/  IADD3 R16, P0, PT, R16, UR4, RZ ;  /* 0x0000000410107c10 */ /* 0x001fc8000ff1e0ff */
[----:B------:R-:W-:-:S05]  /*12c10*/  IADD3.X R17, PT, PT, RZ, UR5, RZ, P0, !PT ;  /* 0x00000005ff117c10 */ /* 0x000fca00087fe4ff */
[----:B------:R-:W-:Y:S01]  /*12c20*/  STG.E.U8 desc[UR36][R16.64], R3 ;  /* 0x0000000310007986 */ /* 0x000fe2000c101124 */
[----:B------:R-:W-:Y:S05]  /*12c30*/  EXIT ;  /* 0x000000000000794d */ /* 0x000fea0003800000 */
.L_x_5684:
        /* <DEDUP_REMOVED lines=13> */
.L_x_5688:
        /* <DEDUP_REMOVED lines=20> */
.L_x_5690:
        /* <DEDUP_REMOVED lines=25> */
.L_x_5691:
[----:B------:R-:W0:Y:S01]  /*12fe0*/  LDCU.64 UR4, c[0x0][0x758] ;  /* 0x0000eb00ff0477ac */ /* 0x000e220008000a00 */
[----:B------:R-:W-:-:S04]  /*12ff0*/  LOP3.LUT P0, RZ, R17, 0xff, RZ, 0xc0, !PT ;  /* 0x000000ff11ff7812 */ /* 0x000fc8000780c0ff */
[----:B------:R-:W-:Y:S02]  /*13000*/  SEL R3, RZ, 0x1, !P0 ;  /* 0x00000001ff037807 */ /* 0x000fe40004000000 */
[----:B0-----:R-:W-:-:S04]  /*13010*/  IADD3 R16, P1, PT, R16, UR4, RZ ;  /* 0x0000000410107c10 */ /* 0x001fc8000ff3e0ff */
[----:B------:R-:W-:-:S05]  /*13020*/  IADD3.X R17, PT, PT, RZ, UR5, RZ, P1, !PT ;  /* 0x00000005ff117c10 */ /* 0x000fca0008ffe4ff */
[----:B------:R-:W-:Y:S01]  /*13030*/  STG.E.U8 desc[UR36][R16.64], R3 ;  /* 0x0000000310007986 */ /* 0x000fe2000c101124 */
[----:B------:R-:W-:Y:S05]  /*13040*/  EXIT ;  /* 0x000000000000794d */ /* 0x000fea0003800000 */
.L_x_5689:
[----:B------:R-:W-:Y:S04]  /*13050*/  STG.E.U8 desc[UR36][R6.64], R18 ;  /* 0x0000001206007986 */ /* 0x000fe8000c101124 */
[----:B------:R-:W-:Y:S01]  /*13060*/  STG.E.U8 desc[UR36][R6.64+0x1], R17 ;  /* 0x0000011106007986 */ /* 0x000fe2000c101124 */
[----:B------:R-:W-:Y:S05]  /*13070*/  EXIT ;  /* 0x000000000000794d */ /* 0x000fea0003800000 */
.L_x_5692:
        /* <DEDUP_REMOVED lines=16> */
.L_x_7798:


//--------------------- .text._ZN2at6native13reduce_kernelILi128ELi4ENS0_8ReduceOpIfNS0_14func_wrapper_tIbZZZNS0_15and_kernel_cudaERNS_14TensorIteratorEENKUlvE_clEvENKUlvE5_clEvEUlbfE_EEjbLi4ELi4EEEEEvT1_ --------------------------
	.section	.text._ZN2at6native13reduce_kernelILi128ELi4ENS0_8ReduceOpIfNS0_14func_wrapper_tIbZZZNS0_15and_kernel_cudaERNS_14TensorIteratorEENKUlvE_clEvENKUlvE5_clEvEUlbfE_EEjbLi4ELi4EEEEEvT1_,"ax",@progbits
	.align	128
        .global         _ZN2at6native13reduce_kernelILi128ELi4ENS0_8ReduceOpIfNS0_14func_wrapper_tIbZZZNS0_15and_kernel_cudaERNS_14TensorIteratorEENKUlvE_clEvENKUlvE5_clEvEUlbfE_EEjbLi4ELi4EEEEEvT1_
        .type           _ZN2at6native13reduce_kernelILi128ELi4ENS0_8ReduceOpIfNS0_14func_wrapper_tIbZZZNS0_15and_kernel_cudaERNS_14TensorIteratorEENKUlvE_clEvENKUlvE5_clEvEUlbfE_EEjbLi4ELi4EEEEEvT1_,@function
        .size           _ZN2at6native13reduce_kernelILi128ELi4ENS0_8ReduceOpIfNS0_14func_wrapper_tIbZZZNS0_15and_kernel_cudaERNS_14TensorIteratorEENKUlvE_clEvENKUlvE5_clEvEUlbfE_EEjbLi4ELi4EEEEEvT1_,(.L_x_7799 - _ZN2at6native13reduce_kernelILi128ELi4ENS0_8ReduceOpIfNS0_14func_wrapper_tIbZZZNS0_15and_kernel_cudaERNS_14TensorIteratorEENKUlvE_clEvENKUlvE5_clEvEUlbfE_EEjbLi4ELi4EEEEEvT1_)
        .other          _ZN2at6native13reduce_kernelILi128ELi4ENS0_8ReduceOpIfNS0_14func_wrapper_tIbZZZNS0_15and_kernel_cudaERNS_14TensorIteratorEENKUlvE_clEvENKUlvE5_clEvEUlbfE_EEjbLi4ELi4EEEEEvT1_,@"STO_CUDA_ENTRY STV_DEFAULT"
_ZN2at6native13reduce_kernelILi128ELi4ENS0_8ReduceOpIfNS0_14func_wrapper_tIbZZZNS0_15and_kernel_cudaERNS_14TensorIteratorEENKUlvE_clEvENKUlvE5_clEvEUlbfE_EEjbLi4ELi4EEEEEvT1_:
.text._ZN2at6native13reduce_kernelILi128ELi4ENS0_8ReduceOpIfNS0_14func_wrapper_tIbZZZNS0_15and_kernel_cudaERNS_14TensorIteratorEENKUlvE_clEvENKUlvE5_clEvEUlbfE_EEjbLi4ELi4EEEEEvT1_:
        /* <DEDUP_REMOVED lines=296> */
.L_x_5693:
        /* <DEDUP_REMOVED lines=31> */
.L_x_5697:
        /* <DEDUP_REMOVED lines=32> */
.L_x_5701:
[----:B------:R-:W-:Y:S05]  /*1670*/  BSYNC.RECONVERGENT B1 ;  /* 0x0000000000017941 */ /* 0x000fea0003800200 */
.L_x_5700:
[----:B------:R-:W0:Y:S01]  /*1680*/  LDC R0, c[0x0][0x388] ;  /* 0x0000e200ff007b82 */ /* 0x000e220000000800 */
[----:B------:R-:W-:-:S05]  /*1690*/  IADD3 R16, P0, PT, R16, 0x10, RZ ;  /* 0x0000001010107810 */ /* 0x000fca0007f1e0ff */
[----:B------:R-:W-:Y:S01]  /*16a0*/  IMAD.X R17, RZ, RZ, R17, P0 ;  /* 0x000000ffff117224 */ /* 0x000fe200000e0611 */
[----:B0-----:R-:W-:-:S07]  /*16b0*/  IADD3 R0, PT, PT, R7, -0x4, R0 ;  /* 0xfffffffc07007810 */ /* 0x001fce0007ffe000 */
.L_x_5699:
[----:B------:R-:W-:Y:S05]  /*16c0*/  BSYNC.RECONVERGENT B0 ;  /* 0x0000000000007941 */ /* 0x000fea0003800200 */
.L_x_5698:
        /* <DEDUP_REMOVED lines=18> */
.L_x_5705:
[C---:B------:R-:W-:Y:S01]  /*17f0*/  IMAD.WIDE.U32 R4, R7.reuse, 0x10, R16 ;  /* 0x0000001007047825 */ /* 0x040fe200078e0010 */
[----:B------:R-:W0:Y:S04]  /*1800*/  LDCU UR4, c[0x0][0x390] ;  /* 0x00007200ff0477ac */ /* 0x000e280008000800 */
[----:B------:R-:W2:Y:S01]  /*1810*/  LDG.E.128 R8, desc[UR36][R4.64] ;  /* 0x0000002404087981 */ /* 0x000ea2000c1e1d00 */
[----:B0-----:R-:W-:Y:S02]  /*1820*/  IADD3 R7, PT, PT, R7, UR4, RZ ;  /* 0x0000000407077c10 */ /* 0x001fe4000fffe0ff */
[----:B--2---:R-:W-:Y:S02]  /*1830*/  FSETP.NEU.FTZ.AND P4, PT, R9, RZ, PT ;  /* 0x000000ff0900720b */ /* 0x004fe40003f9d000 */
[----:B------:R-:W-:-:S02]  /*1840*/  LEA R9, R7, 0x3, 0x2 ;  /* 0x0000000307097811 */ /* 0x000fc400078e10ff */
[----:B------:R-:W-:Y:S02]  /*1850*/  PLOP3.LUT P0, PT, P0, P4, PT, 0x80, 0x8 ;  /* 0x000000000008781c */ /* 0x000fe40000709070 */
[----:B------:R-:W-:Y:S02]  /*1860*/  ISETP.GE.U32.AND P4, PT, R9, R0, PT ;  /* 0x000000000900720c */ /* 0x000fe40003f86070 */
[----:B------:R-:W-:Y:S02]  /*1870*/  FSETP.NEU.FTZ.AND P6, PT, R8, RZ, PT ;  /* 0x000000ff0800720b */ /* 0x000fe40003fdd000 */
[----:B------:R-:W-:Y:S02]  /*1880*/  FSETP.NEU.FTZ.AND P5, PT, R10, RZ, PT ;  /* 0x000000ff0a00720b */ /* 0x000fe40003fbd000 */
[----:B------:R-:W-:Y:S02]  /*1890*/  PLOP3.LUT P3, PT, P3, P6, PT, 0x80, 0x8 ;  /* 0x000000000008781c */ /* 0x000fe40001f6d070 */
[----:B------:R-:W-:-:S02]  /*18a0*/  FSETP.NEU.FTZ.AND P6, PT, R11, RZ, PT ;  /* 0x000000ff0b00720b */ /* 0x000fc40003fdd000 */
[----:B------:R-:W-:Y:S02]  /*18b0*/  PLOP3.LUT P1, PT, P1, P5, PT, 0x80, 0x8 ;  /* 0x000000000008781c */ /* 0x000fe40000f2b070 */
[----:B------:R-:W-:Y:S01]  /*18c0*/  PLOP3.LUT P2, PT, P2, P6, PT, 0x80, 0x8 ;  /* 0x000000000008781c */ /* 0x000fe2000174d070 */
[----:B------:R-:W-:-:S12]  /*18d0*/  @!P4 BRA `(.L_x_5705) ;  /* 0xfffffffc00c4c947 */ /* 0x000fd8000383ffff */
[----:B------:R-:W-:Y:S05]  /*18e0*/  BSYNC.RECONVERGENT B1 ;  /* 0x0000000000017941 */ /* 0x000fea0003800200 */
.L_x_5704:
[----:B------:R-:W-:Y:S02]  /*18f0*/  SEL R5, RZ, 0x1, !P3 ;  /* 0x00000001ff057807 */ /* 0x000fe40005800000 */
[----:B------:R-:W-:Y:S02]  /*1900*/  SEL R7, RZ, 0x1, !P0 ;  /* 0x00000001ff077807 */ /* 0x000fe40004000000 */
[----:B------:R-:W-:Y:S02]  /*1910*/  SEL R6, RZ, 0x1, !P1 ;  /* 0x00000001ff067807 */ /* 0x000fe40004800000 */
[----:B------:R-:W-:-:S07]  /*1920*/  SEL R4, RZ, 0x1, !P2 ;  /* 0x00000001ff047807 */ /* 0x000fce0005000000 */
.L_x_5703:
[----:B------:R-:W-:Y:S05]  /*1930*/  BSYNC.RECONVERGENT B0 ;  /* 0x0000000000007941 */ /* 0x000fea0003800200 */
.L_x_5702:
        /* <DEDUP_REMOVED lines=19> */
.L_x_5707:
[----:B------:R-:W-:Y:S05]  /*1a70*/  BSYNC.RECONVERGENT B0 ;  /* 0x0000000000007941 */ /* 0x000fea0003800200 */
.L_x_5706:
        /* <DEDUP_REMOVED lines=8> */
.L_x_5696:
        /* <DEDUP_REMOVED lines=56> */
.L_x_5713:
        /* <DEDUP_REMOVED lines=9> */
[----:B------:R-:W-:-:S05]  /*1f10*/  IMAD.IADD R5, R5, 0x1, R2 ;  /* 0x0000000105057824 */ /* 0x000fca00078e0202 */
[----:B------:R-:W-:-:S05]  /*1f20*/  SHF.R.U32.HI R21, RZ, 0x2, R5 ;  /* 0x00000002ff157819 */ /* 0x000fca0000011605 */
[----:B------:R-:W-:-:S06]  /*1f30*/  IMAD.WIDE.U32 R20, R21, 0x10, R16 ;  /* 0x0000001015147825 */ /* 0x000fcc00078e0010 */
[----:B------:R-:W4:Y:S01]  /*1f40*/  LDG.E.128 R20, desc[UR36][R20.64] ;  /* 0x0000002414147981 */ /* 0x000f22000c1e1d00 */
[----:B------:R-:W-:-:S04]  /*1f50*/  IADD3 R5, PT, PT, R5, R2, RZ ;  /* 0x0000000205057210 */ /* 0x000fc80007ffe0ff */
        /* <DEDUP_REMOVED lines=82> */
.L_x_5712:
        /* <DEDUP_REMOVED lines=33> */
[----:B------:R-:W-:-:S07]  /*2690*/  SEL R36, RZ, 0x1, !P1 ;  /* 0x00000001ff247807 */ /* 0x000fce0004800000 */
.L_x_5711:
[----:B------:R-:W-:Y:S05]  /*26a0*/  BSYNC.RECONVERGENT B0 ;  /* 0x0000000000007941 */ /* 0x000fea0003800200 */
.L_x_5710:
        /* <DEDUP_REMOVED lines=23> */
.L_x_5715:
[----:B------:R-:W-:Y:S05]  /*2820*/  BSYNC.RECONVERGENT B0 ;  /* 0x0000000000007941 */ /* 0x000fea0003800200 */
.L_x_5714:
        /* <DEDUP_REMOVED lines=75> */
.L_x_5717:
[----:B------:R-:W-:Y:S05]  /*2ce0*/  BSYNC.RECONVERGENT B0 ;  /* 0x0000000000007941 */ /* 0x000fea0003800200 */
.L_x_5716:
        /* <DEDUP_REMOVED lines=25> */
.L_x_5709:
        /* <DEDUP_REMOVED lines=15> */
[----:B------:R-:W-:Y:S01]  /*2f70*/  IMAD.U32 R33, RZ, RZ, UR4 ;  /* 0x00000004ff217e24 */ /* 0x000fe2000f8e00ff */
[----:B------:R-:W-:Y:S01]  /*2f80*/  PRMT R3, R6, 0x7610, R3 ;  /* 0x0000761006037816 */ /* 0x000fe20000000003 */
[----:B------:R-:W-:Y:S01]  /*2f90*/  IMAD.U32 R32, RZ, RZ, UR4 ;  /* 0x00000004ff207e24 */ /* 0x000fe2000f8e00ff */
[----:B------:R-:W-:Y:S01]  /*2fa0*/  PRMT R6, R8, 0x7610, R6 ;  /* 0x0000761008067816 */ /* 0x000fe20000000006 */
[----:B------:R-:W-:Y:S02]  /*2fb0*/  IMAD.U32 R29, RZ, RZ, UR4 ;  /* 0x00000004ff1d7e24 */ /* 0x000fe4000f8e00ff */
[----:B------:R-:W-:Y:S02]  /*2fc0*/  IMAD.U32 R39, RZ, RZ, UR4 ;  /* 0x00000004ff277e24 */ /* 0x000fe4000f8e00ff */
[----:B------:R-:W-:-:S02]  /*2fd0*/  IMAD.U32 R31, RZ, RZ, UR4 ;  /* 0x00000004ff1f7e24 */ /* 0x000fc4000f8e00ff */
[----:B------:R-:W-:Y:S02]  /*2fe0*/  IMAD.U32 R7, RZ, RZ, UR4 ;  /* 0x00000004ff077e24 */ /* 0x000fe4000f8e00ff */
[----:B------:R-:W-:Y:S02]  /*2ff0*/  IMAD.U32 R19, RZ, RZ, UR4 ;  /* 0x00000004ff137e24 */ /* 0x000fe4000f8e00ff */
[----:B------:R-:W-:Y:S01]  /*3000*/  IMAD.U32 R28, RZ, RZ, UR4 ;  /* 0x00000004ff1c7e24 */ /* 0x000fe2000f8e00ff */
[----:B------:R-:W-:Y:S06]  /*3010*/  @P0 BRA `(.L_x_5720) ;  /* 0x00000008008c0947 */ /* 0x000fec0003800000 */
        /* <DEDUP_REMOVED lines=28> */
.L_x_5722:
[----:B------:R-:W-:Y:S01]  /*31e0*/  IMAD R6, R2, R5, RZ ;  /* 0x0000000502067224 */ /* 0x000fe200078e02ff */
[----:B------:R-:W-:Y:S02]  /*31f0*/  P2R R7, PR, RZ, 0x2 ;  /* 0x00000002ff077803 */ /* 0x000fe40000000000 */
[----:B------:R-:W-:Y:S02]  /*3200*/  IADD3 R5, PT, PT, R5, R4, RZ ;  /* 0x0000000405057210 */ /* 0x000fe40007ffe0ff */
[----:B------:R-:W-:Y:S02]  /*3210*/  SHF.R.U32.HI R21, RZ, 0x2, R6 ;  /* 0x00000002ff157819 */ /* 0x000fe40000011606 */
[----:B------:R-:W-:-:S03]  /*3220*/  LOP3.LUT P1, RZ, R3, 0x8, RZ, 0xc0, !PT ;  /* 0x0000000803ff7812 */ /* 0x000fc6000782c0ff */
        /* <DEDUP_REMOVED lines=11> */
[----:B------:R-:W-:-:S04]  /*32e0*/  IMAD.IADD R5, R5, 0x1, R4 ;  /* 0x0000000105057824 */ /* 0x000fc800078e0204 */
        /* <DEDUP_REMOVED lines=81> */
.L_x_5721:
        /* <DEDUP_REMOVED lines=37> */
.L_x_5720:
[----:B------:R-:W-:Y:S05]  /*3a50*/  BSYNC.RECONVERGENT B0 ;  /* 0x0000000000007941 */ /* 0x000fea0003800200 */
.L_x_5719:
[----:B------:R-:W-:Y:S01]  /*3a60*/  ISETP.GE.U32.AND P0, PT, R5, R0, PT ;  /* 0x000000000500720c */ /* 0x000fe20003f06070 */
[----:B------:R-:W-:-:S12]  /*3a70*/  BSSY.RECONVERGENT B0, `(.L_x_5723) ;  /* 0x000001a000007945 */ /* 0x000fd80003800200 */
        /* <DEDUP_REMOVED lines=25> */
.L_x_5724:
[----:B------:R-:W-:Y:S05]  /*3c10*/  BSYNC.RECONVERGENT B0 ;  /* 0x0000000000007941 */ /* 0x000fea0003800200 */
.L_x_5723:
        /* <DEDUP_REMOVED lines=75> */
.L_x_5726:
[----:B------:R-:W-:Y:S05]  /*40d0*/  BSYNC.RECONVERGENT B0 ;  /* 0x0000000000007941 */ /* 0x000fea0003800200 */
.L_x_5725:
        /* <DEDUP_REMOVED lines=25> */
.L_x_5718:
        /* <DEDUP_REMOVED lines=55> */
.L_x_5736:
        /* <DEDUP_REMOVED lines=17> */
.L_x_5730:
        /* <DEDUP_REMOVED lines=295> */
.L_x_5732:
        /* <DEDUP_REMOVED lines=241> */
.L_x_5733:
        /* <DEDUP_REMOVED lines=241> */
.L_x_5734:
        /* <DEDUP_REMOVED lines=241> */
.L_x_5735:
[----:B------:R-:W-:-:S04]  /*8690*/  LOP3.LUT R17, R0, 0xfffffff0, RZ, 0xc0, !PT ;  /* 0xfffffff000117812 */ /* 0x000fc800078ec0ff */
[----:B------:R-:W-:-:S04]  /*86a0*/  IADD3 R16, P5, PT, R17, R38, RZ ;  /* 0x0000002611107210 */ /* 0x000fc80007fbe0ff */
[----:B------:R-:W-:-:S06]  /*86b0*/  IADD3.X R17, PT, PT, RZ, R39, RZ, P5, !PT ;  /* 0x00000027ff117210 */ /* 0x000fcc0002ffe4ff */
[----:B------:R-:W5:Y:S03]  /*86c0*/  LDG.E.128 R16, desc[UR36][R16.64] ;  /* 0x0000002410107981 */ /* 0x000f66000c1e1d00 */
.L_x_5731:
        /* <DEDUP_REMOVED lines=47> */
[----:B------:R-:W-:Y:S01]  /*89c0*/  PLOP3.LUT P4, PT, P4, P5, PT, 0x80, 0x8 ;  /* 0x000000000008781c */ /* 0x000fe2000278b070 */
[----:B------:R-:W-:Y:S01]  /*89d0*/  IMAD R35, R2, 0x4, R35 ;  /* 0x0000000402237824 */ /* 0x000fe200078e0223 */
[----:B------:R-:W-:-:S11]  /*89e0*/  FSETP.NEU.FTZ.AND P5, PT, R20, RZ, PT ;  /* 0x000000ff1400720b */ /* 0x000fd60003fbd000 */
        /* <DEDUP_REMOVED lines=41> */
.L_x_5729:
        /* <DEDUP_REMOVED lines=36> */
.L_x_5728:
[----:B------:R-:W-:Y:S05]  /*8ec0*/  BSYNC.RECONVERGENT B0 ;  /* 0x0000000000007941 */ /* 0x000fea0003800200 */
.L_x_5727:
        /* <DEDUP_REMOVED lines=284> */
.L_x_5740:
[----:B------:R-:W-:Y:S01]  /*a090*/  SHF.R.U32.HI R12, RZ, 0x4, R37 ;  /* 0x00000004ff0c7819 */ /* 0x000fe20000011625 */
[----:B------:R-:W-:-:S07]  /*a0a0*/  IMAD.MOV.U32 R13, RZ, RZ, RZ ;  /* 0x000000ffff0d7224 */ /* 0x000fce00078e00ff */
.L_x_5739:
        /* <DEDUP_REMOVED lines=284> */
.L_x_5742:
[----:B------:R-:W-:Y:S01]  /*b270*/  SHF.R.U32.HI R42, RZ, 0x4, R42 ;  /* 0x00000004ff2a7819 */ /* 0x000fe2000001162a */
[----:B------:R-:W-:-:S07]  /*b280*/  IMAD.MOV.U32 R43, RZ, RZ, RZ ;  /* 0x000000ffff2b7224 */ /* 0x000fce00078e00ff */
.L_x_5741:
        /* <DEDUP_REMOVED lines=281> */
.L_x_5744:
[----:B------:R-:W-:Y:S01]  /*c420*/  SHF.R.U32.HI R42, RZ, 0x4, R42 ;  /* 0x00000004ff2a7819 */ /* 0x000fe2000001162a */
[----:B------:R-:W-:-:S07]  /*c430*/  IMAD.MOV.U32 R43, RZ, RZ, RZ ;  /* 0x000000ffff2b7224 */ /* 0x000fce00078e00ff */
.L_x_5743:
        /* <DEDUP_REMOVED lines=281> */
.L_x_5746:
[----:B------:R-:W-:Y:S01]  /*d5d0*/  SHF.R.U32.HI R16, RZ, 0x4, R36 ;  /* 0x00000004ff107819 */ /* 0x000fe20000011624 */
[----:B------:R-:W-:-:S07]  /*d5e0*/  IMAD.MOV.U32 R17, RZ, RZ, RZ ;  /* 0x000000ffff117224 */ /* 0x000fce00078e00ff */
.L_x_5745:
[----:B------:R-:W-:-:S04]  /*d5f0*/  LEA R18, P0, R16, R41, 0x4 ;  /* 0x0000002910127211 */ /* 0x000fc800078020ff */
[----:B------:R-:W-:-:S06]  /*d600*/  LEA.HI.X R19, R16, R40, R17, 0x4, P0 ;  /* 0x0000002810137211 */ /* 0x000fcc00000f2411 */
[----:B------:R-:W5:Y:S03]  /*d610*/  LDG.E.128 R16, desc[UR36][R18.64] ;  /* 0x0000002412107981 */ /* 0x000f66000c1e1d00 */
.L_x_5738:
[----:B------:R-:W-:Y:S05]  /*d620*/  BSYNC.RECONVERGENT B0 ;  /* 0x0000000000007941 */ /* 0x000fea0003800200 */
.L_x_5737:
        /* <DEDUP_REMOVED lines=76> */
.L_x_5748:
[----:B------:R-:W-:Y:S05]  /*daf0*/  BSYNC.RECONVERGENT B0 ;  /* 0x0000000000007941 */ /* 0x000fea0003800200 */
.L_x_5747:
        /* <DEDUP_REMOVED lines=24> */
.L_x_5708:
[----:B0----5:R-:W-:Y:S02]  /*dc80*/  SEL R16, RZ, 0x1, !P4 ;  /* 0x00000001ff107807 */ /* 0x021fe40006000000 */
[----:B------:R-:W-:Y:S02]  /*dc90*/  SEL R19, RZ, 0x1, !P2 ;  /* 0x00000001ff137807 */ /* 0x000fe40005000000 */
[----:B------:R-:W-:Y:S02]  /*dca0*/  SEL R22, RZ, 0x1, !P0 ;  /* 0x00000001ff167807 */ /* 0x000fe40004000000 */
[----:B------:R-:W-:-:S07]  /*dcb0*/  SEL R25, RZ, 0x1, !P1 ;  /* 0x00000001ff197807 */ /* 0x000fce0004800000 */
.L_x_5695:
[----:B------:R-:W-:Y:S05]  /*dcc0*/  BSYNC.RECONVERGENT B6 ;  /* 0x0000000000067941 */ /* 0x000fea0003800200 */
.L_x_5694:
        /* <DEDUP_REMOVED lines=24> */
.L_x_5752:
        /* <DEDUP_REMOVED lines=32> */
.L_x_5751:
[----:B------:R-:W-:Y:S05]  /*e050*/  BSYNC.RECONVERGENT B0 ;  /* 0x0000000000007941 */ /* 0x000fea0003800200 */
.L_x_5750:
[----:B------:R-:W-:Y:S01]  /*e060*/  IMAD.MOV.U32 R4, RZ, RZ, R13 ;  /* 0x000000ffff047224 */ /* 0x000fe200078e000d */
[----:B------:R-:W-:Y:S06]  /*e070*/  @P3 BRA `(.L_x_5752) ;  /* 0xfffffffc00743947 */ /* 0x000fec000383ffff */
.L_x_5749:
        /* <DEDUP_REMOVED lines=25> */
.L_x_5757:
        /* <DEDUP_REMOVED lines=31> */
.L_x_5756:
[----:B------:R-:W-:Y:S05]  /*e400*/  BSYNC.RECONVERGENT B0 ;  /* 0x0000000000007941 */ /* 0x000fea0003800200 */
.L_x_5755:
[----:B0-----:R-:W-:Y:S01]  /*e410*/  IMAD.MOV.U32 R4, RZ, RZ, R10 ;  /* 0x000000ffff047224 */ /* 0x001fe200078e000a */
[----:B------:R-:W-:Y:S06]  /*e420*/  @P4 BRA `(.L_x_5757) ;  /* 0xfffffffc00784947 */ /* 0x000fec000383ffff */
.L_x_5754:
[----:B------:R-:W-:Y:S01]  /*e430*/  ISETP.GE.U32.AND P0, PT, R2, 0x2, PT ;  /* 0x000000020200780c */ /* 0x000fe20003f06070 */
[----:B------:R-:W-:Y:S05]  /*e440*/  WARPSYNC.ALL ;  /* 0x0000000000007948 */ /* 0x000fea0003800000 */
[----:B------:R-:W-:Y:S07]  /*e450*/  BAR.SYNC.DEFER_BLOCKING 0x0 ;  /* 0x0000000000007b1d */ /* 0x000fee0000010000 */
[----:B------:R-:W-:Y:S05]  /*e460*/  @!P0 BRA `(.L_x_5753) ;  /* 0x0000000000748947 */ /* 0x000fea0003800000 */
[----:B0-----:R-:W-:-:S07]  /*e470*/  HFMA2 R3, -RZ, RZ, 0, 5.9604644775390625e-08 ;  /* 0x00000001ff037431 */ /* 0x001fce00000001ff */
.L_x_5758:
        /* <DEDUP_REMOVED lines=28> */
.L_x_5753:
        /* <DEDUP_REMOVED lines=288> */
.L_x_5759:
        /* <DEDUP_REMOVED lines=276> */
.L_x_5760:
        /* <DEDUP_REMOVED lines=276> */
.L_x_5761:
        /* <DEDUP_REMOVED lines=276> */
.L_x_5762:
        /* <DEDUP_REMOVED lines=286> */
.L_x_5764:
        /* <DEDUP_REMOVED lines=276> */
.L_x_5765:
        /* <DEDUP_REMOVED lines=276> */
.L_x_5766:
        /* <DEDUP_REMOVED lines=276> */
.L_x_5767:
        /* <DEDUP_REMOVED lines=27> */
.L_x_5769:
[----:B------:R-:W-:Y:S05]  /*17350*/  BSYNC.RECONVERGENT B0 ;  /* 0x0000000000007941 */ /* 0x000fea0003800200 */
.L_x_5768:
        /* <DEDUP_REMOVED lines=35> */
.L_x_5771:
[----:B------:R-:W-:Y:S05]  /*17590*/  BSYNC.RECONVERGENT B0 ;  /* 0x0000000000007941 */ /* 0x000fea0003800200 */
.L_x_5770:
        /* <DEDUP_REMOVED lines=41> */
.L_x_5776:
        /* <DEDUP_REMOVED lines=15> */
.L_x_5775:
[----:B------:R-:W-:Y:S02]  /*17920*/  SEL R25, RZ, 0x1, !P1 ;  /* 0x00000001ff197807 */ /* 0x000fe40004800000 */
[----:B------:R-:W-:Y:S02]  /*17930*/  SEL R22, RZ, 0x1, !P2 ;  /* 0x00000001ff167807 */ /* 0x000fe40005000000 */
[----:B------:R-:W-:Y:S02]  /*17940*/  SEL R19, RZ, 0x1, !P3 ;  /* 0x00000001ff137807 */ /* 0x000fe40005800000 */
[----:B------:R-:W-:Y:S01]  /*17950*/  SEL R16, RZ, 0x1, !P4 ;  /* 0x00000001ff107807 */ /* 0x000fe20006000000 */
[----:B------:R-:W-:Y:S06]  /*17960*/  BRA `(.L_x_5774) ;  /* 0x0000000000947947 */ /* 0x000fec0003800000 */
.L_x_5773:
        /* <DEDUP_REMOVED lines=18> */
.L_x_5778:
        /* <DEDUP_REMOVED lines=15> */
.L_x_5777:
[----:B------:R-:W-:Y:S02]  /*17b80*/  SEL R25, RZ, 0x1, !P1 ;  /* 0x00000001ff197807 */ /* 0x000fe40004800000 */
[----:B------:R-:W-:Y:S02]  /*17b90*/  SEL R22, RZ, 0x1, !P2 ;  /* 0x00000001ff167807 */ /* 0x000fe40005000000 */
[----:B------:R-:W-:Y:S02]  /*17ba0*/  SEL R19, RZ, 0x1, !P3 ;  /* 0x00000001ff137807 */ /* 0x000fe40005800000 */
[----:B------:R-:W-:-:S07]  /*17bb0*/  SEL R16, RZ, 0x1, !P4 ;  /* 0x00000001ff107807 */ /* 0x000fce0006000000 */
.L_x_5774:
[----:B------:R-:W-:Y:S05]  /*17bc0*/  BSYNC.RECONVERGENT B0 ;  /* 0x0000000000007941 */ /* 0x000fea0003800200 */
.L_x_5772:
        /* <DEDUP_REMOVED lines=17> */
.L_x_5782:
        /* <DEDUP_REMOVED lines=30> */
.L_x_5781:
[----:B------:R-:W-:Y:S05]  /*17ec0*/  BSYNC.RECONVERGENT B0 ;  /* 0x0000000000007941 */ /* 0x000fea0003800200 */
.L_x_5780:
[----:B------:R-:W-:-:S03]  /*17ed0*/  UISETP.GT.U32.AND UP0, UPT, UR4, 0x3, UPT ;  /* 0x000000030400788c */ /* 0x000fc6000bf04070 */
[----:B------:R-:W-:-:S06]  /*17ee0*/  UMOV UR4, UR7 ;  /* 0x0000000700047c82 */ /* 0x000fcc0008000000 */
[----:B------:R-:W-:Y:S05]  /*17ef0*/  BRA.U UP0, `(.L_x_5782) ;  /* 0xfffffffd00787547 */ /* 0x000fea000b83ffff */
.L_x_5779:
        /* <DEDUP_REMOVED lines=18> */
.L_x_5787:
        /* <DEDUP_REMOVED lines=30> */
.L_x_5786:
[----:B------:R-:W-:Y:S05]  /*18200*/  BSYNC.RECONVERGENT B0 ;  /* 0x0000000000007941 */ /* 0x000fea0003800200 */
.L_x_5785:
[----:B------:R-:W-:Y:S01]  /*18210*/  MOV R0, R10 ;  /* 0x0000000a00007202 */ /* 0x000fe20000000f00 */
[----:B------:R-:W-:Y:S06]  /*18220*/  @P5 BRA `(.L_x_5787) ;  /* 0xfffffffc007c5947 */ /* 0x000fec000383ffff */
.L_x_5784:
[----:B------:R-:W-:Y:S01]  /*18230*/  BAR.SYNC.DEFER_BLOCKING 0x0 ;  /* 0x0000000000007b1d */ /* 0x000fe20000010000 */
[----:B------:R-:W-:-:S09]  /*18240*/  UISETP.GE.U32.AND UP0, UPT, UR4, 0x2, UPT ;  /* 0x000000020400788c */ /* 0x000fd2000bf06070 */
[----:B------:R-:W-:Y:S05]  /*18250*/  BRA.U !UP0, `(.L_x_5783) ;  /* 0x0000000108787547 */ /* 0x000fea000b800000 */
[----:B------:R-:W-:-:S07]  /*18260*/  IMAD.MOV.U32 R0, RZ, RZ, 0x1 ;  /* 0x00000001ff007424 */ /* 0x000fce00078e00ff */
.L_x_5788:
        /* <DEDUP_REMOVED lines=29> */
.L_x_5783:
        /* <DEDUP_REMOVED lines=52> */
.L_x_5790:
        /* <DEDUP_REMOVED lines=19> */
.L_x_5791:
        /* <DEDUP_REMOVED lines=25> */
.L_x_5792:
        /* <DEDUP_REMOVED lines=25> */
.L_x_5793:
        /* <DEDUP_REMOVED lines=25> */
.L_x_5794:
[----:B------:R-:W0:Y:S01]  /*18d60*/  LDCU.64 UR4, c[0x0][0x758] ;  /* 0x0000eb00ff0477ac */ /* 0x000e220008000a00 */
[----:B------:R-:W-:-:S04]  /*18d70*/  LOP3.LUT P1, RZ, R16, 0xff, RZ, 0xc0, !PT ;  /* 0x000000ff10ff7812 */ /* 0x000fc8000782c0ff */
[----:B------:R-:W-:Y:S02]  /*18d80*/  SEL R5, RZ, 0x1, !P1 ;  /* 0x00000001ff057807 */ /* 0x000fe40004800000 */
[----:B0-----:R-:W-:-:S04]  /*18d90*/  IADD3 R2, P0, PT, R17, UR4, RZ ;  /* 0x0000000411027c10 */ /* 0x001fc8000ff1e0ff */
[----:B------:R-:W-:-:S05]  /*18da0*/  IADD3.X R3, PT, PT, RZ, UR5, RZ, P0, !PT ;  /* 0x00000005ff037c10 */ /* 0x000fca00087fe4ff */
[----:B------:R-:W-:Y:S01]  /*18db0*/  STG.E.U8 desc[UR36][R2.64], R5 ;  /* 0x0000000502007986 */ /* 0x000fe2000c101124 */
[----:B------:R-:W-:Y:S05]  /*18dc0*/  EXIT ;  /* 0x000000000000794d */ /* 0x000fea0003800000 */
.L_x_5789:
        /* <DEDUP_REMOVED lines=21> */
.L_x_5795:
        /* <DEDUP_REMOVED lines=20> */
.L_x_5797:
        /* <DEDUP_REMOVED lines=25> */
.L_x_5798:
        /* <DEDUP_REMOVED lines=25> */
.L_x_5799:
        /* <DEDUP_REMOVED lines=25> */
.L_x_5800:
[----:B------:R-:W2:Y:S01]  /*19510*/  LDCU.64 UR4, c[0x0][0x758] ;  /* 0x0000eb00ff0477ac */ /* 0x000ea20008000a00 */
[----:B------:R-:W-:-:S04]  /*19520*/  LOP3.LUT P0, RZ, R16, 0xff, RZ, 0xc0, !PT ;  /* 0x000000ff10ff7812 */ /* 0x000fc8000780c0ff */
[----:B------:R-:W-:Y:S02]  /*19530*/  SEL R5, RZ, 0x1, !P0 ;  /* 0x00000001ff057807 */ /* 0x000fe40004000000 */
[----:B--2---:R-:W-:-:S05]  /*19540*/  IADD3 R2, P1, PT, R17, UR4, RZ ;  /* 0x0000000411027c10 */ /* 0x004fca000ff3e0ff */
[----:B------:R-:W-:-:S05]  /*19550*/  IMAD.X R3, RZ, RZ, UR5, P1 ;  /* 0x00000005ff037e24 */ /* 0x000fca00088e06ff */
[----:B------:R-:W-:Y:S01]  /*19560*/  STG.E.U8 desc[UR36][R2.64], R5 ;  /* 0x0000000502007986 */ /* 0x000fe2000c101124 */
[----:B------:R-:W-:Y:S05]  /*19570*/  EXIT ;  /* 0x000000000000794d */ /* 0x000fea0003800000 */
.L_x_5796:
[----:B------:R-:W-:Y:S04]  /*19580*/  STG.E.U8 desc[UR36][R2.64], R25 ;  /* 0x0000001902007986 */ /* 0x000fe8000c101124 */
[----:B------:R-:W-:Y:S04]  /*19590*/  STG.E.U8 desc[UR36][R2.64+0x1], R22 ;  /* 0x0000011602007986 */ /* 0x000fe8000c101124 */
[----:B------:R-:W-:Y:S04]  /*195a0*/  STG.E.U8 desc[UR36][R2.64+0x2], R19 ;  /* 0x0000021302007986 */ /* 0x000fe8000c101124 */
[----:B------:R-:W-:Y:S01]  /*195b0*/  STG.E.U8 desc[UR36][R2.64+0x3], R16 ;  /* 0x0000031002007986 */ /* 0x000fe2000c101124 */
[----:B------:R-:W-:Y:S05]  /*195c0*/  EXIT ;  /* 0x000000000000794d */ /* 0x000fea0003800000 */
.L_x_5763:
        /* <DEDUP_REMOVED lines=61> */
.L_x_5802:
        /* <DEDUP_REMOVED lines=19> */
.L_x_5803:
        /* <DEDUP_REMOVED lines=25> */
.L_x_5804:
        /* <DEDUP_REMOVED lines=25> */
.L_x_5805:
        /* <DEDUP_REMOVED lines=25> */
.L_x_5806:
[----:B------:R-:W0:Y:S01]  /*19f80*/  LDCU.64 UR4, c[0x0][0x758] ;  /* 0x0000eb00ff0477ac */ /* 0x000e220008000a00 */
[----:B------:R-:W-:-:S04]  /*19f90*/  LOP3.LUT P1, RZ, R16, 0xff, RZ, 0xc0, !PT ;  /* 0x000000ff10ff7812 */ /* 0x000fc8000782c0ff */
[----:B------:R-:W-:Y:S02]  /*19fa0*/  SEL R5, RZ, 0x1, !P1 ;  /* 0x00000001ff057807 */ /* 0x000fe40004800000 */
[----:B0-----:R-:W-:-:S04]  /*19fb0*/  IADD3 R2, P0, PT, R17, UR4, RZ ;  /* 0x0000000411027c10 */ /* 0x001fc8000ff1e0ff */
[----:B------:R-:W-:-:S05]  /*19fc0*/  IADD3.X R3, PT, PT, RZ, UR5, RZ, P0, !PT ;  /* 0x00000005ff037c10 */ /* 0x000fca00087fe4ff */
[----:B------:R-:W-:Y:S01]  /*19fd0*/  STG.E.U8 desc[UR36][R2.64], R5 ;  /* 0x0000000502007986 */ /* 0x000fe2000c101124 */
[----:B------:R-:W-:Y:S05]  /*19fe0*/  EXIT ;  /* 0x000000000000794d */ /* 0x000fea0003800000 */
.L_x_5801:
        /* <DEDUP_REMOVED lines=21> */
.L_x_5807:
        /* <DEDUP_REMOVED lines=20> */
.L_x_5809:
        /* <DEDUP_REMOVED lines=25> */
.L_x_5810:
        /* <DEDUP_REMOVED lines=25> */
.L_x_5811:
        /* <DEDUP_REMOVED lines=25> */
.L_x_5812:
[----:B------:R-:W0:Y:S01]  /*1a730*/  LDCU.64 UR4, c[0x0][0x758] ;  /* 0x0000eb00ff0477ac */ /* 0x000e220008000a00 */
[----:B------:R-:W-:-:S04]  /*1a740*/  LOP3.LUT P0, RZ, R16, 0xff, RZ, 0xc0, !PT ;  /* 0x000000ff10ff7812 */ /* 0x000fc8000780c0ff */
[----:B------:R-:W-:Y:S02]  /*1a750*/  SEL R5, RZ, 0x1, !P0 ;  /* 0x00000001ff057807 */ /* 0x000fe40004000000 */
[----:B0-----:R-:W-:-:S05]  /*1a760*/  IADD3 R2, P1, PT, R17, UR4, RZ ;  /* 0x0000000411027c10 */ /* 0x001fca000ff3e0ff */
[----:B------:R-:W-:-:S05]  /*1a770*/  IMAD.X R3, RZ, RZ, UR5, P1 ;  /* 0x00000005ff037e24 */ /* 0x000fca00088e06ff */
[----:B------:R-:W-:Y:S01]  /*1a780*/  STG.E.U8 desc[UR36][R2.64], R5 ;  /* 0x0000000502007986 */ /* 0x000fe2000c101124 */
[----:B------:R-:W-:Y:S05]  /*1a790*/  EXIT ;  /* 0x000000000000794d */ /* 0x000fea0003800000 */
.L_x_5808:
[----:B------:R-:W-:Y:S04]  /*1a7a0*/  STG.E.U8 desc[UR36][R2.64], R25 ;  /* 0x0000001902007986 */ /* 0x000fe8000c101124 */
[----:B------:R-:W-:Y:S04]  /*1a7b0*/  STG.E.U8 desc[UR36][R2.64+0x1], R22 ;  /* 0x0000011602007986 */ /* 0x000fe8000c101124 */
[----:B------:R-:W-:Y:S04]  /*1a7c0*/  STG.E.U8 desc[UR36][R2.64+0x2], R19 ;  /* 0x0000021302007986 */ /* 0x000fe8000c101124 */
[----:B------:R-:W-:Y:S01]  /*1a7d0*/  STG.E.U8 desc[UR36][R2.64+0x3], R16 ;  /* 0x0000031002007986 */ /* 0x000fe2000c101124 */
[----:B------:R-:W-:Y:S05]  /*1a7e0*/  EXIT ;  /* 0x000000000000794d */ /* 0x000fea0003800000 */
.L_x_5813:
        /* <DEDUP_REMOVED lines=9> */
.L_x_7799:


//--------------------- .text._ZN2at6native13reduce_kernelILi512ELi1ENS0_8ReduceOpIdNS0_14func_wrapper_tIbZZZNS0_15and_kernel_cudaERNS_14TensorIteratorEENKUlvE_clEvENKUlvE4_clEvEUlbdE_EEjbLi4ELi4EEEEEvT1_ --------------------------
	.section	.text._ZN2at6native13reduce_kernelILi512ELi1ENS0_8ReduceOpIdNS0_14func_wrapper_tIbZZZNS0_15and_kernel_cudaERNS_14TensorIteratorEENKUlvE_clEvENKUlvE4_clEvEUlbdE_EEjbLi4ELi4EEEEEvT1_,"ax",@progbits
	.align	128
        .global         _ZN2at6native13reduce_kernelILi512ELi1ENS0_8ReduceOpIdNS0_14func_wrapper_tIbZZZNS0_15and_kernel_cudaERNS_14TensorIteratorEENKUlvE_clEvENKUlvE4_clEvEUlbdE_EEjbLi4ELi4EEEEEvT1_
        .type           _ZN2at6native13reduce_kernelILi512ELi1ENS0_8ReduceOpIdNS0_14func_wrapper_tIbZZZNS0_15and_kernel_cudaERNS_14TensorIteratorEENKUlvE_clEvENKUlvE4_clEvEUlbdE_EEjbLi4ELi4EEEEEvT1_,@function
        .size           _ZN2at6native13reduce_kernelILi512ELi1ENS0_8ReduceOpIdNS0_14func_wrapper_tIbZZZNS0_15and_kernel_cudaERNS_14TensorIteratorEENKUlvE_clEvENKUlvE4_clEvEUlbdE_EEjbLi4ELi4EEEEEvT1_,(.L_x_7800 - _ZN2at6native13reduce_kernelILi512ELi1ENS0_8ReduceOpIdNS0_14func_wrapper_tIbZZZNS0_15and_kernel_cudaERNS_14TensorIteratorEENKUlvE_clEvENKUlvE4_clEvEUlbdE_EEjbLi4ELi4EEEEEvT1_)
        .other          _ZN2at6native13reduce_kernelILi512ELi1ENS0_8ReduceOpIdNS0_14func_wrapper_tIbZZZNS0_15and_kernel_cudaERNS_14TensorIteratorEENKUlvE_clEvENKUlvE4_clEvEUlbdE_EEjbLi4ELi4EEEEEvT1_,@"STO_CUDA_ENTRY STV_DEFAULT"
_ZN2at6native13reduce_kernelILi512ELi1ENS0_8ReduceOpIdNS0_14func_wrapper_tIbZZZNS0_15and_kernel_cudaERNS_14TensorIteratorEENKUlvE_clEvENKUlvE4_clEvEUlbdE_EEjbLi4ELi4EEEEEvT1_:
.text._ZN2at6native13reduce_kernelILi512ELi1ENS0_8ReduceOpIdNS0_14func_wrapper_tIbZZZNS0_15and_kernel_cudaERNS_14TensorIteratorEENKUlvE_clEvENKUlvE4_clEvEUlbdE_EEjbLi4ELi4EEEEEvT1_:
        /* <DEDUP_REMOVED lines=295> */
.L_x_5814:
        /* <DEDUP_REMOVED lines=43> */
[----:B------:R-:W-:-:S04]  /*1520*/  ISETP.NE.AND P0, PT, R7, RZ, P0 ;  /* 0x000000ff0700720c */ /* 0x000fc80000705270 */
[----:B------:R-:W-:-:S09]  /*1530*/  SEL R9, RZ, 0x1, !P0 ;  /* 0x00000001ff097807 */ /* 0x000fd20004000000 */
.L_x_5821:
[----:B------:R-:W-:Y:S05]  /*1540*/  BSYNC.RECONVERGENT B2 ;  /* 0x0000000000027941 */ /* 0x000fea0003800200 */
.L_x_5820:
[----:B------:R-:W-:Y:S02]  /*1550*/  IADD3 R4, P0, PT, R4, 0x20, RZ ;  /* 0x0000002004047810 */ /* 0x000fe40007f1e0ff */
[----:B------:R-:W-:-:S03]  /*1560*/  IADD3 R7, PT, PT, R13, -0x4, R2 ;  /* 0xfffffffc0d077810 */ /* 0x000fc60007ffe002 */
[----:B------:R-:W-:-:S08]  /*1570*/  IMAD.X R5, RZ, RZ, R5, P0 ;  /* 0x000000ffff057224 */ /* 0x000fd000000e0605 */
.L_x_5819:
[----:B------:R-:W-:Y:S05]  /*1580*/  BSYNC.RECONVERGENT B1 ;  /* 0x0000000000017941 */ /* 0x000fea0003800200 */
.L_x_5818:
        /* <DEDUP_REMOVED lines=13> */
.L_x_5825:
[C---:B------:R-:W-:Y:S01]  /*1660*/  IMAD.WIDE.U32 R8, R17.reuse, 0x20, R4 ;  /* 0x0000002011087825 */ /* 0x040fe200078e0004 */
[----:B------:R-:W0:Y:S05]  /*1670*/  LDCU UR4, c[0x0][0x390] ;  /* 0x00007200ff0477ac */ /* 0x000e2a0008000800 */
[----:B------:R-:W2:Y:S01]  /*1680*/  LDG.E.ENL2.256 R12, R8, desc[UR36][R8.64] ;  /* 0xfe0000240808797e */ /* 0x000ea2000812190c */
[----:B0-----:R-:W-:-:S05]  /*1690*/  VIADD R17, R17, UR4 ;  /* 0x0000000411117c36 */ /* 0x001fca0008000000 */
[----:B------:R-:W-:-:S04]  /*16a0*/  LEA R2, R17, 0x3, 0x2 ;  /* 0x0000000311027811 */ /* 0x000fc800078e10ff */
[----:B------:R-:W-:Y:S01]  /*16b0*/  ISETP.GE.U32.AND P4, PT, R2, R7, PT ;  /* 0x000000070200720c */ /* 0x000fe20003f86070 */
[----:B--2---:R-:W-:Y:S02]  /*16c0*/  DSETP.NEU.AND P3, PT, R8, RZ, P3 ;  /* 0x000000ff0800722a */ /* 0x004fe40001f6d000 */
[----:B------:R-:W-:Y:S02]  /*16d0*/  DSETP.NEU.AND P2, PT, R10, RZ, P2 ;  /* 0x000000ff0a00722a */ /* 0x000fe4000174d000 */
[----:B------:R-:W-:Y:S02]  /*16e0*/  DSETP.NEU.AND P1, PT, R12, RZ, P1 ;  /* 0x000000ff0c00722a */ /* 0x000fe40000f2d000 */
[----:B------:R-:W-:-:S06]  /*16f0*/  DSETP.NEU.AND P0, PT, R14, RZ, P0 ;  /* 0x000000ff0e00722a */ /* 0x000fcc000070d000 */
[----:B------:R-:W-:Y:S08]  /*1700*/  @!P4 BRA `(.L_x_5825) ;  /* 0xfffffffc00d4c947 */ /* 0x000ff0000383ffff */
[----:B------:R-:W-:Y:S05]  /*1710*/  BSYNC.RECONVERGENT B2 ;  /* 0x0000000000027941 */ /* 0x000fea0003800200 */
.L_x_5824:
[----:B------:R-:W-:Y:S02]  /*1720*/  SEL R9, RZ, 0x1, !P3 ;  /* 0x00000001ff097807 */ /* 0x000fe40005800000 */
[----:B------:R-:W-:Y:S02]  /*1730*/  SEL R10, RZ, 0x1, !P2 ;  /* 0x00000001ff0a7807 */ /* 0x000fe40005000000 */
[----:B------:R-:W-:Y:S02]  /*1740*/  SEL R2, RZ, 0x1, !P1 ;  /* 0x00000001ff027807 */ /* 0x000fe40004800000 */
[----:B------:R-:W-:-:S07]  /*1750*/  SEL R8, RZ, 0x1, !P0 ;  /* 0x00000001ff087807 */ /* 0x000fce0004000000 */
.L_x_5823:
[----:B------:R-:W-:Y:S05]  /*1760*/  BSYNC.RECONVERGENT B1 ;  /* 0x0000000000017941 */ /* 0x000fea0003800200 */
.L_x_5822:
        /* <DEDUP_REMOVED lines=16> */
[----:B--2---:R-:W-:-:S06]  /*1870*/  DSETP.NEU.AND P2, PT, R4, RZ, P2 ;  /* 0x000000ff0400722a */ /* 0x004fcc000174d000 */
[----:B------:R-:W-:-:S08]  /*1880*/  SEL R9, RZ, 0x1, !P2 ;  /* 0x00000001ff097807 */ /* 0x000fd00005000000 */
.L_x_5827:
[----:B------:R-:W-:Y:S05]  /*1890*/  BSYNC.RECONVERGENT B1 ;  /* 0x0000000000017941 */ /* 0x000fea0003800200 */
.L_x_5826:
[----:B------:R-:W-:Y:S02]  /*18a0*/  LOP3.LUT P2, RZ, R9, 0xff, RZ, 0xc0, !PT ;  /* 0x000000ff09ff7812 */ /* 0x000fe4000784c0ff */
[----:B------:R-:W-:Y:S02]  /*18b0*/  LOP3.LUT P3, RZ, R8, 0xff, RZ, 0xc0, !PT ;  /* 0x000000ff08ff7812 */ /* 0x000fe4000786c0ff */
[----:B------:R-:W-:-:S04]  /*18c0*/  PLOP3.LUT P0, PT, P1, P2, P0, 0x80, 0x0 ;  /* 0x000000000000781c */ /* 0x000fc80000f05000 */
[----:B------:R-:W-:-:S04]  /*18d0*/  PLOP3.LUT P0, PT, P0, P3, PT, 0x80, 0x8 ;  /* 0x000000000008781c */ /* 0x000fc80000707070 */
[----:B------:R-:W-:Y:S01]  /*18e0*/  SEL R17, RZ, 0x1, !P0 ;  /* 0x00000001ff117807 */ /* 0x000fe20004000000 */
[----:B------:R-:W-:Y:S08]  /*18f0*/  BRA `(.L_x_5816) ;  /* 0x0000009400f47947 */ /* 0x000ff00003800000 */
.L_x_5817:
        /* <DEDUP_REMOVED lines=23> */
.L_x_5832:
        /* <DEDUP_REMOVED lines=14> */
[----:B------:R-:W-:Y:S01]  /*1b50*/  DSETP.NEU.AND P3, PT, R8, RZ, P3 ;  /* 0x000000ff0800722a */ /* 0x000fe20001f6d000 */
[----:B------:R-:W-:Y:S01]  /*1b60*/  IMAD R9, R6, 0x3, R7 ;  /* 0x0000000306097824 */ /* 0x000fe200078e0207 */
[----:B---3--:R-:W-:-:S04]  /*1b70*/  DSETP.NEU.AND P4, PT, R10, RZ, PT ;  /* 0x000000ff0a00722a */ /* 0x008fc80003f8d000 */
[----:B------:R-:W-:-:S06]  /*1b80*/  ISETP.GE.U32.AND P6, PT, R9, R2, PT ;  /* 0x000000020900720c */ /* 0x000fcc0003fc6070 */
[----:B------:R-:W-:-:S04]  /*1b90*/  @P5 LOP3.LUT R16, R16, 0x2, RZ, 0xfc, !PT ;  /* 0x0000000210105812 */ /* 0x000fc800078efcff */
[----:B------:R-:W-:Y:S01]  /*1ba0*/  LOP3.LUT R16, R16, 0xfffffffe, RZ, 0xc0, !PT ;  /* 0xfffffffe10107812 */ /* 0x000fe200078ec0ff */
[----:B------:R-:W-:Y:S02]  /*1bb0*/  DSETP.NEU.AND P2, PT, R10, RZ, P2 ;  /* 0x000000ff0a00722a */ /* 0x000fe4000174d000 */
[C---:B----4-:R-:W-:Y:S01]  /*1bc0*/  DSETP.NEU.AND P1, PT, R12.reuse, RZ, P1 ;  /* 0x000000ff0c00722a */ /* 0x050fe20000f2d000 */
[----:B------:R-:W-:Y:S01]  /*1bd0*/  @P4 LOP3.LUT R16, R16, 0x1, RZ, 0xfc, !PT ;  /* 0x0000000110104812 */ /* 0x000fe200078efcff */
[----:B------:R-:W-:Y:S02]  /*1be0*/  DSETP.NEU.AND P4, PT, R12, RZ, PT ;  /* 0x000000ff0c00722a */ /* 0x000fe40003f8d000 */
[C---:B-----5:R-:W-:Y:S02]  /*1bf0*/  DSETP.NEU.AND P0, PT, R14.reuse, RZ, P0 ;  /* 0x000000ff0e00722a */ /* 0x060fe4000070d000 */
[----:B------:R-:W-:Y:S01]  /*1c00*/  DSETP.NEU.AND P5, PT, R14, RZ, PT ;  /* 0x000000ff0e00722a */ /* 0x000fe20003fad000 */
[----:B------:R-:W-:-:S13]  /*1c10*/  @!P6 BRA `(.L_x_5832) ;  /* 0xfffffffc0094e947 */ /* 0x000fda000383ffff */
[----:B------:R-:W-:Y:S05]  /*1c20*/  BSYNC.RECONVERGENT B2 ;  /* 0x0000000000027941 */ /* 0x000fea0003800200 */
.L_x_5831:
[----:B------:R-:W-:Y:S02]  /*1c30*/  SEL R8, RZ, 0x1, !P3 ;  /* 0x00000001ff087807 */ /* 0x000fe40005800000 */
[C---:B------:R-:W-:Y:S02]  /*1c40*/  LOP3.LUT P3, RZ, R16.reuse, 0x2, RZ, 0xc0, !PT ;  /* 0x0000000210ff7812 */ /* 0x040fe4000786c0ff */
[----:B------:R-:W-:Y:S02]  /*1c50*/  LOP3.LUT P6, RZ, R16, 0x1, RZ, 0xc0, !PT ;  /* 0x0000000110ff7812 */ /* 0x000fe400078cc0ff */
[----:B------:R-:W-:Y:S02]  /*1c60*/  SEL R9, RZ, 0x1, !P2 ;  /* 0x00000001ff097807 */ /* 0x000fe40005000000 */
[----:B------:R-:W-:Y:S02]  /*1c70*/  SEL R10, RZ, 0x1, !P1 ;  /* 0x00000001ff0a7807 */ /* 0x000fe40004800000 */
[----:B------:R-:W-:-:S07]  /*1c80*/  SEL R11, RZ, 0x1, !P0 ;  /* 0x00000001ff0b7807 */ /* 0x000fce0004000000 */
.L_x_5830:
[----:B------:R-:W-:Y:S05]  /*1c90*/  BSYNC.RECONVERGENT B1 ;  /* 0x0000000000017941 */ /* 0x000fea0003800200 */
.L_x_5829:
        /* <DEDUP_REMOVED lines=23> */
.L_x_5834:
[----:B------:R-:W-:Y:S05]  /*1e10*/  BSYNC.RECONVERGENT B1 ;  /* 0x0000000000017941 */ /* 0x000fea0003800200 */
.L_x_5833:
        /* <DEDUP_REMOVED lines=23> */
.L_x_5836:
[----:B------:R-:W-:Y:S05]  /*1f90*/  BSYNC.RECONVERGENT B1 ;  /* 0x0000000000017941 */ /* 0x000fea0003800200 */
.L_x_5835:
        /* <DEDUP_REMOVED lines=8> */
.L_x_5828:
        /* <DEDUP_REMOVED lines=18> */
.L_x_5841:
        /* <DEDUP_REMOVED lines=32> */
.L_x_5840:
[----:B------:R-:W-:Y:S02]  /*2340*/  SEL R8, RZ, 0x1, !P3 ;  /* 0x00000001ff087807 */ /* 0x000fe40005800000 */
[C---:B------:R-:W-:Y:S02]  /*2350*/  LOP3.LUT P3, RZ, R16.reuse, 0x2, RZ, 0xc0, !PT ;  /* 0x0000000210ff7812 */ /* 0x040fe4000786c0ff */
[----:B------:R-:W-:Y:S02]  /*2360*/  LOP3.LUT P6, RZ, R16, 0x1, RZ, 0xc0, !PT ;  /* 0x0000000110ff7812 */ /* 0x000fe400078cc0ff */
[----:B------:R-:W-:Y:S02]  /*2370*/  SEL R9, RZ, 0x1, !P2 ;  /* 0x00000001ff097807 */ /* 0x000fe40005000000 */
[----:B------:R-:W-:Y:S02]  /*2380*/  SEL R10, RZ, 0x1, !P1 ;  /* 0x00000001ff0a7807 */ /* 0x000fe40004800000 */
[----:B------:R-:W-:-:S07]  /*2390*/  SEL R11, RZ, 0x1, !P0 ;  /* 0x00000001ff0b7807 */ /* 0x000fce0004000000 */
.L_x_5839:
[----:B------:R-:W-:Y:S05]  /*23a0*/  BSYNC.RECONVERGENT B1 ;  /* 0x0000000000017941 */ /* 0x000fea0003800200 */
.L_x_5838:
        /* <DEDUP_REMOVED lines=27> */
.L_x_5843:
[----:B------:R-:W-:Y:S05]  /*2560*/  BSYNC.RECONVERGENT B1 ;  /* 0x0000000000017941 */ /* 0x000fea0003800200 */
.L_x_5842:
        /* <DEDUP_REMOVED lines=23> */
.L_x_5845:
[----:B------:R-:W-:Y:S05]  /*26e0*/  BSYNC.RECONVERGENT B1 ;  /* 0x0000000000017941 */ /* 0x000fea0003800200 */
.L_x_5844:
        /* <DEDUP_REMOVED lines=8> */
.L_x_5837:
        /* <DEDUP_REMOVED lines=20> */
.L_x_5855:
        /* <DEDUP_REMOVED lines=11> */
.L_x_5849:
        /* <DEDUP_REMOVED lines=285> */
.L_x_5851:
        /* <DEDUP_REMOVED lines=231> */
.L_x_5852:
        /* <DEDUP_REMOVED lines=231> */
.L_x_5853:
        /* <DEDUP_REMOVED lines=232> */
.L_x_5854:
[----:B------:R-:W-:-:S04]  /*6690*/  LOP3.LUT R17, R2, 0xfffffff8, RZ, 0xc0, !PT ;  /* 0xfffffff802117812 */ /* 0x000fc800078ec0ff */
[----:B------:R-:W-:-:S05]  /*66a0*/  IADD3 R16, P4, PT, R17, R10, RZ ;  /* 0x0000000a11107210 */ /* 0x000fca0007f9e0ff */
[----:B------:R-:W-:-:S06]  /*66b0*/  IMAD.X R17, RZ, RZ, R11, P4 ;  /* 0x000000ffff117224 */ /* 0x000fcc00020e060b */
[----:B------:R-:W5:Y:S02]  /*66c0*/  LDG.E.64 R16, desc[UR36][R16.64] ;  /* 0x0000002410107981 */ /* 0x000f64000c1e1b00 */
.L_x_5850:
[----:B------:R-:W1:Y:S01]  /*66d0*/  LDCU UR5, c[0x0][0x388] ;  /* 0x00007100ff0577ac */ /* 0x000e620008000800 */
[----:B0-----:R-:W-:Y:S01]  /*66e0*/  MOV R4, UR4 ;  /* 0x0000000400047c02 */ /* 0x001fe20008000f00 */
[----:B-----5:R-:W-:Y:S02]  /*66f0*/  DSETP.NEU.AND P3, PT, R14, RZ, P3 ;  /* 0x000000ff0e00722a */ /* 0x020fe40001f6d000 */
[----:B------:R-:W-:Y:S02]  /*6700*/  DSETP.NEU.AND P2, PT, R12, RZ, P2 ;  /* 0x000000ff0c00722a */ /* 0x000fe4000174d000 */
[C---:B------:R-:W-:Y:S01]  /*6710*/  IMAD R5, R4.reuse, 0x4, R5 ;  /* 0x0000000404057824 */ /* 0x040fe200078e0205 */
[----:B------:R-:W-:Y:S02]  /*6720*/  DSETP.NEU.AND P1, PT, R20, RZ, P1 ;  /* 0x000000ff1400722a */ /* 0x000fe40000f2d000 */
[----:B------:R-:W-:Y:S01]  /*6730*/  DSETP.NEU.AND P0, PT, R16, RZ, P0 ;  /* 0x000000ff1000722a */ /* 0x000fe2000070d000 */
[----:B------:R-:W-:Y:S01]  /*6740*/  IMAD R7, R4, 0x3, R5 ;  /* 0x0000000304077824 */ /* 0x000fe200078e0205 */
[----:B-1----:R-:W-:-:S04]  /*6750*/  MOV R2, UR5 ;  /* 0x0000000500027c02 */ /* 0x002fc80008000f00 */
[----:B------:R-:W-:-:S13]  /*6760*/  ISETP.GE.U32.AND P4, PT, R7, R2, PT ;  /* 0x000000020700720c */ /* 0x000fda0003f86070 */
[----:B------:R-:W-:Y:S05]  /*6770*/  @!P4 BRA `(.L_x_5855) ;  /* 0xffffffc0004cc947 */ /* 0x000fea000383ffff */
[----:B------:R-:W-:Y:S05]  /*6780*/  BSYNC.RECONVERGENT B2 ;  /* 0x0000000000027941 */ /* 0x000fea0003800200 */
.L_x_5848:
[----:B------:R-:W-:Y:S02]  /*6790*/  SEL R9, RZ, 0x1, !P3 ;  /* 0x00000001ff097807 */ /* 0x000fe40005800000 */
[----:B------:R-:W-:Y:S02]  /*67a0*/  SEL R8, RZ, 0x1, !P2 ;  /* 0x00000001ff087807 */ /* 0x000fe40005000000 */
[----:B------:R-:W-:Y:S02]  /*67b0*/  SEL R7, RZ, 0x1, !P1 ;  /* 0x00000001ff077807 */ /* 0x000fe40004800000 */
[----:B------:R-:W-:-:S07]  /*67c0*/  SEL R6, RZ, 0x1, !P0 ;  /* 0x00000001ff067807 */ /* 0x000fce0004000000 */
.L_x_5847:
[----:B------:R-:W-:Y:S05]  /*67d0*/  BSYNC.RECONVERGENT B1 ;  /* 0x0000000000017941 */ /* 0x000fea0003800200 */
.L_x_5846:
        /* <DEDUP_REMOVED lines=29> */
.L_x_5858:
        /* <DEDUP_REMOVED lines=276> */
.L_x_5859:
        /* <DEDUP_REMOVED lines=275> */
.L_x_5860:
        /* <DEDUP_REMOVED lines=275> */
.L_x_5861:
        /* <DEDUP_REMOVED lines=275> */
.L_x_5862:
[----:B------:R-:W-:-:S04]  /*ae80*/  LOP3.LUT R11, R23, 0xfffffff8, RZ, 0xc0, !PT ;  /* 0xfffffff8170b7812 */ /* 0x000fc800078ec0ff */
[----:B------:R-:W-:-:S05]  /*ae90*/  IADD3 R10, P0, PT, R11, R16, RZ ;  /* 0x000000100b0a7210 */ /* 0x000fca0007f1e0ff */
[----:B------:R-:W-:-:S06]  /*aea0*/  IMAD.X R11, RZ, RZ, R17, P0 ;  /* 0x000000ffff0b7224 */ /* 0x000fcc00000e0611 */
[----:B------:R-:W5:Y:S02]  /*aeb0*/  LDG.E.64 R10, desc[UR36][R10.64] ;  /* 0x000000240a0a7981 */ /* 0x000f64000c1e1b00 */
.L_x_5857:
[----:B------:R-:W-:Y:S05]  /*aec0*/  BSYNC.RECONVERGENT B1 ;  /* 0x0000000000017941 */ /* 0x000fea0003800200 */
.L_x_5856:
[----:B------:R-:W-:Y:S01]  /*aed0*/  ISETP.GE.U32.AND P0, PT, R5, R2, PT ;  /* 0x000000020500720c */ /* 0x000fe20003f06070 */
[----:B------:R-:W-:-:S12]  /*aee0*/  BSSY.RECONVERGENT B1, `(.L_x_5863) ;  /* 0x0000017000017945 */ /* 0x000fd80003800200 */
[----:B------:R-:W-:Y:S05]  /*aef0*/  @P0 BRA `(.L_x_5864) ;  /* 0x0000000000540947 */ /* 0x000fea0003800000 */
[----:B------:R-:W-:Y:S02]  /*af00*/  LOP3.LUT P0, RZ, R9, 0xff, RZ, 0xc0, !PT ;  /* 0x000000ff09ff7812 */ /* 0x000fe4000780c0ff */
[----:B------:R-:W-:-:S04]  /*af10*/  IADD3 R5, PT, PT, R5, R4, RZ ;  /* 0x0000000405057210 */ /* 0x000fc80007ffe0ff */
[----:B------:R-:W-:-:S07]  /*af20*/  ISETP.GE.U32.AND P1, PT, R5, R2, PT ;  /* 0x000000020500720c */ /* 0x000fce0003f26070 */
[----:B-----5:R-:W-:-:S06]  /*af30*/  DSETP.NEU.AND P0, PT, R14, RZ, P0 ;  /* 0x000000ff0e00722a */ /* 0x020fcc000070d000 */
[----:B------:R-:W-:Y:S01]  /*af40*/  SEL R9, RZ, 0x1, !P0 ;  /* 0x00000001ff097807 */ /* 0x000fe20004000000 */
[----:B------:R-:W-:Y:S07]  /*af50*/  @P1 BRA `(.L_x_5864) ;  /* 0x00000000003c1947 */ /* 0x000fee0003800000 */
[----:B------:R-:W-:Y:S02]  /*af60*/  LOP3.LUT P0, RZ, R8, 0xff, RZ, 0xc0, !PT ;  /* 0x000000ff08ff7812 */ /* 0x000fe4000780c0ff */
[----:B------:R-:W-:-:S04]  /*af70*/  IADD3 R5, PT, PT, R5, R4, RZ ;  /* 0x0000000405057210 */ /* 0x000fc80007ffe0ff */
[----:B------:R-:W-:-:S07]  /*af80*/  ISETP.GE.U32.AND P1, PT, R5, R2, PT ;  /* 0x000000020500720c */ /* 0x000fce0003f26070 */
[----:B------:R-:W-:-:S06]  /*af90*/  DSETP.NEU.AND P0, PT, R12, RZ, P0 ;  /* 0x000000ff0c00722a */ /* 0x000fcc000070d000 */
[----:B------:R-:W-:Y:S01]  /*afa0*/  SEL R8, RZ, 0x1, !P0 ;  /* 0x00000001ff087807 */ /* 0x000fe20004000000 */
[----:B------:R-:W-:Y:S07]  /*afb0*/  @P1 BRA `(.L_x_5864) ;  /* 0x0000000000241947 */ /* 0x000fee0003800000 */
[----:B------:R-:W-:Y:S01]  /*afc0*/  IMAD.IADD R5, R5, 0x1, R4 ;  /* 0x0000000105057824 */ /* 0x000fe200078e0204 */
[----:B------:R-:W-:-:S04]  /*afd0*/  LOP3.LUT P0, RZ, R7, 0xff, RZ, 0xc0, !PT ;  /* 0x000000ff07ff7812 */ /* 0x000fc8000780c0ff */
[----:B------:R-:W-:-:S09]  /*afe0*/  ISETP.GE.U32.AND P2, PT, R5, R2, PT ;  /* 0x000000020500720c */ /* 0x000fd20003f46070 */
[----:B------:R-:W-:-:S04]  /*aff0*/  DSETP.NEU.AND P0, PT, R20, RZ, P0 ;  /* 0x000000ff1400722a */ /* 0x000fc8000070d000 */
[----:B------:R-:W-:Y:S02]  /*b000*/  @!P2 LOP3.LUT P1, RZ, R6, 0xff, RZ, 0xc0, !PT ;  /* 0x000000ff06ffa812 */ /* 0x000fe4000782c0ff */
[----:B------:R-:W-:-:S11]  /*b010*/  SEL R7, RZ, 0x1, !P0 ;  /* 0x00000001ff077807 */ /* 0x000fd60004000000 */
[----:B------:R-:W-:-:S06]  /*b020*/  @!P2 DSETP.NEU.AND P1, PT, R10, RZ, P1 ;  /* 0x000000ff0a00a22a */ /* 0x000fcc0000f2d000 */
[----:B------:R-:W-:-:S04]  /*b030*/  @!P2 SEL R2, RZ, 0x1, !P1 ;  /* 0x00000001ff02a807 */ /* 0x000fc80004800000 */
[----:B------:R-:W-:-:S07]  /*b040*/  @!P2 PRMT R6, R2, 0x7610, R6 ;  /* 0x000076100206a816 */ /* 0x000fce0000000006 */
.L_x_5864:
[----:B------:R-:W-:Y:S05]  /*b050*/  BSYNC.RECONVERGENT B1 ;  /* 0x0000000000017941 */ /* 0x000fea0003800200 */
.L_x_5863:
[----:B------:R-:W-:Y:S02]  /*b060*/  LOP3.LUT P0, RZ, R9, 0xff, RZ, 0xc0, !PT ;  /* 0x000000ff09ff7812 */ /* 0x000fe4000780c0ff */
[----:B------:R-:W-:Y:S02]  /*b070*/  LOP3.LUT P1, RZ, R8, 0xff, RZ, 0xc0, !PT ;  /* 0x000000ff08ff7812 */ /* 0x000fe4000782c0ff */
[----:B------:R-:W-:Y:S02]  /*b080*/  LOP3.LUT P2, RZ, R7, 0xff, RZ, 0xc0, !PT ;  /* 0x000000ff07ff7812 */ /* 0x000fe4000784c0ff */
[----:B------:R-:W-:Y:S02]  /*b090*/  LOP3.LUT P3, RZ, R6, 0xff, RZ, 0xc0, !PT ;  /* 0x000000ff06ff7812 */ /* 0x000fe4000786c0ff */
[----:B------:R-:W-:-:S04]  /*b0a0*/  PLOP3.LUT P0, PT, P2, P0, P1, 0x80, 0x0 ;  /* 0x000000000000781c */ /* 0x000fc80001701010 */
[----:B------:R-:W-:-:S04]  /*b0b0*/  PLOP3.LUT P0, PT, P0, P3, PT, 0x80, 0x8 ;  /* 0x000000000008781c */ /* 0x000fc80000707070 */
[----:B------:R-:W-:-:S09]  /*b0c0*/  SEL R17, RZ, 0x1, !P0 ;  /* 0x00000001ff117807 */ /* 0x000fd20004000000 */
.L_x_5816:
[----:B------:R-:W-:Y:S05]  /*b0d0*/  BSYNC.RECONVERGENT B0 ;  /* 0x0000000000007941 */ /* 0x000fea0003800200 */
.L_x_5815:
        /* <DEDUP_REMOVED lines=14> */
.L_x_5866:
[----:B------:R-:W-:Y:S01]  /*b1c0*/  USHF.R.U32.HI UR7, URZ, 0x1, UR5 ;  /* 0x00000001ff077899 */ /* 0x000fe20008011605 */
[----:B------:R-:W-:Y:S01]  /*b1d0*/  BAR.SYNC.DEFER_BLOCKING 0x0 ;  /* 0x0000000000007b1d */ /* 0x000fe20000010000 */
[----:B------:R-:W-:-:S04]  /*b1e0*/  UISETP.GT.U32.AND UP0, UPT, UR5, 0x3, UPT ;  /* 0x000000030500788c */ /* 0x000fc8000bf04070 */
[----:B-1----:R-:W-:Y:S01]  /*b1f0*/  IADD3 R5, PT, PT, R3, UR7, RZ ;  /* 0x0000000703057c10 */ /* 0x002fe2000fffe0ff */
[----:B------:R-:W-:-:S03]  /*b200*/  UMOV UR5, UR7 ;  /* 0x0000000700057c82 */ /* 0x000fc60008000000 */
[----:B------:R-:W-:-:S04]  /*b210*/  ISETP.GE.U32.AND P0, PT, R5, UR6, PT ;  /* 0x0000000605007c0c */ /* 0x000fc8000bf06070 */
[----:B------:R-:W-:-:S13]  /*b220*/  ISETP.GE.U32.OR P0, PT, R3, UR7, P0 ;  /* 0x0000000703007c0c */ /* 0x000fda0008706470 */
[----:B------:R-:W-:Y:S01]  /*b230*/  @!P0 IMAD R4, R5, UR8, R0 ;  /* 0x0000000805048c24 */ /* 0x000fe2000f8e0200 */
[----:B------:R-:W-:-:S05]  /*b240*/  @!P0 LOP3.LUT P1, RZ, R17, 0xff, RZ, 0xc0, !PT ;  /* 0x000000ff11ff8812 */ /* 0x000fca000782c0ff */
[----:B------:R-:W1:Y:S02]  /*b250*/  @!P0 LDS.U8 R4, [R4+UR4] ;  /* 0x0000000404048984 */ /* 0x000e640008000000 */
[----:B-1----:R-:W-:-:S04]  /*b260*/  @!P0 ISETP.NE.AND P1, PT, R4, RZ, P1 ;  /* 0x000000ff0400820c */ /* 0x002fc80000f25270 */
[----:B------:R-:W-:-:S04]  /*b270*/  @!P0 SEL R5, RZ, 0x1, !P1 ;  /* 0x00000001ff058807 */ /* 0x000fc80004800000 */
[----:B0-----:R-:W-:Y:S01]  /*b280*/  @!P0 PRMT R17, R5, 0x7610, R17 ;  /* 0x0000761005118816 */ /* 0x001fe20000000011 */
[----:B------:R1:W-:Y:S01]  /*b290*/  @!P0 STS.U8 [R2+UR4], R5 ;  /* 0x0000000502008988 */ /* 0x0003e20008000004 */
[----:B------:R-:W-:Y:S05]  /*b2a0*/  BRA.U UP0, `(.L_x_5866) ;  /* 0xfffffffd00c47547 */ /* 0x000fea000b83ffff */
.L_x_5865:
        /* <DEDUP_REMOVED lines=18> */
.L_x_5869:
[----:B------:R-:W-:Y:S01]  /*b3d0*/  USHF.R.U32.HI UR7, URZ, 0x1, UR5 ;  /* 0x00000001ff077899 */ /* 0x000fe20008011605 */
[----:B------:R-:W-:Y:S01]  /*b3e0*/  BAR.SYNC.DEFER_BLOCKING 0x0 ;  /* 0x0000000000007b1d */ /* 0x000fe20000010000 */
[----:B------:R-:W-:-:S04]  /*b3f0*/  UISETP.GT.U32.AND UP0, UPT, UR5, 0x7f, UPT ;  /* 0x0000007f0500788c */ /* 0x000fc8000bf04070 */
[----:B---3--:R-:W-:Y:S01]  /*b400*/  VIADD R5, R0, UR7 ;  /* 0x0000000700057c36 */ /* 0x008fe20008000000 */
[----:B------:R-:W-:-:S04]  /*b410*/  UMOV UR5, UR7 ;  /* 0x0000000700057c82 */ /* 0x000fc80008000000 */
[----:B------:R-:W-:-:S04]  /*b420*/  ISETP.GE.U32.AND P0, PT, R5, UR6, PT ;  /* 0x0000000605007c0c */ /* 0x000fc8000bf06070 */
[----:B------:R-:W-:-:S13]  /*b430*/  ISETP.GE.U32.OR P0, PT, R0, UR7, P0 ;  /* 0x0000000700007c0c */ /* 0x000fda0008706470 */
[----:B------:R-:W0:Y:S01]  /*b440*/  @!P0 LDS.U8 R5, [R4+UR7] ;  /* 0x0000000704058984 */ /* 0x000e220008000000 */
[----:B------:R-:W-:-:S04]  /*b450*/  @!P0 LOP3.LUT P1, RZ, R17, 0xff, RZ, 0xc0, !PT ;  /* 0x000000ff11ff8812 */ /* 0x000fc8000782c0ff */
[----:B0-----:R-:W-:-:S04]  /*b460*/  @!P0 ISETP.NE.AND P1, PT, R5, RZ, P1 ;  /* 0x000000ff0500820c */ /* 0x001fc80000f25270 */
[----:B------:R-:W-:-:S04]  /*b470*/  @!P0 SEL R5, RZ, 0x1, !P1 ;  /* 0x00000001ff058807 */ /* 0x000fc80004800000 */
[----:B--2---:R-:W-:Y:S01]  /*b480*/  @!P0 PRMT R17, R5, 0x7610, R17 ;  /* 0x0000761005118816 */ /* 0x004fe20000000011 */
[----:B------:R3:W-:Y:S01]  /*b490*/  @!P0 STS.U8 [R2+UR8], R5 ;  /* 0x0000000502008988 */ /* 0x0007e20008000008 */
[----:B------:R-:W-:Y:S05]  /*b4a0*/  BRA.U UP0, `(.L_x_5869) ;  /* 0xfffffffd00c87547 */ /* 0x000fea000b83ffff */
.L_x_5868:
[----:B------:R-:W-:Y:S01]  /*b4b0*/  BAR.SYNC.DEFER_BLOCKING 0x0 ;  /* 0x0000000000007b1d */ /* 0x000fe20000010000 */
[----:B------:R-:W-:-:S09]  /*b4c0*/  UISETP.GE.U32.AND UP0, UPT, UR4, 0x2, UPT ;  /* 0x000000020400788c */ /* 0x000fd2000bf06070 */
[----:B------:R-:W-:Y:S05]  /*b4d0*/  BRA.U !UP0, `(.L_x_5867) ;  /* 0x0000000108287547 */ /* 0x000fea000b800000 */
[----:B0123--:R-:W-:-:S07]  /*b4e0*/  HFMA2 R2, -RZ, RZ, 0, 5.9604644775390625e-08 ;  /* 0x00000001ff027431 */ /* 0x00ffce00000001ff */
.L_x_5870:
        /* <DEDUP_REMOVED lines=9> */
.L_x_5867:
        /* <DEDUP_REMOVED lines=287> */
.L_x_5871:
        /* <DEDUP_REMOVED lines=290> */
.L_x_5873:
        /* <DEDUP_REMOVED lines=26> */
.L_x_5875:
[----:B------:R-:W-:Y:S05]  /*db30*/  BSYNC.RECONVERGENT B0 ;  /* 0x0000000000007941 */ /* 0x000fea0003800200 */
.L_x_5874:
        /* <DEDUP_REMOVED lines=35> */
.L_x_5877:
[----:B------:R-:W-:Y:S05]  /*dd70*/  BSYNC.RECONVERGENT B0 ;  /* 0x0000000000007941 */ /* 0x000fea0003800200 */
.L_x_5876:
        /* <DEDUP_REMOVED lines=34> */
.L_x_5882:
        /* <DEDUP_REMOVED lines=9> */
.L_x_5881:
[----:B------:R-:W-:Y:S01]  /*e030*/  SEL R17, RZ, 0x1, !P1 ;  /* 0x00000001ff117807 */ /* 0x000fe20004800000 */
[----:B------:R-:W-:Y:S06]  /*e040*/  BRA `(.L_x_5880) ;  /* 0x00000000005c7947 */ /* 0x000fec0003800000 */
.L_x_5879:
        /* <DEDUP_REMOVED lines=12> */
.L_x_5884:
        /* <DEDUP_REMOVED lines=10> */
.L_x_5883:
[----:B------:R-:W-:-:S07]  /*e1b0*/  SEL R17, RZ, 0x1, !P1 ;  /* 0x00000001ff117807 */ /* 0x000fce0004800000 */
.L_x_5880:
[----:B------:R-:W-:Y:S05]  /*e1c0*/  BSYNC.RECONVERGENT B0 ;  /* 0x0000000000007941 */ /* 0x000fea0003800200 */
.L_x_5878:
        /* <DEDUP_REMOVED lines=11> */
.L_x_5886:
        /* <DEDUP_REMOVED lines=15> */
.L_x_5885:
        /* <DEDUP_REMOVED lines=10> */
.L_x_5889:
[----:B------:R-:W-:Y:S01]  /*e410*/  USHF.R.U32.HI UR7, URZ, 0x1, UR5 ;  /* 0x00000001ff077899 */ /* 0x000fe20008011605 */
[----:B------:R-:W-:Y:S01]  /*e420*/  BAR.SYNC.DEFER_BLOCKING 0x0 ;  /* 0x0000000000007b1d */ /* 0x000fe20000010000 */
[----:B------:R-:W-:-:S04]  /*e430*/  UISETP.GT.U32.AND UP0, UPT, UR5, 0x7f, UPT ;  /* 0x0000007f0500788c */ /* 0x000fc8000bf04070 */
[----:B------:R-:W-:Y:S01]  /*e440*/  VIADD R4, R0, UR7 ;  /* 0x0000000700047c36 */ /* 0x000fe20008000000 */
[----:B------:R-:W-:-:S04]  /*e450*/  UMOV UR5, UR7 ;  /* 0x0000000700057c82 */ /* 0x000fc80008000000 */
        /* <DEDUP_REMOVED lines=9> */
.L_x_5888:
[----:B------:R-:W-:Y:S01]  /*e4f0*/  BAR.SYNC.DEFER_BLOCKING 0x0 ;  /* 0x0000000000007b1d */ /* 0x000fe20000010000 */
[----:B------:R-:W-:-:S09]  /*e500*/  UISETP.GE.U32.AND UP0, UPT, UR4, 0x2, UPT ;  /* 0x000000020400788c */ /* 0x000fd2000bf06070 */
[----:B------:R-:W-:Y:S05]  /*e510*/  BRA.U !UP0, `(.L_x_5887) ;  /* 0x0000000108287547 */ /* 0x000fea000b800000 */
[----:B------:R-:W-:-:S07]  /*e520*/  HFMA2 R0, -RZ, RZ, 0, 5.9604644775390625e-08 ;  /* 0x00000001ff007431 */ /* 0x000fce00000001ff */
.L_x_5890:
        /* <DEDUP_REMOVED lines=9> */
.L_x_5887:
        /* <DEDUP_REMOVED lines=17> */
.L_x_5892:
        /* <DEDUP_REMOVED lines=20> */
.L_x_5894:
[----:B------:R-:W0:Y:S01]  /*e810*/  LDCU.64 UR4, c[0x0][0x758] ;  /* 0x0000eb00ff0477ac */ /* 0x000e220008000a00 */
[----:B------:R-:W-:-:S04]  /*e820*/  LOP3.LUT P0, RZ, R17, 0xff, RZ, 0xc0, !PT ;  /* 0x000000ff11ff7812 */ /* 0x000fc8000780c0ff */
[----:B------:R-:W-:Y:S02]  /*e830*/  SEL R3, RZ, 0x1, !P0 ;  /* 0x00000001ff037807 */ /* 0x000fe40004000000 */
[----:B0-----:R-:W-:-:S04]  /*e840*/  IADD3 R16, P1, PT, R16, UR4, RZ ;  /* 0x0000000410107c10 */ /* 0x001fc8000ff3e0ff */
[----:B------:R-:W-:-:S05]  /*e850*/  IADD3.X R17, PT, PT, RZ, UR5, RZ, P1, !PT ;  /* 0x00000005ff117c10 */ /* 0x000fca0008ffe4ff */
[----:B------:R-:W-:Y:S01]  /*e860*/  STG.E.U8 desc[UR36][R16.64], R3 ;  /* 0x0000000310007986 */ /* 0x000fe2000c101124 */
[----:B------:R-:W-:Y:S05]  /*e870*/  EXIT ;  /* 0x000000000000794d */ /* 0x000fea0003800000 */
.L_x_5893:
[----:B------:R-:W-:-:S04]  /*e880*/  LOP3.LUT P0, RZ, R17, 0xff, RZ, 0xc0, !PT ;  /* 0x000000ff11ff7812 */ /* 0x000fc8000780c0ff */
[----:B------:R-:W-:-:S05]  /*e890*/  SEL R5, RZ, 0x1, !P0 ;  /* 0x00000001ff057807 */ /* 0x000fca0004000000 */
[----:B------:R-:W-:Y:S01]  /*e8a0*/  STG.E.U8 desc[UR36][R2.64], R5 ;  /* 0x0000000502007986 */ /* 0x000fe2000c101124 */
[----:B------:R-:W-:Y:S05]  /*e8b0*/  EXIT ;  /* 0x000000000000794d */ /* 0x000fea0003800000 */
.L_x_5891:
        /* <DEDUP_REMOVED lines=9> */
.L_x_5895:
        /* <DEDUP_REMOVED lines=20> */
.L_x_5897:
[----:B------:R-:W2:Y:S01]  /*ea90*/  LDCU.64 UR4, c[0x0][0x758] ;  /* 0x0000eb00ff0477ac */ /* 0x000ea20008000a00 */
[----:B------:R-:W-:-:S04]  /*eaa0*/  LOP3.LUT P0, RZ, R17, 0xff, RZ, 0xc0, !PT ;  /* 0x000000ff11ff7812 */ /* 0x000fc8000780c0ff */
[----:B------:R-:W-:Y:S02]  /*eab0*/  SEL R3, RZ, 0x1, !P0 ;  /* 0x00000001ff037807 */ /* 0x000fe40004000000 */
[----:B--2---:R-:W-:-:S04]  /*eac0*/  IADD3 R16, P1, PT, R16, UR4, RZ ;  /* 0x0000000410107c10 */ /* 0x004fc8000ff3e0ff */
[----:B------:R-:W-:-:S05]  /*ead0*/  IADD3.X R17, PT, PT, RZ, UR5, RZ, P1, !PT ;  /* 0x00000005ff117c10 */ /* 0x000fca0008ffe4ff */
[----:B------:R-:W-:Y:S01]  /*eae0*/  STG.E.U8 desc[UR36][R16.64], R3 ;  /* 0x0000000310007986 */ /* 0x000fe2000c101124 */
[----:B------:R-:W-:Y:S05]  /*eaf0*/  EXIT ;  /* 0x000000000000794d */ /* 0x000fea0003800000 */
.L_x_5896:
[----:B------:R-:W-:Y:S01]  /*eb00*/  STG.E.U8 desc[UR36][R6.64], R17 ;  /* 0x0000001106007986 */ /* 0x000fe2000c101124 */
[----:B------:R-:W-:Y:S05]  /*eb10*/  EXIT ;  /* 0x000000000000794d */ /* 0x000fea0003800000 */
.L_x_5872:
        /* <DEDUP_REMOVED lines=26> */
.L_x_5899:
        /* <DEDUP_REMOVED lines=20> */
.L_x_5901:
[----:B------:R-:W0:Y:S01]  /*ee00*/  LDCU.64 UR4, c[0x0][0x758] ;  /* 0x0000eb00ff0477ac */ /* 0x000e220008000a00 */
[----:B------:R-:W-:-:S04]  /*ee10*/  LOP3.LUT P0, RZ, R17, 0xff, RZ, 0xc0, !PT ;  /* 0x000000ff11ff7812 */ /* 0x000fc8000780c0ff */
[----:B------:R-:W-:Y:S02]  /*ee20*/  SEL R3, RZ, 0x1, !P0 ;  /* 0x00000001ff037807 */ /* 0x000fe40004000000 */
[----:B0-----:R-:W-:-:S04]  /*ee30*/  IADD3 R16, P1, PT, R16, UR4, RZ ;  /* 0x0000000410107c10 */ /* 0x001fc8000ff3e0ff */
[----:B------:R-:W-:-:S05]  /*ee40*/  IADD3.X R17, PT, PT, RZ, UR5, RZ, P1, !PT ;  /* 0x00000005ff117c10 */ /* 0x000fca0008ffe4ff */
[----:B------:R-:W-:Y:S01]  /*ee50*/  STG.E.U8 desc[UR36][R16.64], R3 ;  /* 0x0000000310007986 */ /* 0x000fe2000c101124 */
[----:B------:R-:W-:Y:S05]  /*ee60*/  EXIT ;  /* 0x000000000000794d */ /* 0x000fea0003800000 */
.L_x_5900:
[----:B------:R-:W-:-:S04]  /*ee70*/  LOP3.LUT P0, RZ, R17, 0xff, RZ, 0xc0, !PT ;  /* 0x000000ff11ff7812 */ /* 0x000fc8000780c0ff */
[----:B------:R-:W-:-:S05]  /*ee80*/  SEL R5, RZ, 0x1, !P0 ;  /* 0x00000001ff057807 */ /* 0x000fca0004000000 */
[----:B------:R-:W-:Y:S01]  /*ee90*/  STG.E.U8 desc[UR36][R2.64], R5 ;  /* 0x0000000502007986 */ /* 0x000fe2000c101124 */
[----:B------:R-:W-:Y:S05]  /*eea0*/  EXIT ;  /* 0x000000000000794d */ /* 0x000fea0003800000 */
.L_x_5898:
        /* <DEDUP_REMOVED lines=9> */
.L_x_5902:
        /* <DEDUP_REMOVED lines=20> */
.L_x_5904:
[----:B------:R-:W0:Y:S01]  /*f080*/  LDCU.64 UR4, c[0x0][0x758] ;  /* 0x0000eb00ff0477ac */ /* 0x000e220008000a00 */
[----:B------:R-:W-:-:S04]  /*f090*/  LOP3.LUT P0, RZ, R17, 0xff, RZ, 0xc0, !PT ;  /* 0x000000ff11ff7812 */ /* 0x000fc8000780c0ff */
[----:B------:R-:W-:Y:S02]  /*f0a0*/  SEL R3, RZ, 0x1, !P0 ;  /* 0x00000001ff037807 */ /* 0x000fe40004000000 */
[----:B0-----:R-:W-:-:S04]  /*f0b0*/  IADD3 R16, P1, PT, R16, UR4, RZ ;  /* 0x0000000410107c10 */ /* 0x001fc8000ff3e0ff */
[----:B------:R-:W-:-:S05]  /*f0c0*/  IADD3.X R17, PT, PT, RZ, UR5, RZ, P1, !PT ;  /* 0x00000005ff117c10 */ /* 0x000fca0008ffe4ff */
[----:B------:R-:W-:Y:S01]  /*f0d0*/  STG.E.U8 desc[UR36][R16.64], R3 ;  /* 0x0000000310007986 */ /* 0x000fe2000c101124 */
[----:B------:R-:W-:Y:S05]  /*f0e0*/  EXIT ;  /* 0x000000000000794d */ /* 0x000fea0003800000 */
.L_x_5903:
[----:B------:R-:W-:Y:S01]  /*f0f0*/  STG.E.U8 desc[UR36][R6.64], R17 ;  /* 0x0000001106007986 */ /* 0x000fe2000c101124 */
[----:B------:R-:W-:Y:S05]  /*f100*/  EXIT ;  /* 0x000000000000794d */ /* 0x000fea0003800000 */
.L_x_5905:
        /* <DEDUP_REMOVED lines=15> */
.L_x_7800:


//--------------------- .text._ZN2at6native13reduce_kernelILi256ELi2ENS0_8ReduceOpIdNS0_14func_wrapper_tIbZZZNS0_15and_kernel_cudaERNS_14TensorIteratorEENKUlvE_clEvENKUlvE4_clEvEUlbdE_EEjbLi4ELi4EEEEEvT1_ --------------------------
	.section	.text._ZN2at6native13reduce_kernelILi256ELi2ENS0_8ReduceOpIdNS0_14func_wrapper_tIbZZZNS0_15and_kernel_cudaERNS_14TensorIteratorEENKUlvE_clEvENKUlvE4_clEvEUlbdE_EEjbLi4ELi4EEEEEvT1_,"ax",@progbits
	.align	128
        .global         _ZN2at6native13reduce_kernelILi256ELi2ENS0_8ReduceOpIdNS0_14func_wrapper_tIbZZZNS0_15and_kernel_cudaERNS_14TensorIteratorEENKUlvE_clEvENKUlvE4_clEvEUlbdE_EEjbLi4ELi4EEEEEvT1_
        .type           _ZN2at6native13reduce_kernelILi256ELi2ENS0_8ReduceOpIdNS0_14func_wrapper_tIbZZZNS0_15and_kernel_cudaERNS_14TensorIteratorEENKUlvE_clEvENKUlvE4_clEvEUlbdE_EEjbLi4ELi4EEEEEvT1_,@function
        .size           _ZN2at6native13reduce_kernelILi256ELi2ENS0_8ReduceOpIdNS0_14func_wrapper_tIbZZZNS0_15and_kernel_cudaERNS_14TensorIteratorEENKUlvE_clEvENKUlvE4_clEvEUlbdE_EEjbLi4ELi4EEEEEvT1_,(.L_x_7801 - _ZN2at6native13reduce_kernelILi256ELi2ENS0_8ReduceOpIdNS0_14func_wrapper_tIbZZZNS0_15and_kernel_cudaERNS_14TensorIteratorEENKUlvE_clEvENKUlvE4_clEvEUlbdE_EEjbLi4ELi4EEEEEvT1_)
        .other          _ZN2at6native13reduce_kernelILi256ELi2ENS0_8ReduceOpIdNS0_14func_wrapper_tIbZZZNS0_15and_kernel_cudaERNS_14TensorIteratorEENKUlvE_clEvENKUlvE4_clEvEUlbdE_EEjbLi4ELi4EEEEEvT1_,@"STO_CUDA_ENTRY STV_DEFAULT"
_ZN2at6native13reduce_kernelILi256ELi2ENS0_8ReduceOpIdNS0_14func_wrapper_tIbZZZNS0_15and_kernel_cudaERNS_14TensorIteratorEENKUlvE_clEvENKUlvE4_clEvEUlbdE_EEjbLi4ELi4EEEEEvT1_:
.text._ZN2at6native13reduce_kernelILi256ELi2ENS0_8ReduceOpIdNS0_14func_wrapper_tIbZZZNS0_15and_kernel_cudaERNS_14TensorIteratorEENKUlvE_clEvENKUlvE4_clEvEUlbdE_EEjbLi4ELi4EEEEEvT1_:
        /* <DEDUP_REMOVED lines=296> */
.L_x_5906:
        /* <DEDUP_REMOVED lines=31> */
.L_x_5910:
        /* <DEDUP_REMOVED lines=30> */
[----:B------:R-:W-:-:S04]  /*1650*/  ISETP.NE.AND P0, PT, R0, RZ, P0 ;  /* 0x000000ff0000720c */ /* 0x000fc80000705270 */
[----:B------:R-:W-:-:S09]  /*1660*/  SEL R5, RZ, 0x1, !P0 ;  /* 0x00000001ff057807 */ /* 0x000fd20004000000 */
.L_x_5914:
[----:B------:R-:W-:Y:S05]  /*1670*/  BSYNC.RECONVERGENT B1 ;  /* 0x0000000000017941 */ /* 0x000fea0003800200 */
.L_x_5913:
[----:B------:R-:W0:Y:S01]  /*1680*/  LDC R0, c[0x0][0x388] ;  /* 0x0000e200ff007b82 */ /* 0x000e220000000800 */
[----:B------:R-:W-:-:S05]  /*1690*/  IADD3 R16, P0, PT, R16, 0x20, RZ ;  /* 0x0000002010107810 */ /* 0x000fca0007f1e0ff */
[----:B------:R-:W-:Y:S01]  /*16a0*/  IMAD.X R17, RZ, RZ, R17, P0 ;  /* 0x000000ffff117224 */ /* 0x000fe200000e0611 */
[----:B0-----:R-:W-:-:S07]  /*16b0*/  IADD3 R0, PT, PT, R7, -0x4, R0 ;  /* 0xfffffffc07007810 */ /* 0x001fce0007ffe000 */
.L_x_5912:
[----:B------:R-:W-:Y:S05]  /*16c0*/  BSYNC.RECONVERGENT B0 ;  /* 0x0000000000007941 */ /* 0x000fea0003800200 */
.L_x_5911:
        /* <DEDUP_REMOVED lines=17> */
.L_x_5918:
[C---:B------:R-:W-:Y:S01]  /*17e0*/  IMAD.WIDE.U32 R4, R13.reuse, 0x20, R16 ;  /* 0x000000200d047825 */ /* 0x040fe200078e0010 */
[----:B------:R-:W0:Y:S05]  /*17f0*/  LDCU UR4, c[0x0][0x390] ;  /* 0x00007200ff0477ac */ /* 0x000e2a0008000800 */
[----:B------:R-:W2:Y:S01]  /*1800*/  LDG.E.ENL2.256 R8, R4, desc[UR36][R4.64] ;  /* 0xfe0000240404797e */ /* 0x000ea20008121908 */
[----:B0-----:R-:W-:Y:S01]  /*1810*/  VIADD R13, R13, UR4 ;  /* 0x000000040d0d7c36 */ /* 0x001fe20008000000 */
[----:B--2---:R-:W-:-:S04]  /*1820*/  DSETP.NEU.AND P2, PT, R6, RZ, P2 ;  /* 0x000000ff0600722a */ /* 0x004fc8000174d000 */
[----:B------:R-:W-:Y:S01]  /*1830*/  LEA R7, R13, 0x3, 0x2 ;  /* 0x000000030d077811 */ /* 0x000fe200078e10ff */
[----:B------:R-:W-:Y:S02]  /*1840*/  DSETP.NEU.AND P3, PT, R4, RZ, P3 ;  /* 0x000000ff0400722a */ /* 0x000fe40001f6d000 */
[----:B------:R-:W-:Y:S01]  /*1850*/  DSETP.NEU.AND P1, PT, R8, RZ, P1 ;  /* 0x000000ff0800722a */ /* 0x000fe20000f2d000 */
[----:B------:R-:W-:Y:S01]  /*1860*/  ISETP.GE.U32.AND P4, PT, R7, R0, PT ;  /* 0x000000000700720c */ /* 0x000fe20003f86070 */
[----:B------:R-:W-:-:S12]  /*1870*/  DSETP.NEU.AND P0, PT, R10, RZ, P0 ;  /* 0x000000ff0a00722a */ /* 0x000fd8000070d000 */
[----:B------:R-:W-:Y:S05]  /*1880*/  @!P4 BRA `(.L_x_5918) ;  /* 0xfffffffc00d4c947 */ /* 0x000fea000383ffff */
[----:B------:R-:W-:Y:S05]  /*1890*/  BSYNC.RECONVERGENT B1 ;  /* 0x0000000000017941 */ /* 0x000fea0003800200 */
.L_x_5917:
[----:B------:R-:W-:Y:S02]  /*18a0*/  SEL R5, RZ, 0x1, !P3 ;  /* 0x00000001ff057807 */ /* 0x000fe40005800000 */
[----:B------:R-:W-:Y:S02]  /*18b0*/  SEL R7, RZ, 0x1, !P2 ;  /* 0x00000001ff077807 */ /* 0x000fe40005000000 */
[----:B------:R-:W-:Y:S02]  /*18c0*/  SEL R6, RZ, 0x1, !P1 ;  /* 0x00000001ff067807 */ /* 0x000fe40004800000 */
[----:B------:R-:W-:-:S07]  /*18d0*/  SEL R4, RZ, 0x1, !P0 ;  /* 0x00000001ff047807 */ /* 0x000fce0004000000 */
.L_x_5916:
[----:B------:R-:W-:Y:S05]  /*18e0*/  BSYNC.RECONVERGENT B0 ;  /* 0x0000000000007941 */ /* 0x000fea0003800200 */
.L_x_5915:
        /* <DEDUP_REMOVED lines=18> */
.L_x_5920:
[----:B------:R-:W-:Y:S05]  /*1a10*/  BSYNC.RECONVERGENT B0 ;  /* 0x0000000000007941 */ /* 0x000fea0003800200 */
.L_x_5919:
[----:B------:R-:W-:Y:S02]  /*1a20*/  LOP3.LUT P2, RZ, R5, 0xff, RZ, 0xc0, !PT ;  /* 0x000000ff05ff7812 */ /* 0x000fe4000784c0ff */
[----:B------:R-:W-:Y:S02]  /*1a30*/  LOP3.LUT P3, RZ, R4, 0xff, RZ, 0xc0, !PT ;  /* 0x000000ff04ff7812 */ /* 0x000fe4000786c0ff */
[----:B------:R-:W-:Y:S02]  /*1a40*/  PLOP3.LUT P0, PT, P1, P2, P0, 0x80, 0x0 ;  /* 0x000000000000781c */ /* 0x000fe40000f05000 */
[----:B------:R-:W-:Y:S02]  /*1a50*/  PLOP3.LUT P4, PT, PT, PT, PT, 0x8, 0x80 ;  /* 0x000000000080781c */ /* 0x000fe40003f8e170 */
[----:B------:R-:W-:Y:S01]  /*1a60*/  PLOP3.LUT P3, PT, P0, P3, PT, 0x80, 0x8 ;  /* 0x000000000008781c */ /* 0x000fe20000767070 */
[----:B------:R-:W-:-:S12]  /*1a70*/  BRA `(.L_x_5921) ;  /* 0x000000a400d87947 */ /* 0x000fd80003800000 */
.L_x_5909:
        /* <DEDUP_REMOVED lines=33> */
.L_x_5926:
        /* <DEDUP_REMOVED lines=25> */
[----:B---3--:R-:W-:Y:S02]  /*1e20*/  DSETP.NEU.AND P1, PT, R12, RZ, P1 ;  /* 0x000000ff0c00722a */ /* 0x008fe40000f2d000 */
[----:B-----5:R-:W-:-:S12]  /*1e30*/  DSETP.NEU.AND P6, PT, R22, RZ, P6 ;  /* 0x000000ff1600722a */ /* 0x020fd800037cd000 */
        /* <DEDUP_REMOVED lines=29> */
[----:B------:R-:W-:Y:S02]  /*2010*/  DSETP.NEU.AND P5, PT, R4, RZ, P5 ;  /* 0x000000ff0400722a */ /* 0x000fe40002fad000 */
[----:B------:R-:W-:Y:S02]  /*2020*/  DSETP.NEU.AND P4, PT, R6, RZ, P4 ;  /* 0x000000ff0600722a */ /* 0x000fe4000278d000 */
[----:B------:R-:W-:Y:S02]  /*2030*/  DSETP.NEU.AND P3, PT, R8, RZ, P3 ;  /* 0x000000ff0800722a */ /* 0x000fe40001f6d000 */
[----:B------:R-:W-:Y:S02]  /*2040*/  DSETP.NEU.AND P2, PT, R10, RZ, P2 ;  /* 0x000000ff0a00722a */ /* 0x000fe4000174d000 */
[----:B------:R-:W-:-:S02]  /*2050*/  DSETP.NEU.AND P0, PT, R14, RZ, P0 ;  /* 0x000000ff0e00722a */ /* 0x000fc4000070d000 */
[----:B------:R-:W-:Y:S02]  /*2060*/  DSETP.NEU.AND P1, PT, R20, RZ, P1 ;  /* 0x000000ff1400722a */ /* 0x000fe40000f2d000 */
[----:B------:R-:W-:-:S12]  /*2070*/  @!P6 BRA `(.L_x_5926) ;  /* 0xfffffffc0004e947 */ /* 0x000fd8000383ffff */
[----:B------:R-:W-:Y:S05]  /*2080*/  BSYNC.RECONVERGENT B1 ;  /* 0x0000000000017941 */ /* 0x000fea0003800200 */
.L_x_5925:
        /* <DEDUP_REMOVED lines=24> */
.L_x_5924:
[----:B------:R-:W-:Y:S05]  /*2210*/  BSYNC.RECONVERGENT B0 ;  /* 0x0000000000007941 */ /* 0x000fea0003800200 */
.L_x_5923:
        /* <DEDUP_REMOVED lines=37> */
.L_x_5928:
[----:B------:R-:W-:Y:S05]  /*2470*/  BSYNC.RECONVERGENT B0 ;  /* 0x0000000000007941 */ /* 0x000fea0003800200 */
.L_x_5927:
        /* <DEDUP_REMOVED lines=39> */
.L_x_5930:
[----:B------:R-:W-:Y:S05]  /*26f0*/  BSYNC.RECONVERGENT B0 ;  /* 0x0000000000007941 */ /* 0x000fea0003800200 */
.L_x_5929:
        /* <DEDUP_REMOVED lines=13> */
.L_x_5922:
        /* <DEDUP_REMOVED lines=29> */
.L_x_5935:
        /* <DEDUP_REMOVED lines=25> */
[----:B--2---:R-:W-:Y:S02]  /*2b30*/  DSETP.NEU.AND P5, PT, R4, RZ, P5 ;  /* 0x000000ff0400722a */ /* 0x004fe40002fad000 */
[----:B------:R-:W-:Y:S02]  /*2b40*/  DSETP.NEU.AND P4, PT, R6, RZ, P4 ;  /* 0x000000ff0600722a */ /* 0x000fe4000278d000 */
[----:B---3--:R-:W-:Y:S02]  /*2b50*/  DSETP.NEU.AND P3, PT, R8, RZ, P3 ;  /* 0x000000ff0800722a */ /* 0x008fe40001f6d000 */
[----:B------:R-:W-:Y:S02]  /*2b60*/  DSETP.NEU.AND P2, PT, R10, RZ, P2 ;  /* 0x000000ff0a00722a */ /* 0x000fe4000174d000 */
[----:B----4-:R-:W-:Y:S02]  /*2b70*/  DSETP.NEU.AND P0, PT, R14, RZ, P0 ;  /* 0x000000ff0e00722a */ /* 0x010fe4000070d000 */
[----:B------:R-:W-:-:S02]  /*2b80*/  DSETP.NEU.AND P1, PT, R12, RZ, P1 ;  /* 0x000000ff0c00722a */ /* 0x000fc40000f2d000 */
[----:B-----5:R-:W-:-:S10]  /*2b90*/  DSETP.NEU.AND P6, PT, R20, RZ, P6 ;  /* 0x000000ff1400722a */ /* 0x020fd400037cd000 */
[----:B------:R-:W-:Y:S02]  /*2ba0*/  @P0 LOP3.LUT R3, R3, 0x1, RZ, 0xfc, !PT ;  /* 0x0000000103030812 */ /* 0x000fe400078efcff */
[----:B------:R-:W-:Y:S02]  /*2bb0*/  ISETP.NE.AND P0, PT, R24, RZ, PT ;  /* 0x000000ff1800720c */ /* 0x000fe40003f05270 */
[----:B------:R-:W-:-:S04]  /*2bc0*/  LOP3.LUT R3, R3, 0xfffffffd, RZ, 0xc0, !PT ;  /* 0xfffffffd03037812 */ /* 0x000fc800078ec0ff */
[----:B------:R-:W-:Y:S01]  /*2bd0*/  @P6 LOP3.LUT R3, R3, 0x2, RZ, 0xfc, !PT ;  /* 0x0000000203036812 */ /* 0x000fe200078efcff */
[----:B------:R-:W-:-:S03]  /*2be0*/  DSETP.NEU.AND P6, PT, R4, RZ, PT ;  /* 0x000000ff0400722a */ /* 0x000fc60003fcd000 */
[----:B------:R-:W-:-:S03]  /*2bf0*/  LOP3.LUT R3, R3, 0xfffffdff, RZ, 0xc0, !PT ;  /* 0xfffffdff03037812 */ /* 0x000fc600078ec0ff */
[----:B------:R-:W-:-:S08]  /*2c00*/  DSETP.NEU.AND P0, PT, R22, RZ, P0 ;  /* 0x000000ff1600722a */ /* 0x000fd0000070d000 */
        /* <DEDUP_REMOVED lines=25> */
.L_x_5934:
        /* <DEDUP_REMOVED lines=24> */
.L_x_5933:
[----:B------:R-:W-:Y:S05]  /*2f20*/  BSYNC.RECONVERGENT B0 ;  /* 0x0000000000007941 */ /* 0x000fea0003800200 */
.L_x_5932:
        /* <DEDUP_REMOVED lines=41> */
.L_x_5937:
[----:B------:R-:W-:Y:S05]  /*31c0*/  BSYNC.RECONVERGENT B0 ;  /* 0x0000000000007941 */ /* 0x000fea0003800200 */
.L_x_5936:
        /* <DEDUP_REMOVED lines=39> */
.L_x_5939:
[----:B------:R-:W-:Y:S05]  /*3440*/  BSYNC.RECONVERGENT B0 ;  /* 0x0000000000007941 */ /* 0x000fea0003800200 */
.L_x_5938:
        /* <DEDUP_REMOVED lines=13> */
.L_x_5931:
        /* <DEDUP_REMOVED lines=29> */
.L_x_5949:
        /* <DEDUP_REMOVED lines=17> */
.L_x_5943:
        /* <DEDUP_REMOVED lines=285> */
.L_x_5945:
        /* <DEDUP_REMOVED lines=230> */
.L_x_5946:
        /* <DEDUP_REMOVED lines=230> */
.L_x_5947:
        /* <DEDUP_REMOVED lines=230> */
.L_x_5948:
[----:B------:R-:W-:-:S04]  /*74f0*/  LOP3.LUT R17, R0, 0xfffffff0, RZ, 0xc0, !PT ;  /* 0xfffffff000117812 */ /* 0x000fc800078ec0ff */
[----:B------:R-:W-:-:S05]  /*7500*/  IADD3 R16, P6, PT, R17, R30, RZ ;  /* 0x0000001e11107210 */ /* 0x000fca0007fde0ff */
[----:B------:R-:W-:-:S06]  /*7510*/  IMAD.X R17, RZ, RZ, R31, P6 ;  /* 0x000000ffff117224 */ /* 0x000fcc00030e061f */
[----:B------:R-:W5:Y:S02]  /*7520*/  LDG.E.128 R16, desc[UR36][R16.64] ;  /* 0x0000002410107981 */ /* 0x000f64000c1e1d00 */
.L_x_5944:
[----:B------:R-:W-:Y:S01]  /*7530*/  P2R R0, PR, RZ, 0x20 ;  /* 0x00000020ff007803 */ /* 0x000fe20000000000 */
[----:B------:R-:W1:Y:S01]  /*7540*/  LDCU UR5, c[0x0][0x388] ;  /* 0x00007100ff0577ac */ /* 0x000e620008000800 */
[C---:B------:R-:W-:Y:S01]  /*7550*/  LOP3.LUT P5, RZ, R3.reuse, 0x1, RZ, 0xc0, !PT ;  /* 0x0000000103ff7812 */ /* 0x040fe200078ac0ff */
[----:B-----5:R-:W-:Y:S01]  /*7560*/  DSETP.NEU.AND P4, PT, R14, RZ, P4 ;  /* 0x000000ff0e00722a */ /* 0x020fe2000278d000 */
[C---:B------:R-:W-:Y:S01]  /*7570*/  LOP3.LUT P6, RZ, R3.reuse, 0x2, RZ, 0xc0, !PT ;  /* 0x0000000203ff7812 */ /* 0x040fe200078cc0ff */
[----:B------:R-:W-:Y:S01]  /*7580*/  DSETP.NEU.AND P3, PT, R8, RZ, P3 ;  /* 0x000000ff0800722a */ /* 0x000fe20001f6d000 */
[----:B0-----:R-:W-:Y:S01]  /*7590*/  MOV R2, UR4 ;  /* 0x0000000400027c02 */ /* 0x001fe20008000f00 */
[----:B------:R-:W-:Y:S01]  /*75a0*/  DSETP.NEU.AND P2, PT, R10, RZ, P2 ;  /* 0x000000ff0a00722a */ /* 0x000fe2000174d000 */
[----:B------:R-:W-:Y:S01]  /*75b0*/  LOP3.LUT R3, R3, 0xfffffffe, RZ, 0xc0, !PT ;  /* 0xfffffffe03037812 */ /* 0x000fe200078ec0ff */
[----:B------:R-:W-:Y:S02]  /*75c0*/  DSETP.NEU.AND P1, PT, R20, RZ, P1 ;  /* 0x000000ff1400722a */ /* 0x000fe40000f2d000 */
[----:B------:R-:W-:Y:S01]  /*75d0*/  IMAD R27, R2, 0x4, R27 ;  /* 0x00000004021b7824 */ /* 0x000fe200078e021b */
[----:B------:R-:W-:-:S03]  /*75e0*/  DSETP.NEU.AND P0, PT, R18, RZ, P0 ;  /* 0x000000ff1200722a */ /* 0x000fc6000070d000 */
[----:B------:R-:W-:Y:S01]  /*75f0*/  DSETP.NEU.AND P5, PT, R22, RZ, P5 ;  /* 0x000000ff1600722a */ /* 0x000fe20002fad000 */
[----:B------:R-:W-:Y:S01]  /*7600*/  IMAD R5, R2, 0x3, R27 ;  /* 0x0000000302057824 */ /* 0x000fe200078e021b */
[----:B------:R-:W-:-:S12]  /*7610*/  DSETP.NEU.AND P6, PT, R16, RZ, P6 ;  /* 0x000000ff1000722a */ /* 0x000fd800037cd000 */
[----:B------:R-:W-:Y:S02]  /*7620*/  @P5 LOP3.LUT R3, R3, 0x1, RZ, 0xfc, !PT ;  /* 0x0000000103035812 */ /* 0x000fe400078efcff */
[----:B------:R-:W-:Y:S02]  /*7630*/  ISETP.NE.AND P5, PT, R0, RZ, PT ;  /* 0x000000ff0000720c */ /* 0x000fe40003fa5270 */
[----:B------:R-:W-:Y:S02]  /*7640*/  LOP3.LUT R3, R3, 0xfffffffd, RZ, 0xc0, !PT ;  /* 0xfffffffd03037812 */ /* 0x000fe400078ec0ff */
[----:B-1----:R-:W-:Y:S02]  /*7650*/  MOV R0, UR5 ;  /* 0x0000000500007c02 */ /* 0x002fe40008000f00 */
[----:B------:R-:W-:Y:S02]  /*7660*/  @P6 LOP3.LUT R3, R3, 0x2, RZ, 0xfc, !PT ;  /* 0x0000000203036812 */ /* 0x000fe400078efcff */
[----:B------:R-:W-:-:S05]  /*7670*/  ISETP.GE.U32.AND P6, PT, R5, R0, PT ;  /* 0x000000000500720c */ /* 0x000fca0003fc6070 */
[----:B------:R-:W-:-:S08]  /*7680*/  DSETP.NEU.AND P5, PT, R12, RZ, P5 ;  /* 0x000000ff0c00722a */ /* 0x000fd00002fad000 */
[----:B------:R-:W-:Y:S06]  /*7690*/  @!P6 BRA `(.L_x_5949) ;  /* 0xffffffc00014e947 */ /* 0x000fec000383ffff */
[----:B------:R-:W-:Y:S05]  /*76a0*/  BSYNC.RECONVERGENT B1 ;  /* 0x0000000000017941 */ /* 0x000fea0003800200 */
.L_x_5942:
        /* <DEDUP_REMOVED lines=10> */
.L_x_5941:
[----:B------:R-:W-:Y:S05]  /*7750*/  BSYNC.RECONVERGENT B0 ;  /* 0x0000000000007941 */ /* 0x000fea0003800200 */
.L_x_5940:
        /* <DEDUP_REMOVED lines=284> */
.L_x_5953:
[----:B------:R-:W-:Y:S02]  /*8920*/  SHF.R.U32.HI R12, RZ, 0x4, R29 ;  /* 0x00000004ff0c7819 */ /* 0x000fe4000001161d */
[----:B------:R-:W-:-:S07]  /*8930*/  MOV R13, RZ ;  /* 0x000000ff000d7202 */ /* 0x000fce0000000f00 */
.L_x_5952:
        /* <DEDUP_REMOVED lines=284> */
.L_x_5955:
[----:B------:R-:W-:Y:S01]  /*9b00*/  SHF.R.U32.HI R34, RZ, 0x4, R34 ;  /* 0x00000004ff227819 */ /* 0x000fe20000011622 */
[----:B------:R-:W-:-:S07]  /*9b10*/  IMAD.MOV.U32 R35, RZ, RZ, RZ ;  /* 0x000000ffff237224 */ /* 0x000fce00078e00ff */
.L_x_5954:
        /* <DEDUP_REMOVED lines=281> */
.L_x_5957:
[----:B------:R-:W-:Y:S01]  /*acb0*/  SHF.R.U32.HI R34, RZ, 0x4, R34 ;  /* 0x00000004ff227819 */ /* 0x000fe20000011622 */
[----:B------:R-:W-:-:S07]  /*acc0*/  IMAD.MOV.U32 R35, RZ, RZ, RZ ;  /* 0x000000ffff237224 */ /* 0x000fce00078e00ff */
.L_x_5956:
        /* <DEDUP_REMOVED lines=281> */
.L_x_5959:
[----:B------:R-:W-:Y:S01]  /*be60*/  SHF.R.U32.HI R16, RZ, 0x4, R28 ;  /* 0x00000004ff107819 */ /* 0x000fe2000001161c */
[----:B------:R-:W-:-:S07]  /*be70*/  IMAD.MOV.U32 R17, RZ, RZ, RZ ;  /* 0x000000ffff117224 */ /* 0x000fce00078e00ff */
.L_x_5958:
[----:B------:R-:W-:-:S04]  /*be80*/  LEA R18, P0, R16, R33, 0x4 ;  /* 0x0000002110127211 */ /* 0x000fc800078020ff */
[----:B------:R-:W-:-:S06]  /*be90*/  LEA.HI.X R19, R16, R32, R17, 0x4, P0 ;  /* 0x0000002010137211 */ /* 0x000fcc00000f2411 */
[----:B------:R-:W5:Y:S03]  /*bea0*/  LDG.E.128 R16, desc[UR36][R18.64] ;  /* 0x0000002412107981 */ /* 0x000f66000c1e1d00 */
.L_x_5951:
[----:B------:R-:W-:Y:S05]  /*beb0*/  BSYNC.RECONVERGENT B0 ;  /* 0x0000000000007941 */ /* 0x000fea0003800200 */
.L_x_5950:
[----:B------:R-:W-:Y:S01]  /*bec0*/  ISETP.GE.U32.AND P0, PT, R27, R0, PT ;  /* 0x000000001b00720c */ /* 0x000fe20003f06070 */
[----:B------:R-:W-:-:S12]  /*bed0*/  BSSY.RECONVERGENT B0, `(.L_x_5960) ;  /* 0x0000024000007945 */ /* 0x000fd80003800200 */
[----:B------:R-:W-:Y:S05]  /*bee0*/  @P0 BRA `(.L_x_5961) ;  /* 0x0000000000880947 */ /* 0x000fea0003800000 */
[----:B------:R-:W-:Y:S02]  /*bef0*/  LOP3.LUT P0, RZ, R5, 0xff, RZ, 0xc0, !PT ;  /* 0x000000ff05ff7812 */ /* 0x000fe4000780c0ff */
[----:B------:R-:W-:Y:S02]  /*bf00*/  LOP3.LUT P1, RZ, R4, 0xff, RZ, 0xc0, !PT ;  /* 0x000000ff04ff7812 */ /* 0x000fe4000782c0ff */
[----:B------:R-:W-:-:S04]  /*bf10*/  IADD3 R27, PT, PT, R27, R2, RZ ;  /* 0x000000021b1b7210 */ /* 0x000fc80007ffe0ff */
[----:B------:R-:W-:-:S05]  /*bf20*/  ISETP.GE.U32.AND P2, PT, R27, R0, PT ;  /* 0x000000001b00720c */ /* 0x000fca0003f46070 */
[----:B-----5:R-:W-:Y:S02]  /*bf30*/  DSETP.NEU.AND P0, PT, R12, RZ, P0 ;  /* 0x000000ff0c00722a */ /* 0x020fe4000070d000 */
[----:B------:R-:W-:-:S04]  /*bf40*/  DSETP.NEU.AND P1, PT, R14, RZ, P1 ;  /* 0x000000ff0e00722a */ /* 0x000fc80000f2d000 */
[----:B------:R-:W-:Y:S02]  /*bf50*/  SEL R5, RZ, 0x1, !P0 ;  /* 0x00000001ff057807 */ /* 0x000fe40004000000 */
[----:B------:R-:W-:Y:S01]  /*bf60*/  SEL R4, RZ, 0x1, !P1 ;  /* 0x00000001ff047807 */ /* 0x000fe20004800000 */
[----:B------:R-:W-:Y:S07]  /*bf70*/  @P2 BRA `(.L_x_5961) ;  /* 0x0000000000642947 */ /* 0x000fee0003800000 */
[----:B------:R-:W-:Y:S02]  /*bf80*/  LOP3.LUT P0, RZ, R3, 0xff, RZ, 0xc0, !PT ;  /* 0x000000ff03ff7812 */ /* 0x000fe4000780c0ff */
[----:B------:R-:W-:-:S11]  /*bf90*/  LOP3.LUT P1, RZ, R6, 0xff, RZ, 0xc0, !PT ;  /* 0x000000ff06ff7812 */ /* 0x000fd6000782c0ff */
[----:B------:R-:W-:Y:S01]  /*bfa0*/  DSETP.NEU.AND P0, PT, R8, RZ, P0 ;  /* 0x000000ff0800722a */ /* 0x000fe2000070d000 */
[----:B------:R-:W-:Y:S01]  /*bfb0*/  IMAD.IADD R9, R27, 0x1, R2 ;  /* 0x000000011b097824 */ /* 0x000fe200078e0202 */
[----:B------:R-:W-:-:S04]  /*bfc0*/  DSETP.NEU.AND P1, PT, R10, RZ, P1 ;  /* 0x000000ff0a00722a */ /* 0x000fc80000f2d000 */
        /* <DEDUP_REMOVED lines=8> */
[----:B------:R-:W-:Y:S02]  /*c050*/  DSETP.NEU.AND P0, PT, R20, RZ, P0 ;  /* 0x000000ff1400722a */ /* 0x000fe4000070d000 */
[----:B------:R-:W-:Y:S02]  /*c060*/  @!P3 LOP3.LUT P2, RZ, R25, 0xff, RZ, 0xc0, !PT ;  /* 0x000000ff19ffb812 */ /* 0x000fe4000784c0ff */
[----:B------:R-:W-:Y:S01]  /*c070*/  @!P3 LOP3.LUT P4, RZ, R26, 0xff, RZ, 0xc0, !PT ;  /* 0x000000ff1affb812 */ /* 0x000fe2000788c0ff */
[----:B------:R-:W-:Y:S01]  /*c080*/  DSETP.NEU.AND P1, PT, R22, RZ, P1 ;  /* 0x000000ff1600722a */ /* 0x000fe20000f2d000 */
[----:B------:R-:W-:-:S05]  /*c090*/  SEL R7, RZ, 0x1, !P0 ;  /* 0x00000001ff077807 */ /* 0x000fca0004000000 */
[----:B------:R-:W-:-:S04]  /*c0a0*/  SEL R24, RZ, 0x1, !P1 ;  /* 0x00000001ff187807 */ /* 0x000fc80004800000 */
[----:B------:R-:W-:Y:S02]  /*c0b0*/  @!P3 DSETP.NEU.AND P2, PT, R16, RZ, P2 ;  /* 0x000000ff1000b22a */ /* 0x000fe4000174d000 */
[----:B------:R-:W-:-:S04]  /*c0c0*/  @!P3 DSETP.NEU.AND P4, PT, R18, RZ, P4 ;  /* 0x000000ff1200b22a */ /* 0x000fc8000278d000 */
[----:B------:R-:W-:Y:S02]  /*c0d0*/  @!P3 SEL R0, RZ, 0x1, !P2 ;  /* 0x00000001ff00b807 */ /* 0x000fe40005000000 */
[----:B------:R-:W-:Y:S02]  /*c0e0*/  @!P3 SEL R2, RZ, 0x1, !P4 ;  /* 0x00000001ff02b807 */ /* 0x000fe40006000000 */
[----:B------:R-:W-:Y:S02]  /*c0f0*/  @!P3 PRMT R25, R0, 0x7610, R25 ;  /* 0x000076100019b816 */ /* 0x000fe40000000019 */
[----:B------:R-:W-:-:S07]  /*c100*/  @!P3 PRMT R26, R2, 0x7610, R26 ;  /* 0x00007610021ab816 */ /* 0x000fce000000001a */
.L_x_5961:
[----:B------:R-:W-:Y:S05]  /*c110*/  BSYNC.RECONVERGENT B0 ;  /* 0x0000000000007941 */ /* 0x000fea0003800200 */
.L_x_5960:
        /* <DEDUP_REMOVED lines=12> */
.L_x_5921:
[----:B-----5:R-:W-:Y:S02]  /*c1e0*/  SEL R16, RZ, 0x1, !P4 ;  /* 0x00000001ff107807 */ /* 0x020fe40006000000 */
[----:B------:R-:W-:-:S07]  /*c1f0*/  SEL R19, RZ, 0x1, !P3 ;  /* 0x00000001ff137807 */ /* 0x000fce0005800000 */
.L_x_5908:
[----:B------:R-:W-:Y:S05]  /*c200*/  BSYNC.RECONVERGENT B6 ;  /* 0x0000000000067941 */ /* 0x000fea0003800200 */
.L_x_5907:
        /* <DEDUP_REMOVED lines=18> */
.L_x_5965:
        /* <DEDUP_REMOVED lines=22> */
.L_x_5964:
[----:B------:R-:W-:Y:S05]  /*c490*/  BSYNC.RECONVERGENT B0 ;  /* 0x0000000000007941 */ /* 0x000fea0003800200 */
.L_x_5963:
[----:B------:R-:W-:Y:S01]  /*c4a0*/  MOV R4, R11 ;  /* 0x0000000b00047202 */ /* 0x000fe20000000f00 */
[----:B------:R-:W-:Y:S06]  /*c4b0*/  @P2 BRA `(.L_x_5965) ;  /* 0xfffffffc009c2947 */ /* 0x000fec000383ffff */
.L_x_5962:
        /* <DEDUP_REMOVED lines=19> */
.L_x_5970:
        /* <DEDUP_REMOVED lines=22> */
.L_x_5969:
[----:B------:R-:W-:Y:S05]  /*c750*/  BSYNC.RECONVERGENT B0 ;  /* 0x0000000000007941 */ /* 0x000fea0003800200 */
.L_x_5968:
[----:B------:R-:W-:Y:S01]  /*c760*/  MOV R4, R8 ;  /* 0x0000000800047202 */ /* 0x000fe20000000f00 */
[----:B------:R-:W-:Y:S06]  /*c770*/  @P2 BRA `(.L_x_5970) ;  /* 0xfffffffc009c2947 */ /* 0x000fec000383ffff */
.L_x_5967:
[----:B------:R-:W-:Y:S01]  /*c780*/  ISETP.GE.U32.AND P0, PT, R2, 0x2, PT ;  /* 0x000000020200780c */ /* 0x000fe20003f06070 */
[----:B------:R-:W-:Y:S05]  /*c790*/  WARPSYNC.ALL ;  /* 0x0000000000007948 */ /* 0x000fea0003800000 */
[----:B------:R-:W-:Y:S07]  /*c7a0*/  BAR.SYNC.DEFER_BLOCKING 0x0 ;  /* 0x0000000000007b1d */ /* 0x000fee0000010000 */
[----:B------:R-:W-:Y:S05]  /*c7b0*/  @!P0 BRA `(.L_x_5966) ;  /* 0x0000000000408947 */ /* 0x000fea0003800000 */
[----:B0-----:R-:W-:-:S07]  /*c7c0*/  IMAD.MOV.U32 R3, RZ, RZ, 0x1 ;  /* 0x00000001ff037424 */ /* 0x001fce00078e00ff */
.L_x_5971:
        /* <DEDUP_REMOVED lines=15> */
.L_x_5966:
        /* <DEDUP_REMOVED lines=288> */
.L_x_5972:
        /* <DEDUP_REMOVED lines=276> */
.L_x_5973:
        /* <DEDUP_REMOVED lines=286> */
.L_x_5975:
        /* <DEDUP_REMOVED lines=276> */
.L_x_5976:
        /* <DEDUP_REMOVED lines=25> */
.L_x_5978:
[----:B------:R-:W-:Y:S05]  /*110b0*/  BSYNC.RECONVERGENT B0 ;  /* 0x0000000000007941 */ /* 0x000fea0003800200 */
.L_x_5977:
        /* <DEDUP_REMOVED lines=35> */
.L_x_5980:
[----:B------:R-:W-:Y:S05]  /*112f0*/  BSYNC.RECONVERGENT B0 ;  /* 0x0000000000007941 */ /* 0x000fea0003800200 */
.L_x_5979:
        /* <DEDUP_REMOVED lines=38> */
.L_x_5985:
        /* <DEDUP_REMOVED lines=10> */
.L_x_5984:
[----:B------:R-:W-:Y:S02]  /*11600*/  SEL R19, RZ, 0x1, !P1 ;  /* 0x00000001ff137807 */ /* 0x000fe40004800000 */
[----:B------:R-:W-:Y:S01]  /*11610*/  SEL R16, RZ, 0x1, !P2 ;  /* 0x00000001ff107807 */ /* 0x000fe20005000000 */
[----:B------:R-:W-:Y:S06]  /*11620*/  BRA `(.L_x_5983) ;  /* 0x00000000006c7947 */ /* 0x000fec0003800000 */
.L_x_5982:
        /* <DEDUP_REMOVED lines=14> */
.L_x_5987:
        /* <DEDUP_REMOVED lines=11> */
.L_x_5986:
[----:B------:R-:W-:Y:S02]  /*117c0*/  SEL R19, RZ, 0x1, !P1 ;  /* 0x00000001ff137807 */ /* 0x000fe40004800000 */
[----:B------:R-:W-:-:S07]  /*117d0*/  SEL R16, RZ, 0x1, !P2 ;  /* 0x00000001ff107807 */ /* 0x000fce0005000000 */
.L_x_5983:
[----:B------:R-:W-:Y:S05]  /*117e0*/  BSYNC.RECONVERGENT B0 ;  /* 0x0000000000007941 */ /* 0x000fea0003800200 */
.L_x_5981:
        /* <DEDUP_REMOVED lines=11> */
.L_x_5991:
        /* <DEDUP_REMOVED lines=20> */
.L_x_5990:
[----:B------:R-:W-:Y:S05]  /*119e0*/  BSYNC.RECONVERGENT B0 ;  /* 0x0000000000007941 */ /* 0x000fea0003800200 */
.L_x_5989:
[----:B------:R-:W-:-:S03]  /*119f0*/  UISETP.GT.U32.AND UP0, UPT, UR4, 0x3, UPT ;  /* 0x000000030400788c */ /* 0x000fc6000bf04070 */
[----:B------:R-:W-:-:S06]  /*11a00*/  UMOV UR4, UR7 ;  /* 0x0000000700047c82 */ /* 0x000fcc0008000000 */
[----:B------:R-:W-:Y:S05]  /*11a10*/  BRA.U UP0, `(.L_x_5991) ;  /* 0xfffffffd00a07547 */ /* 0x000fea000b83ffff */
.L_x_5988:
        /* <DEDUP_REMOVED lines=12> */
.L_x_5996:
        /* <DEDUP_REMOVED lines=10> */
[----:B------:R-:W0:Y:S02]  /*11b80*/  LDS.U16 R6, [R4+UR8] ;  /* 0x0000000804067984 */ /* 0x000e240008000400 */
[C---:B0-----:R-:W-:Y:S02]  /*11b90*/  PRMT R0, R6.reuse, 0x7770, RZ ;  /* 0x0000777006007816 */ /* 0x041fe400000000ff */
[----:B------:R-:W-:Y:S02]  /*11ba0*/  PRMT R6, R6, 0x7771, RZ ;  /* 0x0000777106067816 */ /* 0x000fe400000000ff */
[----:B------:R-:W-:Y:S02]  /*11bb0*/  ISETP.NE.AND P1, PT, R0, RZ, P1 ;  /* 0x000000ff0000720c */ /* 0x000fe40000f25270 */
[----:B------:R-:W-:Y:S02]  /*11bc0*/  ISETP.NE.AND P2, PT, R6, RZ, P2 ;  /* 0x000000ff0600720c */ /* 0x000fe40001745270 */
[----:B------:R-:W-:-:S02]  /*11bd0*/  SEL R19, RZ, 0x1, !P1 ;  /* 0x00000001ff137807 */ /* 0x000fc40004800000 */
[----:B------:R-:W-:-:S04]  /*11be0*/  SEL R16, RZ, 0x1, !P2 ;  /* 0x00000001ff107807 */ /* 0x000fc80005000000 */
[----:B-1----:R-:W-:-:S05]  /*11bf0*/  PRMT R7, R16, 0x7604, R19 ;  /* 0x0000760410077816 */ /* 0x002fca0000000013 */
[----:B------:R0:W-:Y:S02]  /*11c00*/  STS.U16 [R4], R7 ;  /* 0x0000000704007388 */ /* 0x0001e40000000400 */
.L_x_5995:
[----:B------:R-:W-:Y:S05]  /*11c10*/  BSYNC.RECONVERGENT B0 ;  /* 0x0000000000007941 */ /* 0x000fea0003800200 */
.L_x_5994:
[----:B------:R-:W-:-:S03]  /*11c20*/  UISETP.GT.U32.AND UP0, UPT, UR5, 0x7f, UPT ;  /* 0x0000007f0500788c */ /* 0x000fc6000bf04070 */
[----:B------:R-:W-:-:S06]  /*11c30*/  UMOV UR5, UR7 ;  /* 0x0000000700057c82 */ /* 0x000fcc0008000000 */
[----:B------:R-:W-:Y:S05]  /*11c40*/  BRA.U UP0, `(.L_x_5996) ;  /* 0xfffffffd00a47547 */ /* 0x000fea000b83ffff */
.L_x_5993:
[----:B------:R-:W-:Y:S01]  /*11c50*/  BAR.SYNC.DEFER_BLOCKING 0x0 ;  /* 0x0000000000007b1d */ /* 0x000fe20000010000 */
[----:B------:R-:W-:-:S09]  /*11c60*/  UISETP.GE.U32.AND UP0, UPT, UR4, 0x2, UPT ;  /* 0x000000020400788c */ /* 0x000fd2000bf06070 */
[----:B------:R-:W-:Y:S05]  /*11c70*/  BRA.U !UP0, `(.L_x_5992) ;  /* 0x0000000108447547 */ /* 0x000fea000b800000 */
[----:B------:R-:W-:-:S07]  /*11c80*/  HFMA2 R0, -RZ, RZ, 0, 5.9604644775390625e-08 ;  /* 0x00000001ff007431 */ /* 0x000fce00000001ff */
.L_x_5997:
        /* <DEDUP_REMOVED lines=16> */
.L_x_5992:
        /* <DEDUP_REMOVED lines=32> */
.L_x_5999:
        /* <DEDUP_REMOVED lines=19> */
.L_x_6000:
        /* <DEDUP_REMOVED lines=25> */
.L_x_6001:
[----:B------:R-:W0:Y:S01]  /*12250*/  LDCU.64 UR4, c[0x0][0x758] ;  /* 0x0000eb00ff0477ac */ /* 0x000e220008000a00 */
[----:B------:R-:W-:-:S04]  /*12260*/  LOP3.LUT P1, RZ, R16, 0xff, RZ, 0xc0, !PT ;  /* 0x000000ff10ff7812 */ /* 0x000fc8000782c0ff */
[----:B------:R-:W-:Y:S02]  /*12270*/  SEL R5, RZ, 0x1, !P1 ;  /* 0x00000001ff057807 */ /* 0x000fe40004800000 */
[----:B0-----:R-:W-:-:S04]  /*12280*/  IADD3 R2, P0, PT, R17, UR4, RZ ;  /* 0x0000000411027c10 */ /* 0x001fc8000ff1e0ff */
[----:B------:R-:W-:-:S05]  /*12290*/  IADD3.X R3, PT, PT, RZ, UR5, RZ, P0, !PT ;  /* 0x00000005ff037c10 */ /* 0x000fca00087fe4ff */
[----:B------:R-:W-:Y:S01]  /*122a0*/  STG.E.U8 desc[UR36][R2.64], R5 ;  /* 0x0000000502007986 */ /* 0x000fe2000c101124 */
[----:B------:R-:W-:Y:S05]  /*122b0*/  EXIT ;  /* 0x000000000000794d */ /* 0x000fea0003800000 */
.L_x_5998:
[----:B------:R-:W2:Y:S01]  /*122c0*/  LDCU.U8 UR4, c[0x0][0x788] ;  /* 0x0000f100ff0477ac */ /* 0x000ea20008000000 */
[----:B------:R-:W3:Y:S01]  /*122d0*/  LDCU.U8 UR5, c[0x0][0x789] ;  /* 0x0000f120ff0577ac */ /* 0x000ee20008000000 */
[----:B--2---:R-:W-:Y:S02]  /*122e0*/  UISETP.NE.AND UP1, UPT, UR4, URZ, UPT ;  /* 0x000000ff0400728c */ /* 0x004fe4000bf25270 */
[----:B---3--:R-:W-:-:S07]  /*122f0*/  UISETP.NE.AND UP0, UPT, UR5, URZ, UPT ;  /* 0x000000ff0500728c */ /* 0x008fce000bf05270 */
[----:B------:R-:W-:Y:S05]  /*12300*/  BRA.U !UP1, `(.L_x_6002) ;  /* 0x0000000109207547 */ /* 0x000fea000b800000 */
[----:B01----:R-:W2:Y:S04]  /*12310*/  LDG.E.U8 R4, desc[UR36][R2.64] ;  /* 0x0000002402047981 */ /* 0x003ea8000c1e1100 */
[----:B------:R-:W3:Y:S01]  /*12320*/  LDG.E.U8 R0, desc[UR36][R2.64+0x1] ;  /* 0x0000012402007981 */ /* 0x000ee2000c1e1100 */
[----:B------:R-:W-:Y:S02]  /*12330*/  LOP3.LUT P0, RZ, R19, 0xff, RZ, 0xc0, !PT ;  /* 0x000000ff13ff7812 */ /* 0x000fe4000780c0ff */
[----:B------:R-:W-:Y:S02]  /*12340*/  LOP3.LUT P1, RZ, R16, 0xff, RZ, 0xc0, !PT ;  /* 0x000000ff10ff7812 */ /* 0x000fe4000782c0ff */
[----:B--2---:R-:W-:Y:S02]  /*12350*/  ISETP.NE.AND P0, PT, R4, RZ, P0 ;  /* 0x000000ff0400720c */ /* 0x004fe40000705270 */
[----:B---3--:R-:W-:-:S02]  /*12360*/  ISETP.NE.AND P1, PT, R0, RZ, P1 ;  /* 0x000000ff0000720c */ /* 0x008fc40000f25270 */
[----:B------:R-:W-:Y:S02]  /*12370*/  SEL R19, RZ, 0x1, !P0 ;  /* 0x00000001ff137807 */ /* 0x000fe40004000000 */
[----:B------:R-:W-:-:S09]  /*12380*/  SEL R16, RZ, 0x1, !P1 ;  /* 0x00000001ff107807 */ /* 0x000fd20004800000 */
.L_x_6002:
        /* <DEDUP_REMOVED lines=20> */
.L_x_6004:
        /* <DEDUP_REMOVED lines=25> */
.L_x_6005:
[----:B------:R-:W2:Y:S01]  /*12660*/  LDCU.64 UR4, c[0x0][0x758] ;  /* 0x0000eb00ff0477ac */ /* 0x000ea20008000a00 */
[----:B------:R-:W-:-:S04]  /*12670*/  LOP3.LUT P0, RZ, R16, 0xff, RZ, 0xc0, !PT ;  /* 0x000000ff10ff7812 */ /* 0x000fc8000780c0ff */
[----:B------:R-:W-:Y:S02]  /*12680*/  SEL R5, RZ, 0x1, !P0 ;  /* 0x00000001ff057807 */ /* 0x000fe40004000000 */
[----:B--2---:R-:W-:-:S04]  /*12690*/  IADD3 R2, P1, PT, R17, UR4, RZ ;  /* 0x0000000411027c10 */ /* 0x004fc8000ff3e0ff */
[----:B------:R-:W-:-:S05]  /*126a0*/  IADD3.X R3, PT, PT, RZ, UR5, RZ, P1, !PT ;  /* 0x00000005ff037c10 */ /* 0x000fca0008ffe4ff */
[----:B------:R-:W-:Y:S01]  /*126b0*/  STG.E.U8 desc[UR36][R2.64], R5 ;  /* 0x0000000502007986 */ /* 0x000fe2000c101124 */
[----:B------:R-:W-:Y:S05]  /*126c0*/  EXIT ;  /* 0x000000000000794d */ /* 0x000fea0003800000 */
.L_x_6003:
[----:B------:R-:W-:Y:S04]  /*126d0*/  STG.E.U8 desc[UR36][R2.64], R19 ;  /* 0x0000001302007986 */ /* 0x000fe8000c101124 */
[----:B------:R-:W-:Y:S01]  /*126e0*/  STG.E.U8 desc[UR36][R2.64+0x1], R16 ;  /* 0x0000011002007986 */ /* 0x000fe2000c101124 */
[----:B------:R-:W-:Y:S05]  /*126f0*/  EXIT ;  /* 0x000000000000794d */ /* 0x000fea0003800000 */
.L_x_5974:
        /* <DEDUP_REMOVED lines=41> */
.L_x_6007:
        /* <DEDUP_REMOVED lines=19> */
.L_x_6008:
        /* <DEDUP_REMOVED lines=25> */
.L_x_6009:
[----:B------:R-:W0:Y:S01]  /*12c50*/  LDCU.64 UR4, c[0x0][0x758] ;  /* 0x0000eb00ff0477ac */ /* 0x000e220008000a00 */
[----:B------:R-:W-:-:S04]  /*12c60*/  LOP3.LUT P1, RZ, R16, 0xff, RZ, 0xc0, !PT ;  /* 0x000000ff10ff7812 */ /* 0x000fc8000782c0ff */
[----:B------:R-:W-:Y:S02]  /*12c70*/  SEL R5, RZ, 0x1, !P1 ;  /* 0x00000001ff057807 */ /* 0x000fe40004800000 */
[----:B0-----:R-:W-:-:S04]  /*12c80*/  IADD3 R2, P0, PT, R17, UR4, RZ ;  /* 0x0000000411027c10 */ /* 0x001fc8000ff1e0ff */
[----:B------:R-:W-:-:S05]  /*12c90*/  IADD3.X R3, PT, PT, RZ, UR5, RZ, P0, !PT ;  /* 0x00000005ff037c10 */ /* 0x000fca00087fe4ff */
[----:B------:R-:W-:Y:S01]  /*12ca0*/  STG.E.U8 desc[UR36][R2.64], R5 ;  /* 0x0000000502007986 */ /* 0x000fe2000c101124 */
[----:B------:R-:W-:Y:S05]  /*12cb0*/  EXIT ;  /* 0x000000000000794d */ /* 0x000fea0003800000 */
.L_x_6006:
        /* <DEDUP_REMOVED lines=13> */
.L_x_6010:
        /* <DEDUP_REMOVED lines=20> */
.L_x_6012:
        /* <DEDUP_REMOVED lines=25> */
.L_x_6013:
[----:B------:R-:W0:Y:S01]  /*13060*/  LDCU.64 UR4, c[0x0][0x758] ;  /* 0x0000eb00ff0477ac */ /* 0x000e220008000a00 */
[----:B------:R-:W-:-:S04]  /*13070*/  LOP3.LUT P0, RZ, R16, 0xff, RZ, 0xc0, !PT ;  /* 0x000000ff10ff7812 */ /* 0x000fc8000780c0ff */
[----:B------:R-:W-:Y:S02]  /*13080*/  SEL R5, RZ, 0x1, !P0 ;  /* 0x00000001ff057807 */ /* 0x000fe40004000000 */
[----:B0-----:R-:W-:-:S04]  /*13090*/  IADD3 R2, P1, PT, R17, UR4, RZ ;  /* 0x0000000411027c10 */ /* 0x001fc8000ff3e0ff */
[----:B------:R-:W-:-:S05]  /*130a0*/  IADD3.X R3, PT, PT, RZ, UR5, RZ, P1, !PT ;  /* 0x00000005ff037c10 */ /* 0x000fca0008ffe4ff */
[----:B------:R-:W-:Y:S01]  /*130b0*/  STG.E.U8 desc[UR36][R2.64], R5 ;  /* 0x0000000502007986 */ /* 0x000fe2000c101124 */
[----:B------:R-:W-:Y:S05]  /*130c0*/  EXIT ;  /* 0x000000000000794d */ /* 0x000fea0003800000 */
.L_x_6011:
[----:B------:R-:W-:Y:S04]  /*130d0*/  STG.E.U8 desc[UR36][R2.64], R19 ;  /* 0x0000001302007986 */ /* 0x000fe8000c101124 */
[----:B------:R-:W-:Y:S01]  /*130e0*/  STG.E.U8 desc[UR36][R2.64+0x1], R16 ;  /* 0x0000011002007986 */ /* 0x000fe2000c101124 */
[----:B------:R-:W-:Y:S05]  /*130f0*/  EXIT ;  /* 0x000000000000794d */ /* 0x000fea0003800000 */
.L_x_6014:
        /* <DEDUP_REMOVED lines=16> */
.L_x_7801:


//--------------------- .text._ZN2at6native13reduce_kernelILi128ELi4ENS0_8ReduceOpIdNS0_14func_wrapper_tIbZZZNS0_15and_kernel_cudaERNS_14TensorIteratorEENKUlvE_clEvENKUlvE4_clEvEUlbdE_EEjbLi4ELi4EEEEEvT1_ --------------------------
	.section	.text._ZN2at6native13reduce_kernelILi128ELi4ENS0_8ReduceOpIdNS0_14func_wrapper_tIbZZZNS0_15and_kernel_cudaERNS_14TensorIteratorEENKUlvE_clEvENKUlvE4_clEvEUlbdE_EEjbLi4ELi4EEEEEvT1_,"ax",@progbits
	.align	128
        .global         _ZN2at6native13reduce_kernelILi128ELi4ENS0_8ReduceOpIdNS0_14func_wrapper_tIbZZZNS0_15and_kernel_cudaERNS_14TensorIteratorEENKUlvE_clEvENKUlvE4_clEvEUlbdE_EEjbLi4ELi4EEEEEvT1_
        .type           _ZN2at6native13reduce_kernelILi128ELi4ENS0_8ReduceOpIdNS0_14func_wrapper_tIbZZZNS0_15and_kernel_cudaERNS_14TensorIteratorEENKUlvE_clEvENKUlvE4_clEvEUlbdE_EEjbLi4ELi4EEEEEvT1_,@function
        .size           _ZN2at6native13reduce_kernelILi128ELi4ENS0_8ReduceOpIdNS0_14func_wrapper_tIbZZZNS0_15and_kernel_cudaERNS_14TensorIteratorEENKUlvE_clEvENKUlvE4_clEvEUlbdE_EEjbLi4ELi4EEEEEvT1_,(.L_x_7802 - _ZN2at6native13reduce_kernelILi128ELi4ENS0_8ReduceOpIdNS0_14func_wrapper_tIbZZZNS0_15and_kernel_cudaERNS_14TensorIteratorEENKUlvE_clEvENKUlvE4_clEvEUlbdE_EEjbLi4ELi4EEEEEvT1_)
        .other          _ZN2at6native13reduce_kernelILi128ELi4ENS0_8ReduceOpIdNS0_14func_wrapper_tIbZZZNS0_15and_kernel_cudaERNS_14TensorIteratorEENKUlvE_clEvENKUlvE4_clEvEUlbdE_EEjbLi4ELi4EEEEEvT1_,@"STO_CUDA_ENTRY STV_DEFAULT"
_ZN2at6native13reduce_kernelILi128ELi4ENS0_8ReduceOpIdNS0_14func_wrapper_tIbZZZNS0_15and_kernel_cudaERNS_14TensorIteratorEENKUlvE_clEvENKUlvE4_clEvEUlbdE_EEjbLi4ELi4EEEEEvT1_:
.text._ZN2at6native13reduce_kernelILi128ELi4ENS0_8ReduceOpIdNS0_14func_wrapper_tIbZZZNS0_15and_kernel_cudaERNS_14TensorIteratorEENKUlvE_clEvENKUlvE4_clEvEUlbdE_EEjbLi4ELi4EEEEEvT1_:
        /* <DEDUP_REMOVED lines=296> */
.L_x_6015:
        /* <DEDUP_REMOVED lines=31> */
.L_x_6019:
        /* <DEDUP_REMOVED lines=32> */
.L_x_6023:
[----:B------:R-:W-:Y:S05]  /*1670*/  BSYNC.RECONVERGENT B1 ;  /* 0x0000000000017941 */ /* 0x000fea0003800200 */
.L_x_6022:
[----:B------:R-:W0:Y:S01]  /*1680*/  LDC R0, c[0x0][0x388] ;  /* 0x0000e200ff007b82 */ /* 0x000e220000000800 */
[----:B------:R-:W-:-:S05]  /*1690*/  IADD3 R16, P0, PT, R16, 0x20, RZ ;  /* 0x0000002010107810 */ /* 0x000fca0007f1e0ff */
[----:B------:R-:W-:Y:S01]  /*16a0*/  IMAD.X R17, RZ, RZ, R17, P0 ;  /* 0x000000ffff117224 */ /* 0x000fe200000e0611 */
[----:B0-----:R-:W-:-:S07]  /*16b0*/  IADD3 R0, PT, PT, R7, -0x4, R0 ;  /* 0xfffffffc07007810 */ /* 0x001fce0007ffe000 */
.L_x_6021:
[----:B------:R-:W-:Y:S05]  /*16c0*/  BSYNC.RECONVERGENT B0 ;  /* 0x0000000000007941 */ /* 0x000fea0003800200 */
.L_x_6020:
        /* <DEDUP_REMOVED lines=17> */
.L_x_6027:
[C---:B------:R-:W-:Y:S01]  /*17e0*/  IMAD.WIDE.U32 R2, R13.reuse, 0x20, R16 ;  /* 0x000000200d027825 */ /* 0x040fe200078e0010 */
[----:B------:R-:W0:Y:S04]  /*17f0*/  LDCU UR4, c[0x0][0x390] ;  /* 0x00007200ff0477ac */ /* 0x000e280008000800 */
        /* <DEDUP_REMOVED lines=10> */
.L_x_6026:
[----:B------:R-:W-:Y:S02]  /*18a0*/  SEL R5, RZ, 0x1, !P3 ;  /* 0x00000001ff057807 */ /* 0x000fe40005800000 */
[----:B------:R-:W-:Y:S02]  /*18b0*/  SEL R3, RZ, 0x1, !P2 ;  /* 0x00000001ff037807 */ /* 0x000fe40005000000 */
[----:B------:R-:W-:Y:S02]  /*18c0*/  SEL R2, RZ, 0x1, !P1 ;  /* 0x00000001ff027807 */ /* 0x000fe40004800000 */
[----:B------:R-:W-:-:S07]  /*18d0*/  SEL R4, RZ, 0x1, !P0 ;  /* 0x00000001ff047807 */ /* 0x000fce0004000000 */
.L_x_6025:
[----:B------:R-:W-:Y:S05]  /*18e0*/  BSYNC.RECONVERGENT B0 ;  /* 0x0000000000007941 */ /* 0x000fea0003800200 */
.L_x_6024:
        /* <DEDUP_REMOVED lines=18> */
.L_x_6029:
[----:B------:R-:W-:Y:S05]  /*1a10*/  BSYNC.RECONVERGENT B0 ;  /* 0x0000000000007941 */ /* 0x000fea0003800200 */
.L_x_6028:
        /* <DEDUP_REMOVED lines=8> */
.L_x_6018:
        /* <DEDUP_REMOVED lines=56> */
.L_x_6035:
        /* <DEDUP_REMOVED lines=35> */
[----:B---3--:R-:W-:-:S14]  /*2050*/  DSETP.NEU.AND P0, PT, R26, RZ, P0 ;  /* 0x000000ff1a00722a */ /* 0x008fdc000070d000 */
[----:B------:R-:W-:Y:S02]  /*2060*/  @P0 LOP3.LUT R4, R4, 0x1, RZ, 0xfc, !PT ;  /* 0x0000000104040812 */ /* 0x000fe400078efcff */
[----:B------:R-:W-:Y:S02]  /*2070*/  ISETP.NE.AND P0, PT, R44, RZ, PT ;  /* 0x000000ff2c00720c */ /* 0x000fe40003f05270 */
[----:B------:R-:W-:-:S11]  /*2080*/  LOP3.LUT R4, R4, 0xfffffffd, RZ, 0xc0, !PT ;  /* 0xfffffffd04047812 */ /* 0x000fd600078ec0ff */
[----:B------:R-:W-:-:S14]  /*2090*/  DSETP.NEU.AND P0, PT, R20, RZ, P0 ;  /* 0x000000ff1400722a */ /* 0x000fdc000070d000 */
[----:B------:R-:W-:Y:S02]  /*20a0*/  @P0 LOP3.LUT R4, R4, 0x2, RZ, 0xfc, !PT ;  /* 0x0000000204040812 */ /* 0x000fe400078efcff */
[----:B------:R-:W-:Y:S02]  /*20b0*/  ISETP.NE.AND P0, PT, R19, RZ, PT ;  /* 0x000000ff1300720c */ /* 0x000fe40003f05270 */
[----:B------:R-:W-:-:S11]  /*20c0*/  LOP3.LUT R4, R4, 0xfffffffb, RZ, 0xc0, !PT ;  /* 0xfffffffb04047812 */ /* 0x000fd600078ec0ff */
[----:B------:R-:W-:-:S14]  /*20d0*/  DSETP.NEU.AND P0, PT, R22, RZ, P0 ;  /* 0x000000ff1600722a */ /* 0x000fdc000070d000 */
[----:B------:R-:W-:Y:S02]  /*20e0*/  @P0 LOP3.LUT R4, R4, 0x4, RZ, 0xfc, !PT ;  /* 0x0000000404040812 */ /* 0x000fe400078efcff */
[----:B------:R-:W-:Y:S02]  /*20f0*/  ISETP.NE.AND P0, PT, R18, RZ, PT ;  /* 0x000000ff1200720c */ /* 0x000fe40003f05270 */
[----:B------:R-:W-:-:S11]  /*2100*/  LOP3.LUT R4, R4, 0xfffffff7, RZ, 0xc0, !PT ;  /* 0xfffffff704047812 */ /* 0x000fd600078ec0ff */
[----:B----4-:R-:W-:-:S14]  /*2110*/  DSETP.NEU.AND P0, PT, R28, RZ, P0 ;  /* 0x000000ff1c00722a */ /* 0x010fdc000070d000 */
        /* <DEDUP_REMOVED lines=15> */
[----:B-----5:R-:W-:-:S14]  /*2210*/  DSETP.NEU.AND P0, PT, R36, RZ, P0 ;  /* 0x000000ff2400722a */ /* 0x020fdc000070d000 */
[----:B------:R-:W-:Y:S02]  /*2220*/  @P0 LOP3.LUT R4, R4, 0x80, RZ, 0xfc, !PT ;  /* 0x0000008004040812 */ /* 0x000fe400078efcff */
[----:B------:R-:W-:Y:S01]  /*2230*/  ISETP.NE.AND P0, PT, R48, RZ, PT ;  /* 0x000000ff3000720c */ /* 0x000fe20003f05270 */
[----:B------:R-:W-:Y:S01]  /*2240*/  DSETP.NEU.AND P6, PT, R40, RZ, P6 ;  /* 0x000000ff2800722a */ /* 0x000fe200037cd000 */
[----:B------:R-:W-:-:S11]  /*2250*/  LOP3.LUT R4, R4, 0xfffffeff, RZ, 0xc0, !PT ;  /* 0xfffffeff04047812 */ /* 0x000fd600078ec0ff */
[----:B------:R-:W-:-:S14]  /*2260*/  DSETP.NEU.AND P0, PT, R38, RZ, P0 ;  /* 0x000000ff2600722a */ /* 0x000fdc000070d000 */
        /* <DEDUP_REMOVED lines=63> */
.L_x_6034:
        /* <DEDUP_REMOVED lines=72> */
.L_x_6033:
[----:B------:R-:W-:Y:S05]  /*2ae0*/  BSYNC.RECONVERGENT B0 ;  /* 0x0000000000007941 */ /* 0x000fea0003800200 */
.L_x_6032:
        /* <DEDUP_REMOVED lines=67> */
.L_x_6037:
[----:B------:R-:W-:Y:S05]  /*2f20*/  BSYNC.RECONVERGENT B0 ;  /* 0x0000000000007941 */ /* 0x000fea0003800200 */
.L_x_6036:
        /* <DEDUP_REMOVED lines=70> */
.L_x_6039:
[----:B------:R-:W-:Y:S05]  /*3390*/  BSYNC.RECONVERGENT B0 ;  /* 0x0000000000007941 */ /* 0x000fea0003800200 */
.L_x_6038:
        /* <DEDUP_REMOVED lines=25> */
.L_x_6031:
        /* <DEDUP_REMOVED lines=52> */
.L_x_6044:
        /* <DEDUP_REMOVED lines=39> */
[----:B--2---:R-:W-:-:S14]  /*3ae0*/  DSETP.NEU.AND P0, PT, R22, RZ, P0 ;  /* 0x000000ff1600722a */ /* 0x004fdc000070d000 */
        /* <DEDUP_REMOVED lines=96> */
.L_x_6043:
        /* <DEDUP_REMOVED lines=72> */
.L_x_6042:
[----:B------:R-:W-:Y:S05]  /*4570*/  BSYNC.RECONVERGENT B0 ;  /* 0x0000000000007941 */ /* 0x000fea0003800200 */
.L_x_6041:
        /* <DEDUP_REMOVED lines=71> */
.L_x_6046:
[----:B------:R-:W-:Y:S05]  /*49f0*/  BSYNC.RECONVERGENT B0 ;  /* 0x0000000000007941 */ /* 0x000fea0003800200 */
.L_x_6045:
        /* <DEDUP_REMOVED lines=70> */
.L_x_6048:
[----:B------:R-:W-:Y:S05]  /*4e60*/  BSYNC.RECONVERGENT B0 ;  /* 0x0000000000007941 */ /* 0x000fea0003800200 */
.L_x_6047:
        /* <DEDUP_REMOVED lines=25> */
.L_x_6040:
        /* <DEDUP_REMOVED lines=55> */
.L_x_6058:
        /* <DEDUP_REMOVED lines=29> */
.L_x_6052:
        /* <DEDUP_REMOVED lines=284> */
.L_x_6054:
        /* <DEDUP_REMOVED lines=230> */
.L_x_6055:
        /* <DEDUP_REMOVED lines=230> */
.L_x_6056:
        /* <DEDUP_REMOVED lines=230> */
.L_x_6057:
[----:B------:R-:W-:-:S04]  /*9220*/  LOP3.LUT R25, R2, 0xffffffe0, RZ, 0xc0, !PT ;  /* 0xffffffe002197812 */ /* 0x000fc800078ec0ff */
[----:B------:R-:W-:-:S05]  /*9230*/  IADD3 R24, P5, PT, R25, R54, RZ ;  /* 0x0000003619187210 */ /* 0x000fca0007fbe0ff */
[----:B------:R-:W-:-:S06]  /*9240*/  IMAD.X R25, RZ, RZ, R55, P5 ;  /* 0x000000ffff197224 */ /* 0x000fcc00028e0637 */
[----:B------:R-:W5:Y:S02]  /*9250*/  LDG.E.ENL2.256 R28, R24, desc[UR36][R24.64] ;  /* 0xfe0000241818797e */ /* 0x000f64000812191c */
.L_x_6053:
[----:B------:R-:W-:Y:S01]  /*9260*/  P2R R43, PR, RZ, 0x1 ;  /* 0x00000001ff2b7803 */ /* 0x000fe20000000000 */
[----:B------:R-:W1:Y:S01]  /*9270*/  LDCU UR5, c[0x0][0x388] ;  /* 0x00007100ff0577ac */ /* 0x000e620008000800 */
[C---:B------:R-:W-:Y:S01]  /*9280*/  LOP3.LUT P0, RZ, R4.reuse, 0x80, RZ, 0xc0, !PT ;  /* 0x0000008004ff7812 */ /* 0x040fe2000780c0ff */
[----:B-----5:R-:W-:Y:S01]  /*9290*/  DSETP.NEU.AND P3, PT, R22, RZ, P3 ;  /* 0x000000ff1600722a */ /* 0x020fe20001f6d000 */
[----:B------:R-:W-:Y:S01]  /*92a0*/  P2R R44, PR, RZ, 0x10 ;  /* 0x00000010ff2c7803 */ /* 0x000fe20000000000 */
[----:B------:R-:W-:Y:S01]  /*92b0*/  DSETP.NEU.AND P2, PT, R16, RZ, P2 ;  /* 0x000000ff1000722a */ /* 0x000fe2000174d000 */
[----:B------:R-:W-:Y:S01]  /*92c0*/  P2R R42, PR, RZ, 0x1 ;  /* 0x00000001ff2a7803 */ /* 0x000fe20000000000 */
[----:B------:R-:W-:Y:S01]  /*92d0*/  DSETP.NEU.AND P1, PT, R18, RZ, P1 ;  /* 0x000000ff1200722a */ /* 0x000fe20000f2d000 */
        /* <DEDUP_REMOVED lines=8> */
[----:B------:R-:W-:Y:S01]  /*9360*/  DSETP.NEU.AND P4, PT, R24, RZ, P4 ;  /* 0x000000ff1800722a */ /* 0x000fe2000278d000 */
[----:B------:R-:W-:-:S02]  /*9370*/  P2R R6, PR, RZ, 0x1 ;  /* 0x00000001ff067803 */ /* 0x000fc40000000000 */
[----:B------:R-:W-:-:S03]  /*9380*/  LOP3.LUT P0, RZ, R4, 0x8, RZ, 0xc0, !PT ;  /* 0x0000000804ff7812 */ /* 0x000fc6000780c0ff */
[----:B------:R-:W-:Y:S01]  /*9390*/  DSETP.NEU.AND P5, PT, R26, RZ, P5 ;  /* 0x000000ff1a00722a */ /* 0x000fe20002fad000 */
[----:B------:R-:W-:Y:S02]  /*93a0*/  P2R R5, PR, RZ, 0x1 ;  /* 0x00000001ff057803 */ /* 0x000fe40000000000 */
[----:B------:R-:W-:-:S03]  /*93b0*/  LOP3.LUT P0, RZ, R4, 0x4, RZ, 0xc0, !PT ;  /* 0x0000000404ff7812 */ /* 0x000fc6000780c0ff */
[----:B------:R-:W-:Y:S01]  /*93c0*/  DSETP.NEU.AND P6, PT, R28, RZ, P6 ;  /* 0x000000ff1c00722a */ /* 0x000fe200037cd000 */
[----:B------:R-:W-:Y:S02]  /*93d0*/  P2R R3, PR, RZ, 0x1 ;  /* 0x00000001ff037803 */ /* 0x000fe40000000000 */
[----:B------:R-:W-:-:S04]  /*93e0*/  LOP3.LUT P0, RZ, R4, 0x2, RZ, 0xc0, !PT ;  /* 0x0000000204ff7812 */ /* 0x000fc8000780c0ff */
[----:B------:R-:W-:Y:S02]  /*93f0*/  P2R R2, PR, RZ, 0x1 ;  /* 0x00000001ff027803 */ /* 0x000fe40000000000 */
[C---:B------:R-:W-:Y:S02]  /*9400*/  LOP3.LUT P0, RZ, R4.reuse, 0x1, RZ, 0xc0, !PT ;  /* 0x0000000104ff7812 */ /* 0x040fe4000780c0ff */
        /* <DEDUP_REMOVED lines=12> */
[----:B------:R-:W-:Y:S02]  /*94d0*/  LOP3.LUT R4, R4, 0xfffffff7, RZ, 0xc0, !PT ;  /* 0xfffffff704047812 */ /* 0x000fe400078ec0ff */
[----:B0-----:R-:W-:-:S05]  /*94e0*/  MOV R5, UR4 ;  /* 0x0000000400057c02 */ /* 0x001fca0008000f00 */
[----:B------:R-:W-:-:S04]  /*94f0*/  IMAD R51, R5, 0x4, R51 ;  /* 0x0000000405337824 */ /* 0x000fc800078e0233 */
[----:B------:R-:W-:Y:S01]  /*9500*/  DSETP.NEU.AND P0, PT, R10, RZ, P0 ;  /* 0x000000ff0a00722a */ /* 0x000fe2000070d000 */
[----:B------:R-:W-:-:S13]  /*9510*/  IMAD R3, R5, 0x3, R51 ;  /* 0x0000000305037824 */ /* 0x000fda00078e0233 */
[----:B------:R-:W-:Y:S02]  /*9520*/  @P0 LOP3.LUT R4, R4, 0x8, RZ, 0xfc, !PT ;  /* 0x0000000804040812 */ /* 0x000fe400078efcff */
[----:B------:R-:W-:Y:S01]  /*9530*/  ISETP.NE.AND P0, PT, R6, RZ, PT ;  /* 0x000000ff0600720c */ /* 0x000fe20003f05270 */
[----:B-1----:R-:W-:Y:S01]  /*9540*/  IMAD.U32 R6, RZ, RZ, UR5 ;  /* 0x00000005ff067e24 */ /* 0x002fe2000f8e00ff */
        /* <DEDUP_REMOVED lines=16> */
[----:B------:R-:W-:-:S04]  /*9650*/  LOP3.LUT R4, R4, 0xfffffeff, RZ, 0xc0, !PT ;  /* 0xfffffeff04047812 */ /* 0x000fc800078ec0ff */
[----:B------:R-:W-:Y:S02]  /*9660*/  @P4 LOP3.LUT R4, R4, 0x100, RZ, 0xfc, !PT ;  /* 0x0000010004044812 */ /* 0x000fe400078efcff */
[----:B------:R-:W-:Y:S02]  /*9670*/  ISETP.NE.AND P4, PT, R44, RZ, PT ;  /* 0x000000ff2c00720c */ /* 0x000fe40003f85270 */
[----:B------:R-:W-:-:S03]  /*9680*/  LOP3.LUT R4, R4, 0xfffffdff, RZ, 0xc0, !PT ;  /* 0xfffffdff04047812 */ /* 0x000fc600078ec0ff */
[----:B------:R-:W-:Y:S01]  /*9690*/  DSETP.NEU.AND P0, PT, R30, RZ, P0 ;  /* 0x000000ff1e00722a */ /* 0x000fe2000070d000 */
[----:B------:R-:W-:Y:S02]  /*96a0*/  @P5 LOP3.LUT R4, R4, 0x200, RZ, 0xfc, !PT ;  /* 0x0000020004045812 */ /* 0x000fe400078efcff */
[----:B------:R-:W-:Y:S02]  /*96b0*/  ISETP.GE.U32.AND P5, PT, R3, R6, PT ;  /* 0x000000060300720c */ /* 0x000fe40003fa6070 */
[----:B------:R-:W-:-:S03]  /*96c0*/  LOP3.LUT R4, R4, 0xfffffbff, RZ, 0xc0, !PT ;  /* 0xfffffbff04047812 */ /* 0x000fc600078ec0ff */
[----:B------:R-:W-:Y:S01]  /*96d0*/  DSETP.NEU.AND P4, PT, R20, RZ, P4 ;  /* 0x000000ff1400722a */ /* 0x000fe2000278d000 */
[----:B------:R-:W-:-:S07]  /*96e0*/  @P6 LOP3.LUT R4, R4, 0x400, RZ, 0xfc, !PT ;  /* 0x0000040004046812 */ /* 0x000fce00078efcff */
[----:B------:R-:W-:Y:S06]  /*96f0*/  @!P5 BRA `(.L_x_6058) ;  /* 0xffffffbc001cd947 */ /* 0x000fec000383ffff */
[----:B------:R-:W-:Y:S05]  /*9700*/  BSYNC.RECONVERGENT B1 ;  /* 0x0000000000017941 */ /* 0x000fea0003800200 */
.L_x_6051:
        /* <DEDUP_REMOVED lines=8> */
[C---:B------:R-:W-:Y:S02]  /*9790*/  LOP3.LUT P0, RZ, R4.reuse, 0x10, RZ, 0xc0, !PT ;  /* 0x0000001004ff7812 */ /* 0x040fe4000780c0ff */
        /* <DEDUP_REMOVED lines=17> */
[----:B------:R-:W-:Y:S02]  /*98b0*/  ISETP.NE.AND P6, PT, R44, RZ, PT ;  /* 0x000000ff2c00720c */ /* 0x000fe40003fc5270 */
[----:B------:R-:W-:Y:S02]  /*98c0*/  PRMT R4, R7, 0x7610, R4 ;  /* 0x0000761007047816 */ /* 0x000fe40000000004 */
[----:B------:R-:W-:Y:S02]  /*98d0*/  SEL R44, RZ, 0x1, !P0 ;  /* 0x00000001ff2c7807 */ /* 0x000fe40004000000 */
[----:B------:R-:W-:-:S02]  /*98e0*/  PRMT R7, R40, 0x7610, R7 ;  /* 0x0000761028077816 */ /* 0x000fc40000000007 */
[----:B------:R-:W-:Y:S02]  /*98f0*/  ISETP.NE.AND P0, PT, R45, RZ, PT ;  /* 0x000000ff2d00720c */ /* 0x000fe40003f05270 */
[----:B------:R-:W-:Y:S02]  /*9900*/  SEL R53, RZ, 0x1, !P1 ;  /* 0x00000001ff357807 */ /* 0x000fe40004800000 */
        /* <DEDUP_REMOVED lines=10> */
[----:B------:R-:W-:-:S07]  /*99b0*/  PRMT R44, R53, 0x7610, R44 ;  /* 0x00007610352c7816 */ /* 0x000fce000000002c */
.L_x_6050:
[----:B------:R-:W-:Y:S05]  /*99c0*/  BSYNC.RECONVERGENT B0 ;  /* 0x0000000000007941 */ /* 0x000fea0003800200 */
.L_x_6049:
        /* <DEDUP_REMOVED lines=284> */
.L_x_6062:
[----:B------:R-:W-:Y:S02]  /*ab90*/  SHF.R.U32.HI R20, RZ, 0x5, R20 ;  /* 0x00000005ff147819 */ /* 0x000fe40000011614 */
[----:B------:R-:W-:-:S07]  /*aba0*/  MOV R21, RZ ;  /* 0x000000ff00157202 */ /* 0x000fce0000000f00 */
.L_x_6061:
        /* <DEDUP_REMOVED lines=284> */
.L_x_6064:
[----:B------:R-:W-:Y:S01]  /*bd70*/  SHF.R.U32.HI R12, RZ, 0x5, R12 ;  /* 0x00000005ff0c7819 */ /* 0x000fe2000001160c */
[----:B------:R-:W-:-:S07]  /*bd80*/  IMAD.MOV.U32 R13, RZ, RZ, RZ ;  /* 0x000000ffff0d7224 */ /* 0x000fce00078e00ff */
.L_x_6063:
        /* <DEDUP_REMOVED lines=281> */
.L_x_6066:
[----:B------:R-:W-:Y:S01]  /*cf20*/  SHF.R.U32.HI R36, RZ, 0x5, R36 ;  /* 0x00000005ff247819 */ /* 0x000fe20000011624 */
[----:B------:R-:W-:-:S07]  /*cf30*/  IMAD.MOV.U32 R37, RZ, RZ, RZ ;  /* 0x000000ffff257224 */ /* 0x000fce00078e00ff */
.L_x_6065:
        /* <DEDUP_REMOVED lines=281> */
.L_x_6068:
[----:B------:R-:W-:Y:S01]  /*e0d0*/  SHF.R.U32.HI R28, RZ, 0x5, R28 ;  /* 0x00000005ff1c7819 */ /* 0x000fe2000001161c */
[----:B------:R-:W-:-:S07]  /*e0e0*/  IMAD.MOV.U32 R29, RZ, RZ, RZ ;  /* 0x000000ffff1d7224 */ /* 0x000fce00078e00ff */
.L_x_6067:
[----:B------:R-:W-:-:S04]  /*e0f0*/  LEA R24, P0, R28, R57, 0x5 ;  /* 0x000000391c187211 */ /* 0x000fc800078028ff */
[----:B------:R-:W-:-:S06]  /*e100*/  LEA.HI.X R25, R28, R56, R29, 0x5, P0 ;  /* 0x000000381c197211 */ /* 0x000fcc00000f2c1d */
[----:B------:R-:W5:Y:S03]  /*e110*/  LDG.E.ENL2.256 R28, R24, desc[UR36][R24.64] ;  /* 0xfe0000241818797e */ /* 0x000f66000812191c */
.L_x_6060:
[----:B------:R-:W-:Y:S05]  /*e120*/  BSYNC.RECONVERGENT B0 ;  /* 0x0000000000007941 */ /* 0x000fea0003800200 */
.L_x_6059:
[----:B------:R-:W-:Y:S01]  /*e130*/  ISETP.GE.U32.AND P0, PT, R51, R6, PT ;  /* 0x000000063300720c */ /* 0x000fe20003f06070 */
[----:B------:R-:W-:-:S12]  /*e140*/  BSSY.RECONVERGENT B0, `(.L_x_6069) ;  /* 0x000003b000007945 */ /* 0x000fd80003800200 */
[----:B------:R-:W-:Y:S05]  /*e150*/  @P0 BRA `(.L_x_6070) ;  /* 0x0000000000e40947 */ /* 0x000fea0003800000 */
[----:B------:R-:W-:Y:S01]  /*e160*/  IMAD.IADD R51, R51, 0x1, R5 ;  /* 0x0000000133337824 */ /* 0x000fe200078e0205 */
[----:B------:R-:W-:Y:S02]  /*e170*/  LOP3.LUT P0, RZ, R0, 0xff, RZ, 0xc0, !PT ;  /* 0x000000ff00ff7812 */ /* 0x000fe4000780c0ff */
[----:B------:R-:W-:Y:S02]  /*e180*/  LOP3.LUT P1, RZ, R2, 0xff, RZ, 0xc0, !PT ;  /* 0x000000ff02ff7812 */ /* 0x000fe4000782c0ff */
[----:B------:R-:W-:Y:S02]  /*e190*/  LOP3.LUT P2, RZ, R3, 0xff, RZ, 0xc0, !PT ;  /* 0x000000ff03ff7812 */ /* 0x000fe4000784c0ff */
[----:B------:R-:W-:Y:S02]  /*e1a0*/  LOP3.LUT P3, RZ, R4, 0xff, RZ, 0xc0, !PT ;  /* 0x000000ff04ff7812 */ /* 0x000fe4000786c0ff */
[----:B------:R-:W-:-:S05]  /*e1b0*/  ISETP.GE.U32.AND P4, PT, R51, R6, PT ;  /* 0x000000063300720c */ /* 0x000fca0003f86070 */
[----:B-----5:R-:W-:Y:S02]  /*e1c0*/  DSETP.NEU.AND P0, PT, R20, RZ, P0 ;  /* 0x000000ff1400722a */ /* 0x020fe4000070d000 */
[----:B------:R-:W-:Y:S02]  /*e1d0*/  DSETP.NEU.AND P1, PT, R22, RZ, P1 ;  /* 0x000000ff1600722a */ /* 0x000fe40000f2d000 */
[----:B------:R-:W-:Y:S02]  /*e1e0*/  DSETP.NEU.AND P2, PT, R16, RZ, P2 ;  /* 0x000000ff1000722a */ /* 0x000fe4000174d000 */
[----:B------:R-:W-:Y:S01]  /*e1f0*/  DSETP.NEU.AND P3, PT, R18, RZ, P3 ;  /* 0x000000ff1200722a */ /* 0x000fe20001f6d000 */
        /* <DEDUP_REMOVED lines=9> */
[----:B------:R-:W-:Y:S01]  /*e290*/  DSETP.NEU.AND P2, PT, R8, RZ, P2 ;  /* 0x000000ff0800722a */ /* 0x000fe2000174d000 */
[----:B------:R-:W-:Y:S01]  /*e2a0*/  IMAD.IADD R8, R51, 0x1, R5 ;  /* 0x0000000133087824 */ /* 0x000fe200078e0205 */
[----:B------:R-:W-:Y:S02]  /*e2b0*/  DSETP.NEU.AND P0, PT, R12, RZ, P0 ;  /* 0x000000ff0c00722a */ /* 0x000fe4000070d000 */
[----:B------:R-:W-:Y:S02]  /*e2c0*/  DSETP.NEU.AND P1, PT, R14, RZ, P1 ;  /* 0x000000ff0e00722a */ /* 0x000fe40000f2d000 */
[----:B------:R-:W-:Y:S01]  /*e2d0*/  SEL R41, RZ, 0x1, !P2 ;  /* 0x00000001ff297807 */ /* 0x000fe20005000000 */
[----:B------:R-:W-:Y:S01]  /*e2e0*/  DSETP.NEU.AND P3, PT, R10, RZ, P3 ;  /* 0x000000ff0a00722a */ /* 0x000fe20001f6d000 */
[----:B------:R-:W-:Y:S02]  /*e2f0*/  ISETP.GE.U32.AND P4, PT, R8, R6, PT ;  /* 0x000000060800720c */ /* 0x000fe40003f86070 */
[----:B------:R-:W-:-:S02]  /*e300*/  SEL R7, RZ, 0x1, !P0 ;  /* 0x00000001ff077807 */ /* 0x000fc40004000000 */
[----:B------:R-:W-:Y:S02]  /*e310*/  SEL R40, RZ, 0x1, !P1 ;  /* 0x00000001ff287807 */ /* 0x000fe40004800000 */
[----:B------:R-:W-:-:S07]  /*e320*/  SEL R42, RZ, 0x1, !P3 ;  /* 0x00000001ff2a7807 */ /* 0x000fce0005800000 */
[----:B------:R-:W-:Y:S05]  /*e330*/  @P4 BRA `(.L_x_6070) ;  /* 0x00000000006c4947 */ /* 0x000fea0003800000 */
[----:B------:R-:W-:Y:S02]  /*e340*/  LOP3.LUT P0, RZ, R43, 0xff, RZ, 0xc0, !PT ;  /* 0x000000ff2bff7812 */ /* 0x000fe4000780c0ff */
[----:B------:R-:W-:Y:S02]  /*e350*/  LOP3.LUT P1, RZ, R44, 0xff, RZ, 0xc0, !PT ;  /* 0x000000ff2cff7812 */ /* 0x000fe4000782c0ff */
[----:B------:R-:W-:Y:S02]  /*e360*/  LOP3.LUT P2, RZ, R45, 0xff, RZ, 0xc0, !PT ;  /* 0x000000ff2dff7812 */ /* 0x000fe4000784c0ff */
[----:B------:R-:W-:Y:S02]  /*e370*/  LOP3.LUT P3, RZ, R46, 0xff, RZ, 0xc0, !PT ;  /* 0x000000ff2eff7812 */ /* 0x000fe4000786c0ff */
[----:B------:R-:W-:-:S04]  /*e380*/  IADD3 R5, PT, PT, R8, R5, RZ ;  /* 0x0000000508057210 */ /* 0x000fc80007ffe0ff */
[----:B------:R-:W-:Y:S01]  /*e390*/  ISETP.GE.U32.AND P4, PT, R5, R6, PT ;  /* 0x000000060500720c */ /* 0x000fe20003f86070 */
[----:B------:R-:W-:Y:S02]  /*e3a0*/  DSETP.NEU.AND P0, PT, R36, RZ, P0 ;  /* 0x000000ff2400722a */ /* 0x000fe4000070d000 */
[----:B------:R-:W-:Y:S02]  /*e3b0*/  DSETP.NEU.AND P1, PT, R38, RZ, P1 ;  /* 0x000000ff2600722a */ /* 0x000fe40000f2d000 */
[----:B------:R-:W-:Y:S02]  /*e3c0*/  DSETP.NEU.AND P2, PT, R32, RZ, P2 ;  /* 0x000000ff2000722a */ /* 0x000fe4000174d000 */
[----:B------:R-:W-:Y:S01]  /*e3d0*/  DSETP.NEU.AND P3, PT, R34, RZ, P3 ;  /* 0x000000ff2200722a */ /* 0x000fe20001f6d000 */
        /* <DEDUP_REMOVED lines=9> */
[----:B------:R-:W-:Y:S02]  /*e470*/  DSETP.NEU.AND P0, PT, R24, RZ, P0 ;  /* 0x000000ff1800722a */ /* 0x000fe4000070d000 */
[----:B------:R-:W-:Y:S02]  /*e480*/  DSETP.NEU.AND P1, PT, R26, RZ, P1 ;  /* 0x000000ff1a00722a */ /* 0x000fe40000f2d000 */
[----:B------:R-:W-:Y:S02]  /*e490*/  DSETP.NEU.AND P2, PT, R28, RZ, P2 ;  /* 0x000000ff1c00722a */ /* 0x000fe4000174d000 */
[----:B------:R-:W-:Y:S01]  /*e4a0*/  DSETP.NEU.AND P3, PT, R30, RZ, P3 ;  /* 0x000000ff1e00722a */ /* 0x000fe20001f6d000 */
[----:B------:R-:W-:Y:S02]  /*e4b0*/  SEL R47, RZ, 0x1, !P0 ;  /* 0x00000001ff2f7807 */ /* 0x000fe40004000000 */
[----:B------:R-:W-:Y:S02]  /*e4c0*/  SEL R48, RZ, 0x1, !P1 ;  /* 0x00000001ff307807 */ /* 0x000fe40004800000 */
[----:B------:R-:W-:-:S02]  /*e4d0*/  SEL R49, RZ, 0x1, !P2 ;  /* 0x00000001ff317807 */ /* 0x000fc40005000000 */
[----:B------:R-:W-:-:S07]  /*e4e0*/  SEL R50, RZ, 0x1, !P3 ;  /* 0x00000001ff327807 */ /* 0x000fce0005800000 */
.L_x_6070:
[----:B------:R-:W-:Y:S05]  /*e4f0*/  BSYNC.RECONVERGENT B0 ;  /* 0x0000000000007941 */ /* 0x000fea0003800200 */
.L_x_6069:
        /* <DEDUP_REMOVED lines=24> */
.L_x_6030:
[----:B-----5:R-:W-:Y:S02]  /*e680*/  SEL R17, RZ, 0x1, !P4 ;  /* 0x00000001ff117807 */ /* 0x020fe40006000000 */
[----:B------:R-:W-:Y:S02]  /*e690*/  SEL R23, RZ, 0x1, !P2 ;  /* 0x00000001ff177807 */ /* 0x000fe40005000000 */
[----:B------:R-:W-:Y:S02]  /*e6a0*/  SEL R24, RZ, 0x1, !P0 ;  /* 0x00000001ff187807 */ /* 0x000fe40004000000 */
[----:B------:R-:W-:-:S07]  /*e6b0*/  SEL R25, RZ, 0x1, !P1 ;  /* 0x00000001ff197807 */ /* 0x000fce0004800000 */
.L_x_6017:
[----:B------:R-:W-:Y:S05]  /*e6c0*/  BSYNC.RECONVERGENT B6 ;  /* 0x0000000000067941 */ /* 0x000fea0003800200 */
.L_x_6016:
        /* <DEDUP_REMOVED lines=24> */
.L_x_6074:
        /* <DEDUP_REMOVED lines=18> */
[C---:B------:R-:W-:Y:S02]  /*e970*/  PRMT R9, R4.reuse, 0x7773, RZ ;  /* 0x0000777304097816 */ /* 0x040fe400000000ff */
[----:B0-----:R-:W-:Y:S02]  /*e980*/  PRMT R7, R4, 0x7771, RZ ;  /* 0x0000777104077816 */ /* 0x001fe400000000ff */
        /* <DEDUP_REMOVED lines=13> */
.L_x_6073:
[----:B------:R-:W-:Y:S05]  /*ea60*/  BSYNC.RECONVERGENT B0 ;  /* 0x0000000000007941 */ /* 0x000fea0003800200 */
.L_x_6072:
[----:B------:R-:W-:Y:S01]  /*ea70*/  IMAD.MOV.U32 R4, RZ, RZ, R13 ;  /* 0x000000ffff047224 */ /* 0x000fe200078e000d */
[----:B------:R-:W-:Y:S06]  /*ea80*/  @P3 BRA `(.L_x_6074) ;  /* 0xfffffffc00703947 */ /* 0x000fec000383ffff */
.L_x_6071:
        /* <DEDUP_REMOVED lines=20> */
[----:B------:R-:W-:Y:S02]  /*ebd0*/  LEA R4, R2, UR4, 0x2 ;  /* 0x0000000402047c11 */ /* 0x000fe4000f8e10ff */
[----:B------:R-:W-:-:S03]  /*ebe0*/  MOV R2, 0x20 ;  /* 0x0000002000027802 */ /* 0x000fc60000000f00 */
[----:B------:R0:W-:Y:S01]  /*ebf0*/  STS [R4], R5 ;  /* 0x0000000504007388 */ /* 0x0001e20000000800 */
[----:B------:R-:W-:Y:S05]  /*ec00*/  @!P0 BRA `(.L_x_6076) ;  /* 0x0000000000908947 */ /* 0x000fea0003800000 */
[----:B0-----:R-:W-:-:S07]  /*ec10*/  IMAD.MOV.U32 R5, RZ, RZ, R11 ;  /* 0x000000ffff057224 */ /* 0x001fce00078e000b */
.L_x_6079:
        /* <DEDUP_REMOVED lines=32> */
.L_x_6078:
[----:B------:R-:W-:Y:S05]  /*ee20*/  BSYNC.RECONVERGENT B0 ;  /* 0x0000000000007941 */ /* 0x000fea0003800200 */
.L_x_6077:
[----:B0-----:R-:W-:Y:S01]  /*ee30*/  MOV R5, R10 ;  /* 0x0000000a00057202 */ /* 0x001fe20000000f00 */
[----:B------:R-:W-:Y:S06]  /*ee40*/  @P4 BRA `(.L_x_6079) ;  /* 0xfffffffc00744947 */ /* 0x000fec000383ffff */
.L_x_6076:
[----:B------:R-:W-:Y:S01]  /*ee50*/  ISETP.GE.U32.AND P0, PT, R2, 0x2, PT ;  /* 0x000000020200780c */ /* 0x000fe20003f06070 */
[----:B------:R-:W-:Y:S05]  /*ee60*/  WARPSYNC.ALL ;  /* 0x0000000000007948 */ /* 0x000fea0003800000 */
[----:B------:R-:W-:Y:S07]  /*ee70*/  BAR.SYNC.DEFER_BLOCKING 0x0 ;  /* 0x0000000000007b1d */ /* 0x000fee0000010000 */
[----:B------:R-:W-:Y:S05]  /*ee80*/  @!P0 BRA `(.L_x_6075) ;  /* 0x0000000000748947 */ /* 0x000fea0003800000 */
[----:B0-----:R-:W-:-:S07]  /*ee90*/  IMAD.MOV.U32 R5, RZ, RZ, 0x1 ;  /* 0x00000001ff057424 */ /* 0x001fce00078e00ff */
.L_x_6080:
        /* <DEDUP_REMOVED lines=28> */
.L_x_6075:
[----:B------:R-:W3:Y:S01]  /*f060*/  LDCU UR9, c[0x0][0x558] ;  /* 0x0000ab00ff0977ac */ /* 0x000ee20008000800 */
[----:B01----:R-:W0:Y:S01]  /*f070*/  S2R R2, SR_CTAID.X ;  /* 0x0000000000027919 */ /* 0x003e220000002500 */
[----:B------:R-:W-:Y:S01]  /*f080*/  HFMA2 R19, -RZ, RZ, 0, 0 ;  /* 0x00000000ff137431 */ /* 0x000fe200000001ff */
        /* <DEDUP_REMOVED lines=285> */
.L_x_6081:
        /* <DEDUP_REMOVED lines=276> */
.L_x_6082:
        /* <DEDUP_REMOVED lines=276> */
.L_x_6083:
        /* <DEDUP_REMOVED lines=276> */
.L_x_6084:
        /* <DEDUP_REMOVED lines=286> */
.L_x_6086:
        /* <DEDUP_REMOVED lines=276> */
.L_x_6087:
        /* <DEDUP_REMOVED lines=276> */
.L_x_6088:
        /* <DEDUP_REMOVED lines=276> */
.L_x_6089:
        /* <DEDUP_REMOVED lines=27> */
.L_x_6091:
[----:B------:R-:W-:Y:S05]  /*17d70*/  BSYNC.RECONVERGENT B0 ;  /* 0x0000000000007941 */ /* 0x000fea0003800200 */
.L_x_6090:
        /* <DEDUP_REMOVED lines=35> */
.L_x_6093:
[----:B------:R-:W-:Y:S05]  /*17fb0*/  BSYNC.RECONVERGENT B0 ;  /* 0x0000000000007941 */ /* 0x000fea0003800200 */
.L_x_6092:
        /* <DEDUP_REMOVED lines=41> */
.L_x_6098:
        /* <DEDUP_REMOVED lines=15> */
.L_x_6097:
[----:B------:R-:W-:Y:S02]  /*18340*/  SEL R27, RZ, 0x1, !P1 ;  /* 0x00000001ff1b7807 */ /* 0x000fe40004800000 */
[----:B------:R-:W-:Y:S02]  /*18350*/  SEL R25, RZ, 0x1, !P2 ;  /* 0x00000001ff197807 */ /* 0x000fe40005000000 */
[----:B------:R-:W-:Y:S02]  /*18360*/  SEL R23, RZ, 0x1, !P3 ;  /* 0x00000001ff177807 */ /* 0x000fe40005800000 */
[----:B------:R-:W-:Y:S01]  /*18370*/  SEL R17, RZ, 0x1, !P4 ;  /* 0x00000001ff117807 */ /* 0x000fe20006000000 */
[----:B------:R-:W-:Y:S06]  /*18380*/  BRA `(.L_x_6096) ;  /* 0x0000000000947947 */ /* 0x000fec0003800000 */
.L_x_6095:
        /* <DEDUP_REMOVED lines=18> */
.L_x_6100:
        /* <DEDUP_REMOVED lines=15> */
.L_x_6099:
[----:B------:R-:W-:Y:S02]  /*185a0*/  SEL R27, RZ, 0x1, !P1 ;  /* 0x00000001ff1b7807 */ /* 0x000fe40004800000 */
[----:B------:R-:W-:Y:S02]  /*185b0*/  SEL R25, RZ, 0x1, !P2 ;  /* 0x00000001ff197807 */ /* 0x000fe40005000000 */
[----:B------:R-:W-:Y:S02]  /*185c0*/  SEL R23, RZ, 0x1, !P3 ;  /* 0x00000001ff177807 */ /* 0x000fe40005800000 */
[----:B------:R-:W-:-:S07]  /*185d0*/  SEL R17, RZ, 0x1, !P4 ;  /* 0x00000001ff117807 */ /* 0x000fce0006000000 */
.L_x_6096:
[----:B------:R-:W-:Y:S05]  /*185e0*/  BSYNC.RECONVERGENT B0 ;  /* 0x0000000000007941 */ /* 0x000fea0003800200 */
.L_x_6094:
        /* <DEDUP_REMOVED lines=17> */
.L_x_6104:
        /* <DEDUP_REMOVED lines=32> */
.L_x_6103:
[----:B------:R-:W-:Y:S05]  /*18900*/  BSYNC.RECONVERGENT B0 ;  /* 0x0000000000007941 */ /* 0x000fea0003800200 */
.L_x_6102:
[----:B------:R-:W-:-:S03]  /*18910*/  UISETP.GT.U32.AND UP0, UPT, UR4, 0x3, UPT ;  /* 0x000000030400788c */ /* 0x000fc6000bf04070 */
[----:B------:R-:W-:-:S06]  /*18920*/  UMOV UR4, UR7 ;  /* 0x0000000700047c82 */ /* 0x000fcc0008000000 */
[----:B------:R-:W-:Y:S05]  /*18930*/  BRA.U UP0, `(.L_x_6104) ;  /* 0xfffffffd00707547 */ /* 0x000fea000b83ffff */
.L_x_6101:
        /* <DEDUP_REMOVED lines=18> */
.L_x_6109:
        /* <DEDUP_REMOVED lines=32> */
.L_x_6108:
[----:B------:R-:W-:Y:S05]  /*18c60*/  BSYNC.RECONVERGENT B0 ;  /* 0x0000000000007941 */ /* 0x000fea0003800200 */
.L_x_6107:
[----:B------:R-:W-:Y:S01]  /*18c70*/  MOV R0, R10 ;  /* 0x0000000a00007202 */ /* 0x000fe20000000f00 */
[----:B------:R-:W-:Y:S06]  /*18c80*/  @P5 BRA `(.L_x_6109) ;  /* 0xfffffffc00745947 */ /* 0x000fec000383ffff */
.L_x_6106:
[----:B------:R-:W-:Y:S01]  /*18c90*/  BAR.SYNC.DEFER_BLOCKING 0x0 ;  /* 0x0000000000007b1d */ /* 0x000fe20000010000 */
[----:B------:R-:W-:-:S09]  /*18ca0*/  UISETP.GE.U32.AND UP0, UPT, UR4, 0x2, UPT ;  /* 0x000000020400788c */ /* 0x000fd2000bf06070 */
[----:B------:R-:W-:Y:S05]  /*18cb0*/  BRA.U !UP0, `(.L_x_6105) ;  /* 0x0000000108787547 */ /* 0x000fea000b800000 */
[----:B------:R-:W-:-:S07]  /*18cc0*/  IMAD.MOV.U32 R0, RZ, RZ, 0x1 ;  /* 0x00000001ff007424 */ /* 0x000fce00078e00ff */
.L_x_6110:
        /* <DEDUP_REMOVED lines=29> */
.L_x_6105:
        /* <DEDUP_REMOVED lines=52> */
.L_x_6112:
        /* <DEDUP_REMOVED lines=19> */
.L_x_6113:
        /* <DEDUP_REMOVED lines=25> */
.L_x_6114:
        /* <DEDUP_REMOVED lines=25> */
.L_x_6115:
        /* <DEDUP_REMOVED lines=25> */
.L_x_6116:
[----:B------:R-:W0:Y:S01]  /*197c0*/  LDCU.64 UR4, c[0x0][0x758] ;  /* 0x0000eb00ff0477ac */ /* 0x000e220008000a00 */
[----:B------:R-:W-:-:S04]  /*197d0*/  LOP3.LUT P1, RZ, R17, 0xff, RZ, 0xc0, !PT ;  /* 0x000000ff11ff7812 */ /* 0x000fc8000782c0ff */
[----:B------:R-:W-:Y:S02]  /*197e0*/  SEL R3, RZ, 0x1, !P1 ;  /* 0x00000001ff037807 */ /* 0x000fe40004800000 */
[----:B0-----:R-:W-:-:S04]  /*197f0*/  IADD3 R16, P0, PT, R16, UR4, RZ ;  /* 0x0000000410107c10 */ /* 0x001fc8000ff1e0ff */
[----:B------:R-:W-:-:S05]  /*19800*/  IADD3.X R17, PT, PT, RZ, UR5, RZ, P0, !PT ;  /* 0x00000005ff117c10 */ /* 0x000fca00087fe4ff */
[----:B------:R-:W-:Y:S01]  /*19810*/  STG.E.U8 desc[UR36][R16.64], R3 ;  /* 0x0000000310007986 */ /* 0x000fe2000c101124 */
[----:B------:R-:W-:Y:S05]  /*19820*/  EXIT ;  /* 0x000000000000794d */ /* 0x000fea0003800000 */
.L_x_6111:
        /* <DEDUP_REMOVED lines=21> */
.L_x_6117:
        /* <DEDUP_REMOVED lines=20> */
.L_x_6119:
        /* <DEDUP_REMOVED lines=25> */
.L_x_6120:
        /* <DEDUP_REMOVED lines=25> */
.L_x_6121:
        /* <DEDUP_REMOVED lines=25> */
.L_x_6122:
[----:B------:R-:W0:Y:S01]  /*19f70*/  LDCU.64 UR4, c[0x0][0x758] ;  /* 0x0000eb00ff0477ac */ /* 0x000e220008000a00 */
[----:B------:R-:W-:-:S04]  /*19f80*/  LOP3.LUT P0, RZ, R17, 0xff, RZ, 0xc0, !PT ;  /* 0x000000ff11ff7812 */ /* 0x000fc8000780c0ff */
[----:B------:R-:W-:Y:S02]  /*19f90*/  SEL R3, RZ, 0x1, !P0 ;  /* 0x00000001ff037807 */ /* 0x000fe40004000000 */
[----:B0-----:R-:W-:-:S05]  /*19fa0*/  IADD3 R16, P1, PT, R16, UR4, RZ ;  /* 0x0000000410107c10 */ /* 0x001fca000ff3e0ff */
[----:B------:R-:W-:-:S05]  /*19fb0*/  IMAD.X R17, RZ, RZ, UR5, P1 ;  /* 0x00000005ff117e24 */ /* 0x000fca00088e06ff */
[----:B------:R-:W-:Y:S01]  /*19fc0*/  STG.E.U8 desc[UR36][R16.64], R3 ;  /* 0x0000000310007986 */ /* 0x000fe2000c101124 */
[----:B------:R-:W-:Y:S05]  /*19fd0*/  EXIT ;  /* 0x000000000000794d */ /* 0x000fea0003800000 */
.L_x_6118:
[----:B------:R-:W-:Y:S04]  /*19fe0*/  STG.E.U8 desc[UR36][R6.64], R27 ;  /* 0x0000001b06007986 */ /* 0x000fe8000c101124 */
[----:B------:R-:W-:Y:S04]  /*19ff0*/  STG.E.U8 desc[UR36][R6.64+0x1], R25 ;  /* 0x0000011906007986 */ /* 0x000fe8000c101124 */
[----:B------:R-:W-:Y:S04]  /*1a000*/  STG.E.U8 desc[UR36][R6.64+0x2], R23 ;  /* 0x0000021706007986 */ /* 0x000fe8000c101124 */
[----:B------:R-:W-:Y:S01]  /*1a010*/  STG.E.U8 desc[UR36][R6.64+0x3], R17 ;  /* 0x0000031106007986 */ /* 0x000fe2000c101124 */
[----:B------:R-:W-:Y:S05]  /*1a020*/  EXIT ;  /* 0x000000000000794d */ /* 0x000fea0003800000 */
.L_x_6085:
        /* <DEDUP_REMOVED lines=61> */
.L_x_6124:
        /* <DEDUP_REMOVED lines=19> */
.L_x_6125:
        /* <DEDUP_REMOVED lines=25> */
.L_x_6126:
        /* <DEDUP_REMOVED lines=25> */
.L_x_6127:
        /* <DEDUP_REMOVED lines=25> */
.L_x_6128:
[----:B------:R-:W0:Y:S01]  /*1a9e0*/  LDCU.64 UR4, c[0x0][0x758] ;  /* 0x0000eb00ff0477ac */ /* 0x000e220008000a00 */
[----:B------:R-:W-:-:S04]  /*1a9f0*/  LOP3.LUT P1, RZ, R17, 0xff, RZ, 0xc0, !PT ;  /* 0x000000ff11ff7812 */ /* 0x000fc8000782c0ff */
[----:B------:R-:W-:Y:S02]  /*1aa00*/  SEL R3, RZ, 0x1, !P1 ;  /* 0x00000001ff037807 */ /* 0x000fe40004800000 */
[----:B0-----:R-:W-:-:S04]  /*1aa10*/  IADD3 R16, P0, PT, R16, UR4, RZ ;  /* 0x0000000410107c10 */ /* 0x001fc8000ff1e0ff */
[----:B------:R-:W-:-:S05]  /*1aa20*/  IADD3.X R17, PT, PT, RZ, UR5, RZ, P0, !PT ;  /* 0x00000005ff117c10 */ /* 0x000fca00087fe4ff */
[----:B------:R-:W-:Y:S01]  /*1aa30*/  STG.E.U8 desc[UR36][R16.64], R3 ;  /* 0x0000000310007986 */ /* 0x000fe2000c101124 */
[----:B------:R-:W-:Y:S05]  /*1aa40*/  EXIT ;  /* 0x000000000000794d */ /* 0x000fea0003800000 */
.L_x_6123:
        /* <DEDUP_REMOVED lines=21> */
.L_x_6129:
        /* <DEDUP_REMOVED lines=20> */
.L_x_6131:
        /* <DEDUP_REMOVED lines=25> */
.L_x_6132:
        /* <DEDUP_REMOVED lines=25> */
.L_x_6133:
        /* <DEDUP_REMOVED lines=25> */
.L_x_6134:
[----:B------:R-:W0:Y:S01]  /*1b190*/  LDCU.64 UR4, c[0x0][0x758] ;  /* 0x0000eb00ff0477ac */ /* 0x000e220008000a00 */
[----:B------:R-:W-:-:S04]  /*1b1a0*/  LOP3.LUT P0, RZ, R17, 0xff, RZ, 0xc0, !PT ;  /* 0x000000ff11ff7812 */ /* 0x000fc8000780c0ff */
[----:B------:R-:W-:Y:S02]  /*1b1b0*/  SEL R3, RZ, 0x1, !P0 ;  /* 0x00000001ff037807 */ /* 0x000fe40004000000 */
[----:B0-----:R-:W-:-:S05]  /*1b1c0*/  IADD3 R16, P1, PT, R16, UR4, RZ ;  /* 0x0000000410107c10 */ /* 0x001fca000ff3e0ff */
[----:B------:R-:W-:-:S05]  /*1b1d0*/  IMAD.X R17, RZ, RZ, UR5, P1 ;  /* 0x00000005ff117e24 */ /* 0x000fca00088e06ff */
[----:B------:R-:W-:Y:S01]  /*1b1e0*/  STG.E.U8 desc[UR36][R16.64], R3 ;  /* 0x0000000310007986 */ /* 0x000fe2000c101124 */
[----:B------:R-:W-:Y:S05]  /*1b1f0*/  EXIT ;  /* 0x000000000000794d */ /* 0x000fea0003800000 */
.L_x_6130:
[----:B------:R-:W-:Y:S04]  /*1b200*/  STG.E.U8 desc[UR36][R6.64], R25 ;  /* 0x0000001906007986 */ /* 0x000fe8000c101124 */
[----:B------:R-:W-:Y:S04]  /*1b210*/  STG.E.U8 desc[UR36][R6.64+0x1], R24 ;  /* 0x0000011806007986 */ /* 0x000fe8000c101124 */
[----:B------:R-:W-:Y:S04]  /*1b220*/  STG.E.U8 desc[UR36][R6.64+0x2], R23 ;  /* 0x0000021706007986 */ /* 0x000fe8000c101124 */
[----:B------:R-:W-:Y:S01]  /*1b230*/  STG.E.U8 desc[UR36][R6.64+0x3], R17 ;  /* 0x0000031106007986 */ /* 0x000fe2000c101124 */
[----:B------:R-:W-:Y:S05]  /*1b240*/  EXIT ;  /* 0x000000000000794d */ /* 0x000fea0003800000 */
.L_x_6135:
        /* <DEDUP_REMOVED lines=11> */
.L_x_7802:


//--------------------- .text._ZN2at6native13reduce_kernelILi512ELi1ENS0_8ReduceOpIsNS0_14func_wrapper_tIbZZZNS0_15and_kernel_cudaERNS_14TensorIteratorEENKUlvE_clEvENKUlvE3_clEvEUlbsE_EEjbLi4ELi4EEEEEvT1_ --------------------------
	.section	.text._ZN2at6native13reduce_kernelILi512ELi1ENS0_8ReduceOpIsNS0_14func_wrapper_tIbZZZNS0_15and_kernel_cudaERNS_14TensorIteratorEENKUlvE_clEvENKUlvE3_clEvEUlbsE_EEjbLi4ELi4EEEEEvT1_,"ax",@progbits
	.align	128
        .global         _ZN2at6native13reduce_kernelILi512ELi1ENS0_8ReduceOpIsNS0_14func_wrapper_tIbZZZNS0_15and_kernel_cudaERNS_14TensorIteratorEENKUlvE_clEvENKUlvE3_clEvEUlbsE_EEjbLi4ELi4EEEEEvT1_
        .type           _ZN2at6native13reduce_kernelILi512ELi1ENS0_8ReduceOpIsNS0_14func_wrapper_tIbZZZNS0_15and_kernel_cudaERNS_14TensorIteratorEENKUlvE_clEvENKUlvE3_clEvEUlbsE_EEjbLi4ELi4EEEEEvT1_,@function
        .size           _ZN2at6native13reduce_kernelILi512ELi1ENS0_8ReduceOpIsNS0_14func_wrapper_tIbZZZNS0_15and_kernel_cudaERNS_14TensorIteratorEENKUlvE_clEvENKUlvE3_clEvEUlbsE_EEjbLi4ELi4EEEEEvT1_,(.L_x_7803 - _ZN2at6native13reduce_kernelILi512ELi1ENS0_8ReduceOpIsNS0_14func_wrapper_tIbZZZNS0_15and_kernel_cudaERNS_14TensorIteratorEENKUlvE_clEvENKUlvE3_clEvEUlbsE_EEjbLi4ELi4EEEEEvT1_)
        .other          _ZN2at6native13reduce_kernelILi512ELi1ENS0_8ReduceOpIsNS0_14func_wrapper_tIbZZZNS0_15and_kernel_cudaERNS_14TensorIteratorEENKUlvE_clEvENKUlvE3_clEvEUlbsE_EEjbLi4ELi4EEEEEvT1_,@"STO_CUDA_ENTRY STV_DEFAULT"
_ZN2at6native13reduce_kernelILi512ELi1ENS0_8ReduceOpIsNS0_14func_wrapper_tIbZZZNS0_15and_kernel_cudaERNS_14TensorIteratorEENKUlvE_clEvENKUlvE3_clEvEUlbsE_EEjbLi4ELi4EEEEEvT1_:
.text._ZN2at6native13reduce_kernelILi512ELi1ENS0_8ReduceOpIsNS0_14func_wrapper_tIbZZZNS0_15and_kernel_cudaERNS_14TensorIteratorEENKUlvE_clEvENKUlvE3_clEvEUlbsE_EEjbLi4ELi4EEEEEvT1_:
        /* <DEDUP_REMOVED lines=295> */
.L_x_6136:
        /* <DEDUP_REMOVED lines=40> */
[----:B------:R-:W2:Y:S01]  /*14f0*/  LDG.E.U16 R10, desc[UR36][R10.64] ;  /* 0x000000240a0a7981 */ /* 0x000ea2000c1e1500 */
[----:B------:R-:W-:Y:S02]  /*1500*/  PRMT R4, R5, 0x9910, RZ ;  /* 0x0000991005047816 */ /* 0x000fe400000000ff */
[----:B--2---:R-:W-:-:S04]  /*1510*/  ISETP.NE.AND P0, PT, R10, RZ, PT ;  /* 0x000000ff0a00720c */ /* 0x004fc80003f05270 */
[----:B------:R-:W-:-:S04]  /*1520*/  ISETP.NE.AND P0, PT, R4, RZ, P0 ;  /* 0x000000ff0400720c */ /* 0x000fc80000705270 */
[----:B------:R-:W-:-:S09]  /*1530*/  SEL R6, RZ, 0x1, !P0 ;  /* 0x00000001ff067807 */ /* 0x000fd20004000000 */
.L_x_6143:
[----:B------:R-:W-:Y:S05]  /*1540*/  BSYNC.RECONVERGENT B2 ;  /* 0x0000000000027941 */ /* 0x000fea0003800200 */
.L_x_6142:
[----:B------:R-:W-:Y:S02]  /*1550*/  IADD3 R2, P0, PT, R2, 0x8, RZ ;  /* 0x0000000802027810 */ /* 0x000fe40007f1e0ff */
[----:B------:R-:W-:-:S03]  /*1560*/  IADD3 R4, PT, PT, R13, -0x4, R8 ;  /* 0xfffffffc0d047810 */ /* 0x000fc60007ffe008 */
[----:B------:R-:W-:-:S08]  /*1570*/  IMAD.X R3, RZ, RZ, R3, P0 ;  /* 0x000000ffff037224 */ /* 0x000fd000000e0603 */
.L_x_6141:
[----:B------:R-:W-:Y:S05]  /*1580*/  BSYNC.RECONVERGENT B1 ;  /* 0x0000000000017941 */ /* 0x000fea0003800200 */
.L_x_6140:
        /* <DEDUP_REMOVED lines=13> */
.L_x_6147:
        /* <DEDUP_REMOVED lines=16> */
.L_x_6146:
[----:B------:R-:W-:Y:S02]  /*1760*/  SEL R6, RZ, 0x1, !P3 ;  /* 0x00000001ff067807 */ /* 0x000fe40005800000 */
[----:B------:R-:W-:Y:S02]  /*1770*/  SEL R10, RZ, 0x1, !P2 ;  /* 0x00000001ff0a7807 */ /* 0x000fe40005000000 */
[----:B------:R-:W-:Y:S02]  /*1780*/  SEL R8, RZ, 0x1, !P1 ;  /* 0x00000001ff087807 */ /* 0x000fe40004800000 */
[----:B------:R-:W-:-:S07]  /*1790*/  SEL R5, RZ, 0x1, !P0 ;  /* 0x00000001ff057807 */ /* 0x000fce0004000000 */
.L_x_6145:
[----:B------:R-:W-:Y:S05]  /*17a0*/  BSYNC.RECONVERGENT B1 ;  /* 0x0000000000017941 */ /* 0x000fea0003800200 */
.L_x_6144:
        /* <DEDUP_REMOVED lines=14> */
[----:B------:R-:W2:Y:S01]  /*1890*/  LDG.E.U16 R2, desc[UR36][R2.64] ;  /* 0x0000002402027981 */ /* 0x000ea2000c1e1500 */
[----:B------:R-:W-:-:S04]  /*18a0*/  LOP3.LUT P2, RZ, R6, 0xff, RZ, 0xc0, !PT ;  /* 0x000000ff06ff7812 */ /* 0x000fc8000784c0ff */
[----:B--2---:R-:W-:-:S04]  /*18b0*/  ISETP.NE.AND P2, PT, R2, RZ, P2 ;  /* 0x000000ff0200720c */ /* 0x004fc80001745270 */
[----:B------:R-:W-:-:S09]  /*18c0*/  SEL R6, RZ, 0x1, !P2 ;  /* 0x00000001ff067807 */ /* 0x000fd20005000000 */
.L_x_6149:
[----:B------:R-:W-:Y:S05]  /*18d0*/  BSYNC.RECONVERGENT B1 ;  /* 0x0000000000017941 */ /* 0x000fea0003800200 */
.L_x_6148:
[----:B------:R-:W-:Y:S02]  /*18e0*/  LOP3.LUT P2, RZ, R6, 0xff, RZ, 0xc0, !PT ;  /* 0x000000ff06ff7812 */ /* 0x000fe4000784c0ff */
[----:B------:R-:W-:Y:S02]  /*18f0*/  LOP3.LUT P3, RZ, R5, 0xff, RZ, 0xc0, !PT ;  /* 0x000000ff05ff7812 */ /* 0x000fe4000786c0ff */
[----:B------:R-:W-:-:S04]  /*1900*/  PLOP3.LUT P0, PT, P0, P2, P1, 0x80, 0x0 ;  /* 0x000000000000781c */ /* 0x000fc80000705010 */
[----:B------:R-:W-:-:S04]  /*1910*/  PLOP3.LUT P0, PT, P0, P3, PT, 0x80, 0x8 ;  /* 0x000000000008781c */ /* 0x000fc80000707070 */
[----:B------:R-:W-:Y:S01]  /*1920*/  SEL R17, RZ, 0x1, !P0 ;  /* 0x00000001ff117807 */ /* 0x000fe20004000000 */
[----:B------:R-:W-:Y:S08]  /*1930*/  BRA `(.L_x_6138) ;  /* 0x0000009400c87947 */ /* 0x000ff00003800000 */
.L_x_6139:
        /* <DEDUP_REMOVED lines=22> */
.L_x_6154:
        /* <DEDUP_REMOVED lines=20> */
.L_x_6153:
        /* <DEDUP_REMOVED lines=8> */
.L_x_6152:
[----:B------:R-:W-:Y:S05]  /*1c60*/  BSYNC.RECONVERGENT B1 ;  /* 0x0000000000017941 */ /* 0x000fea0003800200 */
.L_x_6151:
        /* <DEDUP_REMOVED lines=19> */
.L_x_6156:
[----:B------:R-:W-:Y:S05]  /*1da0*/  BSYNC.RECONVERGENT B1 ;  /* 0x0000000000017941 */ /* 0x000fea0003800200 */
.L_x_6155:
[----:B------:R-:W-:Y:S04]  /*1db0*/  BSSY.RECONVERGENT B1, `(.L_x_6157) ;  /* 0x000001b000017945 */ /* 0x000fe80003800200 */
[----:B------:R-:W-:Y:S05]  /*1dc0*/  @P0 BRA `(.L_x_6158) ;  /* 0x0000000000640947 */ /* 0x000fea0003800000 */
[----:B0-----:R-:W-:Y:S02]  /*1dd0*/  IADD3 R3, PT, PT, R7, R0, RZ ;  /* 0x0000000007037210 */ /* 0x001fe40007ffe0ff */
[----:B-----5:R-:W-:Y:S02]  /*1de0*/  PRMT R2, R15, 0x9910, RZ ;  /* 0x000099100f027816 */ /* 0x020fe400000000ff */
[----:B------:R-:W-:Y:S02]  /*1df0*/  ISETP.GE.U32.AND P1, PT, R3, R8, PT ;  /* 0x000000080300720c */ /* 0x000fe40003f26070 */
[----:B------:R-:W-:-:S04]  /*1e00*/  LOP3.LUT P0, RZ, R10, 0xff, RZ, 0xc0, !PT ;  /* 0x000000ff0aff7812 */ /* 0x000fc8000780c0ff */
[----:B------:R-:W-:-:S04]  /*1e10*/  ISETP.NE.AND P0, PT, R2, RZ, P0 ;  /* 0x000000ff0200720c */ /* 0x000fc80000705270 */
[----:B------:R-:W-:-:S03]  /*1e20*/  SEL R10, RZ, 0x1, !P0 ;  /* 0x00000001ff0a7807 */ /* 0x000fc60004000000 */
[----:B------:R-:W-:Y:S06]  /*1e30*/  @P1 BRA `(.L_x_6158) ;  /* 0x0000000000481947 */ /* 0x000fec0003800000 */
[----:B------:R-:W-:Y:S01]  /*1e40*/  IMAD.IADD R3, R3, 0x1, R0 ;  /* 0x0000000103037824 */ /* 0x000fe200078e0200 */
[----:B------:R-:W-:Y:S02]  /*1e50*/  PRMT R2, R13, 0x9910, RZ ;  /* 0x000099100d027816 */ /* 0x000fe400000000ff */
[----:B------:R-:W-:Y:S02]  /*1e60*/  LOP3.LUT P0, RZ, R12, 0xff, RZ, 0xc0, !PT ;  /* 0x000000ff0cff7812 */ /* 0x000fe4000780c0ff */
[----:B------:R-:W-:Y:S02]  /*1e70*/  ISETP.GE.U32.AND P1, PT, R3, R8, PT ;  /* 0x000000080300720c */ /* 0x000fe40003f26070 */
[----:B------:R-:W-:-:S04]  /*1e80*/  ISETP.NE.AND P0, PT, R2, RZ, P0 ;  /* 0x000000ff0200720c */ /* 0x000fc80000705270 */
[----:B------:R-:W-:-:S07]  /*1e90*/  SEL R12, RZ, 0x1, !P0 ;  /* 0x00000001ff0c7807 */ /* 0x000fce0004000000 */
[----:B------:R-:W-:Y:S05]  /*1ea0*/  @P1 BRA `(.L_x_6158) ;  /* 0x00000000002c1947 */ /* 0x000fea0003800000 */
[----:B------:R-:W-:Y:S02]  /*1eb0*/  IADD3 R3, PT, PT, R3, R0, RZ ;  /* 0x0000000003037210 */ /* 0x000fe40007ffe0ff */
[----:B------:R-:W-:Y:S02]  /*1ec0*/  PRMT R0, R4, 0x9910, RZ ;  /* 0x0000991004007816 */ /* 0x000fe400000000ff */
[----:B------:R-:W-:Y:S02]  /*1ed0*/  ISETP.GE.U32.AND P2, PT, R3, R8, PT ;  /* 0x000000080300720c */ /* 0x000fe40003f46070 */
[----:B------:R-:W-:-:S04]  /*1ee0*/  LOP3.LUT P0, RZ, R14, 0xff, RZ, 0xc0, !PT ;  /* 0x000000ff0eff7812 */ /* 0x000fc8000780c0ff */
[----:B------:R-:W-:-:S04]  /*1ef0*/  ISETP.NE.AND P0, PT, R0, RZ, P0 ;  /* 0x000000ff0000720c */ /* 0x000fc80000705270 */
[----:B------:R-:W-:-:S03]  /*1f00*/  SEL R14, RZ, 0x1, !P0 ;  /* 0x00000001ff0e7807 */ /* 0x000fc60004000000 */
[----:B------:R-:W-:Y:S02]  /*1f10*/  @!P2 PRMT R2, R6, 0x9910, RZ ;  /* 0x000099100602a816 */ /* 0x000fe400000000ff */
[----:B------:R-:W-:-:S04]  /*1f20*/  @!P2 LOP3.LUT P1, RZ, R11, 0xff, RZ, 0xc0, !PT ;  /* 0x000000ff0bffa812 */ /* 0x000fc8000782c0ff */
[----:B------:R-:W-:-:S04]  /*1f30*/  @!P2 ISETP.NE.AND P1, PT, R2, RZ, P1 ;  /* 0x000000ff0200a20c */ /* 0x000fc80000f25270 */
[----:B------:R-:W-:-:S04]  /*1f40*/  @!P2 SEL R0, RZ, 0x1, !P1 ;  /* 0x00000001ff00a807 */ /* 0x000fc80004800000 */
[----:B------:R-:W-:-:S07]  /*1f50*/  @!P2 PRMT R11, R0, 0x7610, R11 ;  /* 0x00007610000ba816 */ /* 0x000fce000000000b */
.L_x_6158:
[----:B------:R-:W-:Y:S05]  /*1f60*/  BSYNC.RECONVERGENT B1 ;  /* 0x0000000000017941 */ /* 0x000fea0003800200 */
.L_x_6157:
        /* <DEDUP_REMOVED lines=8> */
.L_x_6150:
        /* <DEDUP_REMOVED lines=18> */
.L_x_6163:
        /* <DEDUP_REMOVED lines=24> */
.L_x_6162:
[----:B------:R-:W-:Y:S02]  /*2290*/  PRMT R14, R10, 0x7610, R14 ;  /* 0x000076100a0e7816 */ /* 0x000fe4000000000e */
[----:B------:R-:W-:Y:S02]  /*22a0*/  PRMT R10, R15, 0x7610, R10 ;  /* 0x000076100f0a7816 */ /* 0x000fe4000000000a */
[----:B------:R-:W-:Y:S02]  /*22b0*/  PRMT R17, R4, 0x7610, R17 ;  /* 0x0000761004117816 */ /* 0x000fe40000000011 */
[----:B------:R-:W-:Y:S02]  /*22c0*/  SEL R11, RZ, 0x1, !P3 ;  /* 0x00000001ff0b7807 */ /* 0x000fe40005800000 */
[----:B------:R-:W-:Y:S02]  /*22d0*/  SEL R13, RZ, 0x1, !P2 ;  /* 0x00000001ff0d7807 */ /* 0x000fe40005000000 */
[----:B------:R-:W-:-:S02]  /*22e0*/  SEL R16, RZ, 0x1, !P1 ;  /* 0x00000001ff107807 */ /* 0x000fc40004800000 */
[----:B------:R-:W-:-:S07]  /*22f0*/  SEL R15, RZ, 0x1, !P0 ;  /* 0x00000001ff0f7807 */ /* 0x000fce0004000000 */
.L_x_6161:
[----:B------:R-:W-:Y:S05]  /*2300*/  BSYNC.RECONVERGENT B1 ;  /* 0x0000000000017941 */ /* 0x000fea0003800200 */
.L_x_6160:
        /* <DEDUP_REMOVED lines=23> */
.L_x_6165:
[----:B------:R-:W-:Y:S05]  /*2480*/  BSYNC.RECONVERGENT B1 ;  /* 0x0000000000017941 */ /* 0x000fea0003800200 */
.L_x_6164:
        /* <DEDUP_REMOVED lines=27> */
.L_x_6167:
[----:B------:R-:W-:Y:S05]  /*2640*/  BSYNC.RECONVERGENT B1 ;  /* 0x0000000000017941 */ /* 0x000fea0003800200 */
.L_x_6166:
        /* <DEDUP_REMOVED lines=8> */
.L_x_6159:
        /* <DEDUP_REMOVED lines=19> */
.L_x_6177:
        /* <DEDUP_REMOVED lines=8> */
.L_x_6171:
        /* <DEDUP_REMOVED lines=285> */
.L_x_6173:
        /* <DEDUP_REMOVED lines=231> */
.L_x_6174:
        /* <DEDUP_REMOVED lines=231> */
.L_x_6175:
        /* <DEDUP_REMOVED lines=231> */
.L_x_6176:
[----:B------:R-:W-:-:S04]  /*65a0*/  LOP3.LUT R15, R2, 0xfffffffe, RZ, 0xc0, !PT ;  /* 0xfffffffe020f7812 */ /* 0x000fc800078ec0ff */
[----:B------:R-:W-:-:S04]  /*65b0*/  IADD3 R14, P4, PT, R15, R10, RZ ;  /* 0x0000000a0f0e7210 */ /* 0x000fc80007f9e0ff */
[----:B------:R-:W-:-:S05]  /*65c0*/  IADD3.X R15, PT, PT, RZ, R11, RZ, P4, !PT ;  /* 0x0000000bff0f7210 */ /* 0x000fca00027fe4ff */
[----:B------:R1:W5:Y:S04]  /*65d0*/  LDG.E.U16 R14, desc[UR36][R14.64] ;  /* 0x000000240e0e7981 */ /* 0x000368000c1e1500 */
.L_x_6172:
[----:B------:R-:W2:Y:S01]  /*65e0*/  LDCU UR5, c[0x0][0x388] ;  /* 0x00007100ff0577ac */ /* 0x000ea20008000800 */
[----:B0-----:R-:W-:Y:S01]  /*65f0*/  IMAD.U32 R6, RZ, RZ, UR4 ;  /* 0x00000004ff067e24 */ /* 0x001fe2000f8e00ff */
[----:B-----5:R-:W-:Y:S02]  /*6600*/  PRMT R2, R27, 0x9910, RZ ;  /* 0x000099101b027816 */ /* 0x020fe400000000ff */
[----:B------:R-:W-:Y:S02]  /*6610*/  PRMT R3, R26, 0x9910, RZ ;  /* 0x000099101a037816 */ /* 0x000fe400000000ff */
[----:B------:R-:W-:Y:S02]  /*6620*/  LEA R7, R6, R7, 0x2 ;  /* 0x0000000706077211 */ /* 0x000fe400078e10ff */
[----:B------:R-:W-:Y:S01]  /*6630*/  ISETP.NE.AND P3, PT, R2, RZ, P3 ;  /* 0x000000ff0200720c */ /* 0x000fe20001f65270 */
[----:B------:R-:W-:Y:S01]  /*6640*/  IMAD.MOV.U32 R2, RZ, RZ, R3 ;  /* 0x000000ffff027224 */ /* 0x000fe200078e0003 */
[----:B------:R-:W-:Y:S01]  /*6650*/  PRMT R4, R18, 0x9910, RZ ;  /* 0x0000991012047816 */ /* 0x000fe200000000ff */
[----:B------:R-:W-:Y:S01]  /*6660*/  IMAD R3, R6, 0x3, R7 ;  /* 0x0000000306037824 */ /* 0x000fe200078e0207 */
[----:B------:R-:W-:-:S02]  /*6670*/  PRMT R5, R14, 0x9910, RZ ;  /* 0x000099100e057816 */ /* 0x000fc400000000ff */
[----:B------:R-:W-:Y:S02]  /*6680*/  ISETP.NE.AND P2, PT, R2, RZ, P2 ;  /* 0x000000ff0200720c */ /* 0x000fe40001745270 */
[----:B------:R-:W-:Y:S02]  /*6690*/  ISETP.NE.AND P1, PT, R4, RZ, P1 ;  /* 0x000000ff0400720c */ /* 0x000fe40000f25270 */
[----:B--2---:R-:W-:Y:S02]  /*66a0*/  MOV R8, UR5 ;  /* 0x0000000500087c02 */ /* 0x004fe40008000f00 */
[----:B------:R-:W-:Y:S02]  /*66b0*/  ISETP.NE.AND P0, PT, R5, RZ, P0 ;  /* 0x000000ff0500720c */ /* 0x000fe40000705270 */
[----:B------:R-:W-:-:S13]  /*66c0*/  ISETP.GE.U32.AND P4, PT, R3, R8, PT ;  /* 0x000000080300720c */ /* 0x000fda0003f86070 */
[----:B------:R-:W-:Y:S05]  /*66d0*/  @!P4 BRA `(.L_x_6177) ;  /* 0xffffffc00048c947 */ /* 0x000fea000383ffff */
[----:B------:R-:W-:Y:S05]  /*66e0*/  BSYNC.RECONVERGENT B2 ;  /* 0x0000000000027941 */ /* 0x000fea0003800200 */
.L_x_6170:
[----:B------:R-:W-:Y:S02]  /*66f0*/  SEL R2, RZ, 0x1, !P3 ;  /* 0x00000001ff027807 */ /* 0x000fe40005800000 */
[----:B------:R-:W-:Y:S02]  /*6700*/  SEL R3, RZ, 0x1, !P2 ;  /* 0x00000001ff037807 */ /* 0x000fe40005000000 */
[----:B------:R-:W-:Y:S02]  /*6710*/  SEL R4, RZ, 0x1, !P1 ;  /* 0x00000001ff047807 */ /* 0x000fe40004800000 */
[----:B------:R-:W-:-:S07]  /*6720*/  SEL R5, RZ, 0x1, !P0 ;  /* 0x00000001ff057807 */ /* 0x000fce0004000000 */
.L_x_6169:
[----:B------:R-:W-:Y:S05]  /*6730*/  BSYNC.RECONVERGENT B1 ;  /* 0x0000000000017941 */ /* 0x000fea0003800200 */
.L_x_6168:
        /* <DEDUP_REMOVED lines=24> */
.L_x_6180:
        /* <DEDUP_REMOVED lines=276> */
.L_x_6181:
        /* <DEDUP_REMOVED lines=275> */
.L_x_6182:
        /* <DEDUP_REMOVED lines=275> */
.L_x_6183:
        /* <DEDUP_REMOVED lines=271> */
[----:B---3--:R-:W-:Y:S02]  /*ad50*/  IMAD R24, R15, UR5, R24 ;  /* 0x000000050f187c24 */ /* 0x008fe4000f8e0218 */
[----:B------:R-:W-:-:S04]  /*ad60*/  @P0 IMAD.MOV R13, RZ, RZ, -R13 ;  /* 0x000000ffff0d0224 */ /* 0x000fc800078e0a0d */
[----:B------:R-:W-:-:S04]  /*ad70*/  @P0 IMAD R17, R12, R13, R17 ;  /* 0x0000000d0c110224 */ /* 0x000fc800078e0211 */
[----:B----4-:R-:W-:-:S07]  /*ad80*/  @P0 IMAD R24, R17, R19, R24 ;  /* 0x0000001311180224 */ /* 0x010fce00078e0218 */
.L_x_6184:
[----:B------:R-:W-:-:S04]  /*ad90*/  LOP3.LUT R13, R24, 0xfffffffe, RZ, 0xc0, !PT ;  /* 0xfffffffe180d7812 */ /* 0x000fc800078ec0ff */
[----:B------:R-:W-:-:S04]  /*ada0*/  IADD3 R10, P0, PT, R13, R10, RZ ;  /* 0x0000000a0d0a7210 */ /* 0x000fc80007f1e0ff */
[----:B------:R-:W-:-:S05]  /*adb0*/  IADD3.X R11, PT, PT, RZ, R11, RZ, P0, !PT ;  /* 0x0000000bff0b7210 */ /* 0x000fca00007fe4ff */
[----:B------:R0:W5:Y:S04]  /*adc0*/  LDG.E.U16 R0, desc[UR36][R10.64] ;  /* 0x000000240a007981 */ /* 0x000168000c1e1500 */
.L_x_6179:
[----:B------:R-:W-:Y:S05]  /*add0*/  BSYNC.RECONVERGENT B1 ;  /* 0x0000000000017941 */ /* 0x000fea0003800200 */
.L_x_6178:
[----:B------:R-:W-:Y:S01]  /*ade0*/  ISETP.GE.U32.AND P0, PT, R7, R8, PT ;  /* 0x000000080700720c */ /* 0x000fe20003f06070 */
[----:B------:R-:W-:-:S12]  /*adf0*/  BSSY.RECONVERGENT B1, `(.L_x_6185) ;  /* 0x000001f000017945 */ /* 0x000fd80003800200 */
[----:B------:R-:W-:Y:S05]  /*ae00*/  @P0 BRA `(.L_x_6186) ;  /* 0x0000000000740947 */ /* 0x000fea0003800000 */
[----:B------:R-:W-:Y:S02]  /*ae10*/  IADD3 R7, PT, PT, R7, R6, RZ ;  /* 0x0000000607077210 */ /* 0x000fe40007ffe0ff */
[----:B-----5:R-:W-:Y:S02]  /*ae20*/  PRMT R27, R27, 0x9910, RZ ;  /* 0x000099101b1b7816 */ /* 0x020fe400000000ff */
[----:B------:R-:W-:Y:S02]  /*ae30*/  ISETP.GE.U32.AND P1, PT, R7, R8, PT ;  /* 0x000000080700720c */ /* 0x000fe40003f26070 */
[----:B------:R-:W-:Y:S01]  /*ae40*/  LOP3.LUT P0, RZ, R2, 0xff, RZ, 0xc0, !PT ;  /* 0x000000ff02ff7812 */ /* 0x000fe2000780c0ff */
[----:B------:R-:W-:-:S05]  /*ae50*/  IMAD.MOV.U32 R2, RZ, RZ, R27 ;  /* 0x000000ffff027224 */ /* 0x000fca00078e001b */
[----:B------:R-:W-:-:S04]  /*ae60*/  ISETP.NE.AND P0, PT, R2, RZ, P0 ;  /* 0x000000ff0200720c */ /* 0x000fc80000705270 */
[----:B------:R-:W-:Y:S01]  /*ae70*/  SEL R2, RZ, 0x1, !P0 ;  /* 0x00000001ff027807 */ /* 0x000fe20004000000 */
[----:B------:R-:W-:Y:S08]  /*ae80*/  @P1 BRA `(.L_x_6186) ;  /* 0x0000000000541947 */ /* 0x000ff00003800000 */
[----:B------:R-:W-:Y:S01]  /*ae90*/  IMAD.IADD R7, R7, 0x1, R6 ;  /* 0x0000000107077824 */ /* 0x000fe200078e0206 */
[----:B------:R-:W-:Y:S02]  /*aea0*/  PRMT R26, R26, 0x9910, RZ ;  /* 0x000099101a1a7816 */ /* 0x000fe400000000ff */
[----:B------:R-:W-:Y:S02]  /*aeb0*/  LOP3.LUT P0, RZ, R3, 0xff, RZ, 0xc0, !PT ;  /* 0x000000ff03ff7812 */ /* 0x000fe4000780c0ff */
[----:B------:R-:W-:Y:S02]  /*aec0*/  ISETP.GE.U32.AND P1, PT, R7, R8, PT ;  /* 0x000000080700720c */ /* 0x000fe40003f26070 */
[----:B------:R-:W-:-:S04]  /*aed0*/  MOV R3, R26 ;  /* 0x0000001a00037202 */ /* 0x000fc80000000f00 */
[----:B------:R-:W-:-:S04]  /*aee0*/  ISETP.NE.AND P0, PT, R3, RZ, P0 ;  /* 0x000000ff0300720c */ /* 0x000fc80000705270 */
[----:B------:R-:W-:-:S03]  /*aef0*/  SEL R3, RZ, 0x1, !P0 ;  /* 0x00000001ff037807 */ /* 0x000fc60004000000 */
[----:B------:R-:W-:Y:S06]  /*af00*/  @P1 BRA `(.L_x_6186) ;  /* 0x0000000000341947 */ /* 0x000fec0003800000 */
[----:B------:R-:W-:Y:S02]  /*af10*/  IADD3 R7, PT, PT, R7, R6, RZ ;  /* 0x0000000607077210 */ /* 0x000fe40007ffe0ff */
[----:B------:R-:W-:Y:S02]  /*af20*/  LOP3.LUT P0, RZ, R4, 0xff, RZ, 0xc0, !PT ;  /* 0x000000ff04ff7812 */ /* 0x000fe4000780c0ff */
[----:B------:R-:W-:Y:S02]  /*af30*/  ISETP.GE.U32.AND P2, PT, R7, R8, PT ;  /* 0x000000080700720c */ /* 0x000fe40003f46070 */
[----:B------:R-:W-:-:S11]  /*af40*/  PRMT R18, R18, 0x9910, RZ ;  /* 0x0000991012127816 */ /* 0x000fd600000000ff */
[----:B------:R-:W-:Y:S02]  /*af50*/  @!P2 PRMT R6, R0, 0x9910, RZ ;  /* 0x000099100006a816 */ /* 0x000fe400000000ff */
[----:B------:R-:W-:Y:S02]  /*af60*/  @!P2 LOP3.LUT P1, RZ, R5, 0xff, RZ, 0xc0, !PT ;  /* 0x000000ff05ffa812 */ /* 0x000fe4000782c0ff */
[----:B------:R-:W-:Y:S01]  /*af70*/  MOV R0, R18 ;  /* 0x0000001200007202 */ /* 0x000fe20000000f00 */
[----:B------:R-:W-:-:S03]  /*af80*/  @!P2 IMAD.MOV.U32 R4, RZ, RZ, R6 ;  /* 0x000000ffff04a224 */ /* 0x000fc600078e0006 */
[----:B------:R-:W-:Y:S02]  /*af90*/  ISETP.NE.AND P0, PT, R0, RZ, P0 ;  /* 0x000000ff0000720c */ /* 0x000fe40000705270 */
[----:B------:R-:W-:Y:S02]  /*afa0*/  @!P2 ISETP.NE.AND P1, PT, R4, RZ, P1 ;  /* 0x000000ff0400a20c */ /* 0x000fe40000f25270 */
[----:B------:R-:W-:Y:S02]  /*afb0*/  SEL R4, RZ, 0x1, !P0 ;  /* 0x00000001ff047807 */ /* 0x000fe40004000000 */
[----:B------:R-:W-:-:S04]  /*afc0*/  @!P2 SEL R0, RZ, 0x1, !P1 ;  /* 0x00000001ff00a807 */ /* 0x000fc80004800000 */
[----:B------:R-:W-:-:S07]  /*afd0*/  @!P2 PRMT R5, R0, 0x7610, R5 ;  /* 0x000076100005a816 */ /* 0x000fce0000000005 */
.L_x_6186:
[----:B------:R-:W-:Y:S05]  /*afe0*/  BSYNC.RECONVERGENT B1 ;  /* 0x0000000000017941 */ /* 0x000fea0003800200 */
.L_x_6185:
[----:B------:R-:W-:Y:S02]  /*aff0*/  LOP3.LUT P0, RZ, R2, 0xff, RZ, 0xc0, !PT ;  /* 0x000000ff02ff7812 */ /* 0x000fe4000780c0ff */
[----:B------:R-:W-:Y:S02]  /*b000*/  LOP3.LUT P1, RZ, R3, 0xff, RZ, 0xc0, !PT ;  /* 0x000000ff03ff7812 */ /* 0x000fe4000782c0ff */
[----:B------:R-:W-:Y:S02]  /*b010*/  LOP3.LUT P2, RZ, R4, 0xff, RZ, 0xc0, !PT ;  /* 0x000000ff04ff7812 */ /* 0x000fe4000784c0ff */
[----:B------:R-:W-:Y:S02]  /*b020*/  LOP3.LUT P3, RZ, R5, 0xff, RZ, 0xc0, !PT ;  /* 0x000000ff05ff7812 */ /* 0x000fe4000786c0ff */
[----:B------:R-:W-:-:S04]  /*b030*/  PLOP3.LUT P0, PT, P2, P0, P1, 0x80, 0x0 ;  /* 0x000000000000781c */ /* 0x000fc80001701010 */
[----:B------:R-:W-:-:S04]  /*b040*/  PLOP3.LUT P0, PT, P0, P3, PT, 0x80, 0x8 ;  /* 0x000000000008781c */ /* 0x000fc80000707070 */
[----:B------:R-:W-:-:S09]  /*b050*/  SEL R17, RZ, 0x1, !P0 ;  /* 0x00000001ff117807 */ /* 0x000fd20004000000 */
.L_x_6138:
[----:B------:R-:W-:Y:S05]  /*b060*/  BSYNC.RECONVERGENT B0 ;  /* 0x0000000000007941 */ /* 0x000fea0003800200 */
.L_x_6137:
        /* <DEDUP_REMOVED lines=14> */
.L_x_6188:
[----:B------:R-:W-:Y:S01]  /*b150*/  USHF.R.U32.HI UR7, URZ, 0x1, UR5 ;  /* 0x00000001ff077899 */ /* 0x000fe20008011605 */
[----:B------:R-:W-:Y:S01]  /*b160*/  BAR.SYNC.DEFER_BLOCKING 0x0 ;  /* 0x0000000000007b1d */ /* 0x000fe20000010000 */
[----:B------:R-:W-:-:S04]  /*b170*/  UISETP.GT.U32.AND UP0, UPT, UR5, 0x3, UPT ;  /* 0x000000030500788c */ /* 0x000fc8000bf04070 */
[----:B0--3--:R-:W-:Y:S01]  /*b180*/  IADD3 R3, PT, PT, R9, UR7, RZ ;  /* 0x0000000709037c10 */ /* 0x009fe2000fffe0ff */
        /* <DEDUP_REMOVED lines=8> */
[----:B--2---:R-:W-:Y:S01]  /*b210*/  @!P0 PRMT R17, R3, 0x7610, R17 ;  /* 0x0000761003118816 */ /* 0x004fe20000000011 */
[----:B------:R3:W-:Y:S01]  /*b220*/  @!P0 STS.U8 [R0+UR4], R3 ;  /* 0x0000000300008988 */ /* 0x0007e20008000004 */
[----:B------:R-:W-:Y:S05]  /*b230*/  BRA.U UP0, `(.L_x_6188) ;  /* 0xfffffffd00c47547 */ /* 0x000fea000b83ffff */
.L_x_6187:
        /* <DEDUP_REMOVED lines=18> */
.L_x_6191:
[----:B------:R-:W-:Y:S01]  /*b360*/  USHF.R.U32.HI UR7, URZ, 0x1, UR5 ;  /* 0x00000001ff077899 */ /* 0x000fe20008011605 */
[----:B------:R-:W-:Y:S01]  /*b370*/  BAR.SYNC.DEFER_BLOCKING 0x0 ;  /* 0x0000000000007b1d */ /* 0x000fe20000010000 */
[----:B------:R-:W-:-:S04]  /*b380*/  UISETP.GT.U32.AND UP0, UPT, UR5, 0x7f, UPT ;  /* 0x0000007f0500788c */ /* 0x000fc8000bf04070 */
[----:B0-----:R-:W-:Y:S01]  /*b390*/  VIADD R3, R22, UR7 ;  /* 0x0000000716037c36 */ /* 0x001fe20008000000 */
[----:B------:R-:W-:-:S04]  /*b3a0*/  UMOV UR5, UR7 ;  /* 0x0000000700057c82 */ /* 0x000fc80008000000 */
        /* <DEDUP_REMOVED lines=9> */
.L_x_6190:
[----:B------:R-:W-:Y:S01]  /*b440*/  BAR.SYNC.DEFER_BLOCKING 0x0 ;  /* 0x0000000000007b1d */ /* 0x000fe20000010000 */
[----:B------:R-:W-:-:S09]  /*b450*/  UISETP.GE.U32.AND UP0, UPT, UR4, 0x2, UPT ;  /* 0x000000020400788c */ /* 0x000fd2000bf06070 */
[----:B------:R-:W-:Y:S05]  /*b460*/  BRA.U !UP0, `(.L_x_6189) ;  /* 0x0000000108287547 */ /* 0x000fea000b800000 */
[----:B0-2345:R-:W-:-:S07]  /*b470*/  HFMA2 R0, -RZ, RZ, 0, 5.9604644775390625e-08 ;  /* 0x00000001ff007431 */ /* 0x03dfce00000001ff */
.L_x_6192:
        /* <DEDUP_REMOVED lines=9> */
.L_x_6189:
        /* <DEDUP_REMOVED lines=287> */
.L_x_6193:
        /* <DEDUP_REMOVED lines=290> */
.L_x_6195:
        /* <DEDUP_REMOVED lines=26> */
.L_x_6197:
[----:B------:R-:W-:Y:S05]  /*dac0*/  BSYNC.RECONVERGENT B0 ;  /* 0x0000000000007941 */ /* 0x000fea0003800200 */
.L_x_6196:
        /* <DEDUP_REMOVED lines=35> */
.L_x_6199:
[----:B------:R-:W-:Y:S05]  /*dd00*/  BSYNC.RECONVERGENT B0 ;  /* 0x0000000000007941 */ /* 0x000fea0003800200 */
.L_x_6198:
        /* <DEDUP_REMOVED lines=34> */
.L_x_6204:
        /* <DEDUP_REMOVED lines=9> */
.L_x_6203:
[----:B------:R-:W-:Y:S01]  /*dfc0*/  SEL R17, RZ, 0x1, !P1 ;  /* 0x00000001ff117807 */ /* 0x000fe20004800000 */
[----:B------:R-:W-:Y:S06]  /*dfd0*/  BRA `(.L_x_6202) ;  /* 0x00000000005c7947 */ /* 0x000fec0003800000 */
.L_x_6201:
        /* <DEDUP_REMOVED lines=12> */
.L_x_6206:
        /* <DEDUP_REMOVED lines=10> */
.L_x_6205:
[----:B------:R-:W-:-:S07]  /*e140*/  SEL R17, RZ, 0x1, !P1 ;  /* 0x00000001ff117807 */ /* 0x000fce0004800000 */
.L_x_6202:
[----:B------:R-:W-:Y:S05]  /*e150*/  BSYNC.RECONVERGENT B0 ;  /* 0x0000000000007941 */ /* 0x000fea0003800200 */
.L_x_6200:
        /* <DEDUP_REMOVED lines=11> */
.L_x_6208:
        /* <DEDUP_REMOVED lines=15> */
.L_x_6207:
        /* <DEDUP_REMOVED lines=10> */
.L_x_6211:
        /* <DEDUP_REMOVED lines=14> */
.L_x_6210:
[----:B------:R-:W-:Y:S01]  /*e480*/  BAR.SYNC.DEFER_BLOCKING 0x0 ;  /* 0x0000000000007b1d */ /* 0x000fe20000010000 */
[----:B------:R-:W-:-:S09]  /*e490*/  UISETP.GE.U32.AND UP0, UPT, UR4, 0x2, UPT ;  /* 0x000000020400788c */ /* 0x000fd2000bf06070 */
[----:B------:R-:W-:Y:S05]  /*e4a0*/  BRA.U !UP0, `(.L_x_6209) ;  /* 0x0000000108287547 */ /* 0x000fea000b800000 */
[----:B0-2---:R-:W-:-:S07]  /*e4b0*/  HFMA2 R0, -RZ, RZ, 0, 5.9604644775390625e-08 ;  /* 0x00000001ff007431 */ /* 0x005fce00000001ff */
.L_x_6212:
        /* <DEDUP_REMOVED lines=9> */
.L_x_6209:
        /* <DEDUP_REMOVED lines=17> */
.L_x_6214:
        /* <DEDUP_REMOVED lines=20> */
.L_x_6216:
[----:B------:R-:W0:Y:S01]  /*e7a0*/  LDCU.64 UR4, c[0x0][0x758] ;  /* 0x0000eb00ff0477ac */ /* 0x000e220008000a00 */
[----:B------:R-:W-:-:S04]  /*e7b0*/  LOP3.LUT P0, RZ, R17, 0xff, RZ, 0xc0, !PT ;  /* 0x000000ff11ff7812 */ /* 0x000fc8000780c0ff */
[----:B------:R-:W-:Y:S02]  /*e7c0*/  SEL R3, RZ, 0x1, !P0 ;  /* 0x00000001ff037807 */ /* 0x000fe40004000000 */
[----:B0-----:R-:W-:-:S04]  /*e7d0*/  IADD3 R16, P1, PT, R16, UR4, RZ ;  /* 0x0000000410107c10 */ /* 0x001fc8000ff3e0ff */
[----:B------:R-:W-:-:S05]  /*e7e0*/  IADD3.X R17, PT, PT, RZ, UR5, RZ, P1, !PT ;  /* 0x00000005ff117c10 */ /* 0x000fca0008ffe4ff */
[----:B------:R-:W-:Y:S01]  /*e7f0*/  STG.E.U8 desc[UR36][R16.64], R3 ;  /* 0x0000000310007986 */ /* 0x000fe2000c101124 */
[----:B------:R-:W-:Y:S05]  /*e800*/  EXIT ;  /* 0x000000000000794d */ /* 0x000fea0003800000 */
.L_x_6215:
[----:B------:R-:W-:-:S04]  /*e810*/  LOP3.LUT P0, RZ, R17, 0xff, RZ, 0xc0, !PT ;  /* 0x000000ff11ff7812 */ /* 0x000fc8000780c0ff */
[----:B------:R-:W-:-:S05]  /*e820*/  SEL R5, RZ, 0x1, !P0 ;  /* 0x00000001ff057807 */ /* 0x000fca0004000000 */
[----:B------:R-:W-:Y:S01]  /*e830*/  STG.E.U8 desc[UR36][R2.64], R5 ;  /* 0x0000000502007986 */ /* 0x000fe2000c101124 */
[----:B------:R-:W-:Y:S05]  /*e840*/  EXIT ;  /* 0x000000000000794d */ /* 0x000fea0003800000 */
.L_x_6213:
        /* <DEDUP_REMOVED lines=9> */
.L_x_6217:
        /* <DEDUP_REMOVED lines=20> */
.L_x_6219:
[----:B------:R-:W3:Y:S01]  /*ea20*/  LDCU.64 UR4, c[0x0][0x758] ;  /* 0x0000eb00ff0477ac */ /* 0x000ee20008000a00 */
[----:B------:R-:W-:-:S04]  /*ea30*/  LOP3.LUT P0, RZ, R17, 0xff, RZ, 0xc0, !PT ;  /* 0x000000ff11ff7812 */ /* 0x000fc8000780c0ff */
[----:B0-2---:R-:W-:Y:S02]  /*ea40*/  SEL R3, RZ, 0x1, !P0 ;  /* 0x00000001ff037807 */ /* 0x005fe40004000000 */
[----:B---3--:R-:W-:-:S04]  /*ea50*/  IADD3 R16, P1, PT, R16, UR4, RZ ;  /* 0x0000000410107c10 */ /* 0x008fc8000ff3e0ff */
[----:B------:R-:W-:-:S05]  /*ea60*/  IADD3.X R17, PT, PT, RZ, UR5, RZ, P1, !PT ;  /* 0x00000005ff117c10 */ /* 0x000fca0008ffe4ff */
[----:B------:R-:W-:Y:S01]  /*ea70*/  STG.E.U8 desc[UR36][R16.64], R3 ;  /* 0x0000000310007986 */ /* 0x000fe2000c101124 */
[----:B------:R-:W-:Y:S05]  /*ea80*/  EXIT ;  /* 0x000000000000794d */ /* 0x000fea0003800000 */
.L_x_6218:
[----:B------:R-:W-:Y:S01]  /*ea90*/  STG.E.U8 desc[UR36][R4.64], R17 ;  /* 0x0000001104007986 */ /* 0x000fe2000c101124 */
[----:B------:R-:W-:Y:S05]  /*eaa0*/  EXIT ;  /* 0x000000000000794d */ /* 0x000fea0003800000 */
.L_x_6194:
        /* <DEDUP_REMOVED lines=26> */
.L_x_6221:
        /* <DEDUP_REMOVED lines=20> */
.L_x_6223:
[----:B------:R-:W0:Y:S01]  /*ed90*/  LDCU.64 UR4, c[0x0][0x758] ;  /* 0x0000eb00ff0477ac */ /* 0x000e220008000a00 */
[----:B------:R-:W-:-:S04]  /*eda0*/  LOP3.LUT P0, RZ, R17, 0xff, RZ, 0xc0, !PT ;  /* 0x000000ff11ff7812 */ /* 0x000fc8000780c0ff */
[----:B------:R-:W-:Y:S02]  /*edb0*/  SEL R3, RZ, 0x1, !P0 ;  /* 0x00000001ff037807 */ /* 0x000fe40004000000 */
[----:B0-----:R-:W-:-:S04]  /*edc0*/  IADD3 R16, P1, PT, R16, UR4, RZ ;  /* 0x0000000410107c10 */ /* 0x001fc8000ff3e0ff */
[----:B------:R-:W-:-:S05]  /*edd0*/  IADD3.X R17, PT, PT, RZ, UR5, RZ, P1, !PT ;  /* 0x00000005ff117c10 */ /* 0x000fca0008ffe4ff */
[----:B------:R-:W-:Y:S01]  /*ede0*/  STG.E.U8 desc[UR36][R16.64], R3 ;  /* 0x0000000310007986 */ /* 0x000fe2000c101124 */
[----:B------:R-:W-:Y:S05]  /*edf0*/  EXIT ;  /* 0x000000000000794d */ /* 0x000fea0003800000 */
.L_x_6222:
[----:B------:R-:W-:-:S04]  /*ee00*/  LOP3.LUT P0, RZ, R17, 0xff, RZ, 0xc0, !PT ;  /* 0x000000ff11ff7812 */ /* 0x000fc8000780c0ff */
[----:B------:R-:W-:-:S05]  /*ee10*/  SEL R5, RZ, 0x1, !P0 ;  /* 0x00000001ff057807 */ /* 0x000fca0004000000 */
[----:B------:R-:W-:Y:S01]  /*ee20*/  STG.E.U8 desc[UR36][R2.64], R5 ;  /* 0x0000000502007986 */ /* 0x000fe2000c101124 */
[----:B------:R-:W-:Y:S05]  /*ee30*/  EXIT ;  /* 0x000000000000794d */ /* 0x000fea0003800000 */
.L_x_6220:
        /* <DEDUP_REMOVED lines=9> */
.L_x_6224:
        /* <DEDUP_REMOVED lines=20> */
.L_x_6226:
[----:B------:R-:W0:Y:S01]  /*f010*/  LDCU.64 UR4, c[0x0][0x758] ;  /* 0x0000eb00ff0477ac */ /* 0x000e220008000a00 */
[----:B------:R-:W-:-:S04]  /*f020*/  LOP3.LUT P0, RZ, R17, 0xff, RZ, 0xc0, !PT ;  /* 0x000000ff11ff7812 */ /* 0x000fc8000780c0ff */
[----:B------:R-:W-:Y:S02]  /*f030*/  SEL R3, RZ, 0x1, !P0 ;  /* 0x00000001ff037807 */ /* 0x000fe40004000000 */
[----:B0-----:R-:W-:-:S04]  /*f040*/  IADD3 R16, P1, PT, R16, UR4, RZ ;  /* 0x0000000410107c10 */ /* 0x001fc8000ff3e0ff */
[----:B------:R-:W-:-:S05]  /*f050*/  IADD3.X R17, PT, PT, RZ, UR5, RZ, P1, !PT ;  /* 0x00000005ff117c10 */ /* 0x000fca0008ffe4ff */
[----:B------:R-:W-:Y:S01]  /*f060*/  STG.E.U8 desc[UR36][R16.64], R3 ;  /* 0x0000000310007986 */ /* 0x000fe2000c101124 */
[----:B------:R-:W-:Y:S05]  /*f070*/  EXIT ;  /* 0x000000000000794d */ /* 0x000fea0003800000 */
.L_x_6225:
[----:B------:R-:W-:Y:S01]  /*f080*/  STG.E.U8 desc[UR36][R4.64], R17 ;  /* 0x0000001104007986 */ /* 0x000fe2000c101124 */
[----:B------:R-:W-:Y:S05]  /*f090*/  EXIT ;  /* 0x000000000000794d */ /* 0x000fea0003800000 */
.L_x_6227:
        /* <DEDUP_REMOVED lines=14> */
.L_x_7803:


//--------------------- .text._ZN2at6native13reduce_kernelILi256ELi2ENS0_8ReduceOpIsNS0_14func_wrapper_tIbZZZNS0_15and_kernel_cudaERNS_14TensorIteratorEENKUlvE_clEvENKUlvE3_clEvEUlbsE_EEjbLi4ELi4EEEEEvT1_ --------------------------
	.section	.text._ZN2at6native13reduce_kernelILi256ELi2ENS0_8ReduceOpIsNS0_14func_wrapper_tIbZZZNS0_15and_kernel_cudaERNS_14TensorIteratorEENKUlvE_clEvENKUlvE3_clEvEUlbsE_EEjbLi4ELi4EEEEEvT1_,"ax",@progbits
	.align	128
        .global         _ZN2at6native13reduce_kernelILi256ELi2ENS0_8ReduceOpIsNS0_14func_wrapper_tIbZZZNS0_15and_kernel_cudaERNS_14TensorIteratorEENKUlvE_clEvENKUlvE3_clEvEUlbsE_EEjbLi4ELi4EEEEEvT1_
        .type           _ZN2at6native13reduce_kernelILi256ELi2ENS0_8ReduceOpIsNS0_14func_wrapper_tIbZZZNS0_15and_kernel_cudaERNS_14TensorIteratorEENKUlvE_clEvENKUlvE3_clEvEUlbsE_EEjbLi4ELi4EEEEEvT1_,@function
        .size           _ZN2at6native13reduce_kernelILi256ELi2ENS0_8ReduceOpIsNS0_14func_wrapper_tIbZZZNS0_15and_kernel_cudaERNS_14TensorIteratorEENKUlvE_clEvENKUlvE3_clEvEUlbsE_EEjbLi4ELi4EEEEEvT1_,(.L_x_7804 - _ZN2at6native13reduce_kernelILi256ELi2ENS0_8ReduceOpIsNS0_14func_wrapper_tIbZZZNS0_15and_kernel_cudaERNS_14TensorIteratorEENKUlvE_clEvENKUlvE3_clEvEUlbsE_EEjbLi4ELi4EEEEEvT1_)
        .other          _ZN2at6native13reduce_kernelILi256ELi2ENS0_8ReduceOpIsNS0_14func_wrapper_tIbZZZNS0_15and_kernel_cudaERNS_14TensorIteratorEENKUlvE_clEvENKUlvE3_clEvEUlbsE_EEjbLi4ELi4EEEEEvT1_,@"STO_CUDA_ENTRY STV_DEFAULT"
_ZN2at6native13reduce_kernelILi256ELi2ENS0_8ReduceOpIsNS0_14func_wrapper_tIbZZZNS0_15and_kernel_cudaERNS_14TensorIteratorEENKUlvE_clEvENKUlvE3_clEvEUlbsE_EEjbLi4ELi4EEEEEvT1_:
.text._ZN2at6native13reduce_kernelILi256ELi2ENS0_8ReduceOpIsNS0_14func_wrapper_tIbZZZNS0_15and_kernel_cudaERNS_14TensorIteratorEENKUlvE_clEvENKUlvE3_clEvEUlbsE_EEjbLi4ELi4EEEEEvT1_:
        /* <DEDUP_REMOVED lines=296> */
.L_x_6228:
        /* <DEDUP_REMOVED lines=29> */
.L_x_6232:
        /* <DEDUP_REMOVED lines=27> */
[----:B------:R-:W2:Y:S01]  /*1600*/  LDG.E.U16 R2, desc[UR36][R2.64] ;  /* 0x0000002402027981 */ /* 0x000ea2000c1e1500 */
[----:B------:R-:W-:Y:S02]  /*1610*/  PRMT R0, R4, 0x9910, RZ ;  /* 0x0000991004007816 */ /* 0x000fe400000000ff */
[----:B--2---:R-:W-:-:S04]  /*1620*/  ISETP.NE.AND P0, PT, R2, RZ, PT ;  /* 0x000000ff0200720c */ /* 0x004fc80003f05270 */
[----:B------:R-:W-:-:S04]  /*1630*/  ISETP.NE.AND P0, PT, R0, RZ, P0 ;  /* 0x000000ff0000720c */ /* 0x000fc80000705270 */
[----:B------:R-:W-:-:S09]  /*1640*/  SEL R5, RZ, 0x1, !P0 ;  /* 0x00000001ff057807 */ /* 0x000fd20004000000 */
.L_x_6236:
[----:B------:R-:W-:Y:S05]  /*1650*/  BSYNC.RECONVERGENT B1 ;  /* 0x0000000000017941 */ /* 0x000fea0003800200 */
.L_x_6235:
[----:B------:R-:W0:Y:S01]  /*1660*/  LDC R0, c[0x0][0x388] ;  /* 0x0000e200ff007b82 */ /* 0x000e220000000800 */
[----:B------:R-:W-:-:S05]  /*1670*/  IADD3 R16, P0, PT, R16, 0x8, RZ ;  /* 0x0000000810107810 */ /* 0x000fca0007f1e0ff */
[----:B------:R-:W-:Y:S01]  /*1680*/  IMAD.X R17, RZ, RZ, R17, P0 ;  /* 0x000000ffff117224 */ /* 0x000fe200000e0611 */
[----:B0-----:R-:W-:-:S07]  /*1690*/  IADD3 R0, PT, PT, R7, -0x4, R0 ;  /* 0xfffffffc07007810 */ /* 0x001fce0007ffe000 */
.L_x_6234:
[----:B------:R-:W-:Y:S05]  /*16a0*/  BSYNC.RECONVERGENT B0 ;  /* 0x0000000000007941 */ /* 0x000fea0003800200 */
.L_x_6233:
        /* <DEDUP_REMOVED lines=18> */
.L_x_6240:
        /* <DEDUP_REMOVED lines=16> */
.L_x_6239:
[----:B------:R-:W-:Y:S02]  /*18d0*/  SEL R5, RZ, 0x1, !P3 ;  /* 0x00000001ff057807 */ /* 0x000fe40005800000 */
[----:B------:R-:W-:Y:S02]  /*18e0*/  SEL R7, RZ, 0x1, !P2 ;  /* 0x00000001ff077807 */ /* 0x000fe40005000000 */
[----:B------:R-:W-:Y:S02]  /*18f0*/  SEL R6, RZ, 0x1, !P1 ;  /* 0x00000001ff067807 */ /* 0x000fe40004800000 */
[----:B------:R-:W-:-:S07]  /*1900*/  SEL R4, RZ, 0x1, !P0 ;  /* 0x00000001ff047807 */ /* 0x000fce0004000000 */
.L_x_6238:
[----:B------:R-:W-:Y:S05]  /*1910*/  BSYNC.RECONVERGENT B0 ;  /* 0x0000000000007941 */ /* 0x000fea0003800200 */
.L_x_6237:
        /* <DEDUP_REMOVED lines=14> */
[----:B------:R-:W2:Y:S01]  /*1a00*/  LDG.E.U16 R16, desc[UR36][R16.64] ;  /* 0x0000002410107981 */ /* 0x000ea2000c1e1500 */
[----:B------:R-:W-:-:S04]  /*1a10*/  LOP3.LUT P2, RZ, R5, 0xff, RZ, 0xc0, !PT ;  /* 0x000000ff05ff7812 */ /* 0x000fc8000784c0ff */
[----:B--2---:R-:W-:-:S04]  /*1a20*/  ISETP.NE.AND P2, PT, R16, RZ, P2 ;  /* 0x000000ff1000720c */ /* 0x004fc80001745270 */
[----:B------:R-:W-:-:S09]  /*1a30*/  SEL R5, RZ, 0x1, !P2 ;  /* 0x00000001ff057807 */ /* 0x000fd20005000000 */
.L_x_6242:
[----:B------:R-:W-:Y:S05]  /*1a40*/  BSYNC.RECONVERGENT B0 ;  /* 0x0000000000007941 */ /* 0x000fea0003800200 */
.L_x_6241:
[----:B------:R-:W-:Y:S02]  /*1a50*/  LOP3.LUT P2, RZ, R5, 0xff, RZ, 0xc0, !PT ;  /* 0x000000ff05ff7812 */ /* 0x000fe4000784c0ff */
[----:B------:R-:W-:Y:S02]  /*1a60*/  LOP3.LUT P3, RZ, R4, 0xff, RZ, 0xc0, !PT ;  /* 0x000000ff04ff7812 */ /* 0x000fe4000786c0ff */
[----:B------:R-:W-:Y:S02]  /*1a70*/  PLOP3.LUT P0, PT, P1, P2, P0, 0x80, 0x0 ;  /* 0x000000000000781c */ /* 0x000fe40000f05000 */
[----:B------:R-:W-:Y:S02]  /*1a80*/  PLOP3.LUT P4, PT, PT, PT, PT, 0x8, 0x80 ;  /* 0x000000000080781c */ /* 0x000fe40003f8e170 */
[----:B------:R-:W-:Y:S01]  /*1a90*/  PLOP3.LUT P3, PT, P0, P3, PT, 0x80, 0x8 ;  /* 0x000000000008781c */ /* 0x000fe20000767070 */
[----:B------:R-:W-:-:S12]  /*1aa0*/  BRA `(.L_x_6243) ;  /* 0x000000a800047947 */ /* 0x000fd80003800000 */
.L_x_6231:
        /* <DEDUP_REMOVED lines=32> */
.L_x_6248:
        /* <DEDUP_REMOVED lines=26> */
[----:B------:R-:W-:Y:S02]  /*1e50*/  ISETP.NE.AND P0, PT, R13, RZ, P0 ;  /* 0x000000ff0d00720c */ /* 0x000fe40000705270 */
[----:B----4-:R-:W-:-:S04]  /*1e60*/  PRMT R11, R2, 0x9910, RZ ;  /* 0x00009910020b7816 */ /* 0x010fc800000000ff */
[----:B------:R-:W-:-:S07]  /*1e70*/  ISETP.NE.AND P6, PT, R11, RZ, P6 ;  /* 0x000000ff0b00720c */ /* 0x000fce00037c5270 */
[----:B------:R-:W-:Y:S02]  /*1e80*/  @P0 LOP3.LUT R8, R8, 0x1, RZ, 0xfc, !PT ;  /* 0x0000000108080812 */ /* 0x000fe400078efcff */
[----:B------:R-:W-:Y:S01]  /*1e90*/  ISETP.NE.AND P5, PT, R4, RZ, P5 ;  /* 0x000000ff0400720c */ /* 0x000fe20002fa5270 */
[----:B------:R-:W-:Y:S01]  /*1ea0*/  IMAD R4, R0, 0x3, R7 ;  /* 0x0000000300047824 */ /* 0x000fe200078e0207 */
[----:B------:R-:W-:-:S04]  /*1eb0*/  LOP3.LUT R8, R8, 0xfffffffd, RZ, 0xc0, !PT ;  /* 0xfffffffd08087812 */ /* 0x000fc800078ec0ff */
[----:B------:R-:W-:Y:S02]  /*1ec0*/  @P6 LOP3.LUT R8, R8, 0x2, RZ, 0xfc, !PT ;  /* 0x0000000208086812 */ /* 0x000fe400078efcff */
[----:B------:R-:W-:Y:S02]  /*1ed0*/  ISETP.GE.U32.AND P6, PT, R4, R5, PT ;  /* 0x000000050400720c */ /* 0x000fe40003fc6070 */
[----:B------:R-:W-:Y:S02]  /*1ee0*/  PRMT R9, R6, 0xbb32, RZ ;  /* 0x0000bb3206097816 */ /* 0x000fe400000000ff */
[----:B------:R-:W-:Y:S02]  /*1ef0*/  PRMT R12, R15, 0x9910, RZ ;  /* 0x000099100f0c7816 */ /* 0x000fe400000000ff */
[----:B------:R-:W-:Y:S02]  /*1f00*/  ISETP.NE.AND P4, PT, R9, RZ, P4 ;  /* 0x000000ff0900720c */ /* 0x000fe40002785270 */
[----:B------:R-:W-:-:S02]  /*1f10*/  ISETP.NE.AND P1, PT, R12, RZ, P1 ;  /* 0x000000ff0c00720c */ /* 0x000fc40000f25270 */
[----:B------:R-:W-:Y:S02]  /*1f20*/  ISETP.NE.AND P0, PT, R18, RZ, PT ;  /* 0x000000ff1200720c */ /* 0x000fe40003f05270 */
[C---:B-----5:R-:W-:Y:S02]  /*1f30*/  PRMT R3, R10.reuse, 0x9910, RZ ;  /* 0x000099100a037816 */ /* 0x060fe400000000ff */
[----:B------:R-:W-:Y:S02]  /*1f40*/  PRMT R9, R10, 0xbb32, RZ ;  /* 0x0000bb320a097816 */ /* 0x000fe400000000ff */
[----:B------:R-:W-:Y:S02]  /*1f50*/  PRMT R12, R2, 0xbb32, RZ ;  /* 0x0000bb32020c7816 */ /* 0x000fe400000000ff */
[----:B------:R-:W-:Y:S02]  /*1f60*/  ISETP.NE.AND P3, PT, R3, RZ, P3 ;  /* 0x000000ff0300720c */ /* 0x000fe40001f65270 */
[----:B------:R-:W-:-:S02]  /*1f70*/  ISETP.NE.AND P2, PT, R9, RZ, P2 ;  /* 0x000000ff0900720c */ /* 0x000fc40001745270 */
[----:B------:R-:W-:Y:S01]  /*1f80*/  ISETP.NE.AND P0, PT, R12, RZ, P0 ;  /* 0x000000ff0c00720c */ /* 0x000fe20000705270 */
[----:B------:R-:W-:-:S12]  /*1f90*/  @!P6 BRA `(.L_x_6248) ;  /* 0xfffffffc0044e947 */ /* 0x000fd8000383ffff */
[----:B------:R-:W-:Y:S05]  /*1fa0*/  BSYNC.RECONVERGENT B1 ;  /* 0x0000000000017941 */ /* 0x000fea0003800200 */
.L_x_6247:
        /* <DEDUP_REMOVED lines=18> */
.L_x_6246:
[----:B------:R-:W-:Y:S05]  /*20d0*/  BSYNC.RECONVERGENT B0 ;  /* 0x0000000000007941 */ /* 0x000fea0003800200 */
.L_x_6245:
        /* <DEDUP_REMOVED lines=31> */
.L_x_6250:
[----:B------:R-:W-:Y:S05]  /*22d0*/  BSYNC.RECONVERGENT B0 ;  /* 0x0000000000007941 */ /* 0x000fea0003800200 */
.L_x_6249:
[----:B------:R-:W-:Y:S04]  /*22e0*/  BSSY.RECONVERGENT B0, `(.L_x_6251) ;  /* 0x000002c000007945 */ /* 0x000fe80003800200 */
[----:B------:R-:W-:Y:S05]  /*22f0*/  @P0 BRA `(.L_x_6252) ;  /* 0x0000000000a80947 */ /* 0x000fea0003800000 */
[----:B------:R-:W-:Y:S01]  /*2300*/  PRMT R2, R4, 0x9910, RZ ;  /* 0x0000991004027816 */ /* 0x000fe200000000ff */
[----:B------:R-:W-:Y:S01]  /*2310*/  IMAD.IADD R4, R7, 0x1, R0 ;  /* 0x0000000107047824 */ /* 0x000fe200078e0200 */
[----:B------:R-:W-:Y:S02]  /*2320*/  PRMT R3, R6, 0x9910, RZ ;  /* 0x0000991006037816 */ /* 0x000fe400000000ff */
[----:B------:R-:W-:Y:S02]  /*2330*/  LOP3.LUT P0, RZ, R12, 0xff, RZ, 0xc0, !PT ;  /* 0x000000ff0cff7812 */ /* 0x000fe4000780c0ff */
[----:B------:R-:W-:Y:S02]  /*2340*/  ISETP.GE.U32.AND P2, PT, R4, R5, PT ;  /* 0x000000050400720c */ /* 0x000fe40003f46070 */
[----:B------:R-:W-:Y:S02]  /*2350*/  LOP3.LUT P1, RZ, R13, 0xff, RZ, 0xc0, !PT ;  /* 0x000000ff0dff7812 */ /* 0x000fe4000782c0ff */
[----:B------:R-:W-:-:S02]  /*2360*/  ISETP.NE.AND P0, PT, R2, RZ, P0 ;  /* 0x000000ff0200720c */ /* 0x000fc40000705270 */
[----:B------:R-:W-:Y:S02]  /*2370*/  ISETP.NE.AND P1, PT, R3, RZ, P1 ;  /* 0x000000ff0300720c */ /* 0x000fe40000f25270 */
[----:B------:R-:W-:Y:S02]  /*2380*/  SEL R12, RZ, 0x1, !P0 ;  /* 0x00000001ff0c7807 */ /* 0x000fe40004000000 */
[----:B------:R-:W-:-:S03]  /*2390*/  SEL R13, RZ, 0x1, !P1 ;  /* 0x00000001ff0d7807 */ /* 0x000fc60004800000 */
[----:B------:R-:W-:Y:S06]  /*23a0*/  @P2 BRA `(.L_x_6252) ;  /* 0x00000000007c2947 */ /* 0x000fec0003800000 */
[----:B------:R-:W-:Y:S02]  /*23b0*/  IADD3 R4, PT, PT, R4, R0, RZ ;  /* 0x0000000004047210 */ /* 0x000fe40007ffe0ff */
[----:B------:R-:W-:Y:S02]  /*23c0*/  PRMT R2, R11, 0x9910, RZ ;  /* 0x000099100b027816 */ /* 0x000fe400000000ff */
[----:B------:R-:W-:Y:S02]  /*23d0*/  ISETP.GE.U32.AND P2, PT, R4, R5, PT ;  /* 0x000000050400720c */ /* 0x000fe40003f46070 */
[----:B------:R-:W-:Y:S02]  /*23e0*/  PRMT R3, R10, 0x9910, RZ ;  /* 0x000099100a037816 */ /* 0x000fe400000000ff */
[----:B------:R-:W-:Y:S02]  /*23f0*/  LOP3.LUT P0, RZ, R14, 0xff, RZ, 0xc0, !PT ;  /* 0x000000ff0eff7812 */ /* 0x000fe4000780c0ff */
[----:B------:R-:W-:-:S02]  /*2400*/  LOP3.LUT P1, RZ, R19, 0xff, RZ, 0xc0, !PT ;  /* 0x000000ff13ff7812 */ /* 0x000fc4000782c0ff */
[----:B------:R-:W-:Y:S02]  /*2410*/  ISETP.NE.AND P0, PT, R2, RZ, P0 ;  /* 0x000000ff0200720c */ /* 0x000fe40000705270 */
[----:B------:R-:W-:Y:S02]  /*2420*/  ISETP.NE.AND P1, PT, R3, RZ, P1 ;  /* 0x000000ff0300720c */ /* 0x000fe40000f25270 */
[----:B------:R-:W-:Y:S02]  /*2430*/  SEL R14, RZ, 0x1, !P0 ;  /* 0x00000001ff0e7807 */ /* 0x000fe40004000000 */
[----:B------:R-:W-:Y:S01]  /*2440*/  SEL R19, RZ, 0x1, !P1 ;  /* 0x00000001ff137807 */ /* 0x000fe20004800000 */
[----:B------:R-:W-:Y:S08]  /*2450*/  @P2 BRA `(.L_x_6252) ;  /* 0x0000000000502947 */ /* 0x000ff00003800000 */
[----:B------:R-:W-:Y:S01]  /*2460*/  IMAD.IADD R0, R4, 0x1, R0 ;  /* 0x0000000104007824 */ /* 0x000fe200078e0200 */
[----:B------:R-:W-:Y:S02]  /*2470*/  LOP3.LUT P2, RZ, R20, 0xff, RZ, 0xc0, !PT ;  /* 0x000000ff14ff7812 */ /* 0x000fe4000784c0ff */
[----:B------:R-:W-:Y:S02]  /*2480*/  LOP3.LUT P1, RZ, R21, 0xff, RZ, 0xc0, !PT ;  /* 0x000000ff15ff7812 */ /* 0x000fe4000782c0ff */
[----:B------:R-:W-:Y:S02]  /*2490*/  ISETP.GE.U32.AND P3, PT, R0, R5, PT ;  /* 0x000000050000720c */ /* 0x000fe40003f66070 */
[----:B------:R-:W-:Y:S02]  /*24a0*/  PRMT R0, R18, 0x9910, RZ ;  /* 0x0000991012007816 */ /* 0x000fe400000000ff */
[----:B------:R-:W-:Y:S02]  /*24b0*/  PRMT R2, R15, 0x9910, RZ ;  /* 0x000099100f027816 */ /* 0x000fe400000000ff */
[----:B------:R-:W-:-:S02]  /*24c0*/  ISETP.NE.AND P2, PT, R0, RZ, P2 ;  /* 0x000000ff0000720c */ /* 0x000fc40001745270 */
[----:B------:R-:W-:Y:S02]  /*24d0*/  ISETP.NE.AND P1, PT, R2, RZ, P1 ;  /* 0x000000ff0200720c */ /* 0x000fe40000f25270 */
[----:B------:R-:W-:Y:S02]  /*24e0*/  SEL R20, RZ, 0x1, !P2 ;  /* 0x00000001ff147807 */ /* 0x000fe40005000000 */
[----:B------:R-:W-:Y:S02]  /*24f0*/  SEL R21, RZ, 0x1, !P1 ;  /* 0x00000001ff157807 */ /* 0x000fe40004800000 */
[----:B------:R-:W-:Y:S02]  /*2500*/  @!P3 PRMT R3, R9, 0x9910, RZ ;  /* 0x000099100903b816 */ /* 0x000fe400000000ff */
[----:B------:R-:W-:Y:S02]  /*2510*/  @!P3 PRMT R4, R8, 0x9910, RZ ;  /* 0x000099100804b816 */ /* 0x000fe400000000ff */
[----:B------:R-:W-:-:S02]  /*2520*/  @!P3 LOP3.LUT P0, RZ, R22, 0xff, RZ, 0xc0, !PT ;  /* 0x000000ff16ffb812 */ /* 0x000fc4000780c0ff */
[----:B------:R-:W-:Y:S02]  /*2530*/  @!P3 LOP3.LUT P4, RZ, R23, 0xff, RZ, 0xc0, !PT ;  /* 0x000000ff17ffb812 */ /* 0x000fe4000788c0ff */
[----:B------:R-:W-:Y:S02]  /*2540*/  @!P3 ISETP.NE.AND P0, PT, R3, RZ, P0 ;  /* 0x000000ff0300b20c */ /* 0x000fe40000705270 */
[----:B------:R-:W-:Y:S02]  /*2550*/  @!P3 ISETP.NE.AND P4, PT, R4, RZ, P4 ;  /* 0x000000ff0400b20c */ /* 0x000fe40002785270 */
[----:B------:R-:W-:Y:S02]  /*2560*/  @!P3 SEL R0, RZ, 0x1, !P0 ;  /* 0x00000001ff00b807 */ /* 0x000fe40004000000 */
[----:B------:R-:W-:Y:S02]  /*2570*/  @!P3 SEL R2, RZ, 0x1, !P4 ;  /* 0x00000001ff02b807 */ /* 0x000fe40006000000 */
[----:B------:R-:W-:-:S02]  /*2580*/  @!P3 PRMT R22, R0, 0x7610, R22 ;  /* 0x000076100016b816 */ /* 0x000fc40000000016 */
[----:B------:R-:W-:-:S07]  /*2590*/  @!P3 PRMT R23, R2, 0x7610, R23 ;  /* 0x000076100217b816 */ /* 0x000fce0000000017 */
.L_x_6252:
[----:B------:R-:W-:Y:S05]  /*25a0*/  BSYNC.RECONVERGENT B0 ;  /* 0x0000000000007941 */ /* 0x000fea0003800200 */
.L_x_6251:
        /* <DEDUP_REMOVED lines=13> */
.L_x_6244:
        /* <DEDUP_REMOVED lines=28> */
.L_x_6257:
        /* <DEDUP_REMOVED lines=20> */
[----:B------:R-:W-:-:S06]  /*2980*/  IMAD.WIDE.U32 R18, R19, 0x4, R16 ;  /* 0x0000000413127825 */ /* 0x000fcc00078e0010 */
[----:B------:R-:W5:Y:S01]  /*2990*/  LDG.E R18, desc[UR36][R18.64] ;  /* 0x0000002412127981 */ /* 0x000f62000c1e1900 */
[----:B------:R-:W-:Y:S01]  /*29a0*/  LOP3.LUT R8, R8, 0xfffffffe, RZ, 0xc0, !PT ;  /* 0xfffffffe08087812 */ /* 0x000fe200078ec0ff */
[----:B------:R-:W-:Y:S01]  /*29b0*/  IMAD.IADD R7, R7, 0x1, R4 ;  /* 0x0000000107077824 */ /* 0x000fe200078e0204 */
[----:B---3--:R-:W-:-:S04]  /*29c0*/  PRMT R9, R22, 0x9910, RZ ;  /* 0x0000991016097816 */ /* 0x008fc800000000ff */
[----:B------:R-:W-:Y:S02]  /*29d0*/  ISETP.NE.AND P3, PT, R9, RZ, P3 ;  /* 0x000000ff0900720c */ /* 0x000fe40001f65270 */
[----:B----4-:R-:W-:-:S04]  /*29e0*/  PRMT R9, R23, 0xbb32, RZ ;  /* 0x0000bb3217097816 */ /* 0x010fc800000000ff */
[----:B------:R-:W-:Y:S02]  /*29f0*/  ISETP.NE.AND P0, PT, R9, RZ, P0 ;  /* 0x000000ff0900720c */ /* 0x000fe40000705270 */
[----:B-----5:R-:W-:-:S04]  /*2a00*/  PRMT R10, R18, 0x9910, RZ ;  /* 0x00009910120a7816 */ /* 0x020fc800000000ff */
[----:B------:R-:W-:Y:S02]  /*2a10*/  ISETP.NE.AND P6, PT, R10, RZ, P6 ;  /* 0x000000ff0a00720c */ /* 0x000fe400037c5270 */
[----:B--2---:R-:W-:-:S05]  /*2a20*/  PRMT R2, R20, 0x9910, RZ ;  /* 0x0000991014027816 */ /* 0x004fca00000000ff */
        /* <DEDUP_REMOVED lines=9> */
[----:B------:R-:W-:-:S02]  /*2ac0*/  PRMT R3, R23, 0x9910, RZ ;  /* 0x0000991017037816 */ /* 0x000fc400000000ff */
[----:B------:R-:W-:Y:S02]  /*2ad0*/  PRMT R11, R18, 0xbb32, RZ ;  /* 0x0000bb32120b7816 */ /* 0x000fe400000000ff */
[----:B------:R-:W-:Y:S02]  /*2ae0*/  ISETP.NE.AND P0, PT, R6, RZ, PT ;  /* 0x000000ff0600720c */ /* 0x000fe40003f05270 */
[----:B------:R-:W-:Y:S02]  /*2af0*/  ISETP.NE.AND P2, PT, R12, RZ, P2 ;  /* 0x000000ff0c00720c */ /* 0x000fe40001745270 */
[----:B------:R-:W-:Y:S02]  /*2b00*/  ISETP.NE.AND P1, PT, R3, RZ, P1 ;  /* 0x000000ff0300720c */ /* 0x000fe40000f25270 */
[----:B------:R-:W-:Y:S01]  /*2b10*/  ISETP.NE.AND P0, PT, R11, RZ, P0 ;  /* 0x000000ff0b00720c */ /* 0x000fe20000705270 */
[----:B------:R-:W-:-:S12]  /*2b20*/  @!P6 BRA `(.L_x_6257) ;  /* 0xfffffffc0044e947 */ /* 0x000fd8000383ffff */
[----:B------:R-:W-:Y:S05]  /*2b30*/  BSYNC.RECONVERGENT B1 ;  /* 0x0000000000017941 */ /* 0x000fea0003800200 */
.L_x_6256:
        /* <DEDUP_REMOVED lines=18> */
.L_x_6255:
[----:B------:R-:W-:Y:S05]  /*2c60*/  BSYNC.RECONVERGENT B0 ;  /* 0x0000000000007941 */ /* 0x000fea0003800200 */
.L_x_6254:
        /* <DEDUP_REMOVED lines=35> */
.L_x_6259:
[----:B------:R-:W-:Y:S05]  /*2ea0*/  BSYNC.RECONVERGENT B0 ;  /* 0x0000000000007941 */ /* 0x000fea0003800200 */
.L_x_6258:
[----:B------:R-:W-:Y:S04]  /*2eb0*/  BSSY.RECONVERGENT B0, `(.L_x_6260) ;  /* 0x000002c000007945 */ /* 0x000fe80003800200 */
[----:B------:R-:W-:Y:S05]  /*2ec0*/  @P0 BRA `(.L_x_6261) ;  /* 0x0000000000a80947 */ /* 0x000fea0003800000 */
[----:B------:R-:W-:Y:S01]  /*2ed0*/  IMAD.IADD R3, R7, 0x1, R4 ;  /* 0x0000000107037824 */ /* 0x000fe200078e0204 */
[----:B------:R-:W-:Y:S02]  /*2ee0*/  PRMT R0, R19, 0x9910, RZ ;  /* 0x0000991013007816 */ /* 0x000fe400000000ff */
[----:B------:R-:W-:Y:S02]  /*2ef0*/  PRMT R2, R20, 0x9910, RZ ;  /* 0x0000991014027816 */ /* 0x000fe400000000ff */
[----:B------:R-:W-:Y:S02]  /*2f00*/  ISETP.GE.U32.AND P2, PT, R3, R5, PT ;  /* 0x000000050300720c */ /* 0x000fe40003f46070 */
[----:B------:R-:W-:Y:S02]  /*2f10*/  LOP3.LUT P0, RZ, R10, 0xff, RZ, 0xc0, !PT ;  /* 0x000000ff0aff7812 */ /* 0x000fe4000780c0ff */
[----:B------:R-:W-:Y:S02]  /*2f20*/  LOP3.LUT P1, RZ, R9, 0xff, RZ, 0xc0, !PT ;  /* 0x000000ff09ff7812 */ /* 0x000fe4000782c0ff */
[----:B------:R-:W-:-:S02]  /*2f30*/  ISETP.NE.AND P0, PT, R0, RZ, P0 ;  /* 0x000000ff0000720c */ /* 0x000fc40000705270 */
[----:B------:R-:W-:Y:S02]  /*2f40*/  ISETP.NE.AND P1, PT, R2, RZ, P1 ;  /* 0x000000ff0200720c */ /* 0x000fe40000f25270 */
[----:B------:R-:W-:Y:S02]  /*2f50*/  SEL R10, RZ, 0x1, !P0 ;  /* 0x00000001ff0a7807 */ /* 0x000fe40004000000 */
[----:B------:R-:W-:Y:S01]  /*2f60*/  SEL R9, RZ, 0x1, !P1 ;  /* 0x00000001ff097807 */ /* 0x000fe20004800000 */
[----:B------:R-:W-:Y:S08]  /*2f70*/  @P2 BRA `(.L_x_6261) ;  /* 0x00000000007c2947 */ /* 0x000ff00003800000 */
        /* <DEDUP_REMOVED lines=31> */
.L_x_6261:
[----:B------:R-:W-:Y:S05]  /*3170*/  BSYNC.RECONVERGENT B0 ;  /* 0x0000000000007941 */ /* 0x000fea0003800200 */
.L_x_6260:
        /* <DEDUP_REMOVED lines=13> */
.L_x_6253:
        /* <DEDUP_REMOVED lines=29> */
.L_x_6271:
        /* <DEDUP_REMOVED lines=12> */
.L_x_6265:
        /* <DEDUP_REMOVED lines=285> */
.L_x_6267:
        /* <DEDUP_REMOVED lines=232> */
.L_x_6268:
        /* <DEDUP_REMOVED lines=243> */
.L_x_6269:
        /* <DEDUP_REMOVED lines=243> */
.L_x_6270:
[----:B------:R-:W-:-:S04]  /*7390*/  LOP3.LUT R3, R6, 0xfffffffc, RZ, 0xc0, !PT ;  /* 0xfffffffc06037812 */ /* 0x000fc800078ec0ff */
[----:B------:R-:W-:-:S05]  /*73a0*/  IADD3 R2, P6, PT, R3, R16, RZ ;  /* 0x0000001003027210 */ /* 0x000fca0007fde0ff */
[----:B------:R-:W-:-:S05]  /*73b0*/  IMAD.X R3, RZ, RZ, R17, P6 ;  /* 0x000000ffff037224 */ /* 0x000fca00030e0611 */
[----:B------:R-:W2:Y:S02]  /*73c0*/  LDG.E R2, desc[UR36][R2.64] ;  /* 0x0000002402027981 */ /* 0x000ea4000c1e1900 */
[C---:B--2---:R-:W-:Y:S02]  /*73d0*/  PRMT R28, R2.reuse, 0x7610, R28 ;  /* 0x00007610021c7816 */ /* 0x044fe4000000001c */
[----:B------:R-:W-:-:S07]  /*73e0*/  PRMT R27, R2, 0x7632, R27 ;  /* 0x00007632021b7816 */ /* 0x000fce000000001b */
.L_x_6266:
[----:B------:R-:W-:Y:S01]  /*73f0*/  PRMT R2, R23, 0x9910, RZ ;  /* 0x0000991017027816 */ /* 0x000fe200000000ff */
[----:B------:R-:W1:Y:S01]  /*7400*/  LDCU UR5, c[0x0][0x388] ;  /* 0x00007100ff0577ac */ /* 0x000e620008000800 */
[----:B------:R-:W-:Y:S01]  /*7410*/  PRMT R3, R24, 0x9910, RZ ;  /* 0x0000991018037816 */ /* 0x000fe200000000ff */
[----:B0-----:R-:W-:Y:S01]  /*7420*/  IMAD.U32 R6, RZ, RZ, UR4 ;  /* 0x00000004ff067e24 */ /* 0x001fe2000f8e00ff */
[----:B------:R-:W-:Y:S02]  /*7430*/  PRMT R4, R25, 0x9910, RZ ;  /* 0x0000991019047816 */ /* 0x000fe400000000ff */
[----:B------:R-:W-:Y:S02]  /*7440*/  PRMT R5, R26, 0x9910, RZ ;  /* 0x000099101a057816 */ /* 0x000fe400000000ff */
[----:B------:R-:W-:Y:S02]  /*7450*/  ISETP.NE.AND P5, PT, R2, RZ, P5 ;  /* 0x000000ff0200720c */ /* 0x000fe40002fa5270 */
[----:B------:R-:W-:-:S02]  /*7460*/  ISETP.NE.AND P4, PT, R3, RZ, P4 ;  /* 0x000000ff0300720c */ /* 0x000fc40002785270 */
[----:B------:R-:W-:Y:S02]  /*7470*/  MOV R2, R5 ;  /* 0x0000000500027202 */ /* 0x000fe40000000f00 */
[----:B------:R-:W-:Y:S02]  /*7480*/  ISETP.NE.AND P3, PT, R4, RZ, P3 ;  /* 0x000000ff0400720c */ /* 0x000fe40001f65270 */
[----:B------:R-:W-:Y:S02]  /*7490*/  PRMT R3, R12, 0x9910, RZ ;  /* 0x000099100c037816 */ /* 0x000fe400000000ff */
[----:B------:R-:W-:Y:S02]  /*74a0*/  PRMT R4, R13, 0x9910, RZ ;  /* 0x000099100d047816 */ /* 0x000fe400000000ff */
[----:B------:R-:W-:Y:S01]  /*74b0*/  ISETP.NE.AND P2, PT, R2, RZ, P2 ;  /* 0x000000ff0200720c */ /* 0x000fe20001745270 */
[----:B------:R-:W-:Y:S01]  /*74c0*/  IMAD.MOV.U32 R2, RZ, RZ, R3 ;  /* 0x000000ffff027224 */ /* 0x000fe200078e0003 */
[----:B------:R-:W-:Y:S01]  /*74d0*/  P2R R10, PR, RZ, 0x1 ;  /* 0x00000001ff0a7803 */ /* 0x000fe20000000000 */
[----:B------:R-:W-:Y:S01]  /*74e0*/  IMAD.MOV.U32 R3, RZ, RZ, R4 ;  /* 0x000000ffff037224 */ /* 0x000fe200078e0004 */
[----:B------:R-:W-:-:S02]  /*74f0*/  LOP3.LUT P0, RZ, R8, 0x1, RZ, 0xc0, !PT ;  /* 0x0000000108ff7812 */ /* 0x000fc4000780c0ff */
[----:B------:R-:W-:Y:S02]  /*7500*/  PRMT R5, R28, 0x9910, RZ ;  /* 0x000099101c057816 */ /* 0x000fe400000000ff */
[----:B------:R-:W-:Y:S02]  /*7510*/  ISETP.NE.AND P0, PT, R3, RZ, P0 ;  /* 0x000000ff0300720c */ /* 0x000fe40000705270 */
[C---:B------:R-:W-:Y:S01]  /*7520*/  LOP3.LUT P6, RZ, R8.reuse, 0x2, RZ, 0xc0, !PT ;  /* 0x0000000208ff7812 */ /* 0x040fe200078cc0ff */
[----:B------:R-:W-:Y:S01]  /*7530*/  IMAD.MOV.U32 R4, RZ, RZ, R5 ;  /* 0x000000ffff047224 */ /* 0x000fe200078e0005 */
[----:B------:R-:W-:Y:S02]  /*7540*/  LOP3.LUT R8, R8, 0xfffffffe, RZ, 0xc0, !PT ;  /* 0xfffffffe08087812 */ /* 0x000fe400078ec0ff */
[----:B------:R-:W-:Y:S02]  /*7550*/  LEA R7, R6, R7, 0x2 ;  /* 0x0000000706077211 */ /* 0x000fe400078e10ff */
[----:B------:R-:W-:-:S02]  /*7560*/  ISETP.NE.AND P6, PT, R4, RZ, P6 ;  /* 0x000000ff0400720c */ /* 0x000fc400037c5270 */
[----:B------:R-:W-:Y:S01]  /*7570*/  ISETP.NE.AND P1, PT, R2, RZ, P1 ;  /* 0x000000ff0200720c */ /* 0x000fe20000f25270 */
[----:B------:R-:W-:Y:S01]  /*7580*/  IMAD R2, R6, 0x3, R7 ;  /* 0x0000000306027824 */ /* 0x000fe200078e0207 */
[----:B-1----:R-:W-:Y:S02]  /*7590*/  MOV R5, UR5 ;  /* 0x0000000500057c02 */ /* 0x002fe40008000f00 */
[----:B------:R-:W-:Y:S02]  /*75a0*/  @P0 LOP3.LUT R8, R8, 0x1, RZ, 0xfc, !PT ;  /* 0x0000000108080812 */ /* 0x000fe400078efcff */
[----:B------:R-:W-:Y:S02]  /*75b0*/  PRMT R9, R27, 0x9910, RZ ;  /* 0x000099101b097816 */ /* 0x000fe400000000ff */
[----:B------:R-:W-:Y:S02]  /*75c0*/  LOP3.LUT R8, R8, 0xfffffffd, RZ, 0xc0, !PT ;  /* 0xfffffffd08087812 */ /* 0x000fe400078ec0ff */
[----:B------:R-:W-:-:S02]  /*75d0*/  ISETP.NE.AND P0, PT, R10, RZ, PT ;  /* 0x000000ff0a00720c */ /* 0x000fc40003f05270 */
[----:B------:R-:W-:Y:S02]  /*75e0*/  @P6 LOP3.LUT R8, R8, 0x2, RZ, 0xfc, !PT ;  /* 0x0000000208086812 */ /* 0x000fe400078efcff */
[----:B------:R-:W-:Y:S02]  /*75f0*/  ISETP.GE.U32.AND P6, PT, R2, R5, PT ;  /* 0x000000050200720c */ /* 0x000fe40003fc6070 */
[----:B------:R-:W-:-:S11]  /*7600*/  ISETP.NE.AND P0, PT, R9, RZ, P0 ;  /* 0x000000ff0900720c */ /* 0x000fd60000705270 */
[----:B------:R-:W-:Y:S05]  /*7610*/  @!P6 BRA `(.L_x_6271) ;  /* 0xffffffbc0080e947 */ /* 0x000fea000383ffff */
[----:B------:R-:W-:Y:S05]  /*7620*/  BSYNC.RECONVERGENT B1 ;  /* 0x0000000000017941 */ /* 0x000fea0003800200 */
.L_x_6264:
        /* <DEDUP_REMOVED lines=10> */
.L_x_6263:
[----:B------:R-:W-:Y:S05]  /*76d0*/  BSYNC.RECONVERGENT B0 ;  /* 0x0000000000007941 */ /* 0x000fea0003800200 */
.L_x_6262:
        /* <DEDUP_REMOVED lines=286> */
.L_x_6275:
[----:B------:R-:W-:Y:S02]  /*88c0*/  SHF.R.U32.HI R12, RZ, 0x2, R18 ;  /* 0x00000002ff0c7819 */ /* 0x000fe40000011612 */
[----:B------:R-:W-:-:S07]  /*88d0*/  MOV R13, RZ ;  /* 0x000000ff000d7202 */ /* 0x000fce0000000f00 */
.L_x_6274:
        /* <DEDUP_REMOVED lines=286> */
.L_x_6277:
[----:B------:R-:W-:Y:S01]  /*9ac0*/  SHF.R.U32.HI R30, RZ, 0x2, R18 ;  /* 0x00000002ff1e7819 */ /* 0x000fe20000011612 */
[----:B------:R-:W-:-:S07]  /*9ad0*/  IMAD.MOV.U32 R31, RZ, RZ, RZ ;  /* 0x000000ffff1f7224 */ /* 0x000fce00078e00ff */
.L_x_6276:
        /* <DEDUP_REMOVED lines=283> */
.L_x_6279:
[----:B------:R-:W-:Y:S01]  /*ac90*/  SHF.R.U32.HI R16, RZ, 0x2, R18 ;  /* 0x00000002ff107819 */ /* 0x000fe20000011612 */
[----:B------:R-:W-:-:S07]  /*aca0*/  IMAD.MOV.U32 R17, RZ, RZ, RZ ;  /* 0x000000ffff117224 */ /* 0x000fce00078e00ff */
.L_x_6278:
        /* <DEDUP_REMOVED lines=283> */
.L_x_6281:
[----:B------:R-:W-:Y:S01]  /*be60*/  SHF.R.U32.HI R14, RZ, 0x2, R18 ;  /* 0x00000002ff0e7819 */ /* 0x000fe20000011612 */
[----:B------:R-:W-:-:S07]  /*be70*/  IMAD.MOV.U32 R15, RZ, RZ, RZ ;  /* 0x000000ffff0f7224 */ /* 0x000fce00078e00ff */
.L_x_6280:
[----:B------:R-:W-:-:S04]  /*be80*/  LEA R20, P0, R14, R20, 0x2 ;  /* 0x000000140e147211 */ /* 0x000fc800078010ff */
[----:B------:R-:W-:-:S05]  /*be90*/  LEA.HI.X R21, R14, R19, R15, 0x2, P0 ;  /* 0x000000130e157211 */ /* 0x000fca00000f140f */
[----:B------:R-:W2:Y:S02]  /*bea0*/  LDG.E R20, desc[UR36][R20.64] ;  /* 0x0000002414147981 */ /* 0x000ea4000c1e1900 */
[C---:B--2---:R-:W-:Y:S02]  /*beb0*/  PRMT R28, R20.reuse, 0x7610, R28 ;  /* 0x00007610141c7816 */ /* 0x044fe4000000001c */
[----:B------:R-:W-:-:S07]  /*bec0*/  PRMT R27, R20, 0x7632, R27 ;  /* 0x00007632141b7816 */ /* 0x000fce000000001b */
.L_x_6273:
[----:B------:R-:W-:Y:S05]  /*bed0*/  BSYNC.RECONVERGENT B0 ;  /* 0x0000000000007941 */ /* 0x000fea0003800200 */
.L_x_6272:
[----:B------:R-:W-:Y:S01]  /*bee0*/  ISETP.GE.U32.AND P0, PT, R7, R5, PT ;  /* 0x000000050700720c */ /* 0x000fe20003f06070 */
[----:B------:R-:W-:-:S12]  /*bef0*/  BSSY.RECONVERGENT B0, `(.L_x_6282) ;  /* 0x0000030000007945 */ /* 0x000fd80003800200 */
[----:B------:R-:W-:Y:S05]  /*bf00*/  @P0 BRA `(.L_x_6283) ;  /* 0x0000000000b80947 */ /* 0x000fea0003800000 */
[----:B------:R-:W-:Y:S02]  /*bf10*/  IADD3 R7, PT, PT, R7, R6, RZ ;  /* 0x0000000607077210 */ /* 0x000fe40007ffe0ff */
[----:B------:R-:W-:Y:S02]  /*bf20*/  PRMT R24, R24, 0x9910, RZ ;  /* 0x0000991018187816 */ /* 0x000fe400000000ff */
[----:B------:R-:W-:Y:S02]  /*bf30*/  ISETP.GE.U32.AND P2, PT, R7, R5, PT ;  /* 0x000000050700720c */ /* 0x000fe40003f46070 */
[----:B------:R-:W-:Y:S02]  /*bf40*/  PRMT R23, R23, 0x9910, RZ ;  /* 0x0000991017177816 */ /* 0x000fe400000000ff */
[----:B------:R-:W-:Y:S01]  /*bf50*/  LOP3.LUT P0, RZ, R4, 0xff, RZ, 0xc0, !PT ;  /* 0x000000ff04ff7812 */ /* 0x000fe2000780c0ff */
[----:B------:R-:W-:Y:S01]  /*bf60*/  IMAD.MOV.U32 R4, RZ, RZ, R24 ;  /* 0x000000ffff047224 */ /* 0x000fe200078e0018 */
[----:B------:R-:W-:-:S02]  /*bf70*/  LOP3.LUT P1, RZ, R3, 0xff, RZ, 0xc0, !PT ;  /* 0x000000ff03ff7812 */ /* 0x000fc4000782c0ff */
[----:B------:R-:W-:Y:S02]  /*bf80*/  MOV R3, R23 ;  /* 0x0000001700037202 */ /* 0x000fe40000000f00 */
[----:B------:R-:W-:Y:S02]  /*bf90*/  ISETP.NE.AND P1, PT, R4, RZ, P1 ;  /* 0x000000ff0400720c */ /* 0x000fe40000f25270 */
[----:B------:R-:W-:Y:S02]  /*bfa0*/  ISETP.NE.AND P0, PT, R3, RZ, P0 ;  /* 0x000000ff0300720c */ /* 0x000fe40000705270 */
[----:B------:R-:W-:Y:S02]  /*bfb0*/  SEL R3, RZ, 0x1, !P1 ;  /* 0x00000001ff037807 */ /* 0x000fe40004800000 */
[----:B------:R-:W-:Y:S01]  /*bfc0*/  SEL R4, RZ, 0x1, !P0 ;  /* 0x00000001ff047807 */ /* 0x000fe20004000000 */
[----:B------:R-:W-:Y:S08]  /*bfd0*/  @P2 BRA `(.L_x_6283) ;  /* 0x0000000000842947 */ /* 0x000ff00003800000 */
[----:B------:R-:W-:Y:S01]  /*bfe0*/  IMAD.IADD R7, R7, 0x1, R6 ;  /* 0x0000000107077824 */ /* 0x000fe200078e0206 */
[----:B------:R-:W-:Y:S02]  /*bff0*/  PRMT R25, R25, 0x9910, RZ ;  /* 0x0000991019197816 */ /* 0x000fe400000000ff */
[----:B------:R-:W-:Y:S02]  /*c000*/  PRMT R26, R26, 0x9910, RZ ;  /* 0x000099101a1a7816 */ /* 0x000fe400000000ff */
[----:B------:R-:W-:Y:S02]  /*c010*/  ISETP.GE.U32.AND P2, PT, R7, R5, PT ;  /* 0x000000050700720c */ /* 0x000fe40003f46070 */
[----:B------:R-:W-:Y:S01]  /*c020*/  LOP3.LUT P1, RZ, R0, 0xff, RZ, 0xc0, !PT ;  /* 0x000000ff00ff7812 */ /* 0x000fe2000782c0ff */
[----:B------:R-:W-:Y:S01]  /*c030*/  IMAD.MOV.U32 R0, RZ, RZ, R25 ;  /* 0x000000ffff007224 */ /* 0x000fe200078e0019 */
[----:B------:R-:W-:Y:S02]  /*c040*/  LOP3.LUT P0, RZ, R2, 0xff, RZ, 0xc0, !PT ;  /* 0x000000ff02ff7812 */ /* 0x000fe4000780c0ff */
[----:B------:R-:W-:-:S02]  /*c050*/  MOV R2, R26 ;  /* 0x0000001a00027202 */ /* 0x000fc40000000f00 */
[----:B------:R-:W-:Y:S02]  /*c060*/  ISETP.NE.AND P0, PT, R0, RZ, P0 ;  /* 0x000000ff0000720c */ /* 0x000fe40000705270 */
[----:B------:R-:W-:Y:S02]  /*c070*/  ISETP.NE.AND P1, PT, R2, RZ, P1 ;  /* 0x000000ff0200720c */ /* 0x000fe40000f25270 */
[----:B------:R-:W-:Y:S02]  /*c080*/  SEL R2, RZ, 0x1, !P0 ;  /* 0x00000001ff027807 */ /* 0x000fe40004000000 */
[----:B------:R-:W-:Y:S01]  /*c090*/  SEL R0, RZ, 0x1, !P1 ;  /* 0x00000001ff007807 */ /* 0x000fe20004800000 */
[----:B------:R-:W-:Y:S08]  /*c0a0*/  @P2 BRA `(.L_x_6283) ;  /* 0x0000000000502947 */ /* 0x000ff00003800000 */
[----:B------:R-:W-:Y:S02]  /*c0b0*/  IADD3 R6, PT, PT, R7, R6, RZ ;  /* 0x0000000607067210 */ /* 0x000fe40007ffe0ff */
[----:B------:R-:W-:Y:S02]  /*c0c0*/  LOP3.LUT P1, RZ, R10, 0xff, RZ, 0xc0, !PT ;  /* 0x000000ff0aff7812 */ /* 0x000fe4000782c0ff */
[----:B------:R-:W-:Y:S02]  /*c0d0*/  ISETP.GE.U32.AND P3, PT, R6, R5, PT ;  /* 0x000000050600720c */ /* 0x000fe40003f66070 */
[----:B------:R-:W-:Y:S02]  /*c0e0*/  LOP3.LUT P2, RZ, R11, 0xff, RZ, 0xc0, !PT ;  /* 0x000000ff0bff7812 */ /* 0x000fe4000784c0ff */
[----:B------:R-:W-:Y:S02]  /*c0f0*/  PRMT R5, R16, 0x9910, RZ ;  /* 0x0000991010057816 */ /* 0x000fe400000000ff */
[----:B------:R-:W-:-:S02]  /*c100*/  PRMT R6, R17, 0x9910, RZ ;  /* 0x0000991011067816 */ /* 0x000fc400000000ff */
[----:B------:R-:W-:Y:S02]  /*c110*/  ISETP.NE.AND P2, PT, R5, RZ, P2 ;  /* 0x000000ff0500720c */ /* 0x000fe40001745270 */
[----:B------:R-:W-:Y:S02]  /*c120*/  ISETP.NE.AND P1, PT, R6, RZ, P1 ;  /* 0x000000ff0600720c */ /* 0x000fe40000f25270 */
        /* <DEDUP_REMOVED lines=9> */
[----:B------:R-:W-:-:S02]  /*c1c0*/  SEL R10, RZ, 0x1, !P1 ;  /* 0x00000001ff0a7807 */ /* 0x000fc40004800000 */
[----:B------:R-:W-:Y:S02]  /*c1d0*/  @!P3 PRMT R9, R5, 0x7610, R9 ;  /* 0x000076100509b816 */ /* 0x000fe40000000009 */
[----:B------:R-:W-:-:S07]  /*c1e0*/  @!P3 PRMT R8, R6, 0x7610, R8 ;  /* 0x000076100608b816 */ /* 0x000fce0000000008 */
.L_x_6283:
[----:B------:R-:W-:Y:S05]  /*c1f0*/  BSYNC.RECONVERGENT B0 ;  /* 0x0000000000007941 */ /* 0x000fea0003800200 */
.L_x_6282:
        /* <DEDUP_REMOVED lines=12> */
.L_x_6243:
[----:B------:R-:W-:Y:S02]  /*c2c0*/  SEL R17, RZ, 0x1, !P4 ;  /* 0x00000001ff117807 */ /* 0x000fe40006000000 */
[----:B------:R-:W-:-:S07]  /*c2d0*/  SEL R18, RZ, 0x1, !P3 ;  /* 0x00000001ff127807 */ /* 0x000fce0005800000 */
.L_x_6230:
[----:B------:R-:W-:Y:S05]  /*c2e0*/  BSYNC.RECONVERGENT B6 ;  /* 0x0000000000067941 */ /* 0x000fea0003800200 */
.L_x_6229:
        /* <DEDUP_REMOVED lines=18> */
.L_x_6287:
        /* <DEDUP_REMOVED lines=22> */
.L_x_6286:
[----:B------:R-:W-:Y:S05]  /*c570*/  BSYNC.RECONVERGENT B0 ;  /* 0x0000000000007941 */ /* 0x000fea0003800200 */
.L_x_6285:
[----:B------:R-:W-:Y:S01]  /*c580*/  MOV R2, R11 ;  /* 0x0000000b00027202 */ /* 0x000fe20000000f00 */
[----:B------:R-:W-:Y:S06]  /*c590*/  @P2 BRA `(.L_x_6287) ;  /* 0xfffffffc009c2947 */ /* 0x000fec000383ffff */
.L_x_6284:
        /* <DEDUP_REMOVED lines=19> */
.L_x_6292:
        /* <DEDUP_REMOVED lines=22> */
.L_x_6291:
[----:B------:R-:W-:Y:S05]  /*c830*/  BSYNC.RECONVERGENT B0 ;  /* 0x0000000000007941 */ /* 0x000fea0003800200 */
.L_x_6290:
[----:B------:R-:W-:Y:S01]  /*c840*/  MOV R3, R8 ;  /* 0x0000000800037202 */ /* 0x000fe20000000f00 */
[----:B------:R-:W-:Y:S06]  /*c850*/  @P2 BRA `(.L_x_6292) ;  /* 0xfffffffc009c2947 */ /* 0x000fec000383ffff */
.L_x_6289:
[----:B------:R-:W-:Y:S01]  /*c860*/  ISETP.GE.U32.AND P0, PT, R0, 0x2, PT ;  /* 0x000000020000780c */ /* 0x000fe20003f06070 */
[----:B------:R-:W-:Y:S05]  /*c870*/  WARPSYNC.ALL ;  /* 0x0000000000007948 */ /* 0x000fea0003800000 */
[----:B------:R-:W-:Y:S07]  /*c880*/  BAR.SYNC.DEFER_BLOCKING 0x0 ;  /* 0x0000000000007b1d */ /* 0x000fee0000010000 */
[----:B------:R-:W-:Y:S05]  /*c890*/  @!P0 BRA `(.L_x_6288) ;  /* 0x0000000000408947 */ /* 0x000fea0003800000 */
[----:B0-----:R-:W-:-:S07]  /*c8a0*/  IMAD.MOV.U32 R3, RZ, RZ, 0x1 ;  /* 0x00000001ff037424 */ /* 0x001fce00078e00ff */
.L_x_6293:
        /* <DEDUP_REMOVED lines=15> */
.L_x_6288:
        /* <DEDUP_REMOVED lines=288> */
.L_x_6294:
        /* <DEDUP_REMOVED lines=276> */
.L_x_6295:
        /* <DEDUP_REMOVED lines=286> */
.L_x_6297:
        /* <DEDUP_REMOVED lines=276> */
.L_x_6298:
        /* <DEDUP_REMOVED lines=25> */
.L_x_6300:
[----:B------:R-:W-:Y:S05]  /*11190*/  BSYNC.RECONVERGENT B0 ;  /* 0x0000000000007941 */ /* 0x000fea0003800200 */
.L_x_6299:
        /* <DEDUP_REMOVED lines=35> */
.L_x_6302:
[----:B------:R-:W-:Y:S05]  /*113d0*/  BSYNC.RECONVERGENT B0 ;  /* 0x0000000000007941 */ /* 0x000fea0003800200 */
.L_x_6301:
        /* <DEDUP_REMOVED lines=38> */
.L_x_6307:
        /* <DEDUP_REMOVED lines=10> */
.L_x_6306:
[----:B------:R-:W-:Y:S02]  /*116e0*/  SEL R18, RZ, 0x1, !P1 ;  /* 0x00000001ff127807 */ /* 0x000fe40004800000 */
[----:B------:R-:W-:Y:S01]  /*116f0*/  SEL R17, RZ, 0x1, !P2 ;  /* 0x00000001ff117807 */ /* 0x000fe20005000000 */
[----:B------:R-:W-:Y:S06]  /*11700*/  BRA `(.L_x_6305) ;  /* 0x00000000006c7947 */ /* 0x000fec0003800000 */
.L_x_6304:
        /* <DEDUP_REMOVED lines=14> */
.L_x_6309:
        /* <DEDUP_REMOVED lines=11> */
.L_x_6308:
[----:B------:R-:W-:Y:S02]  /*118a0*/  SEL R18, RZ, 0x1, !P1 ;  /* 0x00000001ff127807 */ /* 0x000fe40004800000 */
[----:B------:R-:W-:-:S07]  /*118b0*/  SEL R17, RZ, 0x1, !P2 ;  /* 0x00000001ff117807 */ /* 0x000fce0005000000 */
.L_x_6305:
[----:B------:R-:W-:Y:S05]  /*118c0*/  BSYNC.RECONVERGENT B0 ;  /* 0x0000000000007941 */ /* 0x000fea0003800200 */
.L_x_6303:
        /* <DEDUP_REMOVED lines=11> */
.L_x_6313:
        /* <DEDUP_REMOVED lines=20> */
.L_x_6312:
[----:B------:R-:W-:Y:S05]  /*11ac0*/  BSYNC.RECONVERGENT B0 ;  /* 0x0000000000007941 */ /* 0x000fea0003800200 */
.L_x_6311:
[----:B------:R-:W-:-:S03]  /*11ad0*/  UISETP.GT.U32.AND UP0, UPT, UR4, 0x3, UPT ;  /* 0x000000030400788c */ /* 0x000fc6000bf04070 */
[----:B------:R-:W-:-:S06]  /*11ae0*/  UMOV UR4, UR7 ;  /* 0x0000000700047c82 */ /* 0x000fcc0008000000 */
[----:B------:R-:W-:Y:S05]  /*11af0*/  BRA.U UP0, `(.L_x_6313) ;  /* 0xfffffffd00a07547 */ /* 0x000fea000b83ffff */
.L_x_6310:
        /* <DEDUP_REMOVED lines=12> */
.L_x_6318:
        /* <DEDUP_REMOVED lines=19> */
.L_x_6317:
[----:B------:R-:W-:Y:S05]  /*11cf0*/  BSYNC.RECONVERGENT B0 ;  /* 0x0000000000007941 */ /* 0x000fea0003800200 */
.L_x_6316:
[----:B------:R-:W-:-:S03]  /*11d00*/  UISETP.GT.U32.AND UP0, UPT, UR5, 0x7f, UPT ;  /* 0x0000007f0500788c */ /* 0x000fc6000bf04070 */
[----:B------:R-:W-:-:S06]  /*11d10*/  UMOV UR5, UR7 ;  /* 0x0000000700057c82 */ /* 0x000fcc0008000000 */
[----:B------:R-:W-:Y:S05]  /*11d20*/  BRA.U UP0, `(.L_x_6318) ;  /* 0xfffffffd00a47547 */ /* 0x000fea000b83ffff */
.L_x_6315:
[----:B------:R-:W-:Y:S01]  /*11d30*/  BAR.SYNC.DEFER_BLOCKING 0x0 ;  /* 0x0000000000007b1d */ /* 0x000fe20000010000 */
[----:B------:R-:W-:-:S09]  /*11d40*/  UISETP.GE.U32.AND UP0, UPT, UR4, 0x2, UPT ;  /* 0x000000020400788c */ /* 0x000fd2000bf06070 */
[----:B------:R-:W-:Y:S05]  /*11d50*/  BRA.U !UP0, `(.L_x_6314) ;  /* 0x0000000108447547 */ /* 0x000fea000b800000 */
[----:B01----:R-:W-:-:S07]  /*11d60*/  HFMA2 R0, -RZ, RZ, 0, 5.9604644775390625e-08 ;  /* 0x00000001ff007431 */ /* 0x003fce00000001ff */
.L_x_6319:
        /* <DEDUP_REMOVED lines=16> */
.L_x_6314:
        /* <DEDUP_REMOVED lines=32> */
.L_x_6321:
        /* <DEDUP_REMOVED lines=19> */
.L_x_6322:
        /* <DEDUP_REMOVED lines=25> */
.L_x_6323:
[----:B------:R-:W0:Y:S01]  /*12330*/  LDCU.64 UR4, c[0x0][0x758] ;  /* 0x0000eb00ff0477ac */ /* 0x000e220008000a00 */
[----:B------:R-:W-:-:S04]  /*12340*/  LOP3.LUT P1, RZ, R17, 0xff, RZ, 0xc0, !PT ;  /* 0x000000ff11ff7812 */ /* 0x000fc8000782c0ff */
[----:B------:R-:W-:Y:S02]  /*12350*/  SEL R3, RZ, 0x1, !P1 ;  /* 0x00000001ff037807 */ /* 0x000fe40004800000 */
[----:B0-----:R-:W-:-:S04]  /*12360*/  IADD3 R16, P0, PT, R16, UR4, RZ ;  /* 0x0000000410107c10 */ /* 0x001fc8000ff1e0ff */
[----:B------:R-:W-:-:S05]  /*12370*/  IADD3.X R17, PT, PT, RZ, UR5, RZ, P0, !PT ;  /* 0x00000005ff117c10 */ /* 0x000fca00087fe4ff */
[----:B------:R-:W-:Y:S01]  /*12380*/  STG.E.U8 desc[UR36][R16.64], R3 ;  /* 0x0000000310007986 */ /* 0x000fe2000c101124 */
[----:B------:R-:W-:Y:S05]  /*12390*/  EXIT ;  /* 0x000000000000794d */ /* 0x000fea0003800000 */
.L_x_6320:
        /* <DEDUP_REMOVED lines=13> */
.L_x_6324:
        /* <DEDUP_REMOVED lines=20> */
.L_x_6326:
        /* <DEDUP_REMOVED lines=25> */
.L_x_6327:
[----:B------:R-:W0:Y:S01]  /*12740*/  LDCU.64 UR4, c[0x0][0x758] ;  /* 0x0000eb00ff0477ac */ /* 0x000e220008000a00 */
[----:B------:R-:W-:-:S04]  /*12750*/  LOP3.LUT P0, RZ, R17, 0xff, RZ, 0xc0, !PT ;  /* 0x000000ff11ff7812 */ /* 0x000fc8000780c0ff */
[----:B------:R-:W-:Y:S02]  /*12760*/  SEL R3, RZ, 0x1, !P0 ;  /* 0x00000001ff037807 */ /* 0x000fe40004000000 */
[----:B0-----:R-:W-:-:S04]  /*12770*/  IADD3 R16, P1, PT, R16, UR4, RZ ;  /* 0x0000000410107c10 */ /* 0x001fc8000ff3e0ff */
[----:B------:R-:W-:-:S05]  /*12780*/  IADD3.X R17, PT, PT, RZ, UR5, RZ, P1, !PT ;  /* 0x00000005ff117c10 */ /* 0x000fca0008ffe4ff */
[----:B------:R-:W-:Y:S01]  /*12790*/  STG.E.U8 desc[UR36][R16.64], R3 ;  /* 0x0000000310007986 */ /* 0x000fe2000c101124 */
[----:B------:R-:W-:Y:S05]  /*127a0*/  EXIT ;  /* 0x000000000000794d */ /* 0x000fea0003800000 */
.L_x_6325:
[----:B------:R-:W-:Y:S04]  /*127b0*/  STG.E.U8 desc[UR36][R6.64], R18 ;  /* 0x0000001206007986 */ /* 0x000fe8000c101124 */
[----:B------:R-:W-:Y:S01]  /*127c0*/  STG.E.U8 desc[UR36][R6.64+0x1], R17 ;  /* 0x0000011106007986 */ /* 0x000fe2000c101124 */
[----:B------:R-:W-:Y:S05]  /*127d0*/  EXIT ;  /* 0x000000000000794d */ /* 0x000fea0003800000 */
.L_x_6296:
        /* <DEDUP_REMOVED lines=41> */
.L_x_6329:
        /* <DEDUP_REMOVED lines=19> */
.L_x_6330:
        /* <DEDUP_REMOVED lines=25> */
.L_x_6331:
[----:B------:R-:W0:Y:S01]  /*12d30*/  LDCU.64 UR4, c[0x0][0x758] ;  /* 0x0000eb00ff0477ac */ /* 0x000e220008000a00 */
[----:B------:R-:W-:-:S04]  /*12d40*/  LOP3.LUT P1, RZ, R17, 0xff, RZ, 0xc0, !PT ;  /* 0x000000ff11ff7812 */ /* 0x000fc8000782c0ff */
[----:B------:R-:W-:Y:S02]  /*12d50*/  SEL R3, RZ, 0x1, !P1 ;  /* 0x00000001ff037807 */ /* 0x000fe40004800000 */
[----:B0-----:R-:W-:-:S04]  /*12d60*/  IADD3 R16, P0, PT, R16, UR4, RZ ;  /* 0x0000000410107c10 */ /* 0x001fc8000ff1e0ff */
[----:B------:R-:W-:-:S05]  /*12d70*/  IADD3.X R17, PT, PT, RZ, UR5, RZ, P0, !PT ;  /* 0x00000005ff117c10 */ /* 0x000fca00087fe4ff */
[----:B------:R-:W-:Y:S01]  /*12d80*/  STG.E.U8 desc[UR36][R16.64], R3 ;  /* 0x0000000310007986 */ /* 0x000fe2000c101124 */
[----:B------:R-:W-:Y:S05]  /*12d90*/  EXIT ;  /* 0x000000000000794d */ /* 0x000fea0003800000 */
.L_x_6328:
        /* <DEDUP_REMOVED lines=13> */
.L_x_6332:
        /* <DEDUP_REMOVED lines=20> */
.L_x_6334:
        /* <DEDUP_REMOVED lines=25> */
.L_x_6335:
[----:B------:R-:W0:Y:S01]  /*13140*/  LDCU.64 UR4, c[0x0][0x758] ;  /* 0x0000eb00ff0477ac */ /* 0x000e220008000a00 */
[----:B------:R-:W-:-:S04]  /*13150*/  LOP3.LUT P0, RZ, R17, 0xff, RZ, 0xc0, !PT ;  /* 0x000000ff11ff7812 */ /* 0x000fc8000780c0ff */
[----:B------:R-:W-:Y:S02]  /*13160*/  SEL R3, RZ, 0x1, !P0 ;  /* 0x00000001ff037807 */ /* 0x000fe40004000000 */
[----:B0-----:R-:W-:-:S04]  /*13170*/  IADD3 R16, P1, PT, R16, UR4, RZ ;  /* 0x0000000410107c10 */ /* 0x001fc8000ff3e0ff */
[----:B------:R-:W-:-:S05]  /*13180*/  IADD3.X R17, PT, PT, RZ, UR5, RZ, P1, !PT ;  /* 0x00000005ff117c10 */ /* 0x000fca0008ffe4ff */
[----:B------:R-:W-:Y:S01]  /*13190*/  STG.E.U8 desc[UR36][R16.64], R3 ;  /* 0x0000000310007986 */ /* 0x000fe2000c101124 */
[----:B------:R-:W-:Y:S05]  /*131a0*/  EXIT ;  /* 0x000000000000794d */ /* 0x000fea0003800000 */
.L_x_6333:
[----:B------:R-:W-:Y:S04]  /*131b0*/  STG.E.U8 desc[UR36][R6.64], R18 ;  /* 0x0000001206007986 */ /* 0x000fe8000c101124 */
[----:B------:R-:W-:Y:S01]  /*131c0*/  STG.E.U8 desc[UR36][R6.64+0x1], R17 ;  /* 0x0000011106007986 */ /* 0x000fe2000c101124 */
[----:B------:R-:W-:Y:S05]  /*131d0*/  EXIT ;  /* 0x000000000000794d */ /* 0x000fea0003800000 */
.L_x_6336:
        /* <DEDUP_REMOVED lines=10> */
.L_x_7804:


//--------------------- .text._ZN2at6native13reduce_kernelILi128ELi4ENS0_8ReduceOpIsNS0_14func_wrapper_tIbZZZNS0_15and_kernel_cudaERNS_14TensorIteratorEENKUlvE_clEvENKUlvE3_clEvEUlbsE_EEjbLi4ELi4EEEEEvT1_ --------------------------
	.section	.text._ZN2at6native13reduce_kernelILi128ELi4ENS0_8ReduceOpIsNS0_14func_wrapper_tIbZZZNS0_15and_kernel_cudaERNS_14TensorIteratorEENKUlvE_clEvENKUlvE3_clEvEUlbsE_EEjbLi4ELi4EEEEEvT1_,"ax",@progbits
	.align	128
        .global         _ZN2at6native13reduce_kernelILi128ELi4ENS0_8ReduceOpIsNS0_14func_wrapper_tIbZZZNS0_15and_kernel_cudaERNS_14TensorIteratorEENKUlvE_clEvENKUlvE3_clEvEUlbsE_EEjbLi4ELi4EEEEEvT1_
        .type           _ZN2at6native13reduce_kernelILi128ELi4ENS0_8ReduceOpIsNS0_14func_wrapper_tIbZZZNS0_15and_kernel_cudaERNS_14TensorIteratorEENKUlvE_clEvENKUlvE3_clEvEUlbsE_EEjbLi4ELi4EEEEEvT1_,@function
        .size           _ZN2at6native13reduce_kernelILi128ELi4ENS0_8ReduceOpIsNS0_14func_wrapper_tIbZZZNS0_15and_kernel_cudaERNS_14TensorIteratorEENKUlvE_clEvENKUlvE3_clEvEUlbsE_EEjbLi4ELi4EEEEEvT1_,(.L_x_7805 - _ZN2at6native13reduce_kernelILi128ELi4ENS0_8ReduceOpIsNS0_14func_wrapper_tIbZZZNS0_15and_kernel_cudaERNS_14TensorIteratorEENKUlvE_clEvENKUlvE3_clEvEUlbsE_EEjbLi4ELi4EEEEEvT1_)
        .other          _ZN2at6native13reduce_kernelILi128ELi4ENS0_8ReduceOpIsNS0_14func_wrapper_tIbZZZNS0_15and_kernel_cudaERNS_14TensorIteratorEENKUlvE_clEvENKUlvE3_clEvEUlbsE_EEjbLi4ELi4EEEEEvT1_,@"STO_CUDA_ENTRY STV_DEFAULT"
_ZN2at6native13reduce_kernelILi128ELi4ENS0_8ReduceOpIsNS0_14func_wrapper_tIbZZZNS0_15and_kernel_cudaERNS_14TensorIteratorEENKUlvE_clEvENKUlvE3_clEvEUlbsE_EEjbLi4ELi4EEEEEvT1_:
.text._ZN2at6native13reduce_kernelILi128ELi4ENS0_8ReduceOpIsNS0_14func_wrapper_tIbZZZNS0_15and_kernel_cudaERNS_14TensorIteratorEENKUlvE_clEvENKUlvE3_clEvEUlbsE_EEjbLi4ELi4EEEEEvT1_:
        /* <DEDUP_REMOVED lines=296> */
.L_x_6337:
        /* <DEDUP_REMOVED lines=31> */
.L_x_6341:
        /* <DEDUP_REMOVED lines=32> */
.L_x_6345:
[----:B------:R-:W-:Y:S05]  /*1670*/  BSYNC.RECONVERGENT B1 ;  /* 0x0000000000017941 */ /* 0x000fea0003800200 */
.L_x_6344:
[----:B------:R-:W0:Y:S01]  /*1680*/  LDC R0, c[0x0][0x388] ;  /* 0x0000e200ff007b82 */ /* 0x000e220000000800 */
[----:B------:R-:W-:-:S05]  /*1690*/  IADD3 R16, P0, PT, R16, 0x8, RZ ;  /* 0x0000000810107810 */ /* 0x000fca0007f1e0ff */
[----:B------:R-:W-:Y:S01]  /*16a0*/  IMAD.X R17, RZ, RZ, R17, P0 ;  /* 0x000000ffff117224 */ /* 0x000fe200000e0611 */
[----:B0-----:R-:W-:-:S07]  /*16b0*/  IADD3 R0, PT, PT, R7, -0x4, R0 ;  /* 0xfffffffc07007810 */ /* 0x001fce0007ffe000 */
.L_x_6343:
[----:B------:R-:W-:Y:S05]  /*16c0*/  BSYNC.RECONVERGENT B0 ;  /* 0x0000000000007941 */ /* 0x000fea0003800200 */
.L_x_6342:
        /* <DEDUP_REMOVED lines=18> */
.L_x_6349:
        /* <DEDUP_REMOVED lines=16> */
.L_x_6348:
[----:B------:R-:W-:Y:S02]  /*18f0*/  SEL R5, RZ, 0x1, !P3 ;  /* 0x00000001ff057807 */ /* 0x000fe40005800000 */
[----:B------:R-:W-:Y:S02]  /*1900*/  SEL R7, RZ, 0x1, !P2 ;  /* 0x00000001ff077807 */ /* 0x000fe40005000000 */
[----:B------:R-:W-:Y:S02]  /*1910*/  SEL R6, RZ, 0x1, !P1 ;  /* 0x00000001ff067807 */ /* 0x000fe40004800000 */
[----:B------:R-:W-:-:S07]  /*1920*/  SEL R4, RZ, 0x1, !P0 ;  /* 0x00000001ff047807 */ /* 0x000fce0004000000 */
.L_x_6347:
[----:B------:R-:W-:Y:S05]  /*1930*/  BSYNC.RECONVERGENT B0 ;  /* 0x0000000000007941 */ /* 0x000fea0003800200 */
.L_x_6346:
        /* <DEDUP_REMOVED lines=18> */
.L_x_6351:
[----:B------:R-:W-:Y:S05]  /*1a60*/  BSYNC.RECONVERGENT B0 ;  /* 0x0000000000007941 */ /* 0x000fea0003800200 */
.L_x_6350:
        /* <DEDUP_REMOVED lines=8> */
.L_x_6340:
        /* <DEDUP_REMOVED lines=56> */
.L_x_6357:
[----:B------:R-:W-:Y:S01]  /*1e70*/  SHF.R.U32.HI R33, RZ, 0x2, R5 ;  /* 0x00000002ff217819 */ /* 0x000fe20000011605 */
[----:B------:R-:W-:Y:S01]  /*1e80*/  IMAD.IADD R5, R5, 0x1, R0 ;  /* 0x0000000105057824 */ /* 0x000fe200078e0200 */
[----:B------:R-:W-:Y:S02]  /*1e90*/  P2R R8, PR, RZ, 0x1 ;  /* 0x00000001ff087803 */ /* 0x000fe40000000000 */
[C---:B------:R-:W-:Y:S01]  /*1ea0*/  LOP3.LUT P0, RZ, R4.reuse, 0x2, RZ, 0xc0, !PT ;  /* 0x0000000204ff7812 */ /* 0x040fe2000780c0ff */
        /* <DEDUP_REMOVED lines=17> */
[----:B------:R-:W-:Y:S02]  /*1fc0*/  ISETP.NE.AND P5, PT, R2, RZ, P5 ;  /* 0x000000ff0200720c */ /* 0x000fe40002fa5270 */
[----:B------:R-:W-:Y:S02]  /*1fd0*/  ISETP.NE.AND P4, PT, R3, RZ, P4 ;  /* 0x000000ff0300720c */ /* 0x000fe40002785270 */
[----:B------:R-:W-:-:S02]  /*1fe0*/  P2R R10, PR, RZ, 0x20 ;  /* 0x00000020ff0a7803 */ /* 0x000fc40000000000 */
[----:B------:R-:W-:Y:S02]  /*1ff0*/  LOP3.LUT P5, RZ, R4, 0x1, RZ, 0xc0, !PT ;  /* 0x0000000104ff7812 */ /* 0x000fe400078ac0ff */
[C---:B---3--:R-:W-:Y:S02]  /*2000*/  PRMT R3, R34.reuse, 0xbb32, RZ ;  /* 0x0000bb3222037816 */ /* 0x048fe400000000ff */
[C---:B------:R-:W-:Y:S02]  /*2010*/  PRMT R7, R33.reuse, 0xbb32, RZ ;  /* 0x0000bb3221077816 */ /* 0x040fe400000000ff */
[----:B------:R-:W-:Y:S02]  /*2020*/  PRMT R2, R34, 0x9910, RZ ;  /* 0x0000991022027816 */ /* 0x000fe400000000ff */
[----:B------:R-:W-:Y:S02]  /*2030*/  PRMT R6, R33, 0x9910, RZ ;  /* 0x0000991021067816 */ /* 0x000fe400000000ff */
[----:B------:R-:W-:-:S02]  /*2040*/  ISETP.NE.AND P5, PT, R3, RZ, P5 ;  /* 0x000000ff0300720c */ /* 0x000fc40002fa5270 */
[----:B------:R-:W-:Y:S02]  /*2050*/  ISETP.NE.AND P2, PT, R7, RZ, P2 ;  /* 0x000000ff0700720c */ /* 0x000fe40001745270 */
[----:B------:R-:W-:Y:S02]  /*2060*/  ISETP.NE.AND P1, PT, R2, RZ, P1 ;  /* 0x000000ff0200720c */ /* 0x000fe40000f25270 */
[----:B------:R-:W-:Y:S02]  /*2070*/  ISETP.NE.AND P3, PT, R6, RZ, P3 ;  /* 0x000000ff0600720c */ /* 0x000fe40001f65270 */
[----:B------:R-:W-:Y:S02]  /*2080*/  PRMT R6, R35, 0x9910, RZ ;  /* 0x0000991023067816 */ /* 0x000fe400000000ff */
[----:B------:R-:W-:Y:S02]  /*2090*/  P2R R11, PR, RZ, 0x4 ;  /* 0x00000004ff0b7803 */ /* 0x000fe40000000000 */
[----:B------:R-:W-:-:S02]  /*20a0*/  P2R R9, PR, RZ, 0x2 ;  /* 0x00000002ff097803 */ /* 0x000fc40000000000 */
[C---:B------:R-:W-:Y:S02]  /*20b0*/  LOP3.LUT P1, RZ, R4.reuse, 0x8, RZ, 0xc0, !PT ;  /* 0x0000000804ff7812 */ /* 0x040fe4000782c0ff */
[----:B------:R-:W-:Y:S02]  /*20c0*/  LOP3.LUT P2, RZ, R4, 0x10, RZ, 0xc0, !PT ;  /* 0x0000001004ff7812 */ /* 0x000fe4000784c0ff */
[----:B------:R-:W-:Y:S02]  /*20d0*/  ISETP.NE.AND P0, PT, R6, RZ, P0 ;  /* 0x000000ff0600720c */ /* 0x000fe40000705270 */
[----:B------:R-:W-:Y:S02]  /*20e0*/  LOP3.LUT R4, R4, 0xfffffffe, RZ, 0xc0, !PT ;  /* 0xfffffffe04047812 */ /* 0x000fe400078ec0ff */
[----:B------:R-:W-:Y:S02]  /*20f0*/  PRMT R7, R35, 0xbb32, RZ ;  /* 0x0000bb3223077816 */ /* 0x000fe400000000ff */
[----:B------:R-:W-:-:S02]  /*2100*/  @P5 LOP3.LUT R4, R4, 0x1, RZ, 0xfc, !PT ;  /* 0x0000000104045812 */ /* 0x000fc400078efcff */
[----:B------:R-:W-:Y:S02]  /*2110*/  P2R R12, PR, RZ, 0x8 ;  /* 0x00000008ff0c7803 */ /* 0x000fe40000000000 */
[C---:B------:R-:W-:Y:S02]  /*2120*/  LOP3.LUT P3, RZ, R4.reuse, 0x20, RZ, 0xc0, !PT ;  /* 0x0000002004ff7812 */ /* 0x040fe4000786c0ff */
[----:B------:R-:W-:Y:S02]  /*2130*/  LOP3.LUT R4, R4, 0xfffffffd, RZ, 0xc0, !PT ;  /* 0xfffffffd04047812 */ /* 0x000fe400078ec0ff */
[----:B------:R-:W-:Y:S02]  /*2140*/  ISETP.NE.AND P6, PT, R7, RZ, P6 ;  /* 0x000000ff0700720c */ /* 0x000fe400037c5270 */
[----:B------:R-:W-:Y:S02]  /*2150*/  @P0 LOP3.LUT R4, R4, 0x2, RZ, 0xfc, !PT ;  /* 0x0000000204040812 */ /* 0x000fe400078efcff */
[----:B----4-:R-:W-:-:S02]  /*2160*/  PRMT R2, R38, 0x9910, RZ ;  /* 0x0000991026027816 */ /* 0x010fc400000000ff */
[----:B------:R-:W-:Y:S02]  /*2170*/  P2R R14, PR, RZ, 0x10 ;  /* 0x00000010ff0e7803 */ /* 0x000fe40000000000 */
[C---:B------:R-:W-:Y:S02]  /*2180*/  LOP3.LUT P4, RZ, R4.reuse, 0x40, RZ, 0xc0, !PT ;  /* 0x0000004004ff7812 */ /* 0x040fe4000788c0ff */
[C---:B------:R-:W-:Y:S02]  /*2190*/  LOP3.LUT P5, RZ, R4.reuse, 0x80, RZ, 0xc0, !PT ;  /* 0x0000008004ff7812 */ /* 0x040fe400078ac0ff */
[C---:B------:R-:W-:Y:S02]  /*21a0*/  LOP3.LUT P0, RZ, R4.reuse, 0x100, RZ, 0xc0, !PT ;  /* 0x0000010004ff7812 */ /* 0x040fe4000780c0ff */
[----:B------:R-:W-:Y:S02]  /*21b0*/  LOP3.LUT R4, R4, 0xfffffffb, RZ, 0xc0, !PT ;  /* 0xfffffffb04047812 */ /* 0x000fe400078ec0ff */
[----:B------:R-:W-:Y:S01]  /*21c0*/  ISETP.NE.AND P1, PT, R2, RZ, P1 ;  /* 0x000000ff0200720c */ /* 0x000fe20000f25270 */
[----:B------:R-:W-:Y:S01]  /*21d0*/  IMAD R2, R0, 0x3, R5 ;  /* 0x0000000300027824 */ /* 0x000fe200078e0205 */
[----:B------:R-:W-:-:S02]  /*21e0*/  @P6 LOP3.LUT R4, R4, 0x4, RZ, 0xfc, !PT ;  /* 0x0000000404046812 */ /* 0x000fc400078efcff */
[----:B------:R-:W-:Y:S02]  /*21f0*/  PRMT R3, R38, 0xbb32, RZ ;  /* 0x0000bb3226037816 */ /* 0x000fe400000000ff */
[C---:B------:R-:W-:Y:S02]  /*2200*/  LOP3.LUT P6, RZ, R4.reuse, 0x200, RZ, 0xc0, !PT ;  /* 0x0000020004ff7812 */ /* 0x040fe400078cc0ff */
[----:B------:R-:W-:Y:S02]  /*2210*/  ISETP.NE.AND P2, PT, R3, RZ, P2 ;  /* 0x000000ff0300720c */ /* 0x000fe40001745270 */
[----:B------:R-:W-:Y:S02]  /*2220*/  LOP3.LUT R4, R4, 0xfffffff7, RZ, 0xc0, !PT ;  /* 0xfffffff704047812 */ /* 0x000fe400078ec0ff */
[----:B------:R-:W-:Y:S02]  /*2230*/  PRMT R6, R39, 0x9910, RZ ;  /* 0x0000991027067816 */ /* 0x000fe400000000ff */
[----:B------:R-:W-:-:S02]  /*2240*/  @P1 LOP3.LUT R4, R4, 0x8, RZ, 0xfc, !PT ;  /* 0x0000000804041812 */ /* 0x000fc400078efcff */
[----:B------:R-:W-:Y:S02]  /*2250*/  ISETP.NE.AND P3, PT, R6, RZ, P3 ;  /* 0x000000ff0600720c */ /* 0x000fe40001f65270 */
[----:B------:R-:W-:Y:S02]  /*2260*/  LOP3.LUT R4, R4, 0xffffffef, RZ, 0xc0, !PT ;  /* 0xffffffef04047812 */ /* 0x000fe400078ec0ff */
[----:B------:R-:W-:Y:S02]  /*2270*/  PRMT R7, R39, 0xbb32, RZ ;  /* 0x0000bb3227077816 */ /* 0x000fe400000000ff */
[----:B------:R-:W-:Y:S02]  /*2280*/  @P2 LOP3.LUT R4, R4, 0x10, RZ, 0xfc, !PT ;  /* 0x0000001004042812 */ /* 0x000fe400078efcff */
[----:B------:R-:W-:Y:S02]  /*2290*/  ISETP.NE.AND P4, PT, R7, RZ, P4 ;  /* 0x000000ff0700720c */ /* 0x000fe40002785270 */
[----:B------:R-:W-:-:S02]  /*22a0*/  LOP3.LUT R4, R4, 0xffffffdf, RZ, 0xc0, !PT ;  /* 0xffffffdf04047812 */ /* 0x000fc400078ec0ff */
[----:B-----5:R-:W-:Y:S02]  /*22b0*/  PRMT R3, R26, 0x9910, RZ ;  /* 0x000099101a037816 */ /* 0x020fe400000000ff */
[----:B------:R-:W-:Y:S02]  /*22c0*/  @P3 LOP3.LUT R4, R4, 0x20, RZ, 0xfc, !PT ;  /* 0x0000002004043812 */ /* 0x000fe400078efcff */
        /* <DEDUP_REMOVED lines=21> */
[----:B------:R-:W-:-:S03]  /*2420*/  ISETP.NE.AND P0, PT, R9, RZ, P0 ;  /* 0x000000ff0900720c */ /* 0x000fc60000705270 */
[----:B------:R-:W-:Y:S10]  /*2430*/  @!P6 BRA `(.L_x_6357) ;  /* 0xfffffff8008ce947 */ /* 0x000ff4000383ffff */
[----:B------:R-:W-:Y:S05]  /*2440*/  BSYNC.RECONVERGENT B1 ;  /* 0x0000000000017941 */ /* 0x000fea0003800200 */
.L_x_6356:
        /* <DEDUP_REMOVED lines=31> */
[C---:B------:R-:W-:Y:S02]  /*2640*/  PRMT R36, R38.reuse, 0x7610, R36 ;  /* 0x0000761026247816 */ /* 0x040fe40000000024 */
        /* <DEDUP_REMOVED lines=18> */
.L_x_6355:
[----:B------:R-:W-:Y:S05]  /*2770*/  BSYNC.RECONVERGENT B0 ;  /* 0x0000000000007941 */ /* 0x000fea0003800200 */
.L_x_6354:
        /* <DEDUP_REMOVED lines=39> */
.L_x_6359:
[----:B------:R-:W-:Y:S05]  /*29f0*/  BSYNC.RECONVERGENT B0 ;  /* 0x0000000000007941 */ /* 0x000fea0003800200 */
.L_x_6358:
[----:B------:R-:W-:Y:S04]  /*2a00*/  BSSY.RECONVERGENT B0, `(.L_x_6360) ;  /* 0x000004d000007945 */ /* 0x000fe80003800200 */
[----:B------:R-:W-:Y:S05]  /*2a10*/  @P0 BRA `(.L_x_6361) ;  /* 0x00000004002c0947 */ /* 0x000fea0003800000 */
[----:B------:R-:W-:Y:S01]  /*2a20*/  IMAD.IADD R5, R5, 0x1, R0 ;  /* 0x0000000105057824 */ /* 0x000fe200078e0200 */
[----:B------:R-:W-:Y:S02]  /*2a30*/  LOP3.LUT P0, RZ, R23, 0xff, RZ, 0xc0, !PT ;  /* 0x000000ff17ff7812 */ /* 0x000fe4000780c0ff */
[----:B------:R-:W-:Y:S02]  /*2a40*/  PRMT R2, R28, 0x9910, RZ ;  /* 0x000099101c027816 */ /* 0x000fe400000000ff */
[----:B------:R-:W-:Y:S02]  /*2a50*/  ISETP.GE.U32.AND P4, PT, R5, R13, PT ;  /* 0x0000000d0500720c */ /* 0x000fe40003f86070 */
[----:B------:R-:W-:Y:S02]  /*2a60*/  PRMT R29, R29, 0x9910, RZ ;  /* 0x000099101d1d7816 */ /* 0x000fe400000000ff */
[----:B------:R-:W-:Y:S02]  /*2a70*/  ISETP.NE.AND P0, PT, R2, RZ, P0 ;  /* 0x000000ff0200720c */ /* 0x000fe40000705270 */
[----:B------:R-:W-:Y:S01]  /*2a80*/  LOP3.LUT P1, RZ, R22, 0xff, RZ, 0xc0, !PT ;  /* 0x000000ff16ff7812 */ /* 0x000fe2000782c0ff */
[----:B------:R-:W-:Y:S01]  /*2a90*/  IMAD.MOV.U32 R2, RZ, RZ, R29 ;  /* 0x000000ffff027224 */ /* 0x000fe200078e001d */
[----:B------:R-:W-:-:S02]  /*2aa0*/  LOP3.LUT P2, RZ, R21, 0xff, RZ, 0xc0, !PT ;  /* 0x000000ff15ff7812 */ /* 0x000fc4000784c0ff */
[----:B------:R-:W-:Y:S02]  /*2ab0*/  LOP3.LUT P3, RZ, R20, 0xff, RZ, 0xc0, !PT ;  /* 0x000000ff14ff7812 */ /* 0x000fe4000786c0ff */
[----:B------:R-:W-:Y:S02]  /*2ac0*/  PRMT R3, R32, 0x9910, RZ ;  /* 0x0000991020037816 */ /* 0x000fe400000000ff */
[----:B------:R-:W-:Y:S02]  /*2ad0*/  PRMT R16, R33, 0x9910, RZ ;  /* 0x0000991021107816 */ /* 0x000fe400000000ff */
[----:B------:R-:W-:Y:S02]  /*2ae0*/  ISETP.NE.AND P1, PT, R2, RZ, P1 ;  /* 0x000000ff0200720c */ /* 0x000fe40000f25270 */
[----:B------:R-:W-:Y:S02]  /*2af0*/  ISETP.NE.AND P2, PT, R3, RZ, P2 ;  /* 0x000000ff0300720c */ /* 0x000fe40001745270 */
[----:B------:R-:W-:-:S02]  /*2b00*/  ISETP.NE.AND P3, PT, R16, RZ, P3 ;  /* 0x000000ff1000720c */ /* 0x000fc40001f65270 */
[----:B------:R-:W-:Y:S02]  /*2b10*/  SEL R23, RZ, 0x1, !P0 ;  /* 0x00000001ff177807 */ /* 0x000fe40004000000 */
[----:B------:R-:W-:Y:S02]  /*2b20*/  SEL R22, RZ, 0x1, !P1 ;  /* 0x00000001ff167807 */ /* 0x000fe40004800000 */
[----:B------:R-:W-:Y:S02]  /*2b30*/  SEL R21, RZ, 0x1, !P2 ;  /* 0x00000001ff157807 */ /* 0x000fe40005000000 */
[----:B------:R-:W-:Y:S01]  /*2b40*/  SEL R20, RZ, 0x1, !P3 ;  /* 0x00000001ff147807 */ /* 0x000fe20005800000 */
[----:B------:R-:W-:Y:S06]  /*2b50*/  @P4 BRA `(.L_x_6361) ;  /* 0x0000000000dc4947 */ /* 0x000fec0003800000 */
[----:B------:R-:W-:Y:S02]  /*2b60*/  IADD3 R5, PT, PT, R5, R0, RZ ;  /* 0x0000000005057210 */ /* 0x000fe40007ffe0ff */
[----:B------:R-:W-:Y:S02]  /*2b70*/  LOP3.LUT P0, RZ, R19, 0xff, RZ, 0xc0, !PT ;  /* 0x000000ff13ff7812 */ /* 0x000fe4000780c0ff */
[----:B------:R-:W-:Y:S02]  /*2b80*/  ISETP.GE.U32.AND P4, PT, R5, R13, PT ;  /* 0x0000000d0500720c */ /* 0x000fe40003f86070 */
[----:B------:R-:W-:Y:S02]  /*2b90*/  PRMT R2, R30, 0x9910, RZ ;  /* 0x000099101e027816 */ /* 0x000fe400000000ff */
[----:B------:R-:W-:Y:S02]  /*2ba0*/  PRMT R31, R31, 0x9910, RZ ;  /* 0x000099101f1f7816 */ /* 0x000fe400000000ff */
[----:B------:R-:W-:-:S02]  /*2bb0*/  ISETP.NE.AND P0, PT, R2, RZ, P0 ;  /* 0x000000ff0200720c */ /* 0x000fc40000705270 */
[----:B------:R-:W-:Y:S01]  /*2bc0*/  LOP3.LUT P3, RZ, R14, 0xff, RZ, 0xc0, !PT ;  /* 0x000000ff0eff7812 */ /* 0x000fe2000786c0ff */
[----:B------:R-:W-:Y:S01]  /*2bd0*/  IMAD.MOV.U32 R2, RZ, RZ, R31 ;  /* 0x000000ffff027224 */ /* 0x000fe200078e001f */
[----:B------:R-:W-:Y:S02]  /*2be0*/  LOP3.LUT P1, RZ, R18, 0xff, RZ, 0xc0, !PT ;  /* 0x000000ff12ff7812 */ /* 0x000fe4000782c0ff */
[----:B------:R-:W-:Y:S02]  /*2bf0*/  LOP3.LUT P2, RZ, R15, 0xff, RZ, 0xc0, !PT ;  /* 0x000000ff0fff7812 */ /* 0x000fe4000784c0ff */
[----:B------:R-:W-:Y:S02]  /*2c00*/  PRMT R3, R34, 0x9910, RZ ;  /* 0x0000991022037816 */ /* 0x000fe400000000ff */
[----:B------:R-:W-:Y:S02]  /*2c10*/  PRMT R14, R35, 0x9910, RZ ;  /* 0x00009910230e7816 */ /* 0x000fe400000000ff */
[----:B------:R-:W-:-:S02]  /*2c20*/  ISETP.NE.AND P1, PT, R2, RZ, P1 ;  /* 0x000000ff0200720c */ /* 0x000fc40000f25270 */
[----:B------:R-:W-:Y:S02]  /*2c30*/  ISETP.NE.AND P2, PT, R3, RZ, P2 ;  /* 0x000000ff0300720c */ /* 0x000fe40001745270 */
[----:B------:R-:W-:Y:S02]  /*2c40*/  ISETP.NE.AND P3, PT, R14, RZ, P3 ;  /* 0x000000ff0e00720c */ /* 0x000fe40001f65270 */
[----:B------:R-:W-:Y:S02]  /*2c50*/  SEL R19, RZ, 0x1, !P0 ;  /* 0x00000001ff137807 */ /* 0x000fe40004000000 */
[----:B------:R-:W-:Y:S02]  /*2c60*/  SEL R18, RZ, 0x1, !P1 ;  /* 0x00000001ff127807 */ /* 0x000fe40004800000 */
[----:B------:R-:W-:Y:S02]  /*2c70*/  SEL R15, RZ, 0x1, !P2 ;  /* 0x00000001ff0f7807 */ /* 0x000fe40005000000 */
[----:B------:R-:W-:Y:S01]  /*2c80*/  SEL R14, RZ, 0x1, !P3 ;  /* 0x00000001ff0e7807 */ /* 0x000fe20005800000 */
[----:B------:R-:W-:Y:S06]  /*2c90*/  @P4 BRA `(.L_x_6361) ;  /* 0x00000000008c4947 */ /* 0x000fec0003800000 */
[----:B------:R-:W-:Y:S01]  /*2ca0*/  IMAD.IADD R0, R5, 0x1, R0 ;  /* 0x0000000105007824 */ /* 0x000fe200078e0200 */
[----:B------:R-:W-:Y:S02]  /*2cb0*/  LOP3.LUT P1, RZ, R12, 0xff, RZ, 0xc0, !PT ;  /* 0x000000ff0cff7812 */ /* 0x000fe4000782c0ff */
[----:B------:R-:W-:Y:S02]  /*2cc0*/  LOP3.LUT P2, RZ, R11, 0xff, RZ, 0xc0, !PT ;  /* 0x000000ff0bff7812 */ /* 0x000fe4000784c0ff */
[----:B------:R-:W-:Y:S02]  /*2cd0*/  ISETP.GE.U32.AND P4, PT, R0, R13, PT ;  /* 0x0000000d0000720c */ /* 0x000fe40003f86070 */
[----:B------:R-:W-:Y:S02]  /*2ce0*/  LOP3.LUT P3, RZ, R10, 0xff, RZ, 0xc0, !PT ;  /* 0x000000ff0aff7812 */ /* 0x000fe4000786c0ff */
[----:B------:R-:W-:Y:S02]  /*2cf0*/  LOP3.LUT P0, RZ, R9, 0xff, RZ, 0xc0, !PT ;  /* 0x000000ff09ff7812 */ /* 0x000fe4000780c0ff */
[----:B------:R-:W-:-:S02]  /*2d00*/  PRMT R0, R36, 0x9910, RZ ;  /* 0x0000991024007816 */ /* 0x000fc400000000ff */
[----:B------:R-:W-:Y:S02]  /*2d10*/  PRMT R2, R37, 0x9910, RZ ;  /* 0x0000991025027816 */ /* 0x000fe400000000ff */
[----:B------:R-:W-:Y:S02]  /*2d20*/  PRMT R3, R38, 0x9910, RZ ;  /* 0x0000991026037816 */ /* 0x000fe400000000ff */
        /* <DEDUP_REMOVED lines=14> */
[----:B------:R-:W-:Y:S02]  /*2e10*/  PRMT R0, R24, 0x9910, RZ ;  /* 0x0000991018007816 */ /* 0x000fe400000000ff */
[----:B------:R-:W-:-:S02]  /*2e20*/  PRMT R2, R25, 0x9910, RZ ;  /* 0x0000991019027816 */ /* 0x000fc400000000ff */
[----:B------:R-:W-:Y:S02]  /*2e30*/  PRMT R3, R26, 0x9910, RZ ;  /* 0x000099101a037816 */ /* 0x000fe400000000ff */
        /* <DEDUP_REMOVED lines=8> */
[----:B------:R-:W-:-:S07]  /*2ec0*/  SEL R4, RZ, 0x1, !P3 ;  /* 0x00000001ff047807 */ /* 0x000fce0005800000 */
.L_x_6361:
[----:B------:R-:W-:Y:S05]  /*2ed0*/  BSYNC.RECONVERGENT B0 ;  /* 0x0000000000007941 */ /* 0x000fea0003800200 */
.L_x_6360:
        /* <DEDUP_REMOVED lines=25> */
.L_x_6353:
        /* <DEDUP_REMOVED lines=53> */
.L_x_6366:
[----:B------:R-:W-:Y:S01]  /*33c0*/  IMAD R0, R40, R11, RZ ;  /* 0x0000000b28007224 */ /* 0x000fe200078e02ff */
[----:B------:R-:W-:Y:S01]  /*33d0*/  P2R R8, PR, RZ, 0x1 ;  /* 0x00000001ff087803 */ /* 0x000fe20000000000 */
[----:B------:R-:W-:Y:S01]  /*33e0*/  IMAD.IADD R11, R11, 0x1, R10 ;  /* 0x000000010b0b7824 */ /* 0x000fe200078e020a */
[----:B------:R-:W-:Y:S02]  /*33f0*/  LOP3.LUT P0, RZ, R4, 0x2, RZ, 0xc0, !PT ;  /* 0x0000000204ff7812 */ /* 0x000fe4000780c0ff */
        /* <DEDUP_REMOVED lines=53> */
[----:B------:R-:W-:-:S02]  /*3750*/  ISETP.NE.AND P1, PT, R0, RZ, P1 ;  /* 0x000000ff0000720c */ /* 0x000fc40000f25270 */
[----:B------:R-:W-:Y:S02]  /*3760*/  @P6 LOP3.LUT R4, R4, 0x4, RZ, 0xfc, !PT ;  /* 0x0000000404046812 */ /* 0x000fe400078efcff */
[----:B------:R-:W-:Y:S02]  /*3770*/  PRMT R5, R2, 0xbb32, RZ ;  /* 0x0000bb3202057816 */ /* 0x000fe400000000ff */
[C---:B------:R-:W-:Y:S02]  /*3780*/  LOP3.LUT P6, RZ, R4.reuse, 0x200, RZ, 0xc0, !PT ;  /* 0x0000020004ff7812 */ /* 0x040fe400078cc0ff */
[----:B------:R-:W-:Y:S02]  /*3790*/  ISETP.NE.AND P2, PT, R5, RZ, P2 ;  /* 0x000000ff0500720c */ /* 0x000fe40001745270 */
[----:B------:R-:W-:Y:S02]  /*37a0*/  LOP3.LUT R4, R4, 0xfffffff7, RZ, 0xc0, !PT ;  /* 0xfffffff704047812 */ /* 0x000fe400078ec0ff */
[----:B------:R-:W-:-:S02]  /*37b0*/  PRMT R6, R3, 0x9910, RZ ;  /* 0x0000991003067816 */ /* 0x000fc400000000ff */
[----:B------:R-:W-:Y:S02]  /*37c0*/  @P1 LOP3.LUT R4, R4, 0x8, RZ, 0xfc, !PT ;  /* 0x0000000804041812 */ /* 0x000fe400078efcff */
[----:B------:R-:W-:Y:S02]  /*37d0*/  ISETP.NE.AND P3, PT, R6, RZ, P3 ;  /* 0x000000ff0600720c */ /* 0x000fe40001f65270 */
[----:B------:R-:W-:Y:S02]  /*37e0*/  LOP3.LUT R4, R4, 0xffffffef, RZ, 0xc0, !PT ;  /* 0xffffffef04047812 */ /* 0x000fe400078ec0ff */
[----:B------:R-:W-:Y:S02]  /*37f0*/  PRMT R7, R3, 0xbb32, RZ ;  /* 0x0000bb3203077816 */ /* 0x000fe400000000ff */
[----:B------:R-:W-:Y:S02]  /*3800*/  @P2 LOP3.LUT R4, R4, 0x10, RZ, 0xfc, !PT ;  /* 0x0000001004042812 */ /* 0x000fe400078efcff */
[----:B------:R-:W-:-:S02]  /*3810*/  ISETP.NE.AND P4, PT, R7, RZ, P4 ;  /* 0x000000ff0700720c */ /* 0x000fc40002785270 */
[----:B------:R-:W-:Y:S02]  /*3820*/  LOP3.LUT R4, R4, 0xffffffdf, RZ, 0xc0, !PT ;  /* 0xffffffdf04047812 */ /* 0x000fe400078ec0ff */
[----:B-----5:R-:W-:Y:S02]  /*3830*/  PRMT R5, R28, 0x9910, RZ ;  /* 0x000099101c057816 */ /* 0x020fe400000000ff */
[----:B------:R-:W-:Y:S02]  /*3840*/  @P3 LOP3.LUT R4, R4, 0x20, RZ, 0xfc, !PT ;  /* 0x0000002004043812 */ /* 0x000fe400078efcff */
        /* <DEDUP_REMOVED lines=22> */
[----:B------:R-:W-:Y:S01]  /*39b0*/  ISETP.NE.AND P0, PT, R9, RZ, P0 ;  /* 0x000000ff0900720c */ /* 0x000fe20000705270 */
[----:B------:R-:W-:-:S12]  /*39c0*/  @!P6 BRA `(.L_x_6366) ;  /* 0xfffffff8007ce947 */ /* 0x000fd8000383ffff */
[----:B------:R-:W-:Y:S05]  /*39d0*/  BSYNC.RECONVERGENT B1 ;  /* 0x0000000000017941 */ /* 0x000fea0003800200 */
.L_x_6365:
        /* <DEDUP_REMOVED lines=37> */
[----:B------:R-:W-:Y:S02]  /*3c30*/  PRMT R28, R28, 0x7632, R28 ;  /* 0x000076321c1c7816 */ /* 0x000fe4000000001c */
[----:B------:R-:W-:Y:S02]  /*3c40*/  PRMT R30, R29, 0x7632, R30 ;  /* 0x000076321d1e7816 */ /* 0x000fe4000000001e */
[----:B------:R-:W-:Y:S02]  /*3c50*/  SEL R21, RZ, 0x1, !P1 ;  /* 0x00000001ff157807 */ /* 0x000fe40004800000 */
[----:B------:R-:W-:Y:S02]  /*3c60*/  SEL R20, RZ, 0x1, !P2 ;  /* 0x00000001ff147807 */ /* 0x000fe40005000000 */
[----:B------:R-:W-:-:S02]  /*3c70*/  SEL R19, RZ, 0x1, !P3 ;  /* 0x00000001ff137807 */ /* 0x000fc40005800000 */
[----:B------:R-:W-:Y:S02]  /*3c80*/  SEL R18, RZ, 0x1, !P4 ;  /* 0x00000001ff127807 */ /* 0x000fe40006000000 */
[----:B------:R-:W-:Y:S02]  /*3c90*/  SEL R15, RZ, 0x1, !P5 ;  /* 0x00000001ff0f7807 */ /* 0x000fe40006800000 */
[----:B------:R-:W-:Y:S02]  /*3ca0*/  SEL R14, RZ, 0x1, !P6 ;  /* 0x00000001ff0e7807 */ /* 0x000fe40007000000 */
[----:B------:R-:W-:-:S07]  /*3cb0*/  SEL R12, RZ, 0x1, !P0 ;  /* 0x00000001ff0c7807 */ /* 0x000fce0004000000 */
.L_x_6364:
[----:B------:R-:W-:Y:S05]  /*3cc0*/  BSYNC.RECONVERGENT B0 ;  /* 0x0000000000007941 */ /* 0x000fea0003800200 */
.L_x_6363:
        /* <DEDUP_REMOVED lines=42> */
.L_x_6368:
[----:B------:R-:W-:Y:S05]  /*3f70*/  BSYNC.RECONVERGENT B0 ;  /* 0x0000000000007941 */ /* 0x000fea0003800200 */
.L_x_6367:
        /* <DEDUP_REMOVED lines=22> */
[----:B------:R-:W-:Y:S01]  /*40e0*/  IMAD.IADD R11, R11, 0x1, R10 ;  /* 0x000000010b0b7824 */ /* 0x000fe200078e020a */
[----:B------:R-:W-:Y:S02]  /*40f0*/  LOP3.LUT P0, RZ, R26, 0xff, RZ, 0xc0, !PT ;  /* 0x000000ff1aff7812 */ /* 0x000fe4000780c0ff */
[----:B------:R-:W-:Y:S02]  /*4100*/  PRMT R4, R35, 0x9910, RZ ;  /* 0x0000991023047816 */ /* 0x000fe400000000ff */
[----:B------:R-:W-:Y:S02]  /*4110*/  ISETP.GE.U32.AND P4, PT, R11, R13, PT ;  /* 0x0000000d0b00720c */ /* 0x000fe40003f86070 */
[----:B------:R-:W-:Y:S02]  /*4120*/  PRMT R36, R36, 0x9910, RZ ;  /* 0x0000991024247816 */ /* 0x000fe400000000ff */
[----:B------:R-:W-:Y:S02]  /*4130*/  ISETP.NE.AND P0, PT, R4, RZ, P0 ;  /* 0x000000ff0400720c */ /* 0x000fe40000705270 */
[----:B------:R-:W-:-:S02]  /*4140*/  LOP3.LUT P1, RZ, R25, 0xff, RZ, 0xc0, !PT ;  /* 0x000000ff19ff7812 */ /* 0x000fc4000782c0ff */
[----:B------:R-:W-:Y:S02]  /*4150*/  LOP3.LUT P2, RZ, R24, 0xff, RZ, 0xc0, !PT ;  /* 0x000000ff18ff7812 */ /* 0x000fe4000784c0ff */
[----:B------:R-:W-:Y:S02]  /*4160*/  LOP3.LUT P3, RZ, R23, 0xff, RZ, 0xc0, !PT ;  /* 0x000000ff17ff7812 */ /* 0x000fe4000786c0ff */
[----:B------:R-:W-:Y:S02]  /*4170*/  PRMT R5, R37, 0x9910, RZ ;  /* 0x0000991025057816 */ /* 0x000fe400000000ff */
[----:B------:R-:W-:Y:S02]  /*4180*/  PRMT R16, R38, 0x9910, RZ ;  /* 0x0000991026107816 */ /* 0x000fe400000000ff */
[----:B------:R-:W-:Y:S02]  /*4190*/  MOV R4, R36 ;  /* 0x0000002400047202 */ /* 0x000fe40000000f00 */
        /* <DEDUP_REMOVED lines=43> */
.L_x_6370:
[----:B------:R-:W-:Y:S05]  /*4450*/  BSYNC.RECONVERGENT B0 ;  /* 0x0000000000007941 */ /* 0x000fea0003800200 */
.L_x_6369:
        /* <DEDUP_REMOVED lines=25> */
.L_x_6362:
        /* <DEDUP_REMOVED lines=55> */
.L_x_6380:
        /* <DEDUP_REMOVED lines=21> */
.L_x_6374:
        /* <DEDUP_REMOVED lines=284> */
.L_x_6376:
        /* <DEDUP_REMOVED lines=234> */
.L_x_6377:
[----:B------:R-:W-:-:S04]  /*6b10*/  LOP3.LUT R5, R5, 0xfffffff8, RZ, 0xc0, !PT ;  /* 0xfffffff805057812 */ /* 0x000fc800078ec0ff */
[----:B------:R-:W-:-:S05]  /*6b20*/  IADD3 R6, P6, PT, R5, R22, RZ ;  /* 0x0000001605067210 */ /* 0x000fca0007fde0ff */
[----:B------:R-:W-:-:S06]  /*6b30*/  IMAD.X R7, RZ, RZ, R23, P6 ;  /* 0x000000ffff077224 */ /* 0x000fcc00030e0617 */
        /* <DEDUP_REMOVED lines=231> */
.L_x_6378:
        /* <DEDUP_REMOVED lines=234> */
.L_x_6379:
        /* <DEDUP_REMOVED lines=8> */
.L_x_6375:
[----:B------:R-:W-:Y:S01]  /*88d0*/  PRMT R3, R28, 0x9910, RZ ;  /* 0x000099101c037816 */ /* 0x000fe200000000ff */
[----:B------:R-:W1:Y:S01]  /*88e0*/  LDCU UR5, c[0x0][0x388] ;  /* 0x00007100ff0577ac */ /* 0x000e620008000800 */
[----:B------:R-:W-:Y:S01]  /*88f0*/  PRMT R2, R29, 0x9910, RZ ;  /* 0x000099101d027816 */ /* 0x000fe200000000ff */
[----:B0-----:R-:W-:Y:S01]  /*8900*/  IMAD.U32 R14, RZ, RZ, UR4 ;  /* 0x00000004ff0e7e24 */ /* 0x001fe2000f8e00ff */
[----:B------:R-:W-:Y:S02]  /*8910*/  ISETP.NE.AND P3, PT, R3, RZ, P3 ;  /* 0x000000ff0300720c */ /* 0x000fe40001f65270 */
[----:B------:R-:W-:Y:S01]  /*8920*/  ISETP.NE.AND P4, PT, R2, RZ, P4 ;  /* 0x000000ff0200720c */ /* 0x000fe20002785270 */
[----:B------:R-:W-:Y:S01]  /*8930*/  IMAD R15, R14, 0x4, R15 ;  /* 0x000000040e0f7824 */ /* 0x000fe200078e020f */
[----:B------:R-:W-:Y:S02]  /*8940*/  P2R R11, PR, RZ, 0x8 ;  /* 0x00000008ff0b7803 */ /* 0x000fe40000000000 */
[----:B------:R-:W-:-:S02]  /*8950*/  LOP3.LUT P3, RZ, R4, 0x1, RZ, 0xc0, !PT ;  /* 0x0000000104ff7812 */ /* 0x000fc4000786c0ff */
[----:B------:R-:W-:Y:S02]  /*8960*/  PRMT R2, R27, 0x9910, RZ ;  /* 0x000099101b027816 */ /* 0x000fe400000000ff */
[----:B------:R-:W-:Y:S02]  /*8970*/  LOP3.LUT P6, RZ, R4, 0x400, RZ, 0xc0, !PT ;  /* 0x0000040004ff7812 */ /* 0x000fe400078cc0ff */
[----:B------:R-:W-:Y:S02]  /*8980*/  ISETP.NE.AND P3, PT, R2, RZ, P3 ;  /* 0x000000ff0200720c */ /* 0x000fe40001f65270 */
        /* <DEDUP_REMOVED lines=10> */
[----:B------:R-:W-:Y:S02]  /*8a30*/  ISETP.NE.AND P4, PT, R3, RZ, P4 ;  /* 0x000000ff0300720c */ /* 0x000fe40002785270 */
[----:B------:R-:W-:Y:S02]  /*8a40*/  LOP3.LUT R4, R4, 0xfffffffe, RZ, 0xc0, !PT ;  /* 0xfffffffe04047812 */ /* 0x000fe400078ec0ff */
[----:B------:R-:W-:Y:S02]  /*8a50*/  ISETP.NE.AND P2, PT, R5, RZ, P2 ;  /* 0x000000ff0500720c */ /* 0x000fe40001745270 */
[----:B------:R-:W-:Y:S02]  /*8a60*/  @P3 LOP3.LUT R4, R4, 0x1, RZ, 0xfc, !PT ;  /* 0x0000000104043812 */ /* 0x000fe400078efcff */
[----:B------:R-:W-:Y:S02]  /*8a70*/  PRMT R5, R38, 0x9910, RZ ;  /* 0x0000991026057816 */ /* 0x000fe400000000ff */
[----:B------:R-:W-:-:S02]  /*8a80*/  LOP3.LUT P3, RZ, R4, 0x20, RZ, 0xc0, !PT ;  /* 0x0000002004ff7812 */ /* 0x000fc4000786c0ff */
[----:B------:R-:W-:Y:S02]  /*8a90*/  PRMT R6, R37, 0x9910, RZ ;  /* 0x0000991025067816 */ /* 0x000fe400000000ff */
[----:B------:R-:W-:Y:S02]  /*8aa0*/  LOP3.LUT R4, R4, 0xfffffffd, RZ, 0xc0, !PT ;  /* 0xfffffffd04047812 */ /* 0x000fe400078ec0ff */
[----:B------:R-:W-:Y:S02]  /*8ab0*/  ISETP.NE.AND P6, PT, R5, RZ, P6 ;  /* 0x000000ff0500720c */ /* 0x000fe400037c5270 */
[----:B------:R-:W-:Y:S02]  /*8ac0*/  ISETP.NE.AND P1, PT, R6, RZ, P1 ;  /* 0x000000ff0600720c */ /* 0x000fe40000f25270 */
[----:B------:R-:W-:Y:S02]  /*8ad0*/  @P4 LOP3.LUT R4, R4, 0x2, RZ, 0xfc, !PT ;  /* 0x0000000204044812 */ /* 0x000fe400078efcff */
[----:B------:R-:W-:-:S02]  /*8ae0*/  PRMT R6, R39, 0x9910, RZ ;  /* 0x0000991027067816 */ /* 0x000fc400000000ff */
[C---:B------:R-:W-:Y:S02]  /*8af0*/  LOP3.LUT P4, RZ, R4.reuse, 0x40, RZ, 0xc0, !PT ;  /* 0x0000004004ff7812 */ /* 0x040fe4000788c0ff */
[----:B------:R-:W-:Y:S02]  /*8b00*/  LOP3.LUT R4, R4, 0xfffffffb, RZ, 0xc0, !PT ;  /* 0xfffffffb04047812 */ /* 0x000fe400078ec0ff */
[----:B------:R-:W-:Y:S02]  /*8b10*/  ISETP.NE.AND P0, PT, R6, RZ, P0 ;  /* 0x000000ff0600720c */ /* 0x000fe40000705270 */
[----:B------:R-:W-:Y:S02]  /*8b20*/  @P6 LOP3.LUT R4, R4, 0x4, RZ, 0xfc, !PT ;  /* 0x0000000404046812 */ /* 0x000fe400078efcff */
[----:B------:R-:W-:Y:S02]  /*8b30*/  PRMT R2, R25, 0x9910, RZ ;  /* 0x0000991019027816 */ /* 0x000fe400000000ff */
[----:B------:R-:W-:-:S02]  /*8b40*/  LOP3.LUT P6, RZ, R4, 0x80, RZ, 0xc0, !PT ;  /* 0x0000008004ff7812 */ /* 0x000fc400078cc0ff */
[----:B------:R-:W-:Y:S02]  /*8b50*/  LOP3.LUT R4, R4, 0xfffffff7, RZ, 0xc0, !PT ;  /* 0xfffffff704047812 */ /* 0x000fe400078ec0ff */
[----:B------:R-:W-:Y:S02]  /*8b60*/  ISETP.NE.AND P5, PT, R2, RZ, P5 ;  /* 0x000000ff0200720c */ /* 0x000fe40002fa5270 */
[----:B------:R-:W-:Y:S02]  /*8b70*/  PRMT R3, R24, 0x9910, RZ ;  /* 0x0000991018037816 */ /* 0x000fe400000000ff */
[----:B------:R-:W-:Y:S02]  /*8b80*/  @P0 LOP3.LUT R4, R4, 0x8, RZ, 0xfc, !PT ;  /* 0x0000000804040812 */ /* 0x000fe400078efcff */
[----:B------:R-:W-:Y:S02]  /*8b90*/  ISETP.NE.AND P3, PT, R3, RZ, P3 ;  /* 0x000000ff0300720c */ /* 0x000fe40001f65270 */
[----:B------:R-:W-:-:S02]  /*8ba0*/  LOP3.LUT P0, RZ, R4, 0x100, RZ, 0xc0, !PT ;  /* 0x0000010004ff7812 */ /* 0x000fc4000780c0ff */
[----:B------:R-:W-:Y:S02]  /*8bb0*/  LOP3.LUT R4, R4, 0xffffffef, RZ, 0xc0, !PT ;  /* 0xffffffef04047812 */ /* 0x000fe400078ec0ff */
[----:B------:R-:W-:Y:S02]  /*8bc0*/  PRMT R5, R31, 0x9910, RZ ;  /* 0x000099101f057816 */ /* 0x000fe400000000ff */
[----:B------:R-:W-:Y:S02]  /*8bd0*/  @P5 LOP3.LUT R4, R4, 0x10, RZ, 0xfc, !PT ;  /* 0x0000001004045812 */ /* 0x000fe400078efcff */
[----:B------:R-:W-:Y:S02]  /*8be0*/  PRMT R6, R30, 0x9910, RZ ;  /* 0x000099101e067816 */ /* 0x000fe400000000ff */
[C---:B------:R-:W-:Y:S02]  /*8bf0*/  LOP3.LUT P5, RZ, R4.reuse, 0x200, RZ, 0xc0, !PT ;  /* 0x0000020004ff7812 */ /* 0x040fe400078ac0ff */
[----:B------:R-:W-:Y:S01]  /*8c00*/  ISETP.NE.AND P4, PT, R5, RZ, P4 ;  /* 0x000000ff0500720c */ /* 0x000fe20002785270 */
[----:B------:R-:W-:Y:S01]  /*8c10*/  IMAD.MOV.U32 R2, RZ, RZ, R6 ;  /* 0x000000ffff027224 */ /* 0x000fe200078e0006 */
[----:B------:R-:W-:-:S02]  /*8c20*/  LOP3.LUT R4, R4, 0xffffffdf, RZ, 0xc0, !PT ;  /* 0xffffffdf04047812 */ /* 0x000fc400078ec0ff */
[----:B------:R-:W-:Y:S02]  /*8c30*/  PRMT R3, R20, 0x9910, RZ ;  /* 0x0000991014037816 */ /* 0x000fe400000000ff */
[----:B------:R-:W-:Y:S02]  /*8c40*/  @P3 LOP3.LUT R4, R4, 0x20, RZ, 0xfc, !PT ;  /* 0x0000002004043812 */ /* 0x000fe400078efcff */
[----:B------:R-:W-:Y:S02]  /*8c50*/  ISETP.NE.AND P6, PT, R2, RZ, P6 ;  /* 0x000000ff0200720c */ /* 0x000fe400037c5270 */
[----:B------:R-:W-:Y:S02]  /*8c60*/  LOP3.LUT R4, R4, 0xffffffbf, RZ, 0xc0, !PT ;  /* 0xffffffbf04047812 */ /* 0x000fe400078ec0ff */
[----:B------:R-:W-:Y:S02]  /*8c70*/  MOV R2, R3 ;  /* 0x0000000300027202 */ /* 0x000fe40000000f00 */
[----:B------:R-:W-:-:S02]  /*8c80*/  @P4 LOP3.LUT R4, R4, 0x40, RZ, 0xfc, !PT ;  /* 0x0000004004044812 */ /* 0x000fc400078efcff */
[----:B------:R-:W-:Y:S02]  /*8c90*/  PRMT R5, R21, 0x9910, RZ ;  /* 0x0000991015057816 */ /* 0x000fe400000000ff */
[----:B------:R-:W-:Y:S01]  /*8ca0*/  ISETP.NE.AND P0, PT, R2, RZ, P0 ;  /* 0x000000ff0200720c */ /* 0x000fe20000705270 */
[----:B------:R-:W-:Y:S01]  /*8cb0*/  IMAD R2, R14, 0x3, R15 ;  /* 0x000000030e027824 */ /* 0x000fe200078e020f */
[----:B------:R-:W-:Y:S01]  /*8cc0*/  LOP3.LUT R4, R4, 0xffffff7f, RZ, 0xc0, !PT ;  /* 0xffffff7f04047812 */ /* 0x000fe200078ec0ff */
[----:B------:R-:W-:Y:S01]  /*8cd0*/  IMAD.MOV.U32 R3, RZ, RZ, R5 ;  /* 0x000000ffff037224 */ /* 0x000fe200078e0005 */
[----:B------:R-:W-:Y:S02]  /*8ce0*/  PRMT R6, R41, 0x9910, RZ ;  /* 0x0000991029067816 */ /* 0x000fe400000000ff */
[----:B------:R-:W-:Y:S02]  /*8cf0*/  @P6 LOP3.LUT R4, R4, 0x80, RZ, 0xfc, !PT ;  /* 0x0000008004046812 */ /* 0x000fe400078efcff */
[----:B------:R-:W-:Y:S01]  /*8d00*/  ISETP.NE.AND P5, PT, R3, RZ, P5 ;  /* 0x000000ff0300720c */ /* 0x000fe20002fa5270 */
[----:B------:R-:W-:Y:S01]  /*8d10*/  IMAD.MOV.U32 R5, RZ, RZ, R6 ;  /* 0x000000ffff057224 */ /* 0x000fe200078e0006 */
[----:B------:R-:W-:-:S02]  /*8d20*/  LOP3.LUT R4, R4, 0xfffffeff, RZ, 0xc0, !PT ;  /* 0xfffffeff04047812 */ /* 0x000fc400078ec0ff */
[----:B------:R-:W-:Y:S02]  /*8d30*/  ISETP.NE.AND P6, PT, R8, RZ, PT ;  /* 0x000000ff0800720c */ /* 0x000fe40003fc5270 */
[----:B------:R-:W-:Y:S02]  /*8d40*/  @P0 LOP3.LUT R4, R4, 0x100, RZ, 0xfc, !PT ;  /* 0x0000010004040812 */ /* 0x000fe400078efcff */
[----:B------:R-:W-:Y:S02]  /*8d50*/  ISETP.NE.AND P6, PT, R5, RZ, P6 ;  /* 0x000000ff0500720c */ /* 0x000fe400037c5270 */
[----:B------:R-:W-:Y:S02]  /*8d60*/  LOP3.LUT R4, R4, 0xfffffdff, RZ, 0xc0, !PT ;  /* 0xfffffdff04047812 */ /* 0x000fe400078ec0ff */
[----:B------:R-:W-:Y:S02]  /*8d70*/  PRMT R8, R40, 0x9910, RZ ;  /* 0x0000991028087816 */ /* 0x000fe400000000ff */
[----:B------:R-:W-:-:S02]  /*8d80*/  @P5 LOP3.LUT R4, R4, 0x200, RZ, 0xfc, !PT ;  /* 0x0000020004045812 */ /* 0x000fc400078efcff */
[----:B------:R-:W-:Y:S02]  /*8d90*/  ISETP.GE.U32.AND P5, PT, R2, R13, PT ;  /* 0x0000000d0200720c */ /* 0x000fe40003fa6070 */
[----:B------:R-:W-:Y:S02]  /*8da0*/  ISETP.NE.AND P0, PT, R7, RZ, PT ;  /* 0x000000ff0700720c */ /* 0x000fe40003f05270 */
[----:B------:R-:W-:Y:S02]  /*8db0*/  MOV R6, R8 ;  /* 0x0000000800067202 */ /* 0x000fe40000000f00 */
[----:B------:R-:W-:Y:S02]  /*8dc0*/  LOP3.LUT R4, R4, 0xfffffbff, RZ, 0xc0, !PT ;  /* 0xfffffbff04047812 */ /* 0x000fe400078ec0ff */
[----:B------:R-:W-:Y:S02]  /*8dd0*/  ISETP.NE.AND P3, PT, R11, RZ, PT ;  /* 0x000000ff0b00720c */ /* 0x000fe40003f65270 */
[----:B------:R-:W-:-:S02]  /*8de0*/  ISETP.NE.AND P4, PT, R9, RZ, PT ;  /* 0x000000ff0900720c */ /* 0x000fc40003f85270 */
[----:B------:R-:W-:Y:S02]  /*8df0*/  ISETP.NE.AND P0, PT, R6, RZ, P0 ;  /* 0x000000ff0600720c */ /* 0x000fe40000705270 */
[----:B------:R-:W-:Y:S01]  /*8e00*/  @P6 LOP3.LUT R4, R4, 0x400, RZ, 0xfc, !PT ;  /* 0x0000040004046812 */ /* 0x000fe200078efcff */
[----:B------:R-:W-:Y:S10]  /*8e10*/  @!P5 BRA `(.L_x_6380) ;  /* 0xffffffb800d0d947 */ /* 0x000ff4000383ffff */
[----:B------:R-:W-:Y:S05]  /*8e20*/  BSYNC.RECONVERGENT B1 ;  /* 0x0000000000017941 */ /* 0x000fea0003800200 */
.L_x_6373:
        /* <DEDUP_REMOVED lines=36> */
.L_x_6372:
[----:B------:R-:W-:Y:S05]  /*9070*/  BSYNC.RECONVERGENT B0 ;  /* 0x0000000000007941 */ /* 0x000fea0003800200 */
.L_x_6371:
        /* <DEDUP_REMOVED lines=284> */
.L_x_6384:
[----:B------:R-:W-:Y:S01]  /*a240*/  SHF.R.U32.HI R22, RZ, 0x3, R32 ;  /* 0x00000003ff167819 */ /* 0x000fe20000011620 */
[----:B------:R-:W-:-:S07]  /*a250*/  IMAD.MOV.U32 R23, RZ, RZ, RZ ;  /* 0x000000ffff177224 */ /* 0x000fce00078e00ff */
.L_x_6383:
[----:B------:R-:W0:Y:S02]  /*a260*/  LDCU.64 UR4, c[0x0][0x750] ;  /* 0x0000ea00ff0477ac */ /* 0x000e240008000a00 */
[----:B0-----:R-:W-:-:S04]  /*a270*/  IADD3 R33, P1, PT, R33, UR4, RZ ;  /* 0x0000000421217c10 */ /* 0x001fc8000ff3e0ff */
[----:B------:R-:W-:Y:S02]  /*a280*/  IADD3.X R32, PT, PT, RZ, UR5, RZ, P1, !PT ;  /* 0x00000005ff207c10 */ /* 0x000fe40008ffe4ff */
        /* <DEDUP_REMOVED lines=285> */
.L_x_6386:
[----:B------:R-:W-:Y:S02]  /*b460*/  SHF.R.U32.HI R38, RZ, 0x3, R38 ;  /* 0x00000003ff267819 */ /* 0x000fe40000011626 */
[----:B------:R-:W-:-:S07]  /*b470*/  MOV R39, RZ ;  /* 0x000000ff00277202 */ /* 0x000fce0000000f00 */
.L_x_6385:
        /* <DEDUP_REMOVED lines=285> */
.L_x_6388:
[----:B------:R-:W-:Y:S02]  /*c650*/  SHF.R.U32.HI R30, RZ, 0x3, R30 ;  /* 0x00000003ff1e7819 */ /* 0x000fe4000001161e */
[----:B------:R-:W-:-:S07]  /*c660*/  MOV R31, RZ ;  /* 0x000000ff001f7202 */ /* 0x000fce0000000f00 */
.L_x_6387:
        /* <DEDUP_REMOVED lines=285> */
.L_x_6390:
[----:B------:R-:W-:Y:S02]  /*d840*/  SHF.R.U32.HI R20, RZ, 0x3, R35 ;  /* 0x00000003ff147819 */ /* 0x000fe40000011623 */
[----:B------:R-:W-:-:S07]  /*d850*/  MOV R21, RZ ;  /* 0x000000ff00157202 */ /* 0x000fce0000000f00 */
.L_x_6389:
[----:B------:R-:W-:-:S04]  /*d860*/  LEA R22, P0, R20, R33, 0x3 ;  /* 0x0000002114167211 */ /* 0x000fc800078018ff */
[----:B------:R-:W-:-:S06]  /*d870*/  LEA.HI.X R23, R20, R32, R21, 0x3, P0 ;  /* 0x0000002014177211 */ /* 0x000fcc00000f1c15 */
[----:B------:R-:W2:Y:S02]  /*d880*/  LDG.E.64 R22, desc[UR36][R22.64] ;  /* 0x0000002416167981 */ /* 0x000ea4000c1e1b00 */
[C---:B--2---:R-:W-:Y:S02]  /*d890*/  PRMT R20, R22.reuse, 0x7610, R20 ;  /* 0x0000761016147816 */ /* 0x044fe40000000014 */
[----:B------:R-:W-:Y:S02]  /*d8a0*/  PRMT R21, R22, 0x7632, R21 ;  /* 0x0000763216157816 */ /* 0x000fe40000000015 */
[C---:B------:R-:W-:Y:S02]  /*d8b0*/  PRMT R41, R23.reuse, 0x7610, R41 ;  /* 0x0000761017297816 */ /* 0x040fe40000000029 */
[----:B------:R-:W-:-:S07]  /*d8c0*/  PRMT R40, R23, 0x7632, R40 ;  /* 0x0000763217287816 */ /* 0x000fce0000000028 */
.L_x_6382:
[----:B------:R-:W-:Y:S05]  /*d8d0*/  BSYNC.RECONVERGENT B0 ;  /* 0x0000000000007941 */ /* 0x000fea0003800200 */
.L_x_6381:
[----:B------:R-:W-:Y:S01]  /*d8e0*/  ISETP.GE.U32.AND P0, PT, R15, R13, PT ;  /* 0x0000000d0f00720c */ /* 0x000fe20003f06070 */
[----:B------:R-:W-:-:S12]  /*d8f0*/  BSSY.RECONVERGENT B0, `(.L_x_6391) ;  /* 0x000004f000007945 */ /* 0x000fd80003800200 */
[----:B------:R-:W-:Y:S05]  /*d900*/  @P0 BRA `(.L_x_6392) ;  /* 0x0000000400340947 */ /* 0x000fea0003800000 */
[----:B------:R-:W-:Y:S01]  /*d910*/  PRMT R29, R29, 0x9910, RZ ;  /* 0x000099101d1d7816 */ /* 0x000fe200000000ff */
[----:B------:R-:W-:Y:S01]  /*d920*/  IMAD.IADD R15, R15, 0x1, R14 ;  /* 0x000000010f0f7824 */ /* 0x000fe200078e020e */
[----:B------:R-:W-:Y:S02]  /*d930*/  LOP3.LUT P3, RZ, R9, 0xff, RZ, 0xc0, !PT ;  /* 0x000000ff09ff7812 */ /* 0x000fe4000786c0ff */
[----:B------:R-:W-:Y:S01]  /*d940*/  LOP3.LUT P0, RZ, R12, 0xff, RZ, 0xc0, !PT ;  /* 0x000000ff0cff7812 */ /* 0x000fe2000780c0ff */
[----:B------:R-:W-:Y:S01]  /*d950*/  IMAD.MOV.U32 R9, RZ, RZ, R29 ;  /* 0x000000ffff097224 */ /* 0x000fe200078e001d */
[----:B------:R-:W-:Y:S02]  /*d960*/  ISETP.GE.U32.AND P4, PT, R15, R13, PT ;  /* 0x0000000d0f00720c */ /* 0x000fe40003f86070 */
[----:B------:R-:W-:Y:S02]  /*d970*/  PRMT R28, R28, 0x9910, RZ ;  /* 0x000099101c1c7816 */ /* 0x000fe400000000ff */
[----:B------:R-:W-:-:S02]  /*d980*/  ISETP.NE.AND P0, PT, R9, RZ, P0 ;  /* 0x000000ff0900720c */ /* 0x000fc40000705270 */
[----:B------:R-:W-:Y:S01]  /*d990*/  LOP3.LUT P1, RZ, R11, 0xff, RZ, 0xc0, !PT ;  /* 0x000000ff0bff7812 */ /* 0x000fe2000782c0ff */
[----:B------:R-:W-:Y:S01]  /*d9a0*/  IMAD.MOV.U32 R9, RZ, RZ, R28 ;  /* 0x000000ffff097224 */ /* 0x000fe200078e001c */
[----:B------:R-:W-:Y:S02]  /*d9b0*/  LOP3.LUT P2, RZ, R10, 0xff, RZ, 0xc0, !PT ;  /* 0x000000ff0aff7812 */ /* 0x000fe4000784c0ff */
[----:B------:R-:W-:Y:S02]  /*d9c0*/  PRMT R10, R36, 0x9910, RZ ;  /* 0x00009910240a7816 */ /* 0x000fe400000000ff */
[----:B------:R-:W-:Y:S02]  /*d9d0*/  PRMT R11, R37, 0x9910, RZ ;  /* 0x00009910250b7816 */ /* 0x000fe400000000ff */
        /* <DEDUP_REMOVED lines=8> */
[----:B------:R-:W-:Y:S01]  /*da60*/  IMAD.IADD R15, R15, 0x1, R14 ;  /* 0x000000010f0f7824 */ /* 0x000fe200078e020e */
[----:B------:R-:W-:Y:S02]  /*da70*/  PRMT R27, R27, 0x9910, RZ ;  /* 0x000099101b1b7816 */ /* 0x000fe400000000ff */
[----:B------:R-:W-:Y:S02]  /*da80*/  LOP3.LUT P3, RZ, R5, 0xff, RZ, 0xc0, !PT ;  /* 0x000000ff05ff7812 */ /* 0x000fe4000786c0ff */
[----:B------:R-:W-:Y:S02]  /*da90*/  ISETP.GE.U32.AND P4, PT, R15, R13, PT ;  /* 0x0000000d0f00720c */ /* 0x000fe40003f86070 */
[----:B------:R-:W-:Y:S02]  /*daa0*/  LOP3.LUT P0, RZ, R8, 0xff, RZ, 0xc0, !PT ;  /* 0x000000ff08ff7812 */ /* 0x000fe4000780c0ff */
[----:B------:R-:W-:Y:S02]  /*dab0*/  MOV R5, R27 ;  /* 0x0000001b00057202 */ /* 0x000fe40000000f00 */
[----:B------:R-:W-:-:S02]  /*dac0*/  PRMT R26, R26, 0x9910, RZ ;  /* 0x000099101a1a7816 */ /* 0x000fc400000000ff */
[----:B------:R-:W-:Y:S02]  /*dad0*/  ISETP.NE.AND P0, PT, R5, RZ, P0 ;  /* 0x000000ff0500720c */ /* 0x000fe40000705270 */
[----:B------:R-:W-:Y:S01]  /*dae0*/  LOP3.LUT P1, RZ, R7, 0xff, RZ, 0xc0, !PT ;  /* 0x000000ff07ff7812 */ /* 0x000fe2000782c0ff */
[----:B------:R-:W-:Y:S01]  /*daf0*/  IMAD.MOV.U32 R5, RZ, RZ, R26 ;  /* 0x000000ffff057224 */ /* 0x000fe200078e001a */
        /* <DEDUP_REMOVED lines=46> */
.L_x_6392:
[----:B------:R-:W-:Y:S05]  /*dde0*/  BSYNC.RECONVERGENT B0 ;  /* 0x0000000000007941 */ /* 0x000fea0003800200 */
.L_x_6391:
        /* <DEDUP_REMOVED lines=24> */
.L_x_6352:
[----:B------:R-:W-:Y:S02]  /*df70*/  SEL R16, RZ, 0x1, !P4 ;  /* 0x00000001ff107807 */ /* 0x000fe40006000000 */
[----:B------:R-:W-:Y:S02]  /*df80*/  SEL R19, RZ, 0x1, !P2 ;  /* 0x00000001ff137807 */ /* 0x000fe40005000000 */
[----:B------:R-:W-:Y:S02]  /*df90*/  SEL R22, RZ, 0x1, !P0 ;  /* 0x00000001ff167807 */ /* 0x000fe40004000000 */
[----:B------:R-:W-:-:S07]  /*dfa0*/  SEL R25, RZ, 0x1, !P1 ;  /* 0x00000001ff197807 */ /* 0x000fce0004800000 */
.L_x_6339:
[----:B------:R-:W-:Y:S05]  /*dfb0*/  BSYNC.RECONVERGENT B6 ;  /* 0x0000000000067941 */ /* 0x000fea0003800200 */
.L_x_6338:
        /* <DEDUP_REMOVED lines=24> */
.L_x_6396:
        /* <DEDUP_REMOVED lines=12> */
[----:B------:R-:W-:Y:S02]  /*e200*/  LEA R4, R4, R3, 0x2 ;  /* 0x0000000304047211 */ /* 0x000fe400078e10ff */
[----:B------:R-:W-:Y:S02]  /*e210*/  LOP3.LUT P2, RZ, R19, 0xff, RZ, 0xc0, !PT ;  /* 0x000000ff13ff7812 */ /* 0x000fe4000784c0ff */
[----:B------:R-:W-:Y:S02]  /*e220*/  LOP3.LUT P4, RZ, R16, 0xff, RZ, 0xc0, !PT ;  /* 0x000000ff10ff7812 */ /* 0x000fe4000788c0ff */
[----:B------:R-:W1:Y:S02]  /*e230*/  LDS R4, [R4] ;  /* 0x0000000004047984 */ /* 0x000e640000000800 */
[----:B-1----:R-:W-:-:S02]  /*e240*/  PRMT R6, R4, 0x7770, RZ ;  /* 0x0000777004067816 */ /* 0x002fc400000000ff */
[C---:B------:R-:W-:Y:S02]  /*e250*/  PRMT R8, R4.reuse, 0x7772, RZ ;  /* 0x0000777204087816 */ /* 0x040fe400000000ff */
[C---:B0-----:R-:W-:Y:S02]  /*e260*/  PRMT R9, R4.reuse, 0x7773, RZ ;  /* 0x0000777304097816 */ /* 0x041fe400000000ff */
        /* <DEDUP_REMOVED lines=13> */
.L_x_6395:
[----:B------:R-:W-:Y:S05]  /*e340*/  BSYNC.RECONVERGENT B0 ;  /* 0x0000000000007941 */ /* 0x000fea0003800200 */
.L_x_6394:
[----:B------:R-:W-:Y:S01]  /*e350*/  IMAD.MOV.U32 R4, RZ, RZ, R13 ;  /* 0x000000ffff047224 */ /* 0x000fe200078e000d */
[----:B------:R-:W-:Y:S06]  /*e360*/  @P3 BRA `(.L_x_6396) ;  /* 0xfffffffc00743947 */ /* 0x000fec000383ffff */
.L_x_6393:
        /* <DEDUP_REMOVED lines=24> */
[----:B0-----:R-:W-:-:S07]  /*e4f0*/  MOV R4, R11 ;  /* 0x0000000b00047202 */ /* 0x001fce0000000f00 */
.L_x_6401:
        /* <DEDUP_REMOVED lines=31> */
.L_x_6400:
[----:B------:R-:W-:Y:S05]  /*e6f0*/  BSYNC.RECONVERGENT B0 ;  /* 0x0000000000007941 */ /* 0x000fea0003800200 */
.L_x_6399:
[----:B0-----:R-:W-:Y:S01]  /*e700*/  IMAD.MOV.U32 R4, RZ, RZ, R10 ;  /* 0x000000ffff047224 */ /* 0x001fe200078e000a */
[----:B------:R-:W-:Y:S06]  /*e710*/  @P4 BRA `(.L_x_6401) ;  /* 0xfffffffc00784947 */ /* 0x000fec000383ffff */
.L_x_6398:
[----:B------:R-:W-:Y:S01]  /*e720*/  ISETP.GE.U32.AND P0, PT, R2, 0x2, PT ;  /* 0x000000020200780c */ /* 0x000fe20003f06070 */
[----:B------:R-:W-:Y:S05]  /*e730*/  WARPSYNC.ALL ;  /* 0x0000000000007948 */ /* 0x000fea0003800000 */
[----:B------:R-:W-:Y:S07]  /*e740*/  BAR.SYNC.DEFER_BLOCKING 0x0 ;  /* 0x0000000000007b1d */ /* 0x000fee0000010000 */
[----:B------:R-:W-:Y:S05]  /*e750*/  @!P0 BRA `(.L_x_6397) ;  /* 0x0000000000748947 */ /* 0x000fea0003800000 */
[----:B0-----:R-:W-:-:S07]  /*e760*/  HFMA2 R3, -RZ, RZ, 0, 5.9604644775390625e-08 ;  /* 0x00000001ff037431 */ /* 0x001fce00000001ff */
.L_x_6402:
        /* <DEDUP_REMOVED lines=28> */
.L_x_6397:
        /* <DEDUP_REMOVED lines=288> */
.L_x_6403:
        /* <DEDUP_REMOVED lines=276> */
.L_x_6404:
        /* <DEDUP_REMOVED lines=276> */
.L_x_6405:
        /* <DEDUP_REMOVED lines=276> */
.L_x_6406:
        /* <DEDUP_REMOVED lines=286> */
.L_x_6408:
        /* <DEDUP_REMOVED lines=276> */
.L_x_6409:
        /* <DEDUP_REMOVED lines=276> */
.L_x_6410:
        /* <DEDUP_REMOVED lines=276> */
.L_x_6411:
        /* <DEDUP_REMOVED lines=27> */
.L_x_6413:
[----:B------:R-:W-:Y:S05]  /*17640*/  BSYNC.RECONVERGENT B0 ;  /* 0x0000000000007941 */ /* 0x000fea0003800200 */
.L_x_6412:
        /* <DEDUP_REMOVED lines=35> */
.L_x_6415:
[----:B------:R-:W-:Y:S05]  /*17880*/  BSYNC.RECONVERGENT B0 ;  /* 0x0000000000007941 */ /* 0x000fea0003800200 */
.L_x_6414:
        /* <DEDUP_REMOVED lines=41> */
.L_x_6420:
[----:B------:R-:W0:Y:S01]  /*17b20*/  LDC.64 R6, c[0x0][0x770] ;  /* 0x0001dc00ff067b82 */ /* 0x000e220000000a00 */
[----:B------:R-:W-:-:S04]  /*17b30*/  IMAD.IADD R13, R9, 0x1, R8 ;  /* 0x00000001090d7824 */ /* 0x000fc800078e0208 */
[----:B0-----:R-:W-:-:S05]  /*17b40*/  IMAD.WIDE.U32 R6, R13, 0x4, R6 ;  /* 0x000000040d067825 */ /* 0x001fca00078e0006 */
[----:B------:R-:W2:Y:S04]  /*17b50*/  LDG.E.U8 R13, desc[UR36][R6.64] ;  /* 0x00000024060d7981 */ /* 0x000ea8000c1e1100 */
[----:B------:R-:W3:Y:S04]  /*17b60*/  LDG.E.U8 R4, desc[UR36][R6.64+0x1] ;  /* 0x0000012406047981 */ /* 0x000ee8000c1e1100 */
[----:B------:R-:W4:Y:S04]  /*17b70*/  LDG.E.U8 R10, desc[UR36][R6.64+0x2] ;  /* 0x00000224060a7981 */ /* 0x000f28000c1e1100 */
[----:B------:R-:W5:Y:S01]  /*17b80*/  LDG.E.U8 R12, desc[UR36][R6.64+0x3] ;  /* 0x00000324060c7981 */ /* 0x000f62000c1e1100 */
[----:B------:R-:W-:-:S04]  /*17b90*/  IADD3 R8, PT, PT, R11, R8, RZ ;  /* 0x000000080b087210 */ /* 0x000fc80007ffe0ff */
[----:B------:R-:W-:Y:S02]  /*17ba0*/  ISETP.GE.U32.AND P5, PT, R8, UR8, PT ;  /* 0x0000000808007c0c */ /* 0x000fe4000bfa6070 */
[----:B--2---:R-:W-:Y:S02]  /*17bb0*/  ISETP.NE.AND P1, PT, R13, RZ, P1 ;  /* 0x000000ff0d00720c */ /* 0x004fe40000f25270 */
[----:B---3--:R-:W-:Y:S02]  /*17bc0*/  ISETP.NE.AND P2, PT, R4, RZ, P2 ;  /* 0x000000ff0400720c */ /* 0x008fe40001745270 */
[----:B----4-:R-:W-:Y:S02]  /*17bd0*/  ISETP.NE.AND P3, PT, R10, RZ, P3 ;  /* 0x000000ff0a00720c */ /* 0x010fe40001f65270 */
[----:B-----5:R-:W-:-:S05]  /*17be0*/  ISETP.NE.AND P4, PT, R12, RZ, P4 ;  /* 0x000000ff0c00720c */ /* 0x020fca0002785270 */
[----:B------:R-:W-:Y:S08]  /*17bf0*/  @!P5 BRA `(.L_x_6420) ;  /* 0xfffffffc00c8d947 */ /* 0x000ff0000383ffff */
[----:B------:R-:W-:Y:S05]  /*17c00*/  BSYNC.RECONVERGENT B1 ;  /* 0x0000000000017941 */ /* 0x000fea0003800200 */
.L_x_6419:
[----:B------:R-:W-:Y:S02]  /*17c10*/  SEL R25, RZ, 0x1, !P1 ;  /* 0x00000001ff197807 */ /* 0x000fe40004800000 */
[----:B------:R-:W-:Y:S02]  /*17c20*/  SEL R22, RZ, 0x1, !P2 ;  /* 0x00000001ff167807 */ /* 0x000fe40005000000 */
[----:B------:R-:W-:Y:S02]  /*17c30*/  SEL R19, RZ, 0x1, !P3 ;  /* 0x00000001ff137807 */ /* 0x000fe40005800000 */
[----:B------:R-:W-:Y:S01]  /*17c40*/  SEL R16, RZ, 0x1, !P4 ;  /* 0x00000001ff107807 */ /* 0x000fe20006000000 */
[----:B------:R-:W-:Y:S06]  /*17c50*/  BRA `(.L_x_6418) ;  /* 0x0000000000947947 */ /* 0x000fec0003800000 */
.L_x_6417:
        /* <DEDUP_REMOVED lines=18> */
.L_x_6422:
[----:B------:R-:W-:-:S04]  /*17d80*/  IMAD.IADD R6, R4, 0x1, R11 ;  /* 0x0000000104067824 */ /* 0x000fc800078e020b */
        /* <DEDUP_REMOVED lines=14> */
.L_x_6421:
[----:B------:R-:W-:Y:S02]  /*17e70*/  SEL R25, RZ, 0x1, !P1 ;  /* 0x00000001ff197807 */ /* 0x000fe40004800000 */
[----:B------:R-:W-:Y:S02]  /*17e80*/  SEL R22, RZ, 0x1, !P2 ;  /* 0x00000001ff167807 */ /* 0x000fe40005000000 */
[----:B------:R-:W-:Y:S02]  /*17e90*/  SEL R19, RZ, 0x1, !P3 ;  /* 0x00000001ff137807 */ /* 0x000fe40005800000 */
[----:B------:R-:W-:-:S07]  /*17ea0*/  SEL R16, RZ, 0x1, !P4 ;  /* 0x00000001ff107807 */ /* 0x000fce0006000000 */
.L_x_6418:
[----:B------:R-:W-:Y:S05]  /*17eb0*/  BSYNC.RECONVERGENT B0 ;  /* 0x0000000000007941 */ /* 0x000fea0003800200 */
.L_x_6416:
        /* <DEDUP_REMOVED lines=17> */
.L_x_6426:
        /* <DEDUP_REMOVED lines=30> */
.L_x_6425:
[----:B------:R-:W-:Y:S05]  /*181b0*/  BSYNC.RECONVERGENT B0 ;  /* 0x0000000000007941 */ /* 0x000fea0003800200 */
.L_x_6424:
[----:B------:R-:W-:-:S03]  /*181c0*/  UISETP.GT.U32.AND UP0, UPT, UR4, 0x3, UPT ;  /* 0x000000030400788c */ /* 0x000fc6000bf04070 */
[----:B------:R-:W-:-:S06]  /*181d0*/  UMOV UR4, UR7 ;  /* 0x0000000700047c82 */ /* 0x000fcc0008000000 */
[----:B------:R-:W-:Y:S05]  /*181e0*/  BRA.U UP0, `(.L_x_6426) ;  /* 0xfffffffd00787547 */ /* 0x000fea000b83ffff */
.L_x_6423:
        /* <DEDUP_REMOVED lines=18> */
.L_x_6431:
        /* <DEDUP_REMOVED lines=30> */
.L_x_6430:
[----:B------:R-:W-:Y:S05]  /*184f0*/  BSYNC.RECONVERGENT B0 ;  /* 0x0000000000007941 */ /* 0x000fea0003800200 */
.L_x_6429:
[----:B------:R-:W-:Y:S01]  /*18500*/  MOV R0, R10 ;  /* 0x0000000a00007202 */ /* 0x000fe20000000f00 */
[----:B------:R-:W-:Y:S06]  /*18510*/  @P5 BRA `(.L_x_6431) ;  /* 0xfffffffc007c5947 */ /* 0x000fec000383ffff */
.L_x_6428:
[----:B------:R-:W-:Y:S01]  /*18520*/  BAR.SYNC.DEFER_BLOCKING 0x0 ;  /* 0x0000000000007b1d */ /* 0x000fe20000010000 */
[----:B------:R-:W-:-:S09]  /*18530*/  UISETP.GE.U32.AND UP0, UPT, UR4, 0x2, UPT ;  /* 0x000000020400788c */ /* 0x000fd2000bf06070 */
[----:B------:R-:W-:Y:S05]  /*18540*/  BRA.U !UP0, `(.L_x_6427) ;  /* 0x0000000108787547 */ /* 0x000fea000b800000 */
[----:B------:R-:W-:-:S07]  /*18550*/  IMAD.MOV.U32 R0, RZ, RZ, 0x1 ;  /* 0x00000001ff007424 */ /* 0x000fce00078e00ff */
.L_x_6432:
        /* <DEDUP_REMOVED lines=18> */
[----:B---3--:R-:W-:Y:S02]  /*18680*/  SHF.L.U32 R0, R0, 0x1, RZ ;  /* 0x0000000100007819 */ /* 0x008fe400000006ff */
[----:B0-----:R-:W-:Y:S02]  /*18690*/  ISETP.NE.AND P2, PT, R5, RZ, P2 ;  /* 0x000000ff0500720c */ /* 0x001fe40001745270 */
[----:B------:R-:W-:-:S02]  /*186a0*/  ISETP.GE.AND P5, PT, R0, UR4, PT ;  /* 0x0000000400007c0c */ /* 0x000fc4000bfa6270 */
[----:B-1----:R-:W-:Y:S02]  /*186b0*/  ISETP.NE.AND P3, PT, R7, RZ, P3 ;  /* 0x000000ff0700720c */ /* 0x002fe40001f65270 */
[----:B------:R-:W-:Y:S02]  /*186c0*/  SEL R25, RZ, 0x1, !P2 ;  /* 0x00000001ff197807 */ /* 0x000fe40005000000 */
[----:B--2---:R-:W-:Y:S02]  /*186d0*/  ISETP.NE.AND P4, PT, R9, RZ, P4 ;  /* 0x000000ff0900720c */ /* 0x004fe40002785270 */
[----:B------:R-:W-:Y:S02]  /*186e0*/  SEL R22, RZ, 0x1, !P3 ;  /* 0x00000001ff167807 */ /* 0x000fe40005800000 */
[----:B----4-:R-:W-:Y:S02]  /*186f0*/  ISETP.NE.AND P1, PT, R11, RZ, P1 ;  /* 0x000000ff0b00720c */ /* 0x010fe40000f25270 */
[----:B------:R-:W-:-:S02]  /*18700*/  SEL R19, RZ, 0x1, !P4 ;  /* 0x00000001ff137807 */ /* 0x000fc40006000000 */
[----:B------:R-:W-:Y:S01]  /*18710*/  SEL R16, RZ, 0x1, !P1 ;  /* 0x00000001ff107807 */ /* 0x000fe20004800000 */
[----:B------:R-:W-:Y:S08]  /*18720*/  @!P5 BRA `(.L_x_6432) ;  /* 0xfffffffc008cd947 */ /* 0x000ff0000383ffff */
.L_x_6427:
        /* <DEDUP_REMOVED lines=52> */
.L_x_6434:
        /* <DEDUP_REMOVED lines=19> */
.L_x_6435:
        /* <DEDUP_REMOVED lines=25> */
.L_x_6436:
        /* <DEDUP_REMOVED lines=25> */
.L_x_6437:
        /* <DEDUP_REMOVED lines=25> */
.L_x_6438:
[----:B------:R-:W0:Y:S01]  /*19050*/  LDCU.64 UR4, c[0x0][0x758] ;  /* 0x0000eb00ff0477ac */ /* 0x000e220008000a00 */
[----:B------:R-:W-:-:S04]  /*19060*/  LOP3.LUT P1, RZ, R16, 0xff, RZ, 0xc0, !PT ;  /* 0x000000ff10ff7812 */ /* 0x000fc8000782c0ff */
[----:B------:R-:W-:Y:S02]  /*19070*/  SEL R5, RZ, 0x1, !P1 ;  /* 0x00000001ff057807 */ /* 0x000fe40004800000 */
[----:B0-----:R-:W-:-:S04]  /*19080*/  IADD3 R2, P0, PT, R17, UR4, RZ ;  /* 0x0000000411027c10 */ /* 0x001fc8000ff1e0ff */
[----:B------:R-:W-:-:S05]  /*19090*/  IADD3.X R3, PT, PT, RZ, UR5, RZ, P0, !PT ;  /* 0x00000005ff037c10 */ /* 0x000fca00087fe4ff */
[----:B------:R-:W-:Y:S01]  /*190a0*/  STG.E.U8 desc[UR36][R2.64], R5 ;  /* 0x0000000502007986 */ /* 0x000fe2000c101124 */
[----:B------:R-:W-:Y:S05]  /*190b0*/  EXIT ;  /* 0x000000000000794d */ /* 0x000fea0003800000 */
.L_x_6433:
        /* <DEDUP_REMOVED lines=21> */
.L_x_6439:
        /* <DEDUP_REMOVED lines=20> */
.L_x_6441:
        /* <DEDUP_REMOVED lines=25> */
.L_x_6442:
        /* <DEDUP_REMOVED lines=25> */
.L_x_6443:
        /* <DEDUP_REMOVED lines=25> */
.L_x_6444:
[----:B------:R-:W2:Y:S01]  /*19800*/  LDCU.64 UR4, c[0x0][0x758] ;  /* 0x0000eb00ff0477ac */ /* 0x000ea20008000a00 */
[----:B------:R-:W-:-:S04]  /*19810*/  LOP3.LUT P0, RZ, R16, 0xff, RZ, 0xc0, !PT ;  /* 0x000000ff10ff7812 */ /* 0x000fc8000780c0ff */
[----:B------:R-:W-:Y:S02]  /*19820*/  SEL R5, RZ, 0x1, !P0 ;  /* 0x00000001ff057807 */ /* 0x000fe40004000000 */
[----:B--2---:R-:W-:-:S04]  /*19830*/  IADD3 R2, P1, PT, R17, UR4, RZ ;  /* 0x0000000411027c10 */ /* 0x004fc8000ff3e0ff */
[----:B------:R-:W-:-:S05]  /*19840*/  IADD3.X R3, PT, PT, RZ, UR5, RZ, P1, !PT ;  /* 0x00000005ff037c10 */ /* 0x000fca0008ffe4ff */
[----:B------:R-:W-:Y:S01]  /*19850*/  STG.E.U8 desc[UR36][R2.64], R5 ;  /* 0x0000000502007986 */ /* 0x000fe2000c101124 */
[----:B------:R-:W-:Y:S05]  /*19860*/  EXIT ;  /* 0x000000000000794d */ /* 0x000fea0003800000 */
.L_x_6440:
[----:B------:R-:W-:Y:S04]  /*19870*/  STG.E.U8 desc[UR36][R2.64], R25 ;  /* 0x0000001902007986 */ /* 0x000fe8000c101124 */
[----:B------:R-:W-:Y:S04]  /*19880*/  STG.E.U8 desc[UR36][R2.64+0x1], R22 ;  /* 0x0000011602007986 */ /* 0x000fe8000c101124 */
[----:B------:R-:W-:Y:S04]  /*19890*/  STG.E.U8 desc[UR36][R2.64+0x2], R19 ;  /* 0x0000021302007986 */ /* 0x000fe8000c101124 */
[----:B------:R-:W-:Y:S01]  /*198a0*/  STG.E.U8 desc[UR36][R2.64+0x3], R16 ;  /* 0x0000031002007986 */ /* 0x000fe2000c101124 */
[----:B------:R-:W-:Y:S05]  /*198b0*/  EXIT ;  /* 0x000000000000794d */ /* 0x000fea0003800000 */
.L_x_6407:
        /* <DEDUP_REMOVED lines=61> */
.L_x_6446:
        /* <DEDUP_REMOVED lines=19> */
.L_x_6447:
        /* <DEDUP_REMOVED lines=25> */
.L_x_6448:
        /* <DEDUP_REMOVED lines=25> */
.L_x_6449:
        /* <DEDUP_REMOVED lines=25> */
.L_x_6450:
[----:B------:R-:W0:Y:S01]  /*1a270*/  LDCU.64 UR4, c[0x0][0x758] ;  /* 0x0000eb00ff0477ac */ /* 0x000e220008000a00 */
[----:B------:R-:W-:-:S04]  /*1a280*/  LOP3.LUT P1, RZ, R16, 0xff, RZ, 0xc0, !PT ;  /* 0x000000ff10ff7812 */ /* 0x000fc8000782c0ff */
[----:B------:R-:W-:Y:S02]  /*1a290*/  SEL R5, RZ, 0x1, !P1 ;  /* 0x00000001ff057807 */ /* 0x000fe40004800000 */
[----:B0-----:R-:W-:-:S04]  /*1a2a0*/  IADD3 R2, P0, PT, R17, UR4, RZ ;  /* 0x0000000411027c10 */ /* 0x001fc8000ff1e0ff */
[----:B------:R-:W-:-:S05]  /*1a2b0*/  IADD3.X R3, PT, PT, RZ, UR5, RZ, P0, !PT ;  /* 0x00000005ff037c10 */ /* 0x000fca00087fe4ff */
[----:B------:R-:W-:Y:S01]  /*1a2c0*/  STG.E.U8 desc[UR36][R2.64], R5 ;  /* 0x0000000502007986 */ /* 0x000fe2000c101124 */
[----:B------:R-:W-:Y:S05]  /*1a2d0*/  EXIT ;  /* 0x000000000000794d */ /* 0x000fea0003800000 */
.L_x_6445:
        /* <DEDUP_REMOVED lines=21> */
.L_x_6451:
        /* <DEDUP_REMOVED lines=20> */
.L_x_6453:
        /* <DEDUP_REMOVED lines=25> */
.L_x_6454:
        /* <DEDUP_REMOVED lines=25> */
.L_x_6455:
        /* <DEDUP_REMOVED lines=25> */
.L_x_6456:
[----:B------:R-:W0:Y:S01]  /*1aa20*/  LDCU.64 UR4, c[0x0][0x758] ;  /* 0x0000eb00ff0477ac */ /* 0x000e220008000a00 */
[----:B------:R-:W-:-:S04]  /*1aa30*/  LOP3.LUT P0, RZ, R16, 0xff, RZ, 0xc0, !PT ;  /* 0x000000ff10ff7812 */ /* 0x000fc8000780c0ff */
[----:B------:R-:W-:Y:S02]  /*1aa40*/  SEL R5, RZ, 0x1, !P0 ;  /* 0x00000001ff057807 */ /* 0x000fe40004000000 */
[----:B0-----:R-:W-:-:S05]  /*1aa50*/  IADD3 R2, P1, PT, R17, UR4, RZ ;  /* 0x0000000411027c10 */ /* 0x001fca000ff3e0ff */
[----:B------:R-:W-:-:S05]  /*1aa60*/  IMAD.X R3, RZ, RZ, UR5, P1 ;  /* 0x00000005ff037e24 */ /* 0x000fca00088e06ff */
[----:B------:R-:W-:Y:S01]  /*1aa70*/  STG.E.U8 desc[UR36][R2.64], R5 ;  /* 0x0000000502007986 */ /* 0x000fe2000c101124 */
[----:B------:R-:W-:Y:S05]  /*1aa80*/  EXIT ;  /* 0x000000000000794d */ /* 0x000fea0003800000 */
.L_x_6452:
[----:B------:R-:W-:Y:S04]  /*1aa90*/  STG.E.U8 desc[UR36][R2.64], R25 ;  /* 0x0000001902007986 */ /* 0x000fe8000c101124 */
[----:B------:R-:W-:Y:S04]  /*1aaa0*/  STG.E.U8 desc[UR36][R2.64+0x1], R22 ;  /* 0x0000011602007986 */ /* 0x000fe8000c101124 */
[----:B------:R-:W-:Y:S04]  /*1aab0*/  STG.E.U8 desc[UR36][R2.64+0x2], R19 ;  /* 0x0000021302007986 */ /* 0x000fe8000c101124 */
[----:B------:R-:W-:Y:S01]  /*1aac0*/  STG.E.U8 desc[UR36][R2.64+0x3], R16 ;  /* 0x0000031002007986 */ /* 0x000fe2000c101124 */
[----:B------:R-:W-:Y:S05]  /*1aad0*/  EXIT ;  /* 0x000000000000794d */ /* 0x000fea0003800000 */
.L_x_6457:
        /* <DEDUP_REMOVED lines=10> */
.L_x_7805:


//--------------------- .text._ZN2at6native13reduce_kernelILi512ELi1ENS0_8ReduceOpIlNS0_14func_wrapper_tIbZZZNS0_15and_kernel_cudaERNS_14TensorIteratorEENKUlvE_clEvENKUlvE2_clEvEUlblE_EEjbLi4ELi4EEEEEvT1_ --------------------------
	.section	.text._ZN2at6native13reduce_kernelILi512ELi1ENS0_8ReduceOpIlNS0_14func_wrapper_tIbZZZNS0_15and_kernel_cudaERNS_14TensorIteratorEENKUlvE_clEvENKUlvE2_clEvEUlblE_EEjbLi4ELi4EEEEEvT1_,"ax",@progbits
	.align	128
        .global         _ZN2at6native13reduce_kernelILi512ELi1ENS0_8ReduceOpIlNS0_14func_wrapper_tIbZZZNS0_15and_kernel_cudaERNS_14TensorIteratorEENKUlvE_clEvENKUlvE2_clEvEUlblE_EEjbLi4ELi4EEEEEvT1_
        .type           _ZN2at6native13reduce_kernelILi512ELi1ENS0_8ReduceOpIlNS0_14func_wrapper_tIbZZZNS0_15and_kernel_cudaERNS_14TensorIteratorEENKUlvE_clEvENKUlvE2_clEvEUlblE_EEjbLi4ELi4EEEEEvT1_,@function
        .size           _ZN2at6native13reduce_kernelILi512ELi1ENS0_8ReduceOpIlNS0_14func_wrapper_tIbZZZNS0_15and_kernel_cudaERNS_14TensorIteratorEENKUlvE_clEvENKUlvE2_clEvEUlblE_EEjbLi4ELi4EEEEEvT1_,(.L_x_7806 - _ZN2at6native13reduce_kernelILi512ELi1ENS0_8ReduceOpIlNS0_14func_wrapper_tIbZZZNS0_15and_kernel_cudaERNS_14TensorIteratorEENKUlvE_clEvENKUlvE2_clEvEUlblE_EEjbLi4ELi4EEEEEvT1_)
        .other          _ZN2at6native13reduce_kernelILi512ELi1ENS0_8ReduceOpIlNS0_14func_wrapper_tIbZZZNS0_15and_kernel_cudaERNS_14TensorIteratorEENKUlvE_clEvENKUlvE2_clEvEUlblE_EEjbLi4ELi4EEEEEvT1_,@"STO_CUDA_ENTRY STV_DEFAULT"
_ZN2at6native13reduce_kernelILi512ELi1ENS0_8ReduceOpIlNS0_14func_wrapper_tIbZZZNS0_15and_kernel_cudaERNS_14TensorIteratorEENKUlvE_clEvENKUlvE2_clEvEUlblE_EEjbLi4ELi4EEEEEvT1_:
.text._ZN2at6native13reduce_kernelILi512ELi1ENS0_8ReduceOpIlNS0_14func_wrapper_tIbZZZNS0_15and_kernel_cudaERNS_14TensorIteratorEENKUlvE_clEvENKUlvE2_clEvEUlblE_EEjbLi4ELi4EEEEEvT1_:
        /* <DEDUP_REMOVED lines=295> */
.L_x_6458:
        /* <DEDUP_REMOVED lines=44> */
[----:B------:R-:W-:-:S04]  /*1530*/  ISETP.NE.AND P0, PT, R4, RZ, P0 ;  /* 0x000000ff0400720c */ /* 0x000fc80000705270 */
[----:B------:R-:W-:-:S09]  /*1540*/  SEL R9, RZ, 0x1, !P0 ;  /* 0x00000001ff097807 */ /* 0x000fd20004000000 */
.L_x_6465:
[----:B------:R-:W-:Y:S05]  /*1550*/  BSYNC.RECONVERGENT B2 ;  /* 0x0000000000027941 */ /* 0x000fea0003800200 */
.L_x_6464:
[----:B------:R-:W-:Y:S02]  /*1560*/  IADD3 R2, P0, PT, R2, 0x20, RZ ;  /* 0x0000002002027810 */ /* 0x000fe40007f1e0ff */
[----:B------:R-:W-:-:S03]  /*1570*/  IADD3 R4, PT, PT, R15, -0x4, R8 ;  /* 0xfffffffc0f047810 */ /* 0x000fc60007ffe008 */
[----:B------:R-:W-:-:S08]  /*1580*/  IMAD.X R3, RZ, RZ, R3, P0 ;  /* 0x000000ffff037224 */ /* 0x000fd000000e0603 */
.L_x_6463:
[----:B------:R-:W-:Y:S05]  /*1590*/  BSYNC.RECONVERGENT B1 ;  /* 0x0000000000017941 */ /* 0x000fea0003800200 */
.L_x_6462:
        /* <DEDUP_REMOVED lines=12> */
.L_x_6469:
[C---:B------:R-:W-:Y:S01]  /*1660*/  IMAD.WIDE.U32 R12, R5.reuse, 0x20, R2 ;  /* 0x00000020050c7825 */ /* 0x040fe200078e0002 */
[----:B------:R-:W0:Y:S05]  /*1670*/  LDCU UR4, c[0x0][0x390] ;  /* 0x00007200ff0477ac */ /* 0x000e2a0008000800 */
[----:B------:R-:W2:Y:S01]  /*1680*/  LDG.E.ENL2.256 R16, R12, desc[UR36][R12.64] ;  /* 0xfe0000240c0c797e */ /* 0x000ea20008121910 */
[----:B0-----:R-:W-:-:S04]  /*1690*/  IADD3 R5, PT, PT, R5, UR4, RZ ;  /* 0x0000000405057c10 */ /* 0x001fc8000fffe0ff */
[----:B------:R-:W-:Y:S02]  /*16a0*/  LEA R9, R5, 0x3, 0x2 ;  /* 0x0000000305097811 */ /* 0x000fe400078e10ff */
[----:B--2---:R-:W-:Y:S02]  /*16b0*/  ISETP.NE.U32.AND P6, PT, R14, RZ, PT ;  /* 0x000000ff0e00720c */ /* 0x004fe40003fc5070 */
[----:B------:R-:W-:Y:S02]  /*16c0*/  ISETP.NE.U32.AND P4, PT, R12, RZ, PT ;  /* 0x000000ff0c00720c */ /* 0x000fe40003f85070 */
[----:B------:R-:W-:Y:S02]  /*16d0*/  ISETP.NE.AND.EX P2, PT, R15, RZ, P2, P6 ;  /* 0x000000ff0f00720c */ /* 0x000fe40001745360 */
[----:B------:R-:W-:Y:S02]  /*16e0*/  ISETP.GE.U32.AND P6, PT, R9, R4, PT ;  /* 0x000000040900720c */ /* 0x000fe40003fc6070 */
[----:B------:R-:W-:-:S02]  /*16f0*/  ISETP.NE.AND.EX P3, PT, R13, RZ, P3, P4 ;  /* 0x000000ff0d00720c */ /* 0x000fc40001f65340 */
[----:B------:R-:W-:Y:S02]  /*1700*/  ISETP.NE.U32.AND P5, PT, R16, RZ, PT ;  /* 0x000000ff1000720c */ /* 0x000fe40003fa5070 */
[----:B------:R-:W-:Y:S02]  /*1710*/  ISETP.NE.U32.AND P4, PT, R18, RZ, PT ;  /* 0x000000ff1200720c */ /* 0x000fe40003f85070 */
[----:B------:R-:W-:Y:S02]  /*1720*/  ISETP.NE.AND.EX P1, PT, R17, RZ, P1, P5 ;  /* 0x000000ff1100720c */ /* 0x000fe40000f25350 */
[----:B------:R-:W-:-:S03]  /*1730*/  ISETP.NE.AND.EX P0, PT, R19, RZ, P0, P4 ;  /* 0x000000ff1300720c */ /* 0x000fc60000705340 */
[----:B------:R-:W-:Y:S10]  /*1740*/  @!P6 BRA `(.L_x_6469) ;  /* 0xfffffffc00c4e947 */ /* 0x000ff4000383ffff */
[----:B------:R-:W-:Y:S05]  /*1750*/  BSYNC.RECONVERGENT B2 ;  /* 0x0000000000027941 */ /* 0x000fea0003800200 */
.L_x_6468:
[----:B------:R-:W-:Y:S02]  /*1760*/  SEL R9, RZ, 0x1, !P3 ;  /* 0x00000001ff097807 */ /* 0x000fe40005800000 */
[----:B------:R-:W-:Y:S02]  /*1770*/  SEL R11, RZ, 0x1, !P2 ;  /* 0x00000001ff0b7807 */ /* 0x000fe40005000000 */
[----:B------:R-:W-:Y:S02]  /*1780*/  SEL R8, RZ, 0x1, !P1 ;  /* 0x00000001ff087807 */ /* 0x000fe40004800000 */
[----:B------:R-:W-:-:S07]  /*1790*/  SEL R6, RZ, 0x1, !P0 ;  /* 0x00000001ff067807 */ /* 0x000fce0004000000 */
.L_x_6467:
[----:B------:R-:W-:Y:S05]  /*17a0*/  BSYNC.RECONVERGENT B1 ;  /* 0x0000000000017941 */ /* 0x000fea0003800200 */
.L_x_6466:
        /* <DEDUP_REMOVED lines=17> */
[----:B------:R-:W-:-:S04]  /*18c0*/  ISETP.NE.AND.EX P2, PT, R3, RZ, P3, P2 ;  /* 0x000000ff0300720c */ /* 0x000fc80001f45320 */
[----:B------:R-:W-:-:S09]  /*18d0*/  SEL R9, RZ, 0x1, !P2 ;  /* 0x00000001ff097807 */ /* 0x000fd20005000000 */
.L_x_6471:
[----:B------:R-:W-:Y:S05]  /*18e0*/  BSYNC.RECONVERGENT B1 ;  /* 0x0000000000017941 */ /* 0x000fea0003800200 */
.L_x_6470:
[----:B------:R-:W-:Y:S02]  /*18f0*/  LOP3.LUT P2, RZ, R9, 0xff, RZ, 0xc0, !PT ;  /* 0x000000ff09ff7812 */ /* 0x000fe4000784c0ff */
[----:B------:R-:W-:Y:S02]  /*1900*/  LOP3.LUT P3, RZ, R6, 0xff, RZ, 0xc0, !PT ;  /* 0x000000ff06ff7812 */ /* 0x000fe4000786c0ff */
[----:B------:R-:W-:-:S04]  /*1910*/  PLOP3.LUT P0, PT, P1, P2, P0, 0x80, 0x0 ;  /* 0x000000000000781c */ /* 0x000fc80000f05000 */
[----:B------:R-:W-:-:S04]  /*1920*/  PLOP3.LUT P0, PT, P0, P3, PT, 0x80, 0x8 ;  /* 0x000000000008781c */ /* 0x000fc80000707070 */
[----:B------:R-:W-:Y:S01]  /*1930*/  SEL R17, RZ, 0x1, !P0 ;  /* 0x00000001ff117807 */ /* 0x000fe20004000000 */
[----:B------:R-:W-:Y:S08]  /*1940*/  BRA `(.L_x_6460) ;  /* 0x00000098007c7947 */ /* 0x000ff00003800000 */
.L_x_6461:
        /* <DEDUP_REMOVED lines=22> */
.L_x_6476:
        /* <DEDUP_REMOVED lines=14> */
[----:B------:R-:W-:Y:S01]  /*1b90*/  ISETP.NE.AND.EX P3, PT, R5, RZ, P3, P4 ;  /* 0x000000ff0500720c */ /* 0x000fe20001f65340 */
[----:B------:R-:W-:Y:S01]  /*1ba0*/  IMAD.IADD R5, R9, 0x1, R0 ;  /* 0x0000000109057824 */ /* 0x000fe200078e0200 */
[----:B---3--:R-:W-:-:S03]  /*1bb0*/  ISETP.NE.U32.AND P5, PT, R12, RZ, PT ;  /* 0x000000ff0c00720c */ /* 0x008fc60003fa5070 */
[----:B------:R-:W-:Y:S01]  /*1bc0*/  IMAD R9, R0, 0x3, R5 ;  /* 0x0000000300097824 */ /* 0x000fe200078e0205 */
[C---:B------:R-:W-:Y:S02]  /*1bd0*/  ISETP.NE.AND.EX P2, PT, R13.reuse, RZ, P2, P5 ;  /* 0x000000ff0d00720c */ /* 0x040fe40001745350 */
[----:B------:R-:W-:Y:S02]  /*1be0*/  ISETP.NE.AND.EX P5, PT, R13, RZ, PT, P5 ;  /* 0x000000ff0d00720c */ /* 0x000fe40003fa5350 */
[----:B----4-:R-:W-:Y:S02]  /*1bf0*/  ISETP.NE.U32.AND P4, PT, R14, RZ, PT ;  /* 0x000000ff0e00720c */ /* 0x010fe40003f85070 */
[----:B------:R-:W-:Y:S02]  /*1c00*/  @P6 LOP3.LUT R6, R6, 0x2, RZ, 0xfc, !PT ;  /* 0x0000000206066812 */ /* 0x000fe400078efcff */
[----:B------:R-:W-:Y:S02]  /*1c10*/  ISETP.GE.U32.AND P6, PT, R9, R8, PT ;  /* 0x000000080900720c */ /* 0x000fe40003fc6070 */
[----:B------:R-:W-:-:S02]  /*1c20*/  LOP3.LUT R6, R6, 0xfffffffe, RZ, 0xc0, !PT ;  /* 0xfffffffe06067812 */ /* 0x000fc400078ec0ff */
[C---:B------:R-:W-:Y:S02]  /*1c30*/  ISETP.NE.AND.EX P1, PT, R15.reuse, RZ, P1, P4 ;  /* 0x000000ff0f00720c */ /* 0x040fe40000f25340 */
[----:B------:R-:W-:Y:S02]  /*1c40*/  ISETP.NE.AND.EX P4, PT, R15, RZ, PT, P4 ;  /* 0x000000ff0f00720c */ /* 0x000fe40003f85340 */
[----:B------:R-:W-:Y:S02]  /*1c50*/  @P5 LOP3.LUT R6, R6, 0x1, RZ, 0xfc, !PT ;  /* 0x0000000106065812 */ /* 0x000fe400078efcff */
[----:B-----5:R-:W-:-:S04]  /*1c60*/  ISETP.NE.U32.AND P5, PT, R16, RZ, PT ;  /* 0x000000ff1000720c */ /* 0x020fc80003fa5070 */
[C---:B------:R-:W-:Y:S02]  /*1c70*/  ISETP.NE.AND.EX P0, PT, R17.reuse, RZ, P0, P5 ;  /* 0x000000ff1100720c */ /* 0x040fe40000705350 */
[----:B------:R-:W-:Y:S01]  /*1c80*/  ISETP.NE.AND.EX P5, PT, R17, RZ, PT, P5 ;  /* 0x000000ff1100720c */ /* 0x000fe20003fa5350 */
[----:B------:R-:W-:-:S12]  /*1c90*/  @!P6 BRA `(.L_x_6476) ;  /* 0xfffffffc0084e947 */ /* 0x000fd8000383ffff */
[----:B------:R-:W-:Y:S05]  /*1ca0*/  BSYNC.RECONVERGENT B2 ;  /* 0x0000000000027941 */ /* 0x000fea0003800200 */
.L_x_6475:
[----:B------:R-:W-:Y:S02]  /*1cb0*/  SEL R4, RZ, 0x1, !P3 ;  /* 0x00000001ff047807 */ /* 0x000fe40005800000 */
[C---:B------:R-:W-:Y:S02]  /*1cc0*/  LOP3.LUT P3, RZ, R6.reuse, 0x2, RZ, 0xc0, !PT ;  /* 0x0000000206ff7812 */ /* 0x040fe4000786c0ff */
[----:B------:R-:W-:Y:S02]  /*1cd0*/  LOP3.LUT P6, RZ, R6, 0x1, RZ, 0xc0, !PT ;  /* 0x0000000106ff7812 */ /* 0x000fe400078cc0ff */
[----:B------:R-:W-:Y:S02]  /*1ce0*/  SEL R6, RZ, 0x1, !P2 ;  /* 0x00000001ff067807 */ /* 0x000fe40005000000 */
[----:B------:R-:W-:Y:S02]  /*1cf0*/  SEL R9, RZ, 0x1, !P1 ;  /* 0x00000001ff097807 */ /* 0x000fe40004800000 */
[----:B------:R-:W-:-:S07]  /*1d00*/  SEL R11, RZ, 0x1, !P0 ;  /* 0x00000001ff0b7807 */ /* 0x000fce0004000000 */
.L_x_6474:
[----:B------:R-:W-:Y:S05]  /*1d10*/  BSYNC.RECONVERGENT B1 ;  /* 0x0000000000017941 */ /* 0x000fea0003800200 */
.L_x_6473:
        /* <DEDUP_REMOVED lines=27> */
.L_x_6478:
[----:B------:R-:W-:Y:S05]  /*1ed0*/  BSYNC.RECONVERGENT B1 ;  /* 0x0000000000017941 */ /* 0x000fea0003800200 */
.L_x_6477:
        /* <DEDUP_REMOVED lines=23> */
.L_x_6480:
[----:B------:R-:W-:Y:S05]  /*2050*/  BSYNC.RECONVERGENT B1 ;  /* 0x0000000000017941 */ /* 0x000fea0003800200 */
.L_x_6479:
        /* <DEDUP_REMOVED lines=8> */
.L_x_6472:
        /* <DEDUP_REMOVED lines=18> */
.L_x_6485:
        /* <DEDUP_REMOVED lines=21> */
[C---:B------:R-:W-:Y:S02]  /*2350*/  ISETP.NE.AND.EX P2, PT, R15.reuse, RZ, P2, P5 ;  /* 0x000000ff0f00720c */ /* 0x040fe40001745350 */
[----:B------:R-:W-:-:S05]  /*2360*/  ISETP.NE.AND.EX P5, PT, R15, RZ, PT, P5 ;  /* 0x000000ff0f00720c */ /* 0x000fca0003fa5350 */
[----:B------:R-:W-:Y:S02]  /*2370*/  @P6 LOP3.LUT R6, R6, 0x2, RZ, 0xfc, !PT ;  /* 0x0000000206066812 */ /* 0x000fe400078efcff */
[----:B------:R-:W-:Y:S02]  /*2380*/  ISETP.GE.U32.AND P6, PT, R9, R8, PT ;  /* 0x000000080900720c */ /* 0x000fe40003fc6070 */
[----:B------:R-:W-:Y:S02]  /*2390*/  LOP3.LUT R6, R6, 0xfffffffe, RZ, 0xc0, !PT ;  /* 0xfffffffe06067812 */ /* 0x000fe400078ec0ff */
[----:B------:R-:W-:Y:S02]  /*23a0*/  ISETP.NE.AND.EX P3, PT, R13, RZ, P3, P4 ;  /* 0x000000ff0d00720c */ /* 0x000fe40001f65340 */
[----:B----4-:R-:W-:Y:S02]  /*23b0*/  ISETP.NE.U32.AND P4, PT, R16, RZ, PT ;  /* 0x000000ff1000720c */ /* 0x010fe40003f85070 */
[----:B------:R-:W-:-:S02]  /*23c0*/  @P5 LOP3.LUT R6, R6, 0x1, RZ, 0xfc, !PT ;  /* 0x0000000106065812 */ /* 0x000fc400078efcff */
[----:B-----5:R-:W-:Y:S02]  /*23d0*/  ISETP.NE.U32.AND P5, PT, R18, RZ, PT ;  /* 0x000000ff1200720c */ /* 0x020fe40003fa5070 */
[----:B------:R-:W-:Y:S02]  /*23e0*/  ISETP.NE.AND.EX P1, PT, R17, RZ, P1, P4 ;  /* 0x000000ff1100720c */ /* 0x000fe40000f25340 */
[----:B------:R-:W-:Y:S02]  /*23f0*/  ISETP.NE.AND.EX P0, PT, R19, RZ, P0, P5 ;  /* 0x000000ff1300720c */ /* 0x000fe40000705350 */
[----:B------:R-:W-:Y:S02]  /*2400*/  ISETP.NE.AND.EX P4, PT, R17, RZ, PT, P4 ;  /* 0x000000ff1100720c */ /* 0x000fe40003f85340 */
[----:B------:R-:W-:Y:S01]  /*2410*/  ISETP.NE.AND.EX P5, PT, R19, RZ, PT, P5 ;  /* 0x000000ff1300720c */ /* 0x000fe20003fa5350 */
[----:B------:R-:W-:-:S12]  /*2420*/  @!P6 BRA `(.L_x_6485) ;  /* 0xfffffffc0074e947 */ /* 0x000fd8000383ffff */
[----:B------:R-:W-:Y:S05]  /*2430*/  BSYNC.RECONVERGENT B2 ;  /* 0x0000000000027941 */ /* 0x000fea0003800200 */
.L_x_6484:
        /* <DEDUP_REMOVED lines=10> */
.L_x_6483:
[----:B------:R-:W-:Y:S05]  /*24e0*/  BSYNC.RECONVERGENT B1 ;  /* 0x0000000000017941 */ /* 0x000fea0003800200 */
.L_x_6482:
        /* <DEDUP_REMOVED lines=31> */
.L_x_6487:
[----:B------:R-:W-:Y:S05]  /*26e0*/  BSYNC.RECONVERGENT B1 ;  /* 0x0000000000017941 */ /* 0x000fea0003800200 */
.L_x_6486:
        /* <DEDUP_REMOVED lines=23> */
.L_x_6489:
[----:B------:R-:W-:Y:S05]  /*2860*/  BSYNC.RECONVERGENT B1 ;  /* 0x0000000000017941 */ /* 0x000fea0003800200 */
.L_x_6488:
        /* <DEDUP_REMOVED lines=8> */
.L_x_6481:
        /* <DEDUP_REMOVED lines=19> */
.L_x_6499:
        /* <DEDUP_REMOVED lines=11> */
.L_x_6493:
        /* <DEDUP_REMOVED lines=285> */
.L_x_6495:
        /* <DEDUP_REMOVED lines=231> */
.L_x_6496:
        /* <DEDUP_REMOVED lines=231> */
.L_x_6497:
        /* <DEDUP_REMOVED lines=242> */
.L_x_6498:
[----:B------:R-:W-:-:S04]  /*68a0*/  LOP3.LUT R13, R4, 0xfffffff8, RZ, 0xc0, !PT ;  /* 0xfffffff8040d7812 */ /* 0x000fc800078ec0ff */
[----:B------:R-:W-:-:S04]  /*68b0*/  IADD3 R12, P4, PT, R13, R18, RZ ;  /* 0x000000120d0c7210 */ /* 0x000fc80007f9e0ff */
[----:B------:R-:W-:-:S06]  /*68c0*/  IADD3.X R13, PT, PT, RZ, R19, RZ, P4, !PT ;  /* 0x00000013ff0d7210 */ /* 0x000fcc00027fe4ff */
[----:B------:R-:W5:Y:S03]  /*68d0*/  LDG.E.64 R12, desc[UR36][R12.64] ;  /* 0x000000240c0c7981 */ /* 0x000f66000c1e1b00 */
.L_x_6494:
[----:B------:R-:W1:Y:S01]  /*68e0*/  LDCU UR5, c[0x0][0x388] ;  /* 0x00007100ff0577ac */ /* 0x000e620008000800 */
[----:B0-----:R-:W-:Y:S01]  /*68f0*/  IMAD.U32 R6, RZ, RZ, UR4 ;  /* 0x00000004ff067e24 */ /* 0x001fe2000f8e00ff */
[----:B-----5:R-:W-:Y:S02]  /*6900*/  ISETP.NE.U32.AND P6, PT, R16, RZ, PT ;  /* 0x000000ff1000720c */ /* 0x020fe40003fc5070 */
[----:B------:R-:W-:Y:S02]  /*6910*/  ISETP.NE.U32.AND P4, PT, R20, RZ, PT ;  /* 0x000000ff1400720c */ /* 0x000fe40003f85070 */
[C---:B------:R-:W-:Y:S02]  /*6920*/  LEA R5, R6.reuse, R5, 0x2 ;  /* 0x0000000506057211 */ /* 0x040fe400078e10ff */
[----:B------:R-:W-:Y:S02]  /*6930*/  ISETP.NE.AND.EX P2, PT, R17, RZ, P2, P6 ;  /* 0x000000ff1100720c */ /* 0x000fe40001745360 */
[----:B------:R-:W-:Y:S01]  /*6940*/  ISETP.NE.AND.EX P3, PT, R21, RZ, P3, P4 ;  /* 0x000000ff1500720c */ /* 0x000fe20001f65340 */
[----:B------:R-:W-:Y:S01]  /*6950*/  IMAD R3, R6, 0x3, R5 ;  /* 0x0000000306037824 */ /* 0x000fe200078e0205 */
[----:B------:R-:W-:-:S02]  /*6960*/  ISETP.NE.U32.AND P5, PT, R14, RZ, PT ;  /* 0x000000ff0e00720c */ /* 0x000fc40003fa5070 */
[----:B------:R-:W-:Y:S02]  /*6970*/  ISETP.NE.U32.AND P4, PT, R12, RZ, PT ;  /* 0x000000ff0c00720c */ /* 0x000fe40003f85070 */
[----:B------:R-:W-:Y:S01]  /*6980*/  ISETP.NE.AND.EX P1, PT, R15, RZ, P1, P5 ;  /* 0x000000ff0f00720c */ /* 0x000fe20000f25350 */
[----:B-1----:R-:W-:Y:S01]  /*6990*/  IMAD.U32 R8, RZ, RZ, UR5 ;  /* 0x00000005ff087e24 */ /* 0x002fe2000f8e00ff */
[----:B------:R-:W-:-:S04]  /*69a0*/  ISETP.NE.AND.EX P0, PT, R13, RZ, P0, P4 ;  /* 0x000000ff0d00720c */ /* 0x000fc80000705340 */
[----:B------:R-:W-:-:S13]  /*69b0*/  ISETP.GE.U32.AND P6, PT, R3, R8, PT ;  /* 0x000000080300720c */ /* 0x000fda0003fc6070 */
[----:B------:R-:W-:Y:S05]  /*69c0*/  @!P6 BRA `(.L_x_6499) ;  /* 0xffffffc00014e947 */ /* 0x000fea000383ffff */
[----:B------:R-:W-:Y:S05]  /*69d0*/  BSYNC.RECONVERGENT B2 ;  /* 0x0000000000027941 */ /* 0x000fea0003800200 */
.L_x_6492:
[----:B------:R-:W-:Y:S02]  /*69e0*/  SEL R0, RZ, 0x1, !P3 ;  /* 0x00000001ff007807 */ /* 0x000fe40005800000 */
[----:B------:R-:W-:Y:S02]  /*69f0*/  SEL R2, RZ, 0x1, !P2 ;  /* 0x00000001ff027807 */ /* 0x000fe40005000000 */
[----:B------:R-:W-:Y:S02]  /*6a00*/  SEL R3, RZ, 0x1, !P1 ;  /* 0x00000001ff037807 */ /* 0x000fe40004800000 */
[----:B------:R-:W-:-:S07]  /*6a10*/  SEL R4, RZ, 0x1, !P0 ;  /* 0x00000001ff047807 */ /* 0x000fce0004000000 */
.L_x_6491:
[----:B------:R-:W-:Y:S05]  /*6a20*/  BSYNC.RECONVERGENT B1 ;  /* 0x0000000000017941 */ /* 0x000fea0003800200 */
.L_x_6490:
        /* <DEDUP_REMOVED lines=27> */
.L_x_6502:
        /* <DEDUP_REMOVED lines=276> */
.L_x_6503:
        /* <DEDUP_REMOVED lines=275> */
.L_x_6504:
        /* <DEDUP_REMOVED lines=275> */
.L_x_6505:
        /* <DEDUP_REMOVED lines=275> */
.L_x_6506:
[----:B------:R-:W-:-:S04]  /*b0b0*/  LOP3.LUT R11, R11, 0xfffffff8, RZ, 0xc0, !PT ;  /* 0xfffffff80b0b7812 */ /* 0x000fc800078ec0ff */
[----:B------:R-:W-:-:S05]  /*b0c0*/  IADD3 R12, P0, PT, R11, R24, RZ ;  /* 0x000000180b0c7210 */ /* 0x000fca0007f1e0ff */
[----:B------:R-:W-:-:S06]  /*b0d0*/  IMAD.X R13, RZ, RZ, R25, P0 ;  /* 0x000000ffff0d7224 */ /* 0x000fcc00000e0619 */
[----:B------:R-:W5:Y:S02]  /*b0e0*/  LDG.E.64 R12, desc[UR36][R12.64] ;  /* 0x000000240c0c7981 */ /* 0x000f64000c1e1b00 */
.L_x_6501:
[----:B------:R-:W-:Y:S05]  /*b0f0*/  BSYNC.RECONVERGENT B1 ;  /* 0x0000000000017941 */ /* 0x000fea0003800200 */
.L_x_6500:
[----:B------:R-:W-:Y:S01]  /*b100*/  ISETP.GE.U32.AND P0, PT, R5, R8, PT ;  /* 0x000000080500720c */ /* 0x000fe20003f06070 */
[----:B------:R-:W-:-:S12]  /*b110*/  BSSY.RECONVERGENT B1, `(.L_x_6507) ;  /* 0x000001b000017945 */ /* 0x000fd80003800200 */
[----:B------:R-:W-:Y:S05]  /*b120*/  @P0 BRA `(.L_x_6508) ;  /* 0x0000000000640947 */ /* 0x000fea0003800000 */
[----:B------:R-:W-:Y:S02]  /*b130*/  LOP3.LUT P0, RZ, R0, 0xff, RZ, 0xc0, !PT ;  /* 0x000000ff00ff7812 */ /* 0x000fe4000780c0ff */
[----:B-----5:R-:W-:Y:S02]  /*b140*/  ISETP.NE.U32.AND P1, PT, R20, RZ, PT ;  /* 0x000000ff1400720c */ /* 0x020fe40003f25070 */
[----:B------:R-:W-:Y:S02]  /*b150*/  IADD3 R5, PT, PT, R5, R6, RZ ;  /* 0x0000000605057210 */ /* 0x000fe40007ffe0ff */
[----:B------:R-:W-:Y:S02]  /*b160*/  ISETP.NE.AND.EX P0, PT, R21, RZ, P0, P1 ;  /* 0x000000ff1500720c */ /* 0x000fe40000705310 */
[----:B------:R-:W-:Y:S02]  /*b170*/  ISETP.GE.U32.AND P1, PT, R5, R8, PT ;  /* 0x000000080500720c */ /* 0x000fe40003f26070 */
[----:B------:R-:W-:-:S11]  /*b180*/  SEL R0, RZ, 0x1, !P0 ;  /* 0x00000001ff007807 */ /* 0x000fd60004000000 */
[----:B------:R-:W-:Y:S05]  /*b190*/  @P1 BRA `(.L_x_6508) ;  /* 0x0000000000481947 */ /* 0x000fea0003800000 */
[----:B------:R-:W-:Y:S01]  /*b1a0*/  LOP3.LUT P0, RZ, R2, 0xff, RZ, 0xc0, !PT ;  /* 0x000000ff02ff7812 */ /* 0x000fe2000780c0ff */
[----:B------:R-:W-:Y:S01]  /*b1b0*/  IMAD.IADD R5, R5, 0x1, R6 ;  /* 0x0000000105057824 */ /* 0x000fe200078e0206 */
[----:B------:R-:W-:-:S04]  /*b1c0*/  ISETP.NE.U32.AND P1, PT, R16, RZ, PT ;  /* 0x000000ff1000720c */ /* 0x000fc80003f25070 */
[----:B------:R-:W-:Y:S02]  /*b1d0*/  ISETP.NE.AND.EX P0, PT, R17, RZ, P0, P1 ;  /* 0x000000ff1100720c */ /* 0x000fe40000705310 */
[----:B------:R-:W-:Y:S02]  /*b1e0*/  ISETP.GE.U32.AND P1, PT, R5, R8, PT ;  /* 0x000000080500720c */ /* 0x000fe40003f26070 */
[----:B------:R-:W-:-:S11]  /*b1f0*/  SEL R2, RZ, 0x1, !P0 ;  /* 0x00000001ff027807 */ /* 0x000fd60004000000 */
[----:B------:R-:W-:Y:S05]  /*b200*/  @P1 BRA `(.L_x_6508) ;  /* 0x00000000002c1947 */ /* 0x000fea0003800000 */
[----:B------:R-:W-:Y:S02]  /*b210*/  IADD3 R5, PT, PT, R5, R6, RZ ;  /* 0x0000000605057210 */ /* 0x000fe40007ffe0ff */
[----:B------:R-:W-:Y:S02]  /*b220*/  LOP3.LUT P0, RZ, R3, 0xff, RZ, 0xc0, !PT ;  /* 0x000000ff03ff7812 */ /* 0x000fe4000780c0ff */
[----:B------:R-:W-:Y:S02]  /*b230*/  ISETP.GE.U32.AND P4, PT, R5, R8, PT ;  /* 0x000000080500720c */ /* 0x000fe40003f86070 */
[----:B------:R-:W-:-:S04]  /*b240*/  ISETP.NE.U32.AND P2, PT, R14, RZ, PT ;  /* 0x000000ff0e00720c */ /* 0x000fc80003f45070 */
[----:B------:R-:W-:-:S04]  /*b250*/  ISETP.NE.AND.EX P0, PT, R15, RZ, P0, P2 ;  /* 0x000000ff0f00720c */ /* 0x000fc80000705320 */
[----:B------:R-:W-:-:S03]  /*b260*/  SEL R3, RZ, 0x1, !P0 ;  /* 0x00000001ff037807 */ /* 0x000fc60004000000 */
[----:B------:R-:W-:Y:S02]  /*b270*/  @!P4 ISETP.NE.U32.AND P3, PT, R12, RZ, PT ;  /* 0x000000ff0c00c20c */ /* 0x000fe40003f65070 */
[----:B------:R-:W-:-:S04]  /*b280*/  @!P4 LOP3.LUT P1, RZ, R4, 0xff, RZ, 0xc0, !PT ;  /* 0x000000ff04ffc812 */ /* 0x000fc8000782c0ff */
[----:B------:R-:W-:-:S04]  /*b290*/  @!P4 ISETP.NE.AND.EX P1, PT, R13, RZ, P1, P3 ;  /* 0x000000ff0d00c20c */ /* 0x000fc80000f25330 */
[----:B------:R-:W-:-:S04]  /*b2a0*/  @!P4 SEL R5, RZ, 0x1, !P1 ;  /* 0x00000001ff05c807 */ /* 0x000fc80004800000 */
[----:B------:R-:W-:-:S07]  /*b2b0*/  @!P4 PRMT R4, R5, 0x7610, R4 ;  /* 0x000076100504c816 */ /* 0x000fce0000000004 */
.L_x_6508:
[----:B------:R-:W-:Y:S05]  /*b2c0*/  BSYNC.RECONVERGENT B1 ;  /* 0x0000000000017941 */ /* 0x000fea0003800200 */
.L_x_6507:
[----:B------:R-:W-:Y:S02]  /*b2d0*/  LOP3.LUT P0, RZ, R0, 0xff, RZ, 0xc0, !PT ;  /* 0x000000ff00ff7812 */ /* 0x000fe4000780c0ff */
[----:B------:R-:W-:Y:S02]  /*b2e0*/  LOP3.LUT P1, RZ, R2, 0xff, RZ, 0xc0, !PT ;  /* 0x000000ff02ff7812 */ /* 0x000fe4000782c0ff */
[----:B------:R-:W-:Y:S02]  /*b2f0*/  LOP3.LUT P2, RZ, R3, 0xff, RZ, 0xc0, !PT ;  /* 0x000000ff03ff7812 */ /* 0x000fe4000784c0ff */
[----:B------:R-:W-:Y:S02]  /*b300*/  LOP3.LUT P3, RZ, R4, 0xff, RZ, 0xc0, !PT ;  /* 0x000000ff04ff7812 */ /* 0x000fe4000786c0ff */
[----:B------:R-:W-:-:S04]  /*b310*/  PLOP3.LUT P0, PT, P2, P0, P1, 0x80, 0x0 ;  /* 0x000000000000781c */ /* 0x000fc80001701010 */
[----:B------:R-:W-:-:S04]  /*b320*/  PLOP3.LUT P0, PT, P0, P3, PT, 0x80, 0x8 ;  /* 0x000000000008781c */ /* 0x000fc80000707070 */
[----:B-----5:R-:W-:-:S09]  /*b330*/  SEL R17, RZ, 0x1, !P0 ;  /* 0x00000001ff117807 */ /* 0x020fd20004000000 */
.L_x_6460:
[----:B------:R-:W-:Y:S05]  /*b340*/  BSYNC.RECONVERGENT B0 ;  /* 0x0000000000007941 */ /* 0x000fea0003800200 */
.L_x_6459:
        /* <DEDUP_REMOVED lines=14> */
.L_x_6510:
[----:B------:R-:W-:Y:S01]  /*b430*/  USHF.R.U32.HI UR7, URZ, 0x1, UR5 ;  /* 0x00000001ff077899 */ /* 0x000fe20008011605 */
[----:B------:R-:W-:Y:S01]  /*b440*/  BAR.SYNC.DEFER_BLOCKING 0x0 ;  /* 0x0000000000007b1d */ /* 0x000fe20000010000 */
[----:B------:R-:W-:-:S04]  /*b450*/  UISETP.GT.U32.AND UP0, UPT, UR5, 0x3, UPT ;  /* 0x000000030500788c */ /* 0x000fc8000bf04070 */
[----:B-1----:R-:W-:Y:S01]  /*b460*/  VIADD R3, R7, UR7 ;  /* 0x0000000707037c36 */ /* 0x002fe20008000000 */
[----:B------:R-:W-:-:S04]  /*b470*/  UMOV UR5, UR7 ;  /* 0x0000000700057c82 */ /* 0x000fc80008000000 */
        /* <DEDUP_REMOVED lines=10> */
.L_x_6509:
        /* <DEDUP_REMOVED lines=18> */
.L_x_6513:
        /* <DEDUP_REMOVED lines=14> */
.L_x_6512:
[----:B------:R-:W-:Y:S01]  /*b720*/  BAR.SYNC.DEFER_BLOCKING 0x0 ;  /* 0x0000000000007b1d */ /* 0x000fe20000010000 */
[----:B------:R-:W-:-:S09]  /*b730*/  UISETP.GE.U32.AND UP0, UPT, UR4, 0x2, UPT ;  /* 0x000000020400788c */ /* 0x000fd2000bf06070 */
[----:B------:R-:W-:Y:S05]  /*b740*/  BRA.U !UP0, `(.L_x_6511) ;  /* 0x0000000108287547 */ /* 0x000fea000b800000 */
[----:B0123--:R-:W-:-:S07]  /*b750*/  HFMA2 R0, -RZ, RZ, 0, 5.9604644775390625e-08 ;  /* 0x00000001ff007431 */ /* 0x00ffce00000001ff */
.L_x_6514:
[C---:B------:R-:W-:Y:S02]  /*b760*/  LOP3.LUT R2, R17.reuse, 0xffff, RZ, 0xc0, !PT ;  /* 0x0000ffff11027812 */ /* 0x040fe400078ec0ff */
[----:B------:R-:W-:Y:S02]  /*b770*/  LOP3.LUT P0, RZ, R17, 0xff, RZ, 0xc0, !PT ;  /* 0x000000ff11ff7812 */ /* 0x000fe4000780c0ff */
[----:B------:R-:W-:-:S06]  /*b780*/  PRMT R3, R2, 0x8880, RZ ;  /* 0x0000888002037816 */ /* 0x000fcc00000000ff */
[----:B------:R0:W1:Y:S02]  /*b790*/  SHFL.DOWN PT, R3, R3, R0, 0x1f ;  /* 0x08001f0003037589 */ /* 0x00006400000e0000 */
[----:B0-----:R-:W-:-:S05]  /*b7a0*/  IMAD.SHL.U32 R0, R0, 0x2, RZ ;  /* 0x0000000200007824 */ /* 0x001fca00078e00ff */
[----:B------:R-:W-:Y:S02]  /*b7b0*/  ISETP.GE.AND P1, PT, R0, UR4, PT ;  /* 0x0000000400007c0c */ /* 0x000fe4000bf26270 */
[----:B-1----:R-:W-:-:S04]  /*b7c0*/  ISETP.NE.AND P0, PT, R3, RZ, P0 ;  /* 0x000000ff0300720c */ /* 0x002fc80000705270 */
[----:B------:R-:W-:-:S07]  /*b7d0*/  SEL R17, RZ, 0x1, !P0 ;  /* 0x00000001ff117807 */ /* 0x000fce0004000000 */
[----:B------:R-:W-:Y:S05]  /*b7e0*/  @!P1 BRA `(.L_x_6514) ;  /* 0xfffffffc00dc9947 */ /* 0x000fea000383ffff */
.L_x_6511:
        /* <DEDUP_REMOVED lines=287> */
.L_x_6515:
        /* <DEDUP_REMOVED lines=290> */
.L_x_6517:
        /* <DEDUP_REMOVED lines=26> */
.L_x_6519:
[----:B------:R-:W-:Y:S05]  /*dda0*/  BSYNC.RECONVERGENT B0 ;  /* 0x0000000000007941 */ /* 0x000fea0003800200 */
.L_x_6518:
        /* <DEDUP_REMOVED lines=35> */
.L_x_6521:
[----:B------:R-:W-:Y:S05]  /*dfe0*/  BSYNC.RECONVERGENT B0 ;  /* 0x0000000000007941 */ /* 0x000fea0003800200 */
.L_x_6520:
        /* <DEDUP_REMOVED lines=34> */
.L_x_6526:
        /* <DEDUP_REMOVED lines=9> */
.L_x_6525:
[----:B------:R-:W-:Y:S01]  /*e2a0*/  SEL R17, RZ, 0x1, !P1 ;  /* 0x00000001ff117807 */ /* 0x000fe20004800000 */
[----:B------:R-:W-:Y:S06]  /*e2b0*/  BRA `(.L_x_6524) ;  /* 0x00000000005c7947 */ /* 0x000fec0003800000 */
.L_x_6523:
        /* <DEDUP_REMOVED lines=12> */
.L_x_6528:
        /* <DEDUP_REMOVED lines=10> */
.L_x_6527:
[----:B------:R-:W-:-:S07]  /*e420*/  SEL R17, RZ, 0x1, !P1 ;  /* 0x00000001ff117807 */ /* 0x000fce0004800000 */
.L_x_6524:
[----:B------:R-:W-:Y:S05]  /*e430*/  BSYNC.RECONVERGENT B0 ;  /* 0x0000000000007941 */ /* 0x000fea0003800200 */
.L_x_6522:
        /* <DEDUP_REMOVED lines=11> */
.L_x_6530:
        /* <DEDUP_REMOVED lines=15> */
.L_x_6529:
        /* <DEDUP_REMOVED lines=10> */
.L_x_6533:
        /* <DEDUP_REMOVED lines=14> */
.L_x_6532:
[----:B------:R-:W-:Y:S01]  /*e760*/  BAR.SYNC.DEFER_BLOCKING 0x0 ;  /* 0x0000000000007b1d */ /* 0x000fe20000010000 */
[----:B------:R-:W-:-:S09]  /*e770*/  UISETP.GE.U32.AND UP0, UPT, UR4, 0x2, UPT ;  /* 0x000000020400788c */ /* 0x000fd2000bf06070 */
[----:B------:R-:W-:Y:S05]  /*e780*/  BRA.U !UP0, `(.L_x_6531) ;  /* 0x0000000108287547 */ /* 0x000fea000b800000 */
[----:B01----:R-:W-:-:S07]  /*e790*/  HFMA2 R0, -RZ, RZ, 0, 5.9604644775390625e-08 ;  /* 0x00000001ff007431 */ /* 0x003fce00000001ff */
.L_x_6534:
        /* <DEDUP_REMOVED lines=9> */
.L_x_6531:
        /* <DEDUP_REMOVED lines=17> */
.L_x_6536:
        /* <DEDUP_REMOVED lines=20> */
.L_x_6538:
[----:B------:R-:W0:Y:S01]  /*ea80*/  LDCU.64 UR4, c[0x0][0x758] ;  /* 0x0000eb00ff0477ac */ /* 0x000e220008000a00 */
[----:B------:R-:W-:-:S04]  /*ea90*/  LOP3.LUT P0, RZ, R17, 0xff, RZ, 0xc0, !PT ;  /* 0x000000ff11ff7812 */ /* 0x000fc8000780c0ff */
[----:B------:R-:W-:Y:S02]  /*eaa0*/  SEL R3, RZ, 0x1, !P0 ;  /* 0x00000001ff037807 */ /* 0x000fe40004000000 */
[----:B0-----:R-:W-:-:S04]  /*eab0*/  IADD3 R16, P1, PT, R16, UR4, RZ ;  /* 0x0000000410107c10 */ /* 0x001fc8000ff3e0ff */
[----:B------:R-:W-:-:S05]  /*eac0*/  IADD3.X R17, PT, PT, RZ, UR5, RZ, P1, !PT ;  /* 0x00000005ff117c10 */ /* 0x000fca0008ffe4ff */
[----:B------:R-:W-:Y:S01]  /*ead0*/  STG.E.U8 desc[UR36][R16.64], R3 ;  /* 0x0000000310007986 */ /* 0x000fe2000c101124 */
[----:B------:R-:W-:Y:S05]  /*eae0*/  EXIT ;  /* 0x000000000000794d */ /* 0x000fea0003800000 */
.L_x_6537:
[----:B------:R-:W-:-:S04]  /*eaf0*/  LOP3.LUT P0, RZ, R17, 0xff, RZ, 0xc0, !PT ;  /* 0x000000ff11ff7812 */ /* 0x000fc8000780c0ff */
[----:B------:R-:W-:-:S05]  /*eb00*/  SEL R5, RZ, 0x1, !P0 ;  /* 0x00000001ff057807 */ /* 0x000fca0004000000 */
[----:B------:R-:W-:Y:S01]  /*eb10*/  STG.E.U8 desc[UR36][R2.64], R5 ;  /* 0x0000000502007986 */ /* 0x000fe2000c101124 */
[----:B------:R-:W-:Y:S05]  /*eb20*/  EXIT ;  /* 0x000000000000794d */ /* 0x000fea0003800000 */
.L_x_6535:
        /* <DEDUP_REMOVED lines=9> */
.L_x_6539:
        /* <DEDUP_REMOVED lines=20> */
.L_x_6541:
[----:B------:R-:W2:Y:S01]  /*ed00*/  LDCU.64 UR4, c[0x0][0x758] ;  /* 0x0000eb00ff0477ac */ /* 0x000ea20008000a00 */
[----:B------:R-:W-:-:S04]  /*ed10*/  LOP3.LUT P0, RZ, R17, 0xff, RZ, 0xc0, !PT ;  /* 0x000000ff11ff7812 */ /* 0x000fc8000780c0ff */
[----:B01----:R-:W-:Y:S02]  /*ed20*/  SEL R3, RZ, 0x1, !P0 ;  /* 0x00000001ff037807 */ /* 0x003fe40004000000 */
[----:B--2---:R-:W-:-:S04]  /*ed30*/  IADD3 R16, P1, PT, R16, UR4, RZ ;  /* 0x0000000410107c10 */ /* 0x004fc8000ff3e0ff */
[----:B------:R-:W-:-:S05]  /*ed40*/  IADD3.X R17, PT, PT, RZ, UR5, RZ, P1, !PT ;  /* 0x00000005ff117c10 */ /* 0x000fca0008ffe4ff */
[----:B------:R-:W-:Y:S01]  /*ed50*/  STG.E.U8 desc[UR36][R16.64], R3 ;  /* 0x0000000310007986 */ /* 0x000fe2000c101124 */
[----:B------:R-:W-:Y:S05]  /*ed60*/  EXIT ;  /* 0x000000000000794d */ /* 0x000fea0003800000 */
.L_x_6540:
[----:B------:R-:W-:Y:S01]  /*ed70*/  STG.E.U8 desc[UR36][R4.64], R17 ;  /* 0x0000001104007986 */ /* 0x000fe2000c101124 */
[----:B------:R-:W-:Y:S05]  /*ed80*/  EXIT ;  /* 0x000000000000794d */ /* 0x000fea0003800000 */
.L_x_6516:
        /* <DEDUP_REMOVED lines=26> */
.L_x_6543:
        /* <DEDUP_REMOVED lines=20> */
.L_x_6545:
[----:B------:R-:W0:Y:S01]  /*f070*/  LDCU.64 UR4, c[0x0][0x758] ;  /* 0x0000eb00ff0477ac */ /* 0x000e220008000a00 */
[----:B------:R-:W-:-:S04]  /*f080*/  LOP3.LUT P0, RZ, R17, 0xff, RZ, 0xc0, !PT ;  /* 0x000000ff11ff7812 */ /* 0x000fc8000780c0ff */
[----:B------:R-:W-:Y:S02]  /*f090*/  SEL R3, RZ, 0x1, !P0 ;  /* 0x00000001ff037807 */ /* 0x000fe40004000000 */
[----:B0-----:R-:W-:-:S04]  /*f0a0*/  IADD3 R16, P1, PT, R16, UR4, RZ ;  /* 0x0000000410107c10 */ /* 0x001fc8000ff3e0ff */
[----:B------:R-:W-:-:S05]  /*f0b0*/  IADD3.X R17, PT, PT, RZ, UR5, RZ, P1, !PT ;  /* 0x00000005ff117c10 */ /* 0x000fca0008ffe4ff */
[----:B------:R-:W-:Y:S01]  /*f0c0*/  STG.E.U8 desc[UR36][R16.64], R3 ;  /* 0x0000000310007986 */ /* 0x000fe2000c101124 */
[----:B------:R-:W-:Y:S05]  /*f0d0*/  EXIT ;  /* 0x000000000000794d */ /* 0x000fea0003800000 */
.L_x_6544:
[----:B------:R-:W-:-:S04]  /*f0e0*/  LOP3.LUT P0, RZ, R17, 0xff, RZ, 0xc0, !PT ;  /* 0x000000ff11ff7812 */ /* 0x000fc8000780c0ff */
[----:B------:R-:W-:-:S05]  /*f0f0*/  SEL R5, RZ, 0x1, !P0 ;  /* 0x00000001ff057807 */ /* 0x000fca0004000000 */
[----:B------:R-:W-:Y:S01]  /*f100*/  STG.E.U8 desc[UR36][R2.64], R5 ;  /* 0x0000000502007986 */ /* 0x000fe2000c101124 */
[----:B------:R-:W-:Y:S05]  /*f110*/  EXIT ;  /* 0x000000000000794d */ /* 0x000fea0003800000 */
.L_x_6542:
        /* <DEDUP_REMOVED lines=9> */
.L_x_6546:
        /* <DEDUP_REMOVED lines=20> */
.L_x_6548:
[----:B------:R-:W0:Y:S01]  /*f2f0*/  LDCU.64 UR4, c[0x0][0x758] ;  /* 0x0000eb00ff0477ac */ /* 0x000e220008000a00 */
[----:B------:R-:W-:-:S04]  /*f300*/  LOP3.LUT P0, RZ, R17, 0xff, RZ, 0xc0, !PT ;  /* 0x000000ff11ff7812 */ /* 0x000fc8000780c0ff */
[----:B------:R-:W-:Y:S02]  /*f310*/  SEL R3, RZ, 0x1, !P0 ;  /* 0x00000001ff037807 */ /* 0x000fe40004000000 */
[----:B0-----:R-:W-:-:S04]  /*f320*/  IADD3 R16, P1, PT, R16, UR4, RZ ;  /* 0x0000000410107c10 */ /* 0x001fc8000ff3e0ff */
[----:B------:R-:W-:-:S05]  /*f330*/  IADD3.X R17, PT, PT, RZ, UR5, RZ, P1, !PT ;  /* 0x00000005ff117c10 */ /* 0x000fca0008ffe4ff */
[----:B------:R-:W-:Y:S01]  /*f340*/  STG.E.U8 desc[UR36][R16.64], R3 ;  /* 0x0000000310007986 */ /* 0x000fe2000c101124 */
[----:B------:R-:W-:Y:S05]  /*f350*/  EXIT ;  /* 0x000000000000794d */ /* 0x000fea0003800000 */
.L_x_6547:
[----:B------:R-:W-:Y:S01]  /*f360*/  STG.E.U8 desc[UR36][R4.64], R17 ;  /* 0x0000001104007986 */ /* 0x000fe2000c101124 */
[----:B------:R-:W-:Y:S05]  /*f370*/  EXIT ;  /* 0x000000000000794d */ /* 0x000fea0003800000 */
.L_x_6549:
        /* <DEDUP_REMOVED lines=16> */
.L_x_7806:


//--------------------- .text._ZN2at6native13reduce_kernelILi256ELi2ENS0_8ReduceOpIlNS0_14func_wrapper_tIbZZZNS0_15and_kernel_cudaERNS_14TensorIteratorEENKUlvE_clEvENKUlvE2_clEvEUlblE_EEjbLi4ELi4EEEEEvT1_ --------------------------
	.section	.text._ZN2at6native13reduce_kernelILi256ELi2ENS0_8ReduceOpIlNS0_14func_wrapper_tIbZZZNS0_15and_kernel_cudaERNS_14TensorIteratorEENKUlvE_clEvENKUlvE2_clEvEUlblE_EEjbLi4ELi4EEEEEvT1_,"ax",@progbits
	.align	128
        .global         _ZN2at6native13reduce_kernelILi256ELi2ENS0_8ReduceOpIlNS0_14func_wrapper_tIbZZZNS0_15and_kernel_cudaERNS_14TensorIteratorEENKUlvE_clEvENKUlvE2_clEvEUlblE_EEjbLi4ELi4EEEEEvT1_
        .type           _ZN2at6native13reduce_kernelILi256ELi2ENS0_8ReduceOpIlNS0_14func_wrapper_tIbZZZNS0_15and_kernel_cudaERNS_14TensorIteratorEENKUlvE_clEvENKUlvE2_clEvEUlblE_EEjbLi4ELi4EEEEEvT1_,@function
        .size           _ZN2at6native13reduce_kernelILi256ELi2ENS0_8ReduceOpIlNS0_14func_wrapper_tIbZZZNS0_15and_kernel_cudaERNS_14TensorIteratorEENKUlvE_clEvENKUlvE2_clEvEUlblE_EEjbLi4ELi4EEEEEvT1_,(.L_x_7807 - _ZN2at6native13reduce_kernelILi256ELi2ENS0_8ReduceOpIlNS0_14func_wrapper_tIbZZZNS0_15and_kernel_cudaERNS_14TensorIteratorEENKUlvE_clEvENKUlvE2_clEvEUlblE_EEjbLi4ELi4EEEEEvT1_)
        .other          _ZN2at6native13reduce_kernelILi256ELi2ENS0_8ReduceOpIlNS0_14func_wrapper_tIbZZZNS0_15and_kernel_cudaERNS_14TensorIteratorEENKUlvE_clEvENKUlvE2_clEvEUlblE_EEjbLi4ELi4EEEEEvT1_,@"STO_CUDA_ENTRY STV_DEFAULT"
_ZN2at6native13reduce_kernelILi256ELi2ENS0_8ReduceOpIlNS0_14func_wrapper_tIbZZZNS0_15and_kernel_cudaERNS_14TensorIteratorEENKUlvE_clEvENKUlvE2_clEvEUlblE_EEjbLi4ELi4EEEEEvT1_:
.text._ZN2at6native13reduce_kernelILi256ELi2ENS0_8ReduceOpIlNS0_14func_wrapper_tIbZZZNS0_15and_kernel_cudaERNS_14TensorIteratorEENKUlvE_clEvENKUlvE2_clEvEUlblE_EEjbLi4ELi4EEEEEvT1_:
        /* <DEDUP_REMOVED lines=296> */
.L_x_6550:
        /* <DEDUP_REMOVED lines=31> */
.L_x_6554:
        /* <DEDUP_REMOVED lines=33> */
.L_x_6558:
[----:B------:R-:W-:Y:S05]  /*1680*/  BSYNC.RECONVERGENT B1 ;  /* 0x0000000000017941 */ /* 0x000fea0003800200 */
.L_x_6557:
[----:B------:R-:W0:Y:S01]  /*1690*/  LDC R0, c[0x0][0x388] ;  /* 0x0000e200ff007b82 */ /* 0x000e220000000800 */
[----:B------:R-:W-:-:S05]  /*16a0*/  IADD3 R16, P0, PT, R16, 0x20, RZ ;  /* 0x0000002010107810 */ /* 0x000fca0007f1e0ff */
[----:B------:R-:W-:Y:S01]  /*16b0*/  IMAD.X R17, RZ, RZ, R17, P0 ;  /* 0x000000ffff117224 */ /* 0x000fe200000e0611 */
[----:B0-----:R-:W-:-:S07]  /*16c0*/  IADD3 R0, PT, PT, R7, -0x4, R0 ;  /* 0xfffffffc07007810 */ /* 0x001fce0007ffe000 */
.L_x_6556:
[----:B------:R-:W-:Y:S05]  /*16d0*/  BSYNC.RECONVERGENT B0 ;  /* 0x0000000000007941 */ /* 0x000fea0003800200 */
.L_x_6555:
        /* <DEDUP_REMOVED lines=17> */
.L_x_6562:
[C---:B------:R-:W-:Y:S01]  /*17f0*/  IMAD.WIDE.U32 R4, R13.reuse, 0x20, R16 ;  /* 0x000000200d047825 */ /* 0x040fe200078e0010 */
[----:B------:R-:W0:Y:S05]  /*1800*/  LDCU UR4, c[0x0][0x390] ;  /* 0x00007200ff0477ac */ /* 0x000e2a0008000800 */
[----:B------:R-:W2:Y:S01]  /*1810*/  LDG.E.ENL2.256 R8, R4, desc[UR36][R4.64] ;  /* 0xfe0000240404797e */ /* 0x000ea20008121908 */
[----:B0-----:R-:W-:-:S05]  /*1820*/  VIADD R13, R13, UR4 ;  /* 0x000000040d0d7c36 */ /* 0x001fca0008000000 */
        /* <DEDUP_REMOVED lines=12> */
.L_x_6561:
[----:B------:R-:W-:Y:S02]  /*18f0*/  SEL R5, RZ, 0x1, !P3 ;  /* 0x00000001ff057807 */ /* 0x000fe40005800000 */
[----:B------:R-:W-:Y:S02]  /*1900*/  SEL R7, RZ, 0x1, !P2 ;  /* 0x00000001ff077807 */ /* 0x000fe40005000000 */
[----:B------:R-:W-:Y:S02]  /*1910*/  SEL R6, RZ, 0x1, !P1 ;  /* 0x00000001ff067807 */ /* 0x000fe40004800000 */
[----:B------:R-:W-:-:S07]  /*1920*/  SEL R4, RZ, 0x1, !P0 ;  /* 0x00000001ff047807 */ /* 0x000fce0004000000 */
.L_x_6560:
[----:B------:R-:W-:Y:S05]  /*1930*/  BSYNC.RECONVERGENT B0 ;  /* 0x0000000000007941 */ /* 0x000fea0003800200 */
.L_x_6559:
        /* <DEDUP_REMOVED lines=19> */
.L_x_6564:
[----:B------:R-:W-:Y:S05]  /*1a70*/  BSYNC.RECONVERGENT B0 ;  /* 0x0000000000007941 */ /* 0x000fea0003800200 */
.L_x_6563:
[----:B------:R-:W-:Y:S02]  /*1a80*/  LOP3.LUT P2, RZ, R5, 0xff, RZ, 0xc0, !PT ;  /* 0x000000ff05ff7812 */ /* 0x000fe4000784c0ff */
[----:B------:R-:W-:Y:S02]  /*1a90*/  LOP3.LUT P3, RZ, R4, 0xff, RZ, 0xc0, !PT ;  /* 0x000000ff04ff7812 */ /* 0x000fe4000786c0ff */
[----:B------:R-:W-:Y:S02]  /*1aa0*/  PLOP3.LUT P0, PT, P1, P2, P0, 0x80, 0x0 ;  /* 0x000000000000781c */ /* 0x000fe40000f05000 */
[----:B------:R-:W-:Y:S02]  /*1ab0*/  PLOP3.LUT P4, PT, PT, PT, PT, 0x8, 0x80 ;  /* 0x000000000080781c */ /* 0x000fe40003f8e170 */
[----:B------:R-:W-:Y:S01]  /*1ac0*/  PLOP3.LUT P3, PT, P0, P3, PT, 0x80, 0x8 ;  /* 0x000000000008781c */ /* 0x000fe20000767070 */
[----:B------:R-:W-:-:S12]  /*1ad0*/  BRA `(.L_x_6565) ;  /* 0x000000a800ac7947 */ /* 0x000fd80003800000 */
.L_x_6553:
        /* <DEDUP_REMOVED lines=32> */
.L_x_6570:
        /* <DEDUP_REMOVED lines=22> */
[C---:B------:R-:W-:Y:S02]  /*1e40*/  ISETP.NE.AND.EX P0, PT, R9.reuse, RZ, P0, P6 ;  /* 0x000000ff0900720c */ /* 0x040fe40000705360 */
[----:B------:R-:W-:Y:S02]  /*1e50*/  ISETP.NE.AND.EX P6, PT, R9, RZ, PT, P6 ;  /* 0x000000ff0900720c */ /* 0x000fe40003fc5360 */
[----:B------:R-:W-:Y:S02]  /*1e60*/  P2R R8, PR, RZ, 0x1 ;  /* 0x00000001ff087803 */ /* 0x000fe40000000000 */
[C---:B------:R-:W-:Y:S02]  /*1e70*/  LOP3.LUT P0, RZ, R3.reuse, 0x1, RZ, 0xc0, !PT ;  /* 0x0000000103ff7812 */ /* 0x040fe4000780c0ff */
[----:B------:R-:W-:-:S07]  /*1e80*/  LOP3.LUT R3, R3, 0xfffffdff, RZ, 0xc0, !PT ;  /* 0xfffffdff03037812 */ /* 0x000fce00078ec0ff */
[----:B------:R-:W-:Y:S02]  /*1e90*/  @P6 LOP3.LUT R3, R3, 0x200, RZ, 0xfc, !PT ;  /* 0x0000020003036812 */ /* 0x000fe400078efcff */
[----:B------:R-:W-:-:S04]  /*1ea0*/  ISETP.NE.U32.AND P6, PT, R10, RZ, PT ;  /* 0x000000ff0a00720c */ /* 0x000fc80003fc5070 */
[C---:B------:R-:W-:Y:S02]  /*1eb0*/  ISETP.NE.AND.EX P5, PT, R11.reuse, RZ, P5, P6 ;  /* 0x000000ff0b00720c */ /* 0x040fe40002fa5360 */
[----:B------:R-:W-:Y:S02]  /*1ec0*/  ISETP.NE.AND.EX P6, PT, R11, RZ, PT, P6 ;  /* 0x000000ff0b00720c */ /* 0x000fe40003fc5360 */
[----:B------:R-:W-:-:S11]  /*1ed0*/  LOP3.LUT R3, R3, 0xfffffeff, RZ, 0xc0, !PT ;  /* 0xfffffeff03037812 */ /* 0x000fd600078ec0ff */
[----:B------:R-:W-:Y:S02]  /*1ee0*/  @P6 LOP3.LUT R3, R3, 0x100, RZ, 0xfc, !PT ;  /* 0x0000010003036812 */ /* 0x000fe400078efcff */
[----:B----4-:R-:W-:-:S04]  /*1ef0*/  ISETP.NE.U32.AND P6, PT, R20, RZ, PT ;  /* 0x000000ff1400720c */ /* 0x010fc80003fc5070 */
[C---:B------:R-:W-:Y:S02]  /*1f00*/  ISETP.NE.AND.EX P4, PT, R21.reuse, RZ, P4, P6 ;  /* 0x000000ff1500720c */ /* 0x040fe40002785360 */
[----:B------:R-:W-:Y:S02]  /*1f10*/  ISETP.NE.AND.EX P6, PT, R21, RZ, PT, P6 ;  /* 0x000000ff1500720c */ /* 0x000fe40003fc5360 */
[----:B------:R-:W-:-:S11]  /*1f20*/  LOP3.LUT R3, R3, 0xffffff7f, RZ, 0xc0, !PT ;  /* 0xffffff7f03037812 */ /* 0x000fd600078ec0ff */
[----:B------:R-:W-:Y:S02]  /*1f30*/  @P6 LOP3.LUT R3, R3, 0x80, RZ, 0xfc, !PT ;  /* 0x0000008003036812 */ /* 0x000fe400078efcff */
[----:B------:R-:W-:-:S04]  /*1f40*/  ISETP.NE.U32.AND P6, PT, R22, RZ, PT ;  /* 0x000000ff1600720c */ /* 0x000fc80003fc5070 */
[C---:B------:R-:W-:Y:S02]  /*1f50*/  ISETP.NE.AND.EX P3, PT, R23.reuse, RZ, P3, P6 ;  /* 0x000000ff1700720c */ /* 0x040fe40001f65360 */
[----:B------:R-:W-:Y:S02]  /*1f60*/  ISETP.NE.AND.EX P6, PT, R23, RZ, PT, P6 ;  /* 0x000000ff1700720c */ /* 0x000fe40003fc5360 */
[----:B------:R-:W-:-:S11]  /*1f70*/  LOP3.LUT R3, R3, 0xffffffbf, RZ, 0xc0, !PT ;  /* 0xffffffbf03037812 */ /* 0x000fd600078ec0ff */
[----:B------:R-:W-:Y:S02]  /*1f80*/  @P6 LOP3.LUT R3, R3, 0x40, RZ, 0xfc, !PT ;  /* 0x0000004003036812 */ /* 0x000fe400078efcff */
[----:B---3--:R-:W-:-:S04]  /*1f90*/  ISETP.NE.U32.AND P6, PT, R12, RZ, PT ;  /* 0x000000ff0c00720c */ /* 0x008fc80003fc5070 */
[C---:B------:R-:W-:Y:S02]  /*1fa0*/  ISETP.NE.AND.EX P2, PT, R13.reuse, RZ, P2, P6 ;  /* 0x000000ff0d00720c */ /* 0x040fe40001745360 */
[----:B------:R-:W-:Y:S02]  /*1fb0*/  ISETP.NE.AND.EX P6, PT, R13, RZ, PT, P6 ;  /* 0x000000ff0d00720c */ /* 0x000fe40003fc5360 */
[----:B------:R-:W-:-:S11]  /*1fc0*/  LOP3.LUT R3, R3, 0xffffffdf, RZ, 0xc0, !PT ;  /* 0xffffffdf03037812 */ /* 0x000fd600078ec0ff */
[----:B------:R-:W-:Y:S02]  /*1fd0*/  @P6 LOP3.LUT R3, R3, 0x20, RZ, 0xfc, !PT ;  /* 0x0000002003036812 */ /* 0x000fe400078efcff */
[----:B------:R-:W-:-:S04]  /*1fe0*/  ISETP.NE.U32.AND P6, PT, R14, RZ, PT ;  /* 0x000000ff0e00720c */ /* 0x000fc80003fc5070 */
[C---:B------:R-:W-:Y:S02]  /*1ff0*/  ISETP.NE.AND.EX P0, PT, R15.reuse, RZ, P0, P6 ;  /* 0x000000ff0f00720c */ /* 0x040fe40000705360 */
[----:B------:R-:W-:Y:S02]  /*2000*/  ISETP.NE.AND.EX P6, PT, R15, RZ, PT, P6 ;  /* 0x000000ff0f00720c */ /* 0x000fe40003fc5360 */
[----:B------:R-:W-:-:S09]  /*2010*/  LOP3.LUT R3, R3, 0xfffffffe, RZ, 0xc0, !PT ;  /* 0xfffffffe03037812 */ /* 0x000fd200078ec0ff */
[----:B------:R-:W-:-:S04]  /*2020*/  @P0 LOP3.LUT R3, R3, 0x1, RZ, 0xfc, !PT ;  /* 0x0000000103030812 */ /* 0x000fc800078efcff */
[----:B------:R-:W-:-:S04]  /*2030*/  LOP3.LUT R3, R3, 0xffffffef, RZ, 0xc0, !PT ;  /* 0xffffffef03037812 */ /* 0x000fc800078ec0ff */
[----:B------:R-:W-:Y:S02]  /*2040*/  @P6 LOP3.LUT R3, R3, 0x10, RZ, 0xfc, !PT ;  /* 0x0000001003036812 */ /* 0x000fe400078efcff */
[----:B-----5:R-:W-:-:S04]  /*2050*/  ISETP.NE.U32.AND P6, PT, R4, RZ, PT ;  /* 0x000000ff0400720c */ /* 0x020fc80003fc5070 */
[C---:B------:R-:W-:Y:S02]  /*2060*/  ISETP.NE.AND.EX P1, PT, R5.reuse, RZ, P1, P6 ;  /* 0x000000ff0500720c */ /* 0x040fe40000f25360 */
[----:B------:R-:W-:Y:S02]  /*2070*/  ISETP.NE.AND.EX P6, PT, R5, RZ, PT, P6 ;  /* 0x000000ff0500720c */ /* 0x000fe40003fc5360 */
[----:B------:R-:W-:-:S09]  /*2080*/  LOP3.LUT R3, R3, 0xfffffffd, RZ, 0xc0, !PT ;  /* 0xfffffffd03037812 */ /* 0x000fd200078ec0ff */
[----:B------:R-:W-:-:S04]  /*2090*/  @P1 LOP3.LUT R3, R3, 0x2, RZ, 0xfc, !PT ;  /* 0x0000000203031812 */ /* 0x000fc800078efcff */
[----:B------:R-:W-:Y:S02]  /*20a0*/  LOP3.LUT R3, R3, 0xfffffff7, RZ, 0xc0, !PT ;  /* 0xfffffff703037812 */ /* 0x000fe400078ec0ff */
[----:B------:R-:W-:Y:S02]  /*20b0*/  ISETP.NE.AND P1, PT, R18, RZ, PT ;  /* 0x000000ff1200720c */ /* 0x000fe40003f25270 */
[----:B------:R-:W-:Y:S02]  /*20c0*/  @P6 LOP3.LUT R3, R3, 0x8, RZ, 0xfc, !PT ;  /* 0x0000000803036812 */ /* 0x000fe400078efcff */
[----:B------:R-:W-:-:S04]  /*20d0*/  ISETP.NE.U32.AND P6, PT, R6, RZ, PT ;  /* 0x000000ff0600720c */ /* 0x000fc80003fc5070 */
[C---:B------:R-:W-:Y:S02]  /*20e0*/  ISETP.NE.AND.EX P1, PT, R7.reuse, RZ, P1, P6 ;  /* 0x000000ff0700720c */ /* 0x040fe40000f25360 */
        /* <DEDUP_REMOVED lines=9> */
.L_x_6569:
        /* <DEDUP_REMOVED lines=24> */
.L_x_6568:
[----:B------:R-:W-:Y:S05]  /*2300*/  BSYNC.RECONVERGENT B0 ;  /* 0x0000000000007941 */ /* 0x000fea0003800200 */
.L_x_6567:
        /* <DEDUP_REMOVED lines=45> */
.L_x_6572:
[----:B------:R-:W-:Y:S05]  /*25e0*/  BSYNC.RECONVERGENT B0 ;  /* 0x0000000000007941 */ /* 0x000fea0003800200 */
.L_x_6571:
        /* <DEDUP_REMOVED lines=39> */
.L_x_6574:
[----:B------:R-:W-:Y:S05]  /*2860*/  BSYNC.RECONVERGENT B0 ;  /* 0x0000000000007941 */ /* 0x000fea0003800200 */
.L_x_6573:
        /* <DEDUP_REMOVED lines=13> */
.L_x_6566:
        /* <DEDUP_REMOVED lines=28> */
.L_x_6579:
        /* <DEDUP_REMOVED lines=28> */
[----:B------:R-:W-:Y:S02]  /*2cc0*/  ISETP.NE.U32.AND P6, PT, R6, RZ, PT ;  /* 0x000000ff0600720c */ /* 0x000fe40003fc5070 */
[----:B------:R-:W-:Y:S02]  /*2cd0*/  LOP3.LUT R3, R3, 0xfffffeff, RZ, 0xc0, !PT ;  /* 0xfffffeff03037812 */ /* 0x000fe400078ec0ff */
[C---:B------:R-:W-:Y:S02]  /*2ce0*/  ISETP.NE.AND.EX P0, PT, R7.reuse, RZ, P0, P6 ;  /* 0x000000ff0700720c */ /* 0x040fe40000705360 */
[----:B------:R-:W-:-:S13]  /*2cf0*/  ISETP.NE.AND.EX P6, PT, R7, RZ, PT, P6 ;  /* 0x000000ff0700720c */ /* 0x000fda0003fc5360 */
[----:B------:R-:W-:Y:S02]  /*2d00*/  @P6 LOP3.LUT R3, R3, 0x100, RZ, 0xfc, !PT ;  /* 0x0000010003036812 */ /* 0x000fe400078efcff */
[----:B---3--:R-:W-:Y:S02]  /*2d10*/  ISETP.NE.U32.AND P6, PT, R8, RZ, PT ;  /* 0x000000ff0800720c */ /* 0x008fe40003fc5070 */
[----:B------:R-:W-:Y:S02]  /*2d20*/  LOP3.LUT R3, R3, 0xffffff7f, RZ, 0xc0, !PT ;  /* 0xffffff7f03037812 */ /* 0x000fe400078ec0ff */
[C---:B------:R-:W-:Y:S02]  /*2d30*/  ISETP.NE.AND.EX P4, PT, R9.reuse, RZ, P4, P6 ;  /* 0x000000ff0900720c */ /* 0x040fe40002785360 */
[----:B------:R-:W-:Y:S01]  /*2d40*/  ISETP.NE.AND.EX P6, PT, R9, RZ, PT, P6 ;  /* 0x000000ff0900720c */ /* 0x000fe20003fc5360 */
[----:B------:R-:W-:-:S04]  /*2d50*/  IMAD.IADD R9, R25, 0x1, R2 ;  /* 0x0000000119097824 */ /* 0x000fc800078e0202 */
[----:B------:R-:W-:-:S08]  /*2d60*/  IMAD R5, R2, 0x3, R9 ;  /* 0x0000000302057824 */ /* 0x000fd000078e0209 */
[----:B------:R-:W-:Y:S02]  /*2d70*/  @P6 LOP3.LUT R3, R3, 0x80, RZ, 0xfc, !PT ;  /* 0x0000008003036812 */ /* 0x000fe400078efcff */
[----:B------:R-:W-:Y:S02]  /*2d80*/  ISETP.NE.U32.AND P6, PT, R10, RZ, PT ;  /* 0x000000ff0a00720c */ /* 0x000fe40003fc5070 */
[----:B------:R-:W-:Y:S02]  /*2d90*/  LOP3.LUT R3, R3, 0xffffffbf, RZ, 0xc0, !PT ;  /* 0xffffffbf03037812 */ /* 0x000fe400078ec0ff */
[C---:B------:R-:W-:Y:S02]  /*2da0*/  ISETP.NE.AND.EX P3, PT, R11.reuse, RZ, P3, P6 ;  /* 0x000000ff0b00720c */ /* 0x040fe40001f65360 */
[----:B------:R-:W-:-:S13]  /*2db0*/  ISETP.NE.AND.EX P6, PT, R11, RZ, PT, P6 ;  /* 0x000000ff0b00720c */ /* 0x000fda0003fc5360 */
[----:B------:R-:W-:Y:S02]  /*2dc0*/  @P6 LOP3.LUT R3, R3, 0x40, RZ, 0xfc, !PT ;  /* 0x0000004003036812 */ /* 0x000fe400078efcff */
[----:B----4-:R-:W-:Y:S02]  /*2dd0*/  ISETP.NE.U32.AND P6, PT, R12, RZ, PT ;  /* 0x000000ff0c00720c */ /* 0x010fe40003fc5070 */
[----:B------:R-:W-:Y:S02]  /*2de0*/  LOP3.LUT R3, R3, 0xffffffdf, RZ, 0xc0, !PT ;  /* 0xffffffdf03037812 */ /* 0x000fe400078ec0ff */
[C---:B------:R-:W-:Y:S02]  /*2df0*/  ISETP.NE.AND.EX P2, PT, R13.reuse, RZ, P2, P6 ;  /* 0x000000ff0d00720c */ /* 0x040fe40001745360 */
[----:B------:R-:W-:-:S13]  /*2e00*/  ISETP.NE.AND.EX P6, PT, R13, RZ, PT, P6 ;  /* 0x000000ff0d00720c */ /* 0x000fda0003fc5360 */
[----:B------:R-:W-:Y:S02]  /*2e10*/  @P6 LOP3.LUT R3, R3, 0x20, RZ, 0xfc, !PT ;  /* 0x0000002003036812 */ /* 0x000fe400078efcff */
[----:B------:R-:W-:Y:S02]  /*2e20*/  ISETP.NE.U32.AND P6, PT, R14, RZ, PT ;  /* 0x000000ff0e00720c */ /* 0x000fe40003fc5070 */
[----:B------:R-:W-:Y:S02]  /*2e30*/  LOP3.LUT R3, R3, 0xfffffffe, RZ, 0xc0, !PT ;  /* 0xfffffffe03037812 */ /* 0x000fe400078ec0ff */
[C---:B------:R-:W-:Y:S02]  /*2e40*/  ISETP.NE.AND.EX P5, PT, R15.reuse, RZ, P5, P6 ;  /* 0x000000ff0f00720c */ /* 0x040fe40002fa5360 */
[----:B------:R-:W-:-:S11]  /*2e50*/  ISETP.NE.AND.EX P6, PT, R15, RZ, PT, P6 ;  /* 0x000000ff0f00720c */ /* 0x000fd60003fc5360 */
[----:B------:R-:W-:Y:S02]  /*2e60*/  @P5 LOP3.LUT R3, R3, 0x1, RZ, 0xfc, !PT ;  /* 0x0000000103035812 */ /* 0x000fe400078efcff */
[----:B------:R-:W-:Y:S02]  /*2e70*/  ISETP.NE.AND P5, PT, R4, RZ, PT ;  /* 0x000000ff0400720c */ /* 0x000fe40003fa5270 */
[----:B------:R-:W-:-:S04]  /*2e80*/  LOP3.LUT R3, R3, 0xffffffef, RZ, 0xc0, !PT ;  /* 0xffffffef03037812 */ /* 0x000fc800078ec0ff */
[----:B------:R-:W-:Y:S02]  /*2e90*/  @P6 LOP3.LUT R3, R3, 0x10, RZ, 0xfc, !PT ;  /* 0x0000001003036812 */ /* 0x000fe400078efcff */
[----:B-----5:R-:W-:Y:S02]  /*2ea0*/  ISETP.NE.U32.AND P6, PT, R20, RZ, PT ;  /* 0x000000ff1400720c */ /* 0x020fe40003fc5070 */
[----:B------:R-:W-:Y:S02]  /*2eb0*/  LOP3.LUT R3, R3, 0xfffffffd, RZ, 0xc0, !PT ;  /* 0xfffffffd03037812 */ /* 0x000fe400078ec0ff */
[C---:B------:R-:W-:Y:S02]  /*2ec0*/  ISETP.NE.AND.EX P1, PT, R21.reuse, RZ, P1, P6 ;  /* 0x000000ff1500720c */ /* 0x040fe40000f25360 */
[----:B------:R-:W-:-:S11]  /*2ed0*/  ISETP.NE.AND.EX P6, PT, R21, RZ, PT, P6 ;  /* 0x000000ff1500720c */ /* 0x000fd60003fc5360 */
[----:B------:R-:W-:Y:S02]  /*2ee0*/  @P1 LOP3.LUT R3, R3, 0x2, RZ, 0xfc, !PT ;  /* 0x0000000203031812 */ /* 0x000fe400078efcff */
[----:B------:R-:W-:Y:S02]  /*2ef0*/  ISETP.NE.AND P1, PT, R19, RZ, PT ;  /* 0x000000ff1300720c */ /* 0x000fe40003f25270 */
[----:B------:R-:W-:-:S04]  /*2f00*/  LOP3.LUT R3, R3, 0xfffffff7, RZ, 0xc0, !PT ;  /* 0xfffffff703037812 */ /* 0x000fc800078ec0ff */
[----:B------:R-:W-:Y:S02]  /*2f10*/  @P6 LOP3.LUT R3, R3, 0x8, RZ, 0xfc, !PT ;  /* 0x0000000803036812 */ /* 0x000fe400078efcff */
[----:B------:R-:W-:Y:S02]  /*2f20*/  ISETP.NE.U32.AND P6, PT, R22, RZ, PT ;  /* 0x000000ff1600720c */ /* 0x000fe40003fc5070 */
[----:B------:R-:W-:Y:S02]  /*2f30*/  LOP3.LUT R3, R3, 0xfffffffb, RZ, 0xc0, !PT ;  /* 0xfffffffb03037812 */ /* 0x000fe400078ec0ff */
[C---:B------:R-:W-:Y:S02]  /*2f40*/  ISETP.NE.AND.EX P1, PT, R23.reuse, RZ, P1, P6 ;  /* 0x000000ff1700720c */ /* 0x040fe40000f25360 */
[----:B------:R-:W-:-:S13]  /*2f50*/  ISETP.NE.AND.EX P6, PT, R23, RZ, PT, P6 ;  /* 0x000000ff1700720c */ /* 0x000fda0003fc5360 */
[----:B------:R-:W-:Y:S02]  /*2f60*/  @P6 LOP3.LUT R3, R3, 0x4, RZ, 0xfc, !PT ;  /* 0x0000000403036812 */ /* 0x000fe400078efcff */
[----:B------:R-:W-:-:S13]  /*2f70*/  ISETP.GE.U32.AND P6, PT, R5, R0, PT ;  /* 0x000000000500720c */ /* 0x000fda0003fc6070 */
[----:B------:R-:W-:Y:S05]  /*2f80*/  @!P6 BRA `(.L_x_6579) ;  /* 0xfffffff800dce947 */ /* 0x000fea000383ffff */
[----:B------:R-:W-:Y:S05]  /*2f90*/  BSYNC.RECONVERGENT B1 ;  /* 0x0000000000017941 */ /* 0x000fea0003800200 */
.L_x_6578:
        /* <DEDUP_REMOVED lines=24> */
.L_x_6577:
[----:B------:R-:W-:Y:S05]  /*3120*/  BSYNC.RECONVERGENT B0 ;  /* 0x0000000000007941 */ /* 0x000fea0003800200 */
.L_x_6576:
        /* <DEDUP_REMOVED lines=49> */
.L_x_6581:
[----:B------:R-:W-:Y:S05]  /*3440*/  BSYNC.RECONVERGENT B0 ;  /* 0x0000000000007941 */ /* 0x000fea0003800200 */
.L_x_6580:
        /* <DEDUP_REMOVED lines=39> */
.L_x_6583:
[----:B------:R-:W-:Y:S05]  /*36c0*/  BSYNC.RECONVERGENT B0 ;  /* 0x0000000000007941 */ /* 0x000fea0003800200 */
.L_x_6582:
        /* <DEDUP_REMOVED lines=13> */
.L_x_6575:
        /* <DEDUP_REMOVED lines=30> */
.L_x_6593:
        /* <DEDUP_REMOVED lines=17> */
.L_x_6587:
        /* <DEDUP_REMOVED lines=285> */
.L_x_6589:
        /* <DEDUP_REMOVED lines=230> */
.L_x_6590:
        /* <DEDUP_REMOVED lines=230> */
.L_x_6591:
        /* <DEDUP_REMOVED lines=230> */
.L_x_6592:
[----:B------:R-:W-:-:S04]  /*7780*/  LOP3.LUT R17, R0, 0xfffffff0, RZ, 0xc0, !PT ;  /* 0xfffffff000117812 */ /* 0x000fc800078ec0ff */
[----:B------:R-:W-:-:S04]  /*7790*/  IADD3 R16, P6, PT, R17, R30, RZ ;  /* 0x0000001e11107210 */ /* 0x000fc80007fde0ff */
[----:B------:R-:W-:-:S06]  /*77a0*/  IADD3.X R17, PT, PT, RZ, R31, RZ, P6, !PT ;  /* 0x0000001fff117210 */ /* 0x000fcc00037fe4ff */
[----:B------:R-:W5:Y:S03]  /*77b0*/  LDG.E.128 R16, desc[UR36][R16.64] ;  /* 0x0000002410107981 */ /* 0x000f66000c1e1d00 */
.L_x_6588:
[----:B-----5:R-:W-:Y:S01]  /*77c0*/  ISETP.NE.U32.AND P6, PT, R12, RZ, PT ;  /* 0x000000ff0c00720c */ /* 0x020fe20003fc5070 */
[----:B------:R-:W1:Y:S01]  /*77d0*/  LDCU UR5, c[0x0][0x388] ;  /* 0x00007100ff0577ac */ /* 0x000e620008000800 */
[----:B------:R-:W-:Y:S02]  /*77e0*/  P2R R2, PR, RZ, 0x1 ;  /* 0x00000001ff027803 */ /* 0x000fe40000000000 */
[----:B------:R-:W-:Y:S02]  /*77f0*/  ISETP.NE.AND.EX P5, PT, R13, RZ, P5, P6 ;  /* 0x000000ff0d00720c */ /* 0x000fe40002fa5360 */
[----:B------:R-:W-:Y:S02]  /*7800*/  ISETP.NE.U32.AND P6, PT, R14, RZ, PT ;  /* 0x000000ff0e00720c */ /* 0x000fe40003fc5070 */
[----:B------:R-:W-:Y:S02]  /*7810*/  LOP3.LUT P0, RZ, R3, 0x2, RZ, 0xc0, !PT ;  /* 0x0000000203ff7812 */ /* 0x000fe4000780c0ff */
[----:B------:R-:W-:-:S02]  /*7820*/  ISETP.NE.AND.EX P4, PT, R15, RZ, P4, P6 ;  /* 0x000000ff0f00720c */ /* 0x000fc40002785360 */
[----:B------:R-:W-:Y:S02]  /*7830*/  ISETP.NE.U32.AND P6, PT, R8, RZ, PT ;  /* 0x000000ff0800720c */ /* 0x000fe40003fc5070 */
[----:B------:R-:W-:Y:S02]  /*7840*/  P2R R0, PR, RZ, 0x1 ;  /* 0x00000001ff007803 */ /* 0x000fe40000000000 */
[----:B------:R-:W-:Y:S02]  /*7850*/  ISETP.NE.AND.EX P3, PT, R9, RZ, P3, P6 ;  /* 0x000000ff0900720c */ /* 0x000fe40001f65360 */
[----:B------:R-:W-:Y:S02]  /*7860*/  ISETP.NE.U32.AND P6, PT, R10, RZ, PT ;  /* 0x000000ff0a00720c */ /* 0x000fe40003fc5070 */
[----:B------:R-:W-:Y:S02]  /*7870*/  LOP3.LUT P0, RZ, R3, 0x1, RZ, 0xc0, !PT ;  /* 0x0000000103ff7812 */ /* 0x000fe4000780c0ff */
[----:B------:R-:W-:-:S02]  /*7880*/  ISETP.NE.AND.EX P2, PT, R11, RZ, P2, P6 ;  /* 0x000000ff0b00720c */ /* 0x000fc40001745360 */
[----:B------:R-:W-:Y:S02]  /*7890*/  ISETP.NE.U32.AND P6, PT, R20, RZ, PT ;  /* 0x000000ff1400720c */ /* 0x000fe40003fc5070 */
[----:B------:R-:W-:Y:S02]  /*78a0*/  LOP3.LUT R3, R3, 0xfffffffe, RZ, 0xc0, !PT ;  /* 0xfffffffe03037812 */ /* 0x000fe400078ec0ff */
[----:B------:R-:W-:Y:S02]  /*78b0*/  ISETP.NE.AND.EX P1, PT, R21, RZ, P1, P6 ;  /* 0x000000ff1500720c */ /* 0x000fe40000f25360 */
[----:B------:R-:W-:-:S04]  /*78c0*/  ISETP.NE.U32.AND P6, PT, R22, RZ, PT ;  /* 0x000000ff1600720c */ /* 0x000fc80003fc5070 */
[----:B------:R-:W-:Y:S02]  /*78d0*/  ISETP.NE.AND.EX P0, PT, R23, RZ, P0, P6 ;  /* 0x000000ff1700720c */ /* 0x000fe40000705360 */
[----:B------:R-:W-:-:S11]  /*78e0*/  ISETP.NE.U32.AND P6, PT, R16, RZ, PT ;  /* 0x000000ff1000720c */ /* 0x000fd60003fc5070 */
[----:B------:R-:W-:Y:S02]  /*78f0*/  @P0 LOP3.LUT R3, R3, 0x1, RZ, 0xfc, !PT ;  /* 0x0000000103030812 */ /* 0x000fe400078efcff */
[----:B------:R-:W-:Y:S02]  /*7900*/  ISETP.NE.AND P0, PT, R0, RZ, PT ;  /* 0x000000ff0000720c */ /* 0x000fe40003f05270 */
[----:B------:R-:W-:Y:S02]  /*7910*/  LOP3.LUT R3, R3, 0xfffffffd, RZ, 0xc0, !PT ;  /* 0xfffffffd03037812 */ /* 0x000fe400078ec0ff */
[----:B------:R-:W-:Y:S02]  /*7920*/  ISETP.NE.AND.EX P0, PT, R17, RZ, P0, P6 ;  /* 0x000000ff1100720c */ /* 0x000fe40000705360 */
[----:B------:R-:W-:Y:S02]  /*7930*/  ISETP.NE.U32.AND P6, PT, R18, RZ, PT ;  /* 0x000000ff1200720c */ /* 0x000fe40003fc5070 */
[----:B-1----:R-:W-:-:S09]  /*7940*/  MOV R0, UR5 ;  /* 0x0000000500007c02 */ /* 0x002fd20008000f00 */
[----:B------:R-:W-:Y:S02]  /*7950*/  @P0 LOP3.LUT R3, R3, 0x2, RZ, 0xfc, !PT ;  /* 0x0000000203030812 */ /* 0x000fe400078efcff */
[----:B------:R-:W-:Y:S01]  /*7960*/  ISETP.NE.AND P0, PT, R2, RZ, PT ;  /* 0x000000ff0200720c */ /* 0x000fe20003f05270 */
[----:B0-----:R-:W-:-:S03]  /*7970*/  IMAD.U32 R2, RZ, RZ, UR4 ;  /* 0x00000004ff027e24 */ /* 0x001fc6000f8e00ff */
[----:B------:R-:W-:Y:S01]  /*7980*/  ISETP.NE.AND.EX P0, PT, R19, RZ, P0, P6 ;  /* 0x000000ff1300720c */ /* 0x000fe20000705360 */
[----:B------:R-:W-:-:S04]  /*7990*/  IMAD R27, R2, 0x4, R27 ;  /* 0x00000004021b7824 */ /* 0x000fc800078e021b */
[----:B------:R-:W-:-:S05]  /*79a0*/  IMAD R5, R2, 0x3, R27 ;  /* 0x0000000302057824 */ /* 0x000fca00078e021b */
[----:B------:R-:W-:-:S13]  /*79b0*/  ISETP.GE.U32.AND P6, PT, R5, R0, PT ;  /* 0x000000000500720c */ /* 0x000fda0003fc6070 */
[----:B------:R-:W-:Y:S05]  /*79c0*/  @!P6 BRA `(.L_x_6593) ;  /* 0xffffffbc00ece947 */ /* 0x000fea000383ffff */
[----:B------:R-:W-:Y:S05]  /*79d0*/  BSYNC.RECONVERGENT B1 ;  /* 0x0000000000017941 */ /* 0x000fea0003800200 */
.L_x_6586:
        /* <DEDUP_REMOVED lines=10> */
.L_x_6585:
[----:B------:R-:W-:Y:S05]  /*7a80*/  BSYNC.RECONVERGENT B0 ;  /* 0x0000000000007941 */ /* 0x000fea0003800200 */
.L_x_6584:
        /* <DEDUP_REMOVED lines=284> */
.L_x_6597:
[----:B------:R-:W-:Y:S02]  /*8c50*/  SHF.R.U32.HI R12, RZ, 0x4, R29 ;  /* 0x00000004ff0c7819 */ /* 0x000fe4000001161d */
[----:B------:R-:W-:-:S07]  /*8c60*/  MOV R13, RZ ;  /* 0x000000ff000d7202 */ /* 0x000fce0000000f00 */
.L_x_6596:
        /* <DEDUP_REMOVED lines=284> */
.L_x_6599:
[----:B------:R-:W-:Y:S01]  /*9e30*/  SHF.R.U32.HI R34, RZ, 0x4, R34 ;  /* 0x00000004ff227819 */ /* 0x000fe20000011622 */
[----:B------:R-:W-:-:S07]  /*9e40*/  IMAD.MOV.U32 R35, RZ, RZ, RZ ;  /* 0x000000ffff237224 */ /* 0x000fce00078e00ff */
.L_x_6598:
        /* <DEDUP_REMOVED lines=281> */
.L_x_6601:
[----:B------:R-:W-:Y:S02]  /*afe0*/  SHF.R.U32.HI R34, RZ, 0x4, R34 ;  /* 0x00000004ff227819 */ /* 0x000fe40000011622 */
[----:B------:R-:W-:-:S07]  /*aff0*/  MOV R35, RZ ;  /* 0x000000ff00237202 */ /* 0x000fce0000000f00 */
.L_x_6600:
        /* <DEDUP_REMOVED lines=281> */
.L_x_6603:
[----:B------:R-:W-:Y:S01]  /*c190*/  SHF.R.U32.HI R16, RZ, 0x4, R28 ;  /* 0x00000004ff107819 */ /* 0x000fe2000001161c */
[----:B------:R-:W-:-:S07]  /*c1a0*/  IMAD.MOV.U32 R17, RZ, RZ, RZ ;  /* 0x000000ffff117224 */ /* 0x000fce00078e00ff */
.L_x_6602:
[----:B------:R-:W-:-:S04]  /*c1b0*/  LEA R18, P0, R16, R33, 0x4 ;  /* 0x0000002110127211 */ /* 0x000fc800078020ff */
[----:B------:R-:W-:-:S06]  /*c1c0*/  LEA.HI.X R19, R16, R32, R17, 0x4, P0 ;  /* 0x0000002010137211 */ /* 0x000fcc00000f2411 */
[----:B------:R-:W5:Y:S03]  /*c1d0*/  LDG.E.128 R16, desc[UR36][R18.64] ;  /* 0x0000002412107981 */ /* 0x000f66000c1e1d00 */
.L_x_6595:
[----:B------:R-:W-:Y:S05]  /*c1e0*/  BSYNC.RECONVERGENT B0 ;  /* 0x0000000000007941 */ /* 0x000fea0003800200 */
.L_x_6594:
[----:B------:R-:W-:Y:S01]  /*c1f0*/  ISETP.GE.U32.AND P0, PT, R27, R0, PT ;  /* 0x000000001b00720c */ /* 0x000fe20003f06070 */
[----:B------:R-:W-:-:S12]  /*c200*/  BSSY.RECONVERGENT B0, `(.L_x_6604) ;  /* 0x000002c000007945 */ /* 0x000fd80003800200 */
[----:B------:R-:W-:Y:S05]  /*c210*/  @P0 BRA `(.L_x_6605) ;  /* 0x0000000000a80947 */ /* 0x000fea0003800000 */
[----:B------:R-:W-:Y:S01]  /*c220*/  LOP3.LUT P0, RZ, R5, 0xff, RZ, 0xc0, !PT ;  /* 0x000000ff05ff7812 */ /* 0x000fe2000780c0ff */
[----:B------:R-:W-:Y:S01]  /*c230*/  IMAD.IADD R27, R27, 0x1, R2 ;  /* 0x000000011b1b7824 */ /* 0x000fe200078e0202 */
[----:B-----5:R-:W-:Y:S02]  /*c240*/  ISETP.NE.U32.AND P2, PT, R12, RZ, PT ;  /* 0x000000ff0c00720c */ /* 0x020fe40003f45070 */
[----:B------:R-:W-:Y:S02]  /*c250*/  LOP3.LUT P1, RZ, R4, 0xff, RZ, 0xc0, !PT ;  /* 0x000000ff04ff7812 */ /* 0x000fe4000782c0ff */
[----:B------:R-:W-:Y:S02]  /*c260*/  ISETP.NE.AND.EX P0, PT, R13, RZ, P0, P2 ;  /* 0x000000ff0d00720c */ /* 0x000fe40000705320 */
[----:B------:R-:W-:Y:S02]  /*c270*/  ISETP.GE.U32.AND P2, PT, R27, R0, PT ;  /* 0x000000001b00720c */ /* 0x000fe40003f46070 */
[----:B------:R-:W-:-:S02]  /*c280*/  ISETP.NE.U32.AND P3, PT, R14, RZ, PT ;  /* 0x000000ff0e00720c */ /* 0x000fc40003f65070 */
[----:B------:R-:W-:Y:S02]  /*c290*/  SEL R5, RZ, 0x1, !P0 ;  /* 0x00000001ff057807 */ /* 0x000fe40004000000 */
[----:B------:R-:W-:-:S04]  /*c2a0*/  ISETP.NE.AND.EX P1, PT, R15, RZ, P1, P3 ;  /* 0x000000ff0f00720c */ /* 0x000fc80000f25330 */
[----:B------:R-:W-:-:S03]  /*c2b0*/  SEL R4, RZ, 0x1, !P1 ;  /* 0x00000001ff047807 */ /* 0x000fc60004800000 */
[----:B------:R-:W-:Y:S06]  /*c2c0*/  @P2 BRA `(.L_x_6605) ;  /* 0x00000000007c2947 */ /* 0x000fec0003800000 */
[----:B------:R-:W-:Y:S02]  /*c2d0*/  LOP3.LUT P0, RZ, R3, 0xff, RZ, 0xc0, !PT ;  /* 0x000000ff03ff7812 */ /* 0x000fe4000780c0ff */
[----:B------:R-:W-:Y:S02]  /*c2e0*/  ISETP.NE.U32.AND P2, PT, R8, RZ, PT ;  /* 0x000000ff0800720c */ /* 0x000fe40003f45070 */
[----:B------:R-:W-:Y:S02]  /*c2f0*/  IADD3 R13, PT, PT, R27, R2, RZ ;  /* 0x000000021b0d7210 */ /* 0x000fe40007ffe0ff */
[----:B------:R-:W-:Y:S02]  /*c300*/  ISETP.NE.AND.EX P0, PT, R9, RZ, P0, P2 ;  /* 0x000000ff0900720c */ /* 0x000fe40000705320 */
[----:B------:R-:W-:Y:S02]  /*c310*/  ISETP.GE.U32.AND P2, PT, R13, R0, PT ;  /* 0x000000000d00720c */ /* 0x000fe40003f46070 */
[----:B------:R-:W-:-:S02]  /*c320*/  LOP3.LUT P1, RZ, R6, 0xff, RZ, 0xc0, !PT ;  /* 0x000000ff06ff7812 */ /* 0x000fc4000782c0ff */
[----:B------:R-:W-:Y:S02]  /*c330*/  ISETP.NE.U32.AND P3, PT, R10, RZ, PT ;  /* 0x000000ff0a00720c */ /* 0x000fe40003f65070 */
[----:B------:R-:W-:Y:S02]  /*c340*/  SEL R3, RZ, 0x1, !P0 ;  /* 0x00000001ff037807 */ /* 0x000fe40004000000 */
[----:B------:R-:W-:-:S04]  /*c350*/  ISETP.NE.AND.EX P1, PT, R11, RZ, P1, P3 ;  /* 0x000000ff0b00720c */ /* 0x000fc80000f25330 */
[----:B------:R-:W-:Y:S01]  /*c360*/  SEL R6, RZ, 0x1, !P1 ;  /* 0x00000001ff067807 */ /* 0x000fe20004800000 */
[----:B------:R-:W-:Y:S08]  /*c370*/  @P2 BRA `(.L_x_6605) ;  /* 0x0000000000502947 */ /* 0x000ff00003800000 */
[----:B------:R-:W-:Y:S01]  /*c380*/  IMAD.IADD R9, R13, 0x1, R2 ;  /* 0x000000010d097824 */ /* 0x000fe200078e0202 */
[----:B------:R-:W-:Y:S02]  /*c390*/  LOP3.LUT P0, RZ, R7, 0xff, RZ, 0xc0, !PT ;  /* 0x000000ff07ff7812 */ /* 0x000fe4000780c0ff */
[----:B------:R-:W-:Y:S02]  /*c3a0*/  ISETP.NE.U32.AND P1, PT, R20, RZ, PT ;  /* 0x000000ff1400720c */ /* 0x000fe40003f25070 */
[----:B------:R-:W-:Y:S02]  /*c3b0*/  ISETP.GE.U32.AND P6, PT, R9, R0, PT ;  /* 0x000000000900720c */ /* 0x000fe40003fc6070 */
[----:B------:R-:W-:Y:S02]  /*c3c0*/  ISETP.NE.AND.EX P0, PT, R21, RZ, P0, P1 ;  /* 0x000000ff1500720c */ /* 0x000fe40000705310 */
[----:B------:R-:W-:Y:S02]  /*c3d0*/  LOP3.LUT P2, RZ, R24, 0xff, RZ, 0xc0, !PT ;  /* 0x000000ff18ff7812 */ /* 0x000fe4000784c0ff */
[----:B------:R-:W-:-:S07]  /*c3e0*/  SEL R7, RZ, 0x1, !P0 ;  /* 0x00000001ff077807 */ /* 0x000fce0004000000 */
[----:B------:R-:W-:Y:S02]  /*c3f0*/  @!P6 ISETP.NE.U32.AND P4, PT, R16, RZ, PT ;  /* 0x000000ff1000e20c */ /* 0x000fe40003f85070 */
[----:B------:R-:W-:Y:S02]  /*c400*/  @!P6 LOP3.LUT P5, RZ, R25, 0xff, RZ, 0xc0, !PT ;  /* 0x000000ff19ffe812 */ /* 0x000fe400078ac0ff */
[----:B------:R-:W-:Y:S02]  /*c410*/  @!P6 ISETP.NE.U32.AND P1, PT, R18, RZ, PT ;  /* 0x000000ff1200e20c */ /* 0x000fe40003f25070 */
[----:B------:R-:W-:Y:S02]  /*c420*/  @!P6 LOP3.LUT P3, RZ, R26, 0xff, RZ, 0xc0, !PT ;  /* 0x000000ff1affe812 */ /* 0x000fe4000786c0ff */
[----:B------:R-:W-:Y:S02]  /*c430*/  @!P6 ISETP.NE.AND.EX P4, PT, R17, RZ, P5, P4 ;  /* 0x000000ff1100e20c */ /* 0x000fe40002f85340 */
[----:B------:R-:W-:-:S02]  /*c440*/  ISETP.NE.U32.AND P5, PT, R22, RZ, PT ;  /* 0x000000ff1600720c */ /* 0x000fc40003fa5070 */
[----:B------:R-:W-:Y:S02]  /*c450*/  @!P6 ISETP.NE.AND.EX P1, PT, R19, RZ, P3, P1 ;  /* 0x000000ff1300e20c */ /* 0x000fe40001f25310 */
[----:B------:R-:W-:Y:S02]  /*c460*/  ISETP.NE.AND.EX P2, PT, R23, RZ, P2, P5 ;  /* 0x000000ff1700720c */ /* 0x000fe40001745350 */
[----:B------:R-:W-:Y:S02]  /*c470*/  @!P6 SEL R0, RZ, 0x1, !P4 ;  /* 0x00000001ff00e807 */ /* 0x000fe40006000000 */
[----:B------:R-:W-:Y:S02]  /*c480*/  @!P6 SEL R2, RZ, 0x1, !P1 ;  /* 0x00000001ff02e807 */ /* 0x000fe40004800000 */
[----:B------:R-:W-:Y:S02]  /*c490*/  SEL R24, RZ, 0x1, !P2 ;  /* 0x00000001ff187807 */ /* 0x000fe40005000000 */
[----:B------:R-:W-:-:S02]  /*c4a0*/  @!P6 PRMT R25, R0, 0x7610, R25 ;  /* 0x000076100019e816 */ /* 0x000fc40000000019 */
[----:B------:R-:W-:-:S07]  /*c4b0*/  @!P6 PRMT R26, R2, 0x7610, R26 ;  /* 0x00007610021ae816 */ /* 0x000fce000000001a */
.L_x_6605:
[----:B------:R-:W-:Y:S05]  /*c4c0*/  BSYNC.RECONVERGENT B0 ;  /* 0x0000000000007941 */ /* 0x000fea0003800200 */
.L_x_6604:
        /* <DEDUP_REMOVED lines=12> */
.L_x_6565:
[----:B-----5:R-:W-:Y:S02]  /*c590*/  SEL R16, RZ, 0x1, !P4 ;  /* 0x00000001ff107807 */ /* 0x020fe40006000000 */
[----:B------:R-:W-:-:S07]  /*c5a0*/  SEL R19, RZ, 0x1, !P3 ;  /* 0x00000001ff137807 */ /* 0x000fce0005800000 */
.L_x_6552:
[----:B------:R-:W-:Y:S05]  /*c5b0*/  BSYNC.RECONVERGENT B6 ;  /* 0x0000000000067941 */ /* 0x000fea0003800200 */
.L_x_6551:
        /* <DEDUP_REMOVED lines=18> */
.L_x_6609:
        /* <DEDUP_REMOVED lines=22> */
.L_x_6608:
[----:B------:R-:W-:Y:S05]  /*c840*/  BSYNC.RECONVERGENT B0 ;  /* 0x0000000000007941 */ /* 0x000fea0003800200 */
.L_x_6607:
[----:B------:R-:W-:Y:S01]  /*c850*/  IMAD.MOV.U32 R4, RZ, RZ, R11 ;  /* 0x000000ffff047224 */ /* 0x000fe200078e000b */
[----:B------:R-:W-:Y:S06]  /*c860*/  @P2 BRA `(.L_x_6609) ;  /* 0xfffffffc009c2947 */ /* 0x000fec000383ffff */
.L_x_6606:
        /* <DEDUP_REMOVED lines=19> */
.L_x_6614:
[----:B------:R-:W-:Y:S01]  /*c9a0*/  SHF.R.U32.HI R8, RZ, 0x1, R4 ;  /* 0x00000001ff087819 */ /* 0x000fe20000011604 */
[----:B------:R-:W-:Y:S05]  /*c9b0*/  WARPSYNC.ALL ;  /* 0x0000000000007948 */ /* 0x000fea0003800000 */
[----:B0-----:R-:W-:Y:S01]  /*c9c0*/  IMAD.IADD R6, R8, 0x1, R5 ;  /* 0x0000000108067824 */ /* 0x001fe200078e0205 */
        /* <DEDUP_REMOVED lines=19> */
.L_x_6613:
[----:B------:R-:W-:Y:S05]  /*cb00*/  BSYNC.RECONVERGENT B0 ;  /* 0x0000000000007941 */ /* 0x000fea0003800200 */
.L_x_6612:
[----:B------:R-:W-:Y:S01]  /*cb10*/  IMAD.MOV.U32 R4, RZ, RZ, R8 ;  /* 0x000000ffff047224 */ /* 0x000fe200078e0008 */
[----:B------:R-:W-:Y:S06]  /*cb20*/  @P2 BRA `(.L_x_6614) ;  /* 0xfffffffc009c2947 */ /* 0x000fec000383ffff */
.L_x_6611:
[----:B------:R-:W-:Y:S01]  /*cb30*/  ISETP.GE.U32.AND P0, PT, R2, 0x2, PT ;  /* 0x000000020200780c */ /* 0x000fe20003f06070 */
[----:B------:R-:W-:Y:S05]  /*cb40*/  WARPSYNC.ALL ;  /* 0x0000000000007948 */ /* 0x000fea0003800000 */
[----:B------:R-:W-:Y:S07]  /*cb50*/  BAR.SYNC.DEFER_BLOCKING 0x0 ;  /* 0x0000000000007b1d */ /* 0x000fee0000010000 */
[----:B------:R-:W-:Y:S05]  /*cb60*/  @!P0 BRA `(.L_x_6610) ;  /* 0x0000000000408947 */ /* 0x000fea0003800000 */
[----:B0-----:R-:W-:-:S07]  /*cb70*/  IMAD.MOV.U32 R3, RZ, RZ, 0x1 ;  /* 0x00000001ff037424 */ /* 0x001fce00078e00ff */
.L_x_6615:
        /* <DEDUP_REMOVED lines=15> */
.L_x_6610:
        /* <DEDUP_REMOVED lines=288> */
.L_x_6616:
        /* <DEDUP_REMOVED lines=276> */
.L_x_6617:
        /* <DEDUP_REMOVED lines=286> */
.L_x_6619:
[----:B------:R-:W-:Y:S01]  /*10190*/  MOV R17, RZ ;  /* 0x000000ff00117202 */ /* 0x000fe20000000f00 */
        /* <DEDUP_REMOVED lines=275> */
.L_x_6620:
        /* <DEDUP_REMOVED lines=25> */
.L_x_6622:
[----:B------:R-:W-:Y:S05]  /*11460*/  BSYNC.RECONVERGENT B0 ;  /* 0x0000000000007941 */ /* 0x000fea0003800200 */
.L_x_6621:
        /* <DEDUP_REMOVED lines=35> */
.L_x_6624:
[----:B------:R-:W-:Y:S05]  /*116a0*/  BSYNC.RECONVERGENT B0 ;  /* 0x0000000000007941 */ /* 0x000fea0003800200 */
.L_x_6623:
        /* <DEDUP_REMOVED lines=38> */
.L_x_6629:
        /* <DEDUP_REMOVED lines=10> */
.L_x_6628:
[----:B------:R-:W-:Y:S02]  /*119b0*/  SEL R19, RZ, 0x1, !P1 ;  /* 0x00000001ff137807 */ /* 0x000fe40004800000 */
[----:B------:R-:W-:Y:S01]  /*119c0*/  SEL R16, RZ, 0x1, !P2 ;  /* 0x00000001ff107807 */ /* 0x000fe20005000000 */
[----:B------:R-:W-:Y:S06]  /*119d0*/  BRA `(.L_x_6627) ;  /* 0x00000000006c7947 */ /* 0x000fec0003800000 */
.L_x_6626:
        /* <DEDUP_REMOVED lines=14> */
.L_x_6631:
        /* <DEDUP_REMOVED lines=11> */
.L_x_6630:
[----:B------:R-:W-:Y:S02]  /*11b70*/  SEL R19, RZ, 0x1, !P1 ;  /* 0x00000001ff137807 */ /* 0x000fe40004800000 */
[----:B------:R-:W-:-:S07]  /*11b80*/  SEL R16, RZ, 0x1, !P2 ;  /* 0x00000001ff107807 */ /* 0x000fce0005000000 */
.L_x_6627:
[----:B------:R-:W-:Y:S05]  /*11b90*/  BSYNC.RECONVERGENT B0 ;  /* 0x0000000000007941 */ /* 0x000fea0003800200 */
.L_x_6625:
        /* <DEDUP_REMOVED lines=11> */
.L_x_6635:
        /* <DEDUP_REMOVED lines=20> */
.L_x_6634:
[----:B------:R-:W-:Y:S05]  /*11d90*/  BSYNC.RECONVERGENT B0 ;  /* 0x0000000000007941 */ /* 0x000fea0003800200 */
.L_x_6633:
[----:B------:R-:W-:-:S03]  /*11da0*/  UISETP.GT.U32.AND UP0, UPT, UR4, 0x3, UPT ;  /* 0x000000030400788c */ /* 0x000fc6000bf04070 */
[----:B------:R-:W-:-:S06]  /*11db0*/  UMOV UR4, UR7 ;  /* 0x0000000700047c82 */ /* 0x000fcc0008000000 */
[----:B------:R-:W-:Y:S05]  /*11dc0*/  BRA.U UP0, `(.L_x_6635) ;  /* 0xfffffffd00a07547 */ /* 0x000fea000b83ffff */
.L_x_6632:
        /* <DEDUP_REMOVED lines=12> */
.L_x_6640:
        /* <DEDUP_REMOVED lines=19> */
.L_x_6639:
[----:B------:R-:W-:Y:S05]  /*11fc0*/  BSYNC.RECONVERGENT B0 ;  /* 0x0000000000007941 */ /* 0x000fea0003800200 */
.L_x_6638:
[----:B------:R-:W-:-:S03]  /*11fd0*/  UISETP.GT.U32.AND UP0, UPT, UR5, 0x7f, UPT ;  /* 0x0000007f0500788c */ /* 0x000fc6000bf04070 */
[----:B------:R-:W-:-:S06]  /*11fe0*/  UMOV UR5, UR7 ;  /* 0x0000000700057c82 */ /* 0x000fcc0008000000 */
[----:B------:R-:W-:Y:S05]  /*11ff0*/  BRA.U UP0, `(.L_x_6640) ;  /* 0xfffffffd00a47547 */ /* 0x000fea000b83ffff */
.L_x_6637:
[----:B------:R-:W-:Y:S01]  /*12000*/  BAR.SYNC.DEFER_BLOCKING 0x0 ;  /* 0x0000000000007b1d */ /* 0x000fe20000010000 */
[----:B------:R-:W-:-:S09]  /*12010*/  UISETP.GE.U32.AND UP0, UPT, UR4, 0x2, UPT ;  /* 0x000000020400788c */ /* 0x000fd2000bf06070 */
[----:B------:R-:W-:Y:S05]  /*12020*/  BRA.U !UP0, `(.L_x_6636) ;  /* 0x0000000108447547 */ /* 0x000fea000b800000 */
[----:B------:R-:W-:-:S07]  /*12030*/  HFMA2 R0, -RZ, RZ, 0, 5.9604644775390625e-08 ;  /* 0x00000001ff007431 */ /* 0x000fce00000001ff */
.L_x_6641:
        /* <DEDUP_REMOVED lines=16> */
.L_x_6636:
        /* <DEDUP_REMOVED lines=32> */
.L_x_6643:
        /* <DEDUP_REMOVED lines=19> */
.L_x_6644:
        /* <DEDUP_REMOVED lines=25> */
.L_x_6645:
[----:B------:R-:W0:Y:S01]  /*12600*/  LDCU.64 UR4, c[0x0][0x758] ;  /* 0x0000eb00ff0477ac */ /* 0x000e220008000a00 */
[----:B------:R-:W-:-:S04]  /*12610*/  LOP3.LUT P1, RZ, R16, 0xff, RZ, 0xc0, !PT ;  /* 0x000000ff10ff7812 */ /* 0x000fc8000782c0ff */
[----:B------:R-:W-:Y:S02]  /*12620*/  SEL R5, RZ, 0x1, !P1 ;  /* 0x00000001ff057807 */ /* 0x000fe40004800000 */
[----:B0-----:R-:W-:-:S04]  /*12630*/  IADD3 R2, P0, PT, R17, UR4, RZ ;  /* 0x0000000411027c10 */ /* 0x001fc8000ff1e0ff */
[----:B------:R-:W-:-:S05]  /*12640*/  IADD3.X R3, PT, PT, RZ, UR5, RZ, P0, !PT ;  /* 0x00000005ff037c10 */ /* 0x000fca00087fe4ff */
[----:B------:R-:W-:Y:S01]  /*12650*/  STG.E.U8 desc[UR36][R2.64], R5 ;  /* 0x0000000502007986 */ /* 0x000fe2000c101124 */
[----:B------:R-:W-:Y:S05]  /*12660*/  EXIT ;  /* 0x000000000000794d */ /* 0x000fea0003800000 */
.L_x_6642:
        /* <DEDUP_REMOVED lines=13> */
.L_x_6646:
        /* <DEDUP_REMOVED lines=20> */
.L_x_6648:
        /* <DEDUP_REMOVED lines=25> */
.L_x_6649:
[----:B------:R-:W2:Y:S01]  /*12a10*/  LDCU.64 UR4, c[0x0][0x758] ;  /* 0x0000eb00ff0477ac */ /* 0x000ea20008000a00 */
[----:B------:R-:W-:-:S04]  /*12a20*/  LOP3.LUT P0, RZ, R16, 0xff, RZ, 0xc0, !PT ;  /* 0x000000ff10ff7812 */ /* 0x000fc8000780c0ff */
[----:B------:R-:W-:Y:S02]  /*12a30*/  SEL R5, RZ, 0x1, !P0 ;  /* 0x00000001ff057807 */ /* 0x000fe40004000000 */
[----:B--2---:R-:W-:-:S04]  /*12a40*/  IADD3 R2, P1, PT, R17, UR4, RZ ;  /* 0x0000000411027c10 */ /* 0x004fc8000ff3e0ff */
[----:B------:R-:W-:-:S05]  /*12a50*/  IADD3.X R3, PT, PT, RZ, UR5, RZ, P1, !PT ;  /* 0x00000005ff037c10 */ /* 0x000fca0008ffe4ff */
[----:B------:R-:W-:Y:S01]  /*12a60*/  STG.E.U8 desc[UR36][R2.64], R5 ;  /* 0x0000000502007986 */ /* 0x000fe2000c101124 */
[----:B------:R-:W-:Y:S05]  /*12a70*/  EXIT ;  /* 0x000000000000794d */ /* 0x000fea0003800000 */
.L_x_6647:
[----:B------:R-:W-:Y:S04]  /*12a80*/  STG.E.U8 desc[UR36][R2.64], R19 ;  /* 0x0000001302007986 */ /* 0x000fe8000c101124 */
[----:B------:R-:W-:Y:S01]  /*12a90*/  STG.E.U8 desc[UR36][R2.64+0x1], R16 ;  /* 0x0000011002007986 */ /* 0x000fe2000c101124 */
[----:B------:R-:W-:Y:S05]  /*12aa0*/  EXIT ;  /* 0x000000000000794d */ /* 0x000fea0003800000 */
.L_x_6618:
        /* <DEDUP_REMOVED lines=41> */
.L_x_6651:
        /* <DEDUP_REMOVED lines=19> */
.L_x_6652:
        /* <DEDUP_REMOVED lines=25> */
.L_x_6653:
[----:B------:R-:W0:Y:S01]  /*13000*/  LDCU.64 UR4, c[0x0][0x758] ;  /* 0x0000eb00ff0477ac */ /* 0x000e220008000a00 */
[----:B------:R-:W-:-:S04]  /*13010*/  LOP3.LUT P1, RZ, R16, 0xff, RZ, 0xc0, !PT ;  /* 0x000000ff10ff7812 */ /* 0x000fc8000782c0ff */
[----:B------:R-:W-:Y:S02]  /*13020*/  SEL R5, RZ, 0x1, !P1 ;  /* 0x00000001ff057807 */ /* 0x000fe40004800000 */
[----:B0-----:R-:W-:-:S04]  /*13030*/  IADD3 R2, P0, PT, R17, UR4, RZ ;  /* 0x0000000411027c10 */ /* 0x001fc8000ff1e0ff */
[----:B------:R-:W-:-:S05]  /*13040*/  IADD3.X R3, PT, PT, RZ, UR5, RZ, P0, !PT ;  /* 0x00000005ff037c10 */ /* 0x000fca00087fe4ff */
[----:B------:R-:W-:Y:S01]  /*13050*/  STG.E.U8 desc[UR36][R2.64], R5 ;  /* 0x0000000502007986 */ /* 0x000fe2000c101124 */
[----:B------:R-:W-:Y:S05]  /*13060*/  EXIT ;  /* 0x000000000000794d */ /* 0x000fea0003800000 */
.L_x_6650:
        /* <DEDUP_REMOVED lines=13> */
.L_x_6654:
        /* <DEDUP_REMOVED lines=20> */
.L_x_6656:
        /* <DEDUP_REMOVED lines=25> */
.L_x_6657:
[----:B------:R-:W0:Y:S01]  /*13410*/  LDCU.64 UR4, c[0x0][0x758] ;  /* 0x0000eb00ff0477ac */ /* 0x000e220008000a00 */
[----:B------:R-:W-:-:S04]  /*13420*/  LOP3.LUT P0, RZ, R16, 0xff, RZ, 0xc0, !PT ;  /* 0x000000ff10ff7812 */ /* 0x000fc8000780c0ff */
[----:B------:R-:W-:Y:S02]  /*13430*/  SEL R5, RZ, 0x1, !P0 ;  /* 0x00000001ff057807 */ /* 0x000fe40004000000 */
[----:B0-----:R-:W-:-:S04]  /*13440*/  IADD3 R2, P1, PT, R17, UR4, RZ ;  /* 0x0000000411027c10 */ /* 0x001fc8000ff3e0ff */
[----:B------:R-:W-:-:S05]  /*13450*/  IADD3.X R3, PT, PT, RZ, UR5, RZ, P1, !PT ;  /* 0x00000005ff037c10 */ /* 0x000fca0008ffe4ff */
[----:B------:R-:W-:Y:S01]  /*13460*/  STG.E.U8 desc[UR36][R2.64], R5 ;  /* 0x0000000502007986 */ /* 0x000fe2000c101124 */
[----:B------:R-:W-:Y:S05]  /*13470*/  EXIT ;  /* 0x000000000000794d */ /* 0x000fea0003800000 */
.L_x_6655:
[----:B------:R-:W-:Y:S04]  /*13480*/  STG.E.U8 desc[UR36][R2.64], R19 ;  /* 0x0000001302007986 */ /* 0x000fe8000c101124 */
[----:B------:R-:W-:Y:S01]  /*13490*/  STG.E.U8 desc[UR36][R2.64+0x1], R16 ;  /* 0x0000011002007986 */ /* 0x000fe2000c101124 */
[----:B------:R-:W-:Y:S05]  /*134a0*/  EXIT ;  /* 0x000000000000794d */ /* 0x000fea0003800000 */
.L_x_6658:
        /* <DEDUP_REMOVED lines=13> */
.L_x_7807:


//--------------------- .text._ZN2at6native13reduce_kernelILi128ELi4ENS0_8ReduceOpIlNS0_14func_wrapper_tIbZZZNS0_15and_kernel_cudaERNS_14TensorIteratorEENKUlvE_clEvENKUlvE2_clEvEUlblE_EEjbLi4ELi4EEEEEvT1_ --------------------------
	.section	.text._ZN2at6native13reduce_kernelILi128ELi4ENS0_8ReduceOpIlNS0_14func_wrapper_tIbZZZNS0_15and_kernel_cudaERNS_14TensorIteratorEENKUlvE_clEvENKUlvE2_clEvEUlblE_EEjbLi4ELi4EEEEEvT1_,"ax",@progbits
	.align	128
        .global         _ZN2at6native13reduce_kernelILi128ELi4ENS0_8ReduceOpIlNS0_14func_wrapper_tIbZZZNS0_15and_kernel_cudaERNS_14TensorIteratorEENKUlvE_clEvENKUlvE2_clEvEUlblE_EEjbLi4ELi4EEEEEvT1_
        .type           _ZN2at6native13reduce_kernelILi128ELi4ENS0_8ReduceOpIlNS0_14func_wrapper_tIbZZZNS0_15and_kernel_cudaERNS_14TensorIteratorEENKUlvE_clEvENKUlvE2_clEvEUlblE_EEjbLi4ELi4EEEEEvT1_,@function
        .size           _ZN2at6native13reduce_kernelILi128ELi4ENS0_8ReduceOpIlNS0_14func_wrapper_tIbZZZNS0_15and_kernel_cudaERNS_14TensorIteratorEENKUlvE_clEvENKUlvE2_clEvEUlblE_EEjbLi4ELi4EEEEEvT1_,(.L_x_7808 - _ZN2at6native13reduce_kernelILi128ELi4ENS0_8ReduceOpIlNS0_14func_wrapper_tIbZZZNS0_15and_kernel_cudaERNS_14TensorIteratorEENKUlvE_clEvENKUlvE2_clEvEUlblE_EEjbLi4ELi4EEEEEvT1_)
        .other          _ZN2at6native13reduce_kernelILi128ELi4ENS0_8ReduceOpIlNS0_14func_wrapper_tIbZZZNS0_15and_kernel_cudaERNS_14TensorIteratorEENKUlvE_clEvENKUlvE2_clEvEUlblE_EEjbLi4ELi4EEEEEvT1_,@"STO_CUDA_ENTRY STV_DEFAULT"
_ZN2at6native13reduce_kernelILi128ELi4ENS0_8ReduceOpIlNS0_14func_wrapper_tIbZZZNS0_15and_kernel_cudaERNS_14TensorIteratorEENKUlvE_clEvENKUlvE2_clEvEUlblE_EEjbLi4ELi4EEEEEvT1_:
.text._ZN2at6native13reduce_kernelILi128ELi4ENS0_8ReduceOpIlNS0_14func_wrapper_tIbZZZNS0_15and_kernel_cudaERNS_14TensorIteratorEENKUlvE_clEvENKUlvE2_clEvEUlblE_EEjbLi4ELi4EEEEEvT1_:
        /* <DEDUP_REMOVED lines=296> */
.L_x_6659:
        /* <DEDUP_REMOVED lines=31> */
.L_x_6663:
        /* <DEDUP_REMOVED lines=33> */
.L_x_6667:
[----:B------:R-:W-:Y:S05]  /*1680*/  BSYNC.RECONVERGENT B1 ;  /* 0x0000000000017941 */ /* 0x000fea0003800200 */
.L_x_6666:
[----:B------:R-:W0:Y:S01]  /*1690*/  LDC R0, c[0x0][0x388] ;  /* 0x0000e200ff007b82 */ /* 0x000e220000000800 */
[----:B------:R-:W-:-:S05]  /*16a0*/  IADD3 R16, P0, PT, R16, 0x20, RZ ;  /* 0x0000002010107810 */ /* 0x000fca0007f1e0ff */
[----:B------:R-:W-:Y:S01]  /*16b0*/  IMAD.X R17, RZ, RZ, R17, P0 ;  /* 0x000000ffff117224 */ /* 0x000fe200000e0611 */
[----:B0-----:R-:W-:-:S07]  /*16c0*/  IADD3 R0, PT, PT, R7, -0x4, R0 ;  /* 0xfffffffc07007810 */ /* 0x001fce0007ffe000 */
.L_x_6665:
[----:B------:R-:W-:Y:S05]  /*16d0*/  BSYNC.RECONVERGENT B0 ;  /* 0x0000000000007941 */ /* 0x000fea0003800200 */
.L_x_6664:
        /* <DEDUP_REMOVED lines=17> */
.L_x_6671:
[C---:B------:R-:W-:Y:S01]  /*17f0*/  IMAD.WIDE.U32 R2, R13.reuse, 0x20, R16 ;  /* 0x000000200d027825 */ /* 0x040fe200078e0010 */
[----:B------:R-:W0:Y:S04]  /*1800*/  LDCU UR4, c[0x0][0x390] ;  /* 0x00007200ff0477ac */ /* 0x000e280008000800 */
        /* <DEDUP_REMOVED lines=14> */
.L_x_6670:
[----:B------:R-:W-:Y:S02]  /*18f0*/  SEL R5, RZ, 0x1, !P3 ;  /* 0x00000001ff057807 */ /* 0x000fe40005800000 */
[----:B------:R-:W-:Y:S02]  /*1900*/  SEL R3, RZ, 0x1, !P2 ;  /* 0x00000001ff037807 */ /* 0x000fe40005000000 */
[----:B------:R-:W-:Y:S02]  /*1910*/  SEL R2, RZ, 0x1, !P1 ;  /* 0x00000001ff027807 */ /* 0x000fe40004800000 */
[----:B------:R-:W-:-:S07]  /*1920*/  SEL R4, RZ, 0x1, !P0 ;  /* 0x00000001ff047807 */ /* 0x000fce0004000000 */
.L_x_6669:
[----:B------:R-:W-:Y:S05]  /*1930*/  BSYNC.RECONVERGENT B0 ;  /* 0x0000000000007941 */ /* 0x000fea0003800200 */
.L_x_6668:
        /* <DEDUP_REMOVED lines=19> */
.L_x_6673:
[----:B------:R-:W-:Y:S05]  /*1a70*/  BSYNC.RECONVERGENT B0 ;  /* 0x0000000000007941 */ /* 0x000fea0003800200 */
.L_x_6672:
        /* <DEDUP_REMOVED lines=8> */
.L_x_6662:
        /* <DEDUP_REMOVED lines=57> */
.L_x_6679:
        /* <DEDUP_REMOVED lines=19> */
[C---:B------:R-:W-:Y:S02]  /*1fc0*/  ISETP.NE.AND.EX P5, PT, R9.reuse, RZ, P5, P6 ;  /* 0x000000ff0900720c */ /* 0x040fe40002fa5360 */
[----:B------:R-:W-:Y:S02]  /*1fd0*/  ISETP.NE.AND.EX P1, PT, R9, RZ, PT, P6 ;  /* 0x000000ff0900720c */ /* 0x000fe40003f25360 */
[----:B------:R-:W-:Y:S02]  /*1fe0*/  ISETP.NE.U32.AND P6, PT, R10, RZ, PT ;  /* 0x000000ff0a00720c */ /* 0x000fe40003fc5070 */
[----:B------:R-:W-:Y:S02]  /*1ff0*/  P2R R18, PR, RZ, 0x20 ;  /* 0x00000020ff127803 */ /* 0x000fe40000000000 */
[----:B------:R-:W-:-:S04]  /*2000*/  ISETP.NE.AND.EX P0, PT, R11, RZ, P0, P6 ;  /* 0x000000ff0b00720c */ /* 0x000fc80000705360 */
[----:B------:R-:W-:Y:S02]  /*2010*/  P2R R8, PR, RZ, 0x1 ;  /* 0x00000001ff087803 */ /* 0x000fe40000000000 */
[----:B------:R-:W-:Y:S02]  /*2020*/  ISETP.NE.AND.EX P0, PT, R11, RZ, PT, P6 ;  /* 0x000000ff0b00720c */ /* 0x000fe40003f05360 */
[----:B------:R-:W-:Y:S02]  /*2030*/  ISETP.NE.U32.AND P6, PT, R12, RZ, PT ;  /* 0x000000ff0c00720c */ /* 0x000fe40003fc5070 */
[----:B------:R-:W-:Y:S02]  /*2040*/  @P1 LOP3.LUT R0, R0, 0x2000000, RZ, 0xfc, !PT ;  /* 0x0200000000001812 */ /* 0x000fe400078efcff */
[C---:B------:R-:W-:Y:S02]  /*2050*/  ISETP.NE.AND.EX P4, PT, R13.reuse, RZ, P4, P6 ;  /* 0x000000ff0d00720c */ /* 0x040fe40002785360 */
[----:B------:R-:W-:-:S02]  /*2060*/  ISETP.NE.AND.EX P1, PT, R13, RZ, PT, P6 ;  /* 0x000000ff0d00720c */ /* 0x000fc40003f25360 */
[----:B------:R-:W-:Y:S02]  /*2070*/  ISETP.NE.U32.AND P6, PT, R14, RZ, PT ;  /* 0x000000ff0e00720c */ /* 0x000fe40003fc5070 */
[C---:B------:R-:W-:Y:S02]  /*2080*/  LOP3.LUT P5, RZ, R0.reuse, 0x1, RZ, 0xc0, !PT ;  /* 0x0000000100ff7812 */ /* 0x040fe400078ac0ff */
[----:B------:R-:W-:Y:S02]  /*2090*/  LOP3.LUT R0, R0, 0xfeffffff, RZ, 0xc0, !PT ;  /* 0xfeffffff00007812 */ /* 0x000fe400078ec0ff */
[----:B------:R-:W-:Y:S02]  /*20a0*/  ISETP.NE.AND.EX P3, PT, R15, RZ, P3, P6 ;  /* 0x000000ff0f00720c */ /* 0x000fe40001f65360 */
        /* <DEDUP_REMOVED lines=8> */
[C---:B------:R-:W-:Y:S02]  /*2130*/  ISETP.NE.AND.EX P2, PT, R21.reuse, RZ, P2, P6 ;  /* 0x000000ff1500720c */ /* 0x040fe40001745360 */
[----:B------:R-:W-:Y:S02]  /*2140*/  @P1 LOP3.LUT R0, R0, 0x800000, RZ, 0xfc, !PT ;  /* 0x0080000000001812 */ /* 0x000fe400078efcff */
[----:B------:R-:W-:Y:S02]  /*2150*/  P2R R4, PR, RZ, 0x4 ;  /* 0x00000004ff047803 */ /* 0x000fe40000000000 */
[C---:B------:R-:W-:Y:S02]  /*2160*/  LOP3.LUT P1, RZ, R0.reuse, 0x8, RZ, 0xc0, !PT ;  /* 0x0000000800ff7812 */ /* 0x040fe4000782c0ff */
[----:B------:R-:W-:Y:S02]  /*2170*/  ISETP.NE.AND.EX P2, PT, R21, RZ, PT, P6 ;  /* 0x000000ff1500720c */ /* 0x000fe40003f45360 */
[----:B------:R-:W-:-:S02]  /*2180*/  LOP3.LUT R0, R0, 0xffbfffff, RZ, 0xc0, !PT ;  /* 0xffbfffff00007812 */ /* 0x000fc400078ec0ff */
[----:B------:R-:W-:Y:S02]  /*2190*/  ISETP.NE.U32.AND P6, PT, R22, RZ, PT ;  /* 0x000000ff1600720c */ /* 0x000fe40003fc5070 */
[----:B------:R-:W-:Y:S02]  /*21a0*/  @P3 LOP3.LUT R0, R0, 0x400000, RZ, 0xfc, !PT ;  /* 0x0040000000003812 */ /* 0x000fe400078efcff */
[----:B------:R-:W-:Y:S02]  /*21b0*/  ISETP.NE.AND.EX P5, PT, R23, RZ, P5, P6 ;  /* 0x000000ff1700720c */ /* 0x000fe40002fa5360 */
        /* <DEDUP_REMOVED lines=8> */
[----:B------:R-:W-:Y:S02]  /*2240*/  ISETP.NE.AND.EX P4, PT, R25, RZ, P4, P6 ;  /* 0x000000ff1900720c */ /* 0x000fe40002785360 */
[----:B------:R-:W-:-:S05]  /*2250*/  LOP3.LUT R0, R0, 0xffefffff, RZ, 0xc0, !PT ;  /* 0xffefffff00007812 */ /* 0x000fca00078ec0ff */
[----:B------:R-:W-:Y:S02]  /*2260*/  @P5 LOP3.LUT R0, R0, 0x100000, RZ, 0xfc, !PT ;  /* 0x0010000000005812 */ /* 0x000fe400078efcff */
[----:B------:R-:W-:Y:S02]  /*2270*/  ISETP.NE.AND.EX P5, PT, R25, RZ, PT, P6 ;  /* 0x000000ff1900720c */ /* 0x000fe40003fa5360 */
[----:B------:R-:W-:Y:S02]  /*2280*/  LOP3.LUT R0, R0, 0xfffffffd, RZ, 0xc0, !PT ;  /* 0xfffffffd00007812 */ /* 0x000fe400078ec0ff */
[----:B------:R-:W-:Y:S02]  /*2290*/  ISETP.NE.U32.AND P6, PT, R26, RZ, PT ;  /* 0x000000ff1a00720c */ /* 0x000fe40003fc5070 */
[----:B------:R-:W-:Y:S02]  /*22a0*/  @P4 LOP3.LUT R0, R0, 0x2, RZ, 0xfc, !PT ;  /* 0x0000000200004812 */ /* 0x000fe400078efcff */
[----:B------:R-:W-:-:S02]  /*22b0*/  ISETP.NE.AND.EX P0, PT, R27, RZ, P0, P6 ;  /* 0x000000ff1b00720c */ /* 0x000fc40000705360 */
        /* <DEDUP_REMOVED lines=12> */
[C---:B------:R-:W-:Y:S02]  /*2380*/  ISETP.NE.AND.EX P1, PT, R33.reuse, RZ, P1, P6 ;  /* 0x000000ff2100720c */ /* 0x040fe40000f25360 */
[----:B------:R-:W-:-:S11]  /*2390*/  ISETP.NE.AND.EX P6, PT, R33, RZ, PT, P6 ;  /* 0x000000ff2100720c */ /* 0x000fd60003fc5360 */
[----:B------:R-:W-:-:S04]  /*23a0*/  @P1 LOP3.LUT R0, R0, 0x8, RZ, 0xfc, !PT ;  /* 0x0000000800001812 */ /* 0x000fc800078efcff */
[C---:B------:R-:W-:Y:S02]  /*23b0*/  LOP3.LUT P1, RZ, R0.reuse, 0x200, RZ, 0xc0, !PT ;  /* 0x0000020000ff7812 */ /* 0x040fe4000782c0ff */
[----:B------:R-:W-:-:S04]  /*23c0*/  LOP3.LUT R0, R0, 0xfffdffff, RZ, 0xc0, !PT ;  /* 0xfffdffff00007812 */ /* 0x000fc800078ec0ff */
        /* <DEDUP_REMOVED lines=58> */
.L_x_6678:
        /* <DEDUP_REMOVED lines=72> */
.L_x_6677:
[----:B------:R-:W-:Y:S05]  /*2bf0*/  BSYNC.RECONVERGENT B0 ;  /* 0x0000000000007941 */ /* 0x000fea0003800200 */
.L_x_6676:
        /* <DEDUP_REMOVED lines=46> */
[----:B------:R-:W-:-:S02]  /*2ee0*/  LOP3.LUT P3, RZ, R0, 0x100, RZ, 0xc0, !PT ;  /* 0x0000010000ff7812 */ /* 0x000fc4000786c0ff */
[----:B------:R-:W-:Y:S02]  /*2ef0*/  P2R R34, PR, RZ, 0x4 ;  /* 0x00000004ff227803 */ /* 0x000fe40000000000 */
[----:B------:R-:W-:-:S03]  /*2f00*/  LOP3.LUT P2, RZ, R0, 0x8, RZ, 0xc0, !PT ;  /* 0x0000000800ff7812 */ /* 0x000fc6000784c0ff */
        /* <DEDUP_REMOVED lines=37> */
.L_x_6681:
[----:B------:R-:W-:Y:S05]  /*3160*/  BSYNC.RECONVERGENT B0 ;  /* 0x0000000000007941 */ /* 0x000fea0003800200 */
.L_x_6680:
        /* <DEDUP_REMOVED lines=70> */
.L_x_6683:
[----:B------:R-:W-:Y:S05]  /*35d0*/  BSYNC.RECONVERGENT B0 ;  /* 0x0000000000007941 */ /* 0x000fea0003800200 */
.L_x_6682:
        /* <DEDUP_REMOVED lines=25> */
.L_x_6675:
        /* <DEDUP_REMOVED lines=54> */
.L_x_6688:
        /* <DEDUP_REMOVED lines=146> */
.L_x_6687:
        /* <DEDUP_REMOVED lines=72> */
.L_x_6686:
[----:B------:R-:W-:Y:S05]  /*4870*/  BSYNC.RECONVERGENT B0 ;  /* 0x0000000000007941 */ /* 0x000fea0003800200 */
.L_x_6685:
        /* <DEDUP_REMOVED lines=90> */
.L_x_6690:
[----:B------:R-:W-:Y:S05]  /*4e20*/  BSYNC.RECONVERGENT B0 ;  /* 0x0000000000007941 */ /* 0x000fea0003800200 */
.L_x_6689:
        /* <DEDUP_REMOVED lines=39> */
[----:B------:R-:W-:Y:S02]  /*50a0*/  IADD3 R3, PT, PT, R3, R2, RZ ;  /* 0x0000000203037210 */ /* 0x000fe40007ffe0ff */
        /* <DEDUP_REMOVED lines=9> */
[----:B------:R-:W-:Y:S02]  /*5140*/  LOP3.LUT P2, RZ, R24, 0xff, RZ, 0xc0, !PT ;  /* 0x000000ff18ff7812 */ /* 0x000fe4000784c0ff */
[----:B------:R-:W-:Y:S02]  /*5150*/  PLOP3.LUT P3, PT, P3, P4, PT, 0x80, 0x8 ;  /* 0x000000000008781c */ /* 0x000fe40001f69070 */
[----:B------:R-:W-:Y:S02]  /*5160*/  PLOP3.LUT P2, PT, P2, P6, PT, 0x80, 0x8 ;  /* 0x000000000008781c */ /* 0x000fe4000174d070 */
[----:B------:R-:W-:Y:S02]  /*5170*/  SEL R22, RZ, 0x1, !P3 ;  /* 0x00000001ff167807 */ /* 0x000fe40005800000 */
[----:B------:R-:W-:-:S03]  /*5180*/  SEL R24, RZ, 0x1, !P2 ;  /* 0x00000001ff187807 */ /* 0x000fc60005000000 */
[----:B------:R-:W-:Y:S06]  /*5190*/  @P0 BRA `(.L_x_6692) ;  /* 0x00000000003c0947 */ /* 0x000fec0003800000 */
        /* <DEDUP_REMOVED lines=15> */
.L_x_6692:
[----:B------:R-:W-:Y:S05]  /*5290*/  BSYNC.RECONVERGENT B0 ;  /* 0x0000000000007941 */ /* 0x000fea0003800200 */
.L_x_6691:
        /* <DEDUP_REMOVED lines=25> */
.L_x_6684:
        /* <DEDUP_REMOVED lines=54> */
.L_x_6702:
        /* <DEDUP_REMOVED lines=29> */
.L_x_6696:
        /* <DEDUP_REMOVED lines=284> */
.L_x_6698:
[----:B------:R-:W-:-:S04]  /*6b20*/  LOP3.LUT R3, R3, 0xffffffe0, RZ, 0xc0, !PT ;  /* 0xffffffe003037812 */ /* 0x000fc800078ec0ff */
[----:B------:R-:W-:-:S04]  /*6b30*/  IADD3 R16, P6, PT, R3, R54, RZ ;  /* 0x0000003603107210 */ /* 0x000fc80007fde0ff */
[----:B------:R-:W-:-:S06]  /*6b40*/  IADD3.X R17, PT, PT, RZ, R55, RZ, P6, !PT ;  /* 0x00000037ff117210 */ /* 0x000fcc00037fe4ff */
        /* <DEDUP_REMOVED lines=227> */
.L_x_6699:
        /* <DEDUP_REMOVED lines=230> */
.L_x_6700:
[----:B------:R-:W-:-:S04]  /*87e0*/  LOP3.LUT R3, R3, 0xffffffe0, RZ, 0xc0, !PT ;  /* 0xffffffe003037812 */ /* 0x000fc800078ec0ff */
[----:B------:R-:W-:-:S05]  /*87f0*/  IADD3 R32, P6, PT, R3, R54, RZ ;  /* 0x0000003603207210 */ /* 0x000fca0007fde0ff */
[----:B------:R-:W-:-:S06]  /*8800*/  IMAD.X R33, RZ, RZ, R55, P6 ;  /* 0x000000ffff217224 */ /* 0x000fcc00030e0637 */
        /* <DEDUP_REMOVED lines=227> */
.L_x_6701:
[----:B------:R-:W-:-:S04]  /*9640*/  LOP3.LUT R3, R3, 0xffffffe0, RZ, 0xc0, !PT ;  /* 0xffffffe003037812 */ /* 0x000fc800078ec0ff */
[----:B------:R-:W-:-:S04]  /*9650*/  IADD3 R24, P5, PT, R3, R54, RZ ;  /* 0x0000003603187210 */ /* 0x000fc80007fbe0ff */
[----:B------:R-:W-:-:S06]  /*9660*/  IADD3.X R25, PT, PT, RZ, R55, RZ, P5, !PT ;  /* 0x00000037ff197210 */ /* 0x000fcc0002ffe4ff */
[----:B------:R-:W5:Y:S03]  /*9670*/  LDG.E.ENL2.256 R28, R24, desc[UR36][R24.64] ;  /* 0xfe0000241818797e */ /* 0x000f66000812191c */
.L_x_6697:
[----:B-----5:R-:W-:Y:S01]  /*9680*/  ISETP.NE.U32.AND P5, PT, R20, RZ, PT ;  /* 0x000000ff1400720c */ /* 0x020fe20003fa5070 */
[----:B------:R-:W1:Y:S01]  /*9690*/  LDCU UR5, c[0x0][0x388] ;  /* 0x00007100ff0577ac */ /* 0x000e620008000800 */
[----:B------:R-:W-:Y:S02]  /*96a0*/  P2R R44, PR, RZ, 0x1 ;  /* 0x00000001ff2c7803 */ /* 0x000fe40000000000 */
[----:B------:R-:W-:Y:S02]  /*96b0*/  ISETP.NE.AND.EX P4, PT, R21, RZ, P4, P5 ;  /* 0x000000ff1500720c */ /* 0x000fe40002785350 */
[----:B------:R-:W-:Y:S02]  /*96c0*/  ISETP.NE.U32.AND P5, PT, R22, RZ, PT ;  /* 0x000000ff1600720c */ /* 0x000fe40003fa5070 */
[----:B------:R-:W-:Y:S02]  /*96d0*/  P2R R42, PR, RZ, 0x10 ;  /* 0x00000010ff2a7803 */ /* 0x000fe40000000000 */
[----:B------:R-:W-:-:S02]  /*96e0*/  LOP3.LUT P4, RZ, R0, 0x80, RZ, 0xc0, !PT ;  /* 0x0000008000ff7812 */ /* 0x000fc4000788c0ff */
[----:B------:R-:W-:Y:S02]  /*96f0*/  ISETP.NE.AND.EX P3, PT, R23, RZ, P3, P5 ;  /* 0x000000ff1700720c */ /* 0x000fe40001f65350 */
[----:B------:R-:W-:Y:S02]  /*9700*/  P2R R41, PR, RZ, 0x10 ;  /* 0x00000010ff297803 */ /* 0x000fe40000000000 */
[----:B------:R-:W-:Y:S02]  /*9710*/  LOP3.LUT P4, RZ, R0, 0x40, RZ, 0xc0, !PT ;  /* 0x0000004000ff7812 */ /* 0x000fe4000788c0ff */
        /* <DEDUP_REMOVED lines=10> */
[----:B------:R-:W-:Y:S02]  /*97c0*/  LOP3.LUT P0, RZ, R0, 0x1, RZ, 0xc0, !PT ;  /* 0x0000000100ff7812 */ /* 0x000fe4000780c0ff */
[----:B------:R-:W-:Y:S02]  /*97d0*/  ISETP.NE.U32.AND P5, PT, R12, RZ, PT ;  /* 0x000000ff0c00720c */ /* 0x000fe40003fa5070 */
[----:B------:R-:W-:Y:S02]  /*97e0*/  P2R R4, PR, RZ, 0x10 ;  /* 0x00000010ff047803 */ /* 0x000fe40000000000 */
[----:B------:R-:W-:Y:S02]  /*97f0*/  LOP3.LUT P4, RZ, R0, 0x4, RZ, 0xc0, !PT ;  /* 0x0000000400ff7812 */ /* 0x000fe4000788c0ff */
[----:B------:R-:W-:-:S02]  /*9800*/  ISETP.NE.AND.EX P0, PT, R13, RZ, P0, P5 ;  /* 0x000000ff0d00720c */ /* 0x000fc40000705350 */
[C---:B------:R-:W-:Y:S02]  /*9810*/  LOP3.LUT P6, RZ, R0.reuse, 0x400, RZ, 0xc0, !PT ;  /* 0x0000040000ff7812 */ /* 0x040fe400078cc0ff */
[----:B------:R-:W-:Y:S02]  /*9820*/  P2R R3, PR, RZ, 0x10 ;  /* 0x00000010ff037803 */ /* 0x000fe40000000000 */
[----:B------:R-:W-:Y:S02]  /*9830*/  LOP3.LUT P4, RZ, R0, 0x2, RZ, 0xc0, !PT ;  /* 0x0000000200ff7812 */ /* 0x000fe4000788c0ff */
[----:B------:R-:W-:Y:S02]  /*9840*/  ISETP.NE.U32.AND P5, PT, R14, RZ, PT ;  /* 0x000000ff0e00720c */ /* 0x000fe40003fa5070 */
[----:B------:R-:W-:Y:S02]  /*9850*/  P2R R43, PR, RZ, 0x40 ;  /* 0x00000040ff2b7803 */ /* 0x000fe40000000000 */
[----:B------:R-:W-:-:S02]  /*9860*/  LOP3.LUT P6, RZ, R0, 0x100, RZ, 0xc0, !PT ;  /* 0x0000010000ff7812 */ /* 0x000fc400078cc0ff */
[----:B------:R-:W-:Y:S02]  /*9870*/  LOP3.LUT R0, R0, 0xfffffffe, RZ, 0xc0, !PT ;  /* 0xfffffffe00007812 */ /* 0x000fe400078ec0ff */
[----:B------:R-:W-:Y:S02]  /*9880*/  ISETP.NE.AND.EX P4, PT, R15, RZ, P4, P5 ;  /* 0x000000ff0f00720c */ /* 0x000fe40002785350 */
[----:B------:R-:W-:Y:S02]  /*9890*/  @P0 LOP3.LUT R0, R0, 0x1, RZ, 0xfc, !PT ;  /* 0x0000000100000812 */ /* 0x000fe400078efcff */
[----:B------:R-:W-:Y:S02]  /*98a0*/  ISETP.NE.U32.AND P5, PT, R8, RZ, PT ;  /* 0x000000ff0800720c */ /* 0x000fe40003fa5070 */
[C---:B------:R-:W-:Y:S02]  /*98b0*/  LOP3.LUT P0, RZ, R0.reuse, 0x200, RZ, 0xc0, !PT ;  /* 0x0000020000ff7812 */ /* 0x040fe4000780c0ff */
[----:B------:R-:W-:-:S05]  /*98c0*/  LOP3.LUT R0, R0, 0xfffffffd, RZ, 0xc0, !PT ;  /* 0xfffffffd00007812 */ /* 0x000fca00078ec0ff */
[----:B------:R-:W-:Y:S02]  /*98d0*/  @P4 LOP3.LUT R0, R0, 0x2, RZ, 0xfc, !PT ;  /* 0x0000000200004812 */ /* 0x000fe400078efcff */
[----:B------:R-:W-:Y:S02]  /*98e0*/  ISETP.NE.AND P4, PT, R3, RZ, PT ;  /* 0x000000ff0300720c */ /* 0x000fe40003f85270 */
[----:B------:R-:W-:Y:S02]  /*98f0*/  LOP3.LUT R0, R0, 0xfffffffb, RZ, 0xc0, !PT ;  /* 0xfffffffb00007812 */ /* 0x000fe400078ec0ff */
[----:B------:R-:W-:Y:S02]  /*9900*/  ISETP.NE.AND.EX P4, PT, R9, RZ, P4, P5 ;  /* 0x000000ff0900720c */ /* 0x000fe40002785350 */
[----:B------:R-:W-:-:S11]  /*9910*/  ISETP.NE.U32.AND P5, PT, R10, RZ, PT ;  /* 0x000000ff0a00720c */ /* 0x000fd60003fa5070 */
[----:B------:R-:W-:Y:S02]  /*9920*/  @P4 LOP3.LUT R0, R0, 0x4, RZ, 0xfc, !PT ;  /* 0x0000000400004812 */ /* 0x000fe400078efcff */
[----:B------:R-:W-:Y:S02]  /*9930*/  ISETP.NE.AND P4, PT, R4, RZ, PT ;  /* 0x000000ff0400720c */ /* 0x000fe40003f85270 */
[----:B------:R-:W-:Y:S02]  /*9940*/  LOP3.LUT R0, R0, 0xfffffff7, RZ, 0xc0, !PT ;  /* 0xfffffff700007812 */ /* 0x000fe400078ec0ff */
[----:B------:R-:W-:Y:S02]  /*9950*/  ISETP.NE.AND.EX P4, PT, R11, RZ, P4, P5 ;  /* 0x000000ff0b00720c */ /* 0x000fe40002785350 */
[----:B------:R-:W-:-:S11]  /*9960*/  ISETP.NE.U32.AND P5, PT, R36, RZ, PT ;  /* 0x000000ff2400720c */ /* 0x000fd60003fa5070 */
[----:B------:R-:W-:Y:S02]  /*9970*/  @P4 LOP3.LUT R0, R0, 0x8, RZ, 0xfc, !PT ;  /* 0x0000000800004812 */ /* 0x000fe400078efcff */
[----:B------:R-:W-:Y:S01]  /*9980*/  ISETP.NE.AND P4, PT, R5, RZ, PT ;  /* 0x000000ff0500720c */ /* 0x000fe20003f85270 */
[----:B0-----:R-:W-:Y:S01]  /*9990*/  IMAD.U32 R5, RZ, RZ, UR4 ;  /* 0x00000004ff057e24 */ /* 0x001fe2000f8e00ff */
[----:B------:R-:W-:Y:S02]  /*99a0*/  LOP3.LUT R0, R0, 0xffffffef, RZ, 0xc0, !PT ;  /* 0xffffffef00007812 */ /* 0x000fe400078ec0ff */
[----:B------:R-:W-:Y:S01]  /*99b0*/  ISETP.NE.AND.EX P4, PT, R37, RZ, P4, P5 ;  /* 0x000000ff2500720c */ /* 0x000fe20002785350 */
[----:B------:R-:W-:Y:S01]  /*99c0*/  IMAD R51, R5, 0x4, R51 ;  /* 0x0000000405337824 */ /* 0x000fe200078e0233 */
[----:B------:R-:W-:-:S03]  /*99d0*/  ISETP.NE.U32.AND P5, PT, R38, RZ, PT ;  /* 0x000000ff2600720c */ /* 0x000fc60003fa5070 */
[----:B------:R-:W-:-:S08]  /*99e0*/  IMAD R3, R5, 0x3, R51 ;  /* 0x0000000305037824 */ /* 0x000fd000078e0233 */
[----:B------:R-:W-:Y:S02]  /*99f0*/  @P4 LOP3.LUT R0, R0, 0x10, RZ, 0xfc, !PT ;  /* 0x0000001000004812 */ /* 0x000fe400078efcff */
[----:B------:R-:W-:Y:S01]  /*9a00*/  ISETP.NE.AND P4, PT, R6, RZ, PT ;  /* 0x000000ff0600720c */ /* 0x000fe20003f85270 */
[----:B-1----:R-:W-:Y:S01]  /*9a10*/  IMAD.U32 R6, RZ, RZ, UR5 ;  /* 0x00000005ff067e24 */ /* 0x002fe2000f8e00ff */
        /* <DEDUP_REMOVED lines=12> */
[----:B------:R-:W-:-:S04]  /*9ae0*/  ISETP.NE.U32.AND P5, PT, R24, RZ, PT ;  /* 0x000000ff1800720c */ /* 0x000fc80003fa5070 */
[----:B------:R-:W-:Y:S02]  /*9af0*/  ISETP.NE.AND.EX P6, PT, R25, RZ, P6, P5 ;  /* 0x000000ff1900720c */ /* 0x000fe400037c5350 */
[----:B------:R-:W-:-:S04]  /*9b00*/  ISETP.NE.U32.AND P5, PT, R26, RZ, PT ;  /* 0x000000ff1a00720c */ /* 0x000fc80003fa5070 */
[----:B------:R-:W-:Y:S02]  /*9b10*/  ISETP.NE.AND.EX P0, PT, R27, RZ, P0, P5 ;  /* 0x000000ff1b00720c */ /* 0x000fe40000705350 */
[----:B------:R-:W-:Y:S02]  /*9b20*/  @P4 LOP3.LUT R0, R0, 0x80, RZ, 0xfc, !PT ;  /* 0x0000008000004812 */ /* 0x000fe400078efcff */
[----:B------:R-:W-:Y:S02]  /*9b30*/  ISETP.NE.U32.AND P5, PT, R28, RZ, PT ;  /* 0x000000ff1c00720c */ /* 0x000fe40003fa5070 */
[----:B------:R-:W-:Y:S02]  /*9b40*/  LOP3.LUT R0, R0, 0xfffffeff, RZ, 0xc0, !PT ;  /* 0xfffffeff00007812 */ /* 0x000fe400078ec0ff */
[----:B------:R-:W-:Y:S02]  /*9b50*/  ISETP.NE.AND P4, PT, R42, RZ, PT ;  /* 0x000000ff2a00720c */ /* 0x000fe40003f85270 */
[----:B------:R-:W-:-:S02]  /*9b60*/  @P6 LOP3.LUT R0, R0, 0x100, RZ, 0xfc, !PT ;  /* 0x0000010000006812 */ /* 0x000fc400078efcff */
[----:B------:R-:W-:Y:S02]  /*9b70*/  ISETP.NE.AND P6, PT, R43, RZ, PT ;  /* 0x000000ff2b00720c */ /* 0x000fe40003fc5270 */
[----:B------:R-:W-:Y:S02]  /*9b80*/  LOP3.LUT R0, R0, 0xfffffdff, RZ, 0xc0, !PT ;  /* 0xfffffdff00007812 */ /* 0x000fe400078ec0ff */
[----:B------:R-:W-:Y:S02]  /*9b90*/  ISETP.NE.AND.EX P6, PT, R29, RZ, P6, P5 ;  /* 0x000000ff1d00720c */ /* 0x000fe400037c5350 */
[----:B------:R-:W-:Y:S02]  /*9ba0*/  @P0 LOP3.LUT R0, R0, 0x200, RZ, 0xfc, !PT ;  /* 0x0000020000000812 */ /* 0x000fe400078efcff */
[----:B------:R-:W-:Y:S02]  /*9bb0*/  ISETP.NE.AND P0, PT, R44, RZ, PT ;  /* 0x000000ff2c00720c */ /* 0x000fe40003f05270 */
[----:B------:R-:W-:-:S02]  /*9bc0*/  ISETP.NE.U32.AND P5, PT, R30, RZ, PT ;  /* 0x000000ff1e00720c */ /* 0x000fc40003fa5070 */
[----:B------:R-:W-:Y:S02]  /*9bd0*/  LOP3.LUT R0, R0, 0xfffffbff, RZ, 0xc0, !PT ;  /* 0xfffffbff00007812 */ /* 0x000fe400078ec0ff */
[----:B------:R-:W-:Y:S02]  /*9be0*/  ISETP.NE.AND.EX P0, PT, R31, RZ, P0, P5 ;  /* 0x000000ff1f00720c */ /* 0x000fe40000705350 */
[----:B------:R-:W-:Y:S02]  /*9bf0*/  ISETP.GE.U32.AND P5, PT, R3, R6, PT ;  /* 0x000000060300720c */ /* 0x000fe40003fa6070 */
[----:B------:R-:W-:-:S11]  /*9c00*/  @P6 LOP3.LUT R0, R0, 0x400, RZ, 0xfc, !PT ;  /* 0x0000040000006812 */ /* 0x000fd600078efcff */
[----:B------:R-:W-:Y:S05]  /*9c10*/  @!P5 BRA `(.L_x_6702) ;  /* 0xffffffb800dcd947 */ /* 0x000fea000383ffff */
[----:B------:R-:W-:Y:S05]  /*9c20*/  BSYNC.RECONVERGENT B1 ;  /* 0x0000000000017941 */ /* 0x000fea0003800200 */
.L_x_6695:
        /* <DEDUP_REMOVED lines=8> */
[----:B------:R-:W-:Y:S02]  /*9cb0*/  P2R R45, PR, RZ, 0x1 ;  /* 0x00000001ff2d7803 */ /* 0x000fe40000000000 */
        /* <DEDUP_REMOVED lines=12> */
[C---:B------:R-:W-:Y:S02]  /*9d80*/  LOP3.LUT P4, RZ, R0.reuse, 0x100, RZ, 0xc0, !PT ;  /* 0x0000010000ff7812 */ /* 0x040fe4000788c0ff */
[C---:B------:R-:W-:Y:S02]  /*9d90*/  LOP3.LUT P3, RZ, R0.reuse, 0x80, RZ, 0xc0, !PT ;  /* 0x0000008000ff7812 */ /* 0x040fe4000786c0ff */
[----:B------:R-:W-:-:S02]  /*9da0*/  LOP3.LUT P2, RZ, R0, 0x40, RZ, 0xc0, !PT ;  /* 0x0000004000ff7812 */ /* 0x000fc4000784c0ff */
[----:B------:R-:W-:Y:S02]  /*9db0*/  LOP3.LUT P1, RZ, R0, 0x20, RZ, 0xc0, !PT ;  /* 0x0000002000ff7812 */ /* 0x000fe4000782c0ff */
[----:B------:R-:W-:Y:S02]  /*9dc0*/  PRMT R0, R2, 0x7610, R0 ;  /* 0x0000761002007816 */ /* 0x000fe40000000000 */
[----:B------:R-:W-:Y:S02]  /*9dd0*/  PRMT R2, R3, 0x7610, R2 ;  /* 0x0000761003027816 */ /* 0x000fe40000000002 */
[----:B------:R-:W-:Y:S02]  /*9de0*/  SEL R43, RZ, 0x1, !P6 ;  /* 0x00000001ff2b7807 */ /* 0x000fe40007000000 */
[----:B------:R-:W-:Y:S02]  /*9df0*/  PRMT R3, R4, 0x7610, R3 ;  /* 0x0000761004037816 */ /* 0x000fe40000000003 */
[----:B------:R-:W-:-:S02]  /*9e00*/  ISETP.NE.AND P6, PT, R44, RZ, PT ;  /* 0x000000ff2c00720c */ /* 0x000fc40003fc5270 */
[----:B------:R-:W-:Y:S02]  /*9e10*/  PRMT R4, R7, 0x7610, R4 ;  /* 0x0000761007047816 */ /* 0x000fe40000000004 */
[----:B------:R-:W-:Y:S02]  /*9e20*/  SEL R44, RZ, 0x1, !P0 ;  /* 0x00000001ff2c7807 */ /* 0x000fe40004000000 */
[----:B------:R-:W-:Y:S02]  /*9e30*/  PRMT R7, R40, 0x7610, R7 ;  /* 0x0000761028077816 */ /* 0x000fe40000000007 */
[----:B------:R-:W-:Y:S02]  /*9e40*/  ISETP.NE.AND P0, PT, R45, RZ, PT ;  /* 0x000000ff2d00720c */ /* 0x000fe40003f05270 */
[----:B------:R-:W-:Y:S02]  /*9e50*/  SEL R53, RZ, 0x1, !P1 ;  /* 0x00000001ff357807 */ /* 0x000fe40004800000 */
        /* <DEDUP_REMOVED lines=10> */
[----:B------:R-:W-:-:S07]  /*9f00*/  PRMT R44, R53, 0x7610, R44 ;  /* 0x00007610352c7816 */ /* 0x000fce000000002c */
.L_x_6694:
[----:B------:R-:W-:Y:S05]  /*9f10*/  BSYNC.RECONVERGENT B0 ;  /* 0x0000000000007941 */ /* 0x000fea0003800200 */
.L_x_6693:
        /* <DEDUP_REMOVED lines=284> */
.L_x_6706:
[----:B------:R-:W-:Y:S01]  /*b0e0*/  SHF.R.U32.HI R20, RZ, 0x5, R20 ;  /* 0x00000005ff147819 */ /* 0x000fe20000011614 */
[----:B------:R-:W-:-:S07]  /*b0f0*/  IMAD.MOV.U32 R21, RZ, RZ, RZ ;  /* 0x000000ffff157224 */ /* 0x000fce00078e00ff */
.L_x_6705:
        /* <DEDUP_REMOVED lines=284> */
.L_x_6708:
[----:B------:R-:W-:Y:S01]  /*c2c0*/  SHF.R.U32.HI R12, RZ, 0x5, R12 ;  /* 0x00000005ff0c7819 */ /* 0x000fe2000001160c */
[----:B------:R-:W-:-:S07]  /*c2d0*/  IMAD.MOV.U32 R13, RZ, RZ, RZ ;  /* 0x000000ffff0d7224 */ /* 0x000fce00078e00ff */
.L_x_6707:
        /* <DEDUP_REMOVED lines=281> */
.L_x_6710:
[----:B------:R-:W-:Y:S02]  /*d470*/  SHF.R.U32.HI R36, RZ, 0x5, R36 ;  /* 0x00000005ff247819 */ /* 0x000fe40000011624 */
[----:B------:R-:W-:-:S07]  /*d480*/  MOV R37, RZ ;  /* 0x000000ff00257202 */ /* 0x000fce0000000f00 */
.L_x_6709:
        /* <DEDUP_REMOVED lines=281> */
.L_x_6712:
[----:B------:R-:W-:Y:S01]  /*e620*/  SHF.R.U32.HI R28, RZ, 0x5, R28 ;  /* 0x00000005ff1c7819 */ /* 0x000fe2000001161c */
[----:B------:R-:W-:-:S07]  /*e630*/  IMAD.MOV.U32 R29, RZ, RZ, RZ ;  /* 0x000000ffff1d7224 */ /* 0x000fce00078e00ff */
.L_x_6711:
[----:B------:R-:W-:-:S04]  /*e640*/  LEA R24, P0, R28, R57, 0x5 ;  /* 0x000000391c187211 */ /* 0x000fc800078028ff */
[----:B------:R-:W-:-:S06]  /*e650*/  LEA.HI.X R25, R28, R56, R29, 0x5, P0 ;  /* 0x000000381c197211 */ /* 0x000fcc00000f2c1d */
[----:B------:R-:W5:Y:S03]  /*e660*/  LDG.E.ENL2.256 R28, R24, desc[UR36][R24.64] ;  /* 0xfe0000241818797e */ /* 0x000f66000812191c */
.L_x_6704:
[----:B------:R-:W-:Y:S05]  /*e670*/  BSYNC.RECONVERGENT B0 ;  /* 0x0000000000007941 */ /* 0x000fea0003800200 */
.L_x_6703:
        /* <DEDUP_REMOVED lines=8> */
[----:B------:R-:W-:Y:S02]  /*e700*/  ISETP.NE.U32.AND P1, PT, R18, RZ, PT ;  /* 0x000000ff1200720c */ /* 0x000fe40003f25070 */
[----:B------:R-:W-:-:S02]  /*e710*/  LOP3.LUT P5, RZ, R2, 0xff, RZ, 0xc0, !PT ;  /* 0x000000ff02ff7812 */ /* 0x000fc400078ac0ff */
[----:B------:R-:W-:Y:S02]  /*e720*/  ISETP.NE.AND.EX P1, PT, R19, RZ, P2, P1 ;  /* 0x000000ff1300720c */ /* 0x000fe40001725310 */
[----:B------:R-:W-:Y:S02]  /*e730*/  ISETP.GE.U32.AND P2, PT, R51, R6, PT ;  /* 0x000000063300720c */ /* 0x000fe40003f46070 */
[----:B------:R-:W-:Y:S02]  /*e740*/  ISETP.NE.U32.AND P6, PT, R22, RZ, PT ;  /* 0x000000ff1600720c */ /* 0x000fe40003fc5070 */
[----:B------:R-:W-:Y:S02]  /*e750*/  LOP3.LUT P3, RZ, R3, 0xff, RZ, 0xc0, !PT ;  /* 0x000000ff03ff7812 */ /* 0x000fe4000786c0ff */
[----:B------:R-:W-:Y:S02]  /*e760*/  ISETP.NE.U32.AND P4, PT, R16, RZ, PT ;  /* 0x000000ff1000720c */ /* 0x000fe40003f85070 */
[----:B------:R-:W-:-:S02]  /*e770*/  ISETP.NE.AND.EX P5, PT, R23, RZ, P5, P6 ;  /* 0x000000ff1700720c */ /* 0x000fc40002fa5360 */
[----:B------:R-:W-:Y:S02]  /*e780*/  ISETP.NE.AND.EX P3, PT, R17, RZ, P3, P4 ;  /* 0x000000ff1100720c */ /* 0x000fe40001f65340 */
[----:B------:R-:W-:Y:S02]  /*e790*/  SEL R0, RZ, 0x1, !P0 ;  /* 0x00000001ff007807 */ /* 0x000fe40004000000 */
[----:B------:R-:W-:Y:S02]  /*e7a0*/  SEL R2, RZ, 0x1, !P5 ;  /* 0x00000001ff027807 */ /* 0x000fe40006800000 */
[----:B------:R-:W-:Y:S02]  /*e7b0*/  SEL R3, RZ, 0x1, !P3 ;  /* 0x00000001ff037807 */ /* 0x000fe40005800000 */
[----:B------:R-:W-:Y:S01]  /*e7c0*/  SEL R4, RZ, 0x1, !P1 ;  /* 0x00000001ff047807 */ /* 0x000fe20004800000 */
[----:B------:R-:W-:Y:S06]  /*e7d0*/  @P2 BRA `(.L_x_6714) ;  /* 0x0000000000d82947 */ /* 0x000fec0003800000 */
[----:B------:R-:W-:Y:S02]  /*e7e0*/  LOP3.LUT P0, RZ, R7, 0xff, RZ, 0xc0, !PT ;  /* 0x000000ff07ff7812 */ /* 0x000fe4000780c0ff */
[----:B------:R-:W-:Y:S02]  /*e7f0*/  ISETP.NE.U32.AND P1, PT, R12, RZ, PT ;  /* 0x000000ff0c00720c */ /* 0x000fe40003f25070 */
[----:B------:R-:W-:Y:S02]  /*e800*/  ISETP.NE.U32.AND P4, PT, R8, RZ, PT ;  /* 0x000000ff0800720c */ /* 0x000fe40003f85070 */
[----:B------:R-:W-:Y:S02]  /*e810*/  ISETP.NE.AND.EX P0, PT, R13, RZ, P0, P1 ;  /* 0x000000ff0d00720c */ /* 0x000fe40000705310 */
[----:B------:R-:W-:Y:S02]  /*e820*/  LOP3.LUT P2, RZ, R42, 0xff, RZ, 0xc0, !PT ;  /* 0x000000ff2aff7812 */ /* 0x000fe4000784c0ff */
[----:B------:R-:W-:-:S02]  /*e830*/  ISETP.NE.U32.AND P1, PT, R10, RZ, PT ;  /* 0x000000ff0a00720c */ /* 0x000fc40003f25070 */
[----:B------:R-:W-:Y:S02]  /*e840*/  IADD3 R8, PT, PT, R51, R5, RZ ;  /* 0x0000000533087210 */ /* 0x000fe40007ffe0ff */
[----:B------:R-:W-:Y:S02]  /*e850*/  ISETP.NE.AND.EX P1, PT, R11, RZ, P2, P1 ;  /* 0x000000ff0b00720c */ /* 0x000fe40001725310 */
[----:B------:R-:W-:Y:S02]  /*e860*/  ISETP.GE.U32.AND P2, PT, R8, R6, PT ;  /* 0x000000060800720c */ /* 0x000fe40003f46070 */
[----:B------:R-:W-:Y:S02]  /*e870*/  LOP3.LUT P5, RZ, R40, 0xff, RZ, 0xc0, !PT ;  /* 0x000000ff28ff7812 */ /* 0x000fe400078ac0ff */
[----:B------:R-:W-:Y:S02]  /*e880*/  ISETP.NE.U32.AND P6, PT, R14, RZ, PT ;  /* 0x000000ff0e00720c */ /* 0x000fe40003fc5070 */
[----:B------:R-:W-:-:S02]  /*e890*/  LOP3.LUT P3, RZ, R41, 0xff, RZ, 0xc0, !PT ;  /* 0x000000ff29ff7812 */ /* 0x000fc4000786c0ff */
[----:B------:R-:W-:Y:S02]  /*e8a0*/  ISETP.NE.AND.EX P5, PT, R15, RZ, P5, P6 ;  /* 0x000000ff0f00720c */ /* 0x000fe40002fa5360 */
[----:B------:R-:W-:Y:S02]  /*e8b0*/  ISETP.NE.AND.EX P3, PT, R9, RZ, P3, P4 ;  /* 0x000000ff0900720c */ /* 0x000fe40001f65340 */
[----:B------:R-:W-:Y:S02]  /*e8c0*/  SEL R7, RZ, 0x1, !P0 ;  /* 0x00000001ff077807 */ /* 0x000fe40004000000 */
[----:B------:R-:W-:Y:S02]  /*e8d0*/  SEL R40, RZ, 0x1, !P5 ;  /* 0x00000001ff287807 */ /* 0x000fe40006800000 */
[----:B------:R-:W-:Y:S02]  /*e8e0*/  SEL R41, RZ, 0x1, !P3 ;  /* 0x00000001ff297807 */ /* 0x000fe40005800000 */
[----:B------:R-:W-:Y:S01]  /*e8f0*/  SEL R42, RZ, 0x1, !P1 ;  /* 0x00000001ff2a7807 */ /* 0x000fe20004800000 */
[----:B------:R-:W-:Y:S06]  /*e900*/  @P2 BRA `(.L_x_6714) ;  /* 0x00000000008c2947 */ /* 0x000fec0003800000 */
[----:B------:R-:W-:Y:S01]  /*e910*/  LOP3.LUT P5, RZ, R44, 0xff, RZ, 0xc0, !PT ;  /* 0x000000ff2cff7812 */ /* 0x000fe200078ac0ff */
[----:B------:R-:W-:Y:S01]  /*e920*/  IMAD.IADD R5, R8, 0x1, R5 ;  /* 0x0000000108057824 */ /* 0x000fe200078e0205 */
[----:B------:R-:W-:Y:S02]  /*e930*/  ISETP.NE.U32.AND P6, PT, R38, RZ, PT ;  /* 0x000000ff2600720c */ /* 0x000fe40003fc5070 */
[----:B------:R-:W-:Y:S02]  /*e940*/  LOP3.LUT P1, RZ, R43, 0xff, RZ, 0xc0, !PT ;  /* 0x000000ff2bff7812 */ /* 0x000fe4000782c0ff */
[----:B------:R-:W-:Y:S02]  /*e950*/  ISETP.NE.AND.EX P5, PT, R39, RZ, P5, P6 ;  /* 0x000000ff2700720c */ /* 0x000fe40002fa5360 */
[----:B------:R-:W-:Y:S02]  /*e960*/  ISETP.GE.U32.AND P6, PT, R5, R6, PT ;  /* 0x000000060500720c */ /* 0x000fe40003fc6070 */
[----:B------:R-:W-:-:S02]  /*e970*/  ISETP.NE.U32.AND P2, PT, R36, RZ, PT ;  /* 0x000000ff2400720c */ /* 0x000fc40003f45070 */
[----:B------:R-:W-:Y:S02]  /*e980*/  LOP3.LUT P4, RZ, R45, 0xff, RZ, 0xc0, !PT ;  /* 0x000000ff2dff7812 */ /* 0x000fe4000788c0ff */
[----:B------:R-:W-:Y:S02]  /*e990*/  ISETP.NE.AND.EX P1, PT, R37, RZ, P1, P2 ;  /* 0x000000ff2500720c */ /* 0x000fe40000f25320 */
        /* <DEDUP_REMOVED lines=13> */
[----:B------:R-:W-:Y:S02]  /*ea70*/  ISETP.NE.AND.EX P0, PT, R25, RZ, P0, P1 ;  /* 0x000000ff1900720c */ /* 0x000fe40000705310 */
[----:B------:R-:W-:Y:S02]  /*ea80*/  ISETP.NE.U32.AND P6, PT, R26, RZ, PT ;  /* 0x000000ff1a00720c */ /* 0x000fe40003fc5070 */
[----:B------:R-:W-:-:S02]  /*ea90*/  LOP3.LUT P3, RZ, R49, 0xff, RZ, 0xc0, !PT ;  /* 0x000000ff31ff7812 */ /* 0x000fc4000786c0ff */
[----:B------:R-:W-:Y:S02]  /*eaa0*/  ISETP.NE.U32.AND P4, PT, R28, RZ, PT ;  /* 0x000000ff1c00720c */ /* 0x000fe40003f85070 */
[----:B------:R-:W-:Y:S02]  /*eab0*/  LOP3.LUT P2, RZ, R50, 0xff, RZ, 0xc0, !PT ;  /* 0x000000ff32ff7812 */ /* 0x000fe4000784c0ff */
[----:B------:R-:W-:Y:S02]  /*eac0*/  ISETP.NE.U32.AND P1, PT, R30, RZ, PT ;  /* 0x000000ff1e00720c */ /* 0x000fe40003f25070 */
[----:B------:R-:W-:Y:S02]  /*ead0*/  ISETP.NE.AND.EX P5, PT, R27, RZ, P5, P6 ;  /* 0x000000ff1b00720c */ /* 0x000fe40002fa5360 */
[----:B------:R-:W-:Y:S02]  /*eae0*/  ISETP.NE.AND.EX P3, PT, R29, RZ, P3, P4 ;  /* 0x000000ff1d00720c */ /* 0x000fe40001f65340 */
[----:B------:R-:W-:-:S02]  /*eaf0*/  ISETP.NE.AND.EX P1, PT, R31, RZ, P2, P1 ;  /* 0x000000ff1f00720c */ /* 0x000fc40001725310 */
[----:B------:R-:W-:Y:S02]  /*eb00*/  SEL R47, RZ, 0x1, !P0 ;  /* 0x00000001ff2f7807 */ /* 0x000fe40004000000 */
[----:B------:R-:W-:Y:S02]  /*eb10*/  SEL R48, RZ, 0x1, !P5 ;  /* 0x00000001ff307807 */ /* 0x000fe40006800000 */
[----:B------:R-:W-:Y:S02]  /*eb20*/  SEL R49, RZ, 0x1, !P3 ;  /* 0x00000001ff317807 */ /* 0x000fe40005800000 */
[----:B------:R-:W-:-:S07]  /*eb30*/  SEL R50, RZ, 0x1, !P1 ;  /* 0x00000001ff327807 */ /* 0x000fce0004800000 */
.L_x_6714:
[----:B------:R-:W-:Y:S05]  /*eb40*/  BSYNC.RECONVERGENT B0 ;  /* 0x0000000000007941 */ /* 0x000fea0003800200 */
.L_x_6713:
        /* <DEDUP_REMOVED lines=24> */
.L_x_6674:
[----:B-----5:R-:W-:Y:S02]  /*ecd0*/  SEL R17, RZ, 0x1, !P4 ;  /* 0x00000001ff117807 */ /* 0x020fe40006000000 */
[----:B------:R-:W-:Y:S02]  /*ece0*/  SEL R23, RZ, 0x1, !P2 ;  /* 0x00000001ff177807 */ /* 0x000fe40005000000 */
[----:B------:R-:W-:Y:S02]  /*ecf0*/  SEL R24, RZ, 0x1, !P0 ;  /* 0x00000001ff187807 */ /* 0x000fe40004000000 */
[----:B------:R-:W-:-:S07]  /*ed00*/  SEL R25, RZ, 0x1, !P1 ;  /* 0x00000001ff197807 */ /* 0x000fce0004800000 */
.L_x_6661:
[----:B------:R-:W-:Y:S05]  /*ed10*/  BSYNC.RECONVERGENT B6 ;  /* 0x0000000000067941 */ /* 0x000fea0003800200 */
.L_x_6660:
        /* <DEDUP_REMOVED lines=24> */
.L_x_6718:
        /* <DEDUP_REMOVED lines=18> */
[C---:B------:R-:W-:Y:S02]  /*efc0*/  PRMT R9, R4.reuse, 0x7773, RZ ;  /* 0x0000777304097816 */ /* 0x040fe400000000ff */
[----:B0-----:R-:W-:Y:S02]  /*efd0*/  PRMT R7, R4, 0x7771, RZ ;  /* 0x0000777104077816 */ /* 0x001fe400000000ff */
        /* <DEDUP_REMOVED lines=13> */
.L_x_6717:
[----:B------:R-:W-:Y:S05]  /*f0b0*/  BSYNC.RECONVERGENT B0 ;  /* 0x0000000000007941 */ /* 0x000fea0003800200 */
.L_x_6716:
[----:B------:R-:W-:Y:S01]  /*f0c0*/  IMAD.MOV.U32 R4, RZ, RZ, R13 ;  /* 0x000000ffff047224 */ /* 0x000fe200078e000d */
[----:B------:R-:W-:Y:S06]  /*f0d0*/  @P3 BRA `(.L_x_6718) ;  /* 0xfffffffc00703947 */ /* 0x000fec000383ffff */
.L_x_6715:
        /* <DEDUP_REMOVED lines=25> */
.L_x_6723:
        /* <DEDUP_REMOVED lines=9> */
[----:B------:R-:W-:Y:S02]  /*f300*/  LEA R5, R10, R4, 0x2 ;  /* 0x000000040a057211 */ /* 0x000fe400078e10ff */
[----:B------:R-:W-:Y:S02]  /*f310*/  LOP3.LUT P1, RZ, R25, 0xff, RZ, 0xc0, !PT ;  /* 0x000000ff19ff7812 */ /* 0x000fe4000782c0ff */
[----:B------:R-:W-:Y:S02]  /*f320*/  LOP3.LUT P0, RZ, R24, 0xff, RZ, 0xc0, !PT ;  /* 0x000000ff18ff7812 */ /* 0x000fe4000780c0ff */
[----:B------:R-:W0:Y:S01]  /*f330*/  LDS R5, [R5] ;  /* 0x0000000005057984 */ /* 0x000e220000000800 */
[----:B------:R-:W-:Y:S02]  /*f340*/  LOP3.LUT P2, RZ, R23, 0xff, RZ, 0xc0, !PT ;  /* 0x000000ff17ff7812 */ /* 0x000fe4000784c0ff */
[----:B------:R-:W-:Y:S02]  /*f350*/  LOP3.LUT P3, RZ, R17, 0xff, RZ, 0xc0, !PT ;  /* 0x000000ff11ff7812 */ /* 0x000fe4000786c0ff */
        /* <DEDUP_REMOVED lines=17> */
.L_x_6722:
[----:B------:R-:W-:Y:S05]  /*f470*/  BSYNC.RECONVERGENT B0 ;  /* 0x0000000000007941 */ /* 0x000fea0003800200 */
.L_x_6721:
[----:B0-----:R-:W-:Y:S01]  /*f480*/  IMAD.MOV.U32 R5, RZ, RZ, R10 ;  /* 0x000000ffff057224 */ /* 0x001fe200078e000a */
[----:B------:R-:W-:Y:S06]  /*f490*/  @P4 BRA `(.L_x_6723) ;  /* 0xfffffffc00744947 */ /* 0x000fec000383ffff */
.L_x_6720:
[----:B------:R-:W-:Y:S01]  /*f4a0*/  ISETP.GE.U32.AND P0, PT, R2, 0x2, PT ;  /* 0x000000020200780c */ /* 0x000fe20003f06070 */
[----:B------:R-:W-:Y:S05]  /*f4b0*/  WARPSYNC.ALL ;  /* 0x0000000000007948 */ /* 0x000fea0003800000 */
[----:B------:R-:W-:Y:S07]  /*f4c0*/  BAR.SYNC.DEFER_BLOCKING 0x0 ;  /* 0x0000000000007b1d */ /* 0x000fee0000010000 */
[----:B------:R-:W-:Y:S05]  /*f4d0*/  @!P0 BRA `(.L_x_6719) ;  /* 0x0000000000748947 */ /* 0x000fea0003800000 */
[----:B0-----:R-:W-:-:S07]  /*f4e0*/  IMAD.MOV.U32 R5, RZ, RZ, 0x1 ;  /* 0x00000001ff057424 */ /* 0x001fce00078e00ff */
.L_x_6724:
        /* <DEDUP_REMOVED lines=28> */
.L_x_6719:
        /* <DEDUP_REMOVED lines=288> */
.L_x_6725:
        /* <DEDUP_REMOVED lines=276> */
.L_x_6726:
        /* <DEDUP_REMOVED lines=276> */
.L_x_6727:
        /* <DEDUP_REMOVED lines=276> */
.L_x_6728:
        /* <DEDUP_REMOVED lines=286> */
.L_x_6730:
        /* <DEDUP_REMOVED lines=276> */
.L_x_6731:
        /* <DEDUP_REMOVED lines=276> */
.L_x_6732:
        /* <DEDUP_REMOVED lines=276> */
.L_x_6733:
        /* <DEDUP_REMOVED lines=27> */
.L_x_6735:
[----:B------:R-:W-:Y:S05]  /*183c0*/  BSYNC.RECONVERGENT B0 ;  /* 0x0000000000007941 */ /* 0x000fea0003800200 */
.L_x_6734:
        /* <DEDUP_REMOVED lines=35> */
.L_x_6737:
[----:B------:R-:W-:Y:S05]  /*18600*/  BSYNC.RECONVERGENT B0 ;  /* 0x0000000000007941 */ /* 0x000fea0003800200 */
.L_x_6736:
        /* <DEDUP_REMOVED lines=41> */
.L_x_6742:
        /* <DEDUP_REMOVED lines=15> */
.L_x_6741:
[----:B------:R-:W-:Y:S02]  /*18990*/  SEL R27, RZ, 0x1, !P1 ;  /* 0x00000001ff1b7807 */ /* 0x000fe40004800000 */
[----:B------:R-:W-:Y:S02]  /*189a0*/  SEL R25, RZ, 0x1, !P2 ;  /* 0x00000001ff197807 */ /* 0x000fe40005000000 */
[----:B------:R-:W-:Y:S02]  /*189b0*/  SEL R23, RZ, 0x1, !P3 ;  /* 0x00000001ff177807 */ /* 0x000fe40005800000 */
[----:B------:R-:W-:Y:S01]  /*189c0*/  SEL R17, RZ, 0x1, !P4 ;  /* 0x00000001ff117807 */ /* 0x000fe20006000000 */
[----:B------:R-:W-:Y:S06]  /*189d0*/  BRA `(.L_x_6740) ;  /* 0x0000000000947947 */ /* 0x000fec0003800000 */
.L_x_6739:
        /* <DEDUP_REMOVED lines=18> */
.L_x_6744:
        /* <DEDUP_REMOVED lines=15> */
.L_x_6743:
[----:B------:R-:W-:Y:S02]  /*18bf0*/  SEL R27, RZ, 0x1, !P1 ;  /* 0x00000001ff1b7807 */ /* 0x000fe40004800000 */
[----:B------:R-:W-:Y:S02]  /*18c00*/  SEL R25, RZ, 0x1, !P2 ;  /* 0x00000001ff197807 */ /* 0x000fe40005000000 */
[----:B------:R-:W-:Y:S02]  /*18c10*/  SEL R23, RZ, 0x1, !P3 ;  /* 0x00000001ff177807 */ /* 0x000fe40005800000 */
[----:B------:R-:W-:-:S07]  /*18c20*/  SEL R17, RZ, 0x1, !P4 ;  /* 0x00000001ff117807 */ /* 0x000fce0006000000 */
.L_x_6740:
[----:B------:R-:W-:Y:S05]  /*18c30*/  BSYNC.RECONVERGENT B0 ;  /* 0x0000000000007941 */ /* 0x000fea0003800200 */
.L_x_6738:
        /* <DEDUP_REMOVED lines=17> */
.L_x_6748:
        /* <DEDUP_REMOVED lines=32> */
.L_x_6747:
[----:B------:R-:W-:Y:S05]  /*18f50*/  BSYNC.RECONVERGENT B0 ;  /* 0x0000000000007941 */ /* 0x000fea0003800200 */
.L_x_6746:
[----:B------:R-:W-:-:S03]  /*18f60*/  UISETP.GT.U32.AND UP0, UPT, UR4, 0x3, UPT ;  /* 0x000000030400788c */ /* 0x000fc6000bf04070 */
[----:B------:R-:W-:-:S06]  /*18f70*/  UMOV UR4, UR7 ;  /* 0x0000000700047c82 */ /* 0x000fcc0008000000 */
[----:B------:R-:W-:Y:S05]  /*18f80*/  BRA.U UP0, `(.L_x_6748) ;  /* 0xfffffffd00707547 */ /* 0x000fea000b83ffff */
.L_x_6745:
        /* <DEDUP_REMOVED lines=18> */
.L_x_6753:
        /* <DEDUP_REMOVED lines=16> */
[C---:B-1----:R-:W-:Y:S02]  /*191b0*/  PRMT R9, R0.reuse, 0x7773, RZ ;  /* 0x0000777300097816 */ /* 0x042fe400000000ff */
        /* <DEDUP_REMOVED lines=15> */
.L_x_6752:
[----:B------:R-:W-:Y:S05]  /*192b0*/  BSYNC.RECONVERGENT B0 ;  /* 0x0000000000007941 */ /* 0x000fea0003800200 */
.L_x_6751:
[----:B------:R-:W-:Y:S01]  /*192c0*/  IMAD.MOV.U32 R0, RZ, RZ, R10 ;  /* 0x000000ffff007224 */ /* 0x000fe200078e000a */
[----:B------:R-:W-:Y:S06]  /*192d0*/  @P5 BRA `(.L_x_6753) ;  /* 0xfffffffc00745947 */ /* 0x000fec000383ffff */
.L_x_6750:
[----:B------:R-:W-:Y:S01]  /*192e0*/  BAR.SYNC.DEFER_BLOCKING 0x0 ;  /* 0x0000000000007b1d */ /* 0x000fe20000010000 */
[----:B------:R-:W-:-:S09]  /*192f0*/  UISETP.GE.U32.AND UP0, UPT, UR4, 0x2, UPT ;  /* 0x000000020400788c */ /* 0x000fd2000bf06070 */
[----:B------:R-:W-:Y:S05]  /*19300*/  BRA.U !UP0, `(.L_x_6749) ;  /* 0x0000000108787547 */ /* 0x000fea000b800000 */
[----:B------:R-:W-:-:S07]  /*19310*/  IMAD.MOV.U32 R0, RZ, RZ, 0x1 ;  /* 0x00000001ff007424 */ /* 0x000fce00078e00ff */
.L_x_6754:
        /* <DEDUP_REMOVED lines=29> */
.L_x_6749:
        /* <DEDUP_REMOVED lines=10> */
[----:B01----:R-:W-:Y:S01]  /*19590*/  IADD3 R2, P0, PT, R16, UR4, RZ ;  /* 0x0000000410027c10 */ /* 0x003fe2000ff1e0ff */
[----:B------:R-:W-:Y:S01]  /*195a0*/  IMAD.X R5, RZ, RZ, UR5, P1 ;  /* 0x00000005ff057e24 */ /* 0x000fe200088e06ff */
[----:B------:R-:W-:Y:S01]  /*195b0*/  IADD3 R8, P3, PT, R22, UR4, RZ ;  /* 0x0000000416087c10 */ /* 0x000fe2000ff7e0ff */
[----:B------:R-:W-:-:S02]  /*195c0*/  IMAD.X R7, RZ, RZ, UR5, P2 ;  /* 0x00000005ff077e24 */ /* 0x000fc400090e06ff */
[----:B------:R-:W-:Y:S02]  /*195d0*/  IMAD.X R3, RZ, RZ, UR5, P0 ;  /* 0x00000005ff037e24 */ /* 0x000fe400080e06ff */
[----:B------:R-:W2:Y:S01]  /*195e0*/  @P4 LDG.E.U8 R12, desc[UR36][R4.64] ;  /* 0x00000024040c4981 */ /* 0x000ea2000c1e1100 */
[----:B------:R-:W-:-:S03]  /*195f0*/  IMAD.X R9, RZ, RZ, UR5, P3 ;  /* 0x00000005ff097e24 */ /* 0x000fc600098e06ff */
        /* <DEDUP_REMOVED lines=12> */
[----:B-----5:R-:W-:Y:S02]  /*196c0*/  @P4 ISETP.NE.AND P1, PT, R11, RZ, P1 ;  /* 0x000000ff0b00420c */ /* 0x020fe40000f25270 */
[----:B------:R-:W-:Y:S02]  /*196d0*/  @P4 SEL R11, RZ, 0x1, !P0 ;  /* 0x00000001ff0b4807 */ /* 0x000fe40004000000 */
        /* <DEDUP_REMOVED lines=21> */
.L_x_6756:
        /* <DEDUP_REMOVED lines=11> */
[----:B0-----:R-:W-:Y:S01]  /*198e0*/  MOV R4, UR4 ;  /* 0x0000000400047c02 */ /* 0x001fe20008000f00 */
[----:B------:R-:W-:-:S02]  /*198f0*/  IMAD.U32 R5, RZ, RZ, UR5 ;  /* 0x00000005ff057e24 */ /* 0x000fc4000f8e00ff */
[----:B---3--:R-:W-:Y:S02]  /*19900*/  IMAD.U32 R6, RZ, RZ, UR8 ;  /* 0x00000008ff067e24 */ /* 0x008fe4000f8e00ff */
[----:B------:R-:W-:Y:S02]  /*19910*/  IMAD.U32 R7, RZ, RZ, UR9 ;  /* 0x00000009ff077e24 */ /* 0x000fe4000f8e00ff */
[----:B----4-:R-:W-:Y:S01]  /*19920*/  IMAD.U32 R10, RZ, RZ, UR6 ;  /* 0x00000006ff0a7e24 */ /* 0x010fe2000f8e00ff */
[----:B-1----:R-:W-:-:S07]  /*19930*/  MOV R11, UR7 ;  /* 0x00000007000b7c02 */ /* 0x002fce0008000f00 */
[----:B------:R-:W-:-:S07]  /*19940*/  LEPC R20, `(.L_x_6757) ;  /* 0x000000001014794e */ /* 0x000fce0000000000 */
[----:B--2---:R-:W-:Y:S05]  /*19950*/  CALL.ABS.NOINC R2 ;  /* 0x0000000002007343 */ /* 0x004fea0003c00000 */
.L_x_6757:
        /* <DEDUP_REMOVED lines=25> */
.L_x_6758:
        /* <DEDUP_REMOVED lines=25> */
.L_x_6759:
        /* <DEDUP_REMOVED lines=25> */
.L_x_6760:
[----:B------:R-:W0:Y:S01]  /*19e10*/  LDCU.64 UR4, c[0x0][0x758] ;  /* 0x0000eb00ff0477ac */ /* 0x000e220008000a00 */
[----:B------:R-:W-:-:S04]  /*19e20*/  LOP3.LUT P1, RZ, R17, 0xff, RZ, 0xc0, !PT ;  /* 0x000000ff11ff7812 */ /* 0x000fc8000782c0ff */
[----:B------:R-:W-:Y:S02]  /*19e30*/  SEL R3, RZ, 0x1, !P1 ;  /* 0x00000001ff037807 */ /* 0x000fe40004800000 */
[----:B0-----:R-:W-:-:S05]  /*19e40*/  IADD3 R16, P0, PT, R16, UR4, RZ ;  /* 0x0000000410107c10 */ /* 0x001fca000ff1e0ff */
[----:B------:R-:W-:-:S05]  /*19e50*/  IMAD.X R17, RZ, RZ, UR5, P0 ;  /* 0x00000005ff117e24 */ /* 0x000fca00080e06ff */
[----:B------:R-:W-:Y:S01]  /*19e60*/  STG.E.U8 desc[UR36][R16.64], R3 ;  /* 0x0000000310007986 */ /* 0x000fe2000c101124 */
[----:B------:R-:W-:Y:S05]  /*19e70*/  EXIT ;  /* 0x000000000000794d */ /* 0x000fea0003800000 */
.L_x_6755:
        /* <DEDUP_REMOVED lines=21> */
.L_x_6761:
        /* <DEDUP_REMOVED lines=12> */
[----:B--2---:R-:W-:Y:S01]  /*1a090*/  MOV R4, UR4 ;  /* 0x0000000400047c02 */ /* 0x004fe20008000f00 */
[----:B------:R-:W-:-:S02]  /*1a0a0*/  IMAD.U32 R5, RZ, RZ, UR5 ;  /* 0x00000005ff057e24 */ /* 0x000fc4000f8e00ff */
[----:B---3--:R-:W-:Y:S02]  /*1a0b0*/  IMAD.U32 R6, RZ, RZ, UR6 ;  /* 0x00000006ff067e24 */ /* 0x008fe4000f8e00ff */
[----:B------:R-:W-:Y:S02]  /*1a0c0*/  IMAD.U32 R7, RZ, RZ, UR7 ;  /* 0x00000007ff077e24 */ /* 0x000fe4000f8e00ff */
[----:B----4-:R-:W-:Y:S01]  /*1a0d0*/  IMAD.U32 R10, RZ, RZ, UR8 ;  /* 0x00000008ff0a7e24 */ /* 0x010fe2000f8e00ff */
[----:B0-----:R-:W-:-:S07]  /*1a0e0*/  MOV R11, UR9 ;  /* 0x00000009000b7c02 */ /* 0x001fce0008000f00 */
[----:B------:R-:W-:-:S07]  /*1a0f0*/  LEPC R20, `(.L_x_6763) ;  /* 0x000000001014794e */ /* 0x000fce0000000000 */
[----:B-1----:R-:W-:Y:S05]  /*1a100*/  CALL.ABS.NOINC R2 ;  /* 0x0000000002007343 */ /* 0x002fea0003c00000 */
.L_x_6763:
        /* <DEDUP_REMOVED lines=25> */
.L_x_6764:
        /* <DEDUP_REMOVED lines=25> */
.L_x_6765:
        /* <DEDUP_REMOVED lines=25> */
.L_x_6766:
[----:B------:R-:W0:Y:S01]  /*1a5c0*/  LDCU.64 UR4, c[0x0][0x758] ;  /* 0x0000eb00ff0477ac */ /* 0x000e220008000a00 */
[----:B------:R-:W-:-:S04]  /*1a5d0*/  LOP3.LUT P0, RZ, R17, 0xff, RZ, 0xc0, !PT ;  /* 0x000000ff11ff7812 */ /* 0x000fc8000780c0ff */
[----:B------:R-:W-:Y:S02]  /*1a5e0*/  SEL R3, RZ, 0x1, !P0 ;  /* 0x00000001ff037807 */ /* 0x000fe40004000000 */
[----:B0-----:R-:W-:-:S05]  /*1a5f0*/  IADD3 R16, P1, PT, R16, UR4, RZ ;  /* 0x0000000410107c10 */ /* 0x001fca000ff3e0ff */
[----:B------:R-:W-:-:S05]  /*1a600*/  IMAD.X R17, RZ, RZ, UR5, P1 ;  /* 0x00000005ff117e24 */ /* 0x000fca00088e06ff */
[----:B------:R-:W-:Y:S01]  /*1a610*/  STG.E.U8 desc[UR36][R16.64], R3 ;  /* 0x0000000310007986 */ /* 0x000fe2000c101124 */
[----:B------:R-:W-:Y:S05]  /*1a620*/  EXIT ;  /* 0x000000000000794d */ /* 0x000fea0003800000 */
.L_x_6762:
[----:B------:R-:W-:Y:S04]  /*1a630*/  STG.E.U8 desc[UR36][R6.64], R27 ;  /* 0x0000001b06007986 */ /* 0x000fe8000c101124 */
[----:B------:R-:W-:Y:S04]  /*1a640*/  STG.E.U8 desc[UR36][R6.64+0x1], R25 ;  /* 0x0000011906007986 */ /* 0x000fe8000c101124 */
[----:B------:R-:W-:Y:S04]  /*1a650*/  STG.E.U8 desc[UR36][R6.64+0x2], R23 ;  /* 0x0000021706007986 */ /* 0x000fe8000c101124 */
[----:B------:R-:W-:Y:S01]  /*1a660*/  STG.E.U8 desc[UR36][R6.64+0x3], R17 ;  /* 0x0000031106007986 */ /* 0x000fe2000c101124 */
[----:B------:R-:W-:Y:S05]  /*1a670*/  EXIT ;  /* 0x000000000000794d */ /* 0x000fea0003800000 */
.L_x_6729:
        /* <DEDUP_REMOVED lines=61> */
.L_x_6768:
        /* <DEDUP_REMOVED lines=19> */
.L_x_6769:
        /* <DEDUP_REMOVED lines=25> */
.L_x_6770:
        /* <DEDUP_REMOVED lines=25> */
.L_x_6771:
        /* <DEDUP_REMOVED lines=25> */
.L_x_6772:
[----:B------:R-:W0:Y:S01]  /*1b030*/  LDCU.64 UR4, c[0x0][0x758] ;  /* 0x0000eb00ff0477ac */ /* 0x000e220008000a00 */
[----:B------:R-:W-:-:S04]  /*1b040*/  LOP3.LUT P1, RZ, R17, 0xff, RZ, 0xc0, !PT ;  /* 0x000000ff11ff7812 */ /* 0x000fc8000782c0ff */
[----:B------:R-:W-:Y:S02]  /*1b050*/  SEL R3, RZ, 0x1, !P1 ;  /* 0x00000001ff037807 */ /* 0x000fe40004800000 */
[----:B0-----:R-:W-:-:S05]  /*1b060*/  IADD3 R16, P0, PT, R16, UR4, RZ ;  /* 0x0000000410107c10 */ /* 0x001fca000ff1e0ff */
[----:B------:R-:W-:-:S05]  /*1b070*/  IMAD.X R17, RZ, RZ, UR5, P0 ;  /* 0x00000005ff117e24 */ /* 0x000fca00080e06ff */
[----:B------:R-:W-:Y:S01]  /*1b080*/  STG.E.U8 desc[UR36][R16.64], R3 ;  /* 0x0000000310007986 */ /* 0x000fe2000c101124 */
[----:B------:R-:W-:Y:S05]  /*1b090*/  EXIT ;  /* 0x000000000000794d */ /* 0x000fea0003800000 */
.L_x_6767:
        /* <DEDUP_REMOVED lines=21> */
.L_x_6773:
        /* <DEDUP_REMOVED lines=20> */
.L_x_6775:
        /* <DEDUP_REMOVED lines=25> */
.L_x_6776:
        /* <DEDUP_REMOVED lines=25> */
.L_x_6777:
        /* <DEDUP_REMOVED lines=25> */
.L_x_6778:
[----:B------:R-:W0:Y:S01]  /*1b7e0*/  LDCU.64 UR4, c[0x0][0x758] ;  /* 0x0000eb00ff0477ac */ /* 0x000e220008000a00 */
[----:B------:R-:W-:-:S04]  /*1b7f0*/  LOP3.LUT P0, RZ, R17, 0xff, RZ, 0xc0, !PT ;  /* 0x000000ff11ff7812 */ /* 0x000fc8000780c0ff */
[----:B------:R-:W-:Y:S02]  /*1b800*/  SEL R3, RZ, 0x1, !P0 ;  /* 0x00000001ff037807 */ /* 0x000fe40004000000 */
[----:B0-----:R-:W-:-:S05]  /*1b810*/  IADD3 R16, P1, PT, R16, UR4, RZ ;  /* 0x0000000410107c10 */ /* 0x001fca000ff3e0ff */
[----:B------:R-:W-:-:S05]  /*1b820*/  IMAD.X R17, RZ, RZ, UR5, P1 ;  /* 0x00000005ff117e24 */ /* 0x000fca00088e06ff */
[----:B------:R-:W-:Y:S01]  /*1b830*/  STG.E.U8 desc[UR36][R16.64], R3 ;  /* 0x0000000310007986 */ /* 0x000fe2000c101124 */
[----:B------:R-:W-:Y:S05]  /*1b840*/  EXIT ;  /* 0x000000000000794d */ /* 0x000fea0003800000 */
.L_x_6774:
[----:B------:R-:W-:Y:S04]  /*1b850*/  STG.E.U8 desc[UR36][R6.64], R25 ;  /* 0x0000001906007986 */ /* 0x000fe8000c101124 */
[----:B------:R-:W-:Y:S04]  /*1b860*/  STG.E.U8 desc[UR36][R6.64+0x1], R24 ;  /* 0x0000011806007986 */ /* 0x000fe8000c101124 */
[----:B------:R-:W-:Y:S04]  /*1b870*/  STG.E.U8 desc[UR36][R6.64+0x2], R23 ;  /* 0x0000021706007986 */ /* 0x000fe8000c101124 */
[----:B------:R-:W-:Y:S01]  /*1b880*/  STG.E.U8 desc[UR36][R6.64+0x3], R17 ;  /* 0x0000031106007986 */ /* 0x000fe2000c101124 */
[----:B------:R-:W-:Y:S05]  /*1b890*/  EXIT ;  /* 0x000000000000794d */ /* 0x000fea0003800000 */
.L_x_6779:
        /* <DEDUP_REMOVED lines=14> */
.L_x_7808:


//--------------------- .text._ZN2at6native13reduce_kernelILi512ELi1ENS0_8ReduceOpIiNS0_14func_wrapper_tIbZZZNS0_15and_kernel_cudaERNS_14TensorIteratorEENKUlvE_clEvENKUlvE1_clEvEUlbiE_EEjbLi4ELi4EEEEEvT1_ --------------------------
	.section	.text._ZN2at6native13reduce_kernelILi512ELi1ENS0_8ReduceOpIiNS0_14func_wrapper_tIbZZZNS0_15and_kernel_cudaERNS_14TensorIteratorEENKUlvE_clEvENKUlvE1_clEvEUlbiE_EEjbLi4ELi4EEEEEvT1_,"ax",@progbits
	.align	128
        .global         _ZN2at6native13reduce_kernelILi512ELi1ENS0_8ReduceOpIiNS0_14func_wrapper_tIbZZZNS0_15and_kernel_cudaERNS_14TensorIteratorEENKUlvE_clEvENKUlvE1_clEvEUlbiE_EEjbLi4ELi4EEEEEvT1_
        .type           _ZN2at6native13reduce_kernelILi512ELi1ENS0_8ReduceOpIiNS0_14func_wrapper_tIbZZZNS0_15and_kernel_cudaERNS_14TensorIteratorEENKUlvE_clEvENKUlvE1_clEvEUlbiE_EEjbLi4ELi4EEEEEvT1_,@function
        .size           _ZN2at6native13reduce_kernelILi512ELi1ENS0_8ReduceOpIiNS0_14func_wrapper_tIbZZZNS0_15and_kernel_cudaERNS_14TensorIteratorEENKUlvE_clEvENKUlvE1_clEvEUlbiE_EEjbLi4ELi4EEEEEvT1_,(.L_x_7809 - _ZN2at6native13reduce_kernelILi512ELi1ENS0_8ReduceOpIiNS0_14func_wrapper_tIbZZZNS0_15and_kernel_cudaERNS_14TensorIteratorEENKUlvE_clEvENKUlvE1_clEvEUlbiE_EEjbLi4ELi4EEEEEvT1_)
        .other          _ZN2at6native13reduce_kernelILi512ELi1ENS0_8ReduceOpIiNS0_14func_wrapper_tIbZZZNS0_15and_kernel_cudaERNS_14TensorIteratorEENKUlvE_clEvENKUlvE1_clEvEUlbiE_EEjbLi4ELi4EEEEEvT1_,@"STO_CUDA_ENTRY STV_DEFAULT"
_ZN2at6native13reduce_kernelILi512ELi1ENS0_8ReduceOpIiNS0_14func_wrapper_tIbZZZNS0_15and_kernel_cudaERNS_14TensorIteratorEENKUlvE_clEvENKUlvE1_clEvEUlbiE_EEjbLi4ELi4EEEEEvT1_:
.text._ZN2at6native13reduce_kernelILi512ELi1ENS0_8ReduceOpIiNS0_14func_wrapper_tIbZZZNS0_15and_kernel_cudaERNS_14TensorIteratorEENKUlvE_clEvENKUlvE1_clEvEUlbiE_EEjbLi4ELi4EEEEEvT1_:
        /* <DEDUP_REMOVED lines=295> */
.L_x_6780:
        /* <DEDUP_REMOVED lines=43> */
[----:B------:R-:W-:-:S04]  /*1520*/  ISETP.NE.AND P0, PT, R5, RZ, P0 ;  /* 0x000000ff0500720c */ /* 0x000fc80000705270 */
[----:B------:R-:W-:-:S09]  /*1530*/  SEL R5, RZ, 0x1, !P0 ;  /* 0x00000001ff057807 */ /* 0x000fd20004000000 */
.L_x_6787:
[----:B------:R-:W-:Y:S05]  /*1540*/  BSYNC.RECONVERGENT B2 ;  /* 0x0000000000027941 */ /* 0x000fea0003800200 */
.L_x_6786:
[----:B------:R-:W-:Y:S02]  /*1550*/  IADD3 R2, P0, PT, R2, 0x10, RZ ;  /* 0x0000001002027810 */ /* 0x000fe40007f1e0ff */
[----:B------:R-:W-:-:S03]  /*1560*/  IADD3 R10, PT, PT, R13, -0x4, R8 ;  /* 0xfffffffc0d0a7810 */ /* 0x000fc60007ffe008 */
[----:B------:R-:W-:-:S08]  /*1570*/  IMAD.X R3, RZ, RZ, R3, P0 ;  /* 0x000000ffff037224 */ /* 0x000fd000000e0603 */
.L_x_6785:
[----:B------:R-:W-:Y:S05]  /*1580*/  BSYNC.RECONVERGENT B1 ;  /* 0x0000000000017941 */ /* 0x000fea0003800200 */
.L_x_6784:
        /* <DEDUP_REMOVED lines=13> */
.L_x_6791:
[C---:B------:R-:W-:Y:S01]  /*1660*/  IMAD.WIDE.U32 R4, R11.reuse, 0x10, R2 ;  /* 0x000000100b047825 */ /* 0x040fe200078e0002 */
[----:B------:R-:W0:Y:S05]  /*1670*/  LDCU UR4, c[0x0][0x390] ;  /* 0x00007200ff0477ac */ /* 0x000e2a0008000800 */
[----:B------:R-:W2:Y:S01]  /*1680*/  LDG.E.128 R4, desc[UR36][R4.64] ;  /* 0x0000002404047981 */ /* 0x000ea2000c1e1d00 */
[----:B0-----:R-:W-:-:S05]  /*1690*/  VIADD R11, R11, UR4 ;  /* 0x000000040b0b7c36 */ /* 0x001fca0008000000 */
[----:B------:R-:W-:-:S04]  /*16a0*/  LEA R13, R11, 0x3, 0x2 ;  /* 0x000000030b0d7811 */ /* 0x000fc800078e10ff */
[----:B------:R-:W-:Y:S02]  /*16b0*/  ISETP.GE.U32.AND P4, PT, R13, R10, PT ;  /* 0x0000000a0d00720c */ /* 0x000fe40003f86070 */
[----:B--2---:R-:W-:Y:S02]  /*16c0*/  ISETP.NE.AND P3, PT, R4, RZ, P3 ;  /* 0x000000ff0400720c */ /* 0x004fe40001f65270 */
[----:B------:R-:W-:Y:S02]  /*16d0*/  ISETP.NE.AND P2, PT, R5, RZ, P2 ;  /* 0x000000ff0500720c */ /* 0x000fe40001745270 */
[----:B------:R-:W-:Y:S02]  /*16e0*/  ISETP.NE.AND P1, PT, R6, RZ, P1 ;  /* 0x000000ff0600720c */ /* 0x000fe40000f25270 */
[----:B------:R-:W-:-:S05]  /*16f0*/  ISETP.NE.AND P0, PT, R7, RZ, P0 ;  /* 0x000000ff0700720c */ /* 0x000fca0000705270 */
[----:B------:R-:W-:Y:S08]  /*1700*/  @!P4 BRA `(.L_x_6791) ;  /* 0xfffffffc00d4c947 */ /* 0x000ff0000383ffff */
[----:B------:R-:W-:Y:S05]  /*1710*/  BSYNC.RECONVERGENT B2 ;  /* 0x0000000000027941 */ /* 0x000fea0003800200 */
.L_x_6790:
[----:B------:R-:W-:Y:S02]  /*1720*/  SEL R5, RZ, 0x1, !P3 ;  /* 0x00000001ff057807 */ /* 0x000fe40005800000 */
[----:B------:R-:W-:Y:S02]  /*1730*/  SEL R8, RZ, 0x1, !P2 ;  /* 0x00000001ff087807 */ /* 0x000fe40005000000 */
[----:B------:R-:W-:Y:S02]  /*1740*/  SEL R6, RZ, 0x1, !P1 ;  /* 0x00000001ff067807 */ /* 0x000fe40004800000 */
[----:B------:R-:W-:-:S07]  /*1750*/  SEL R4, RZ, 0x1, !P0 ;  /* 0x00000001ff047807 */ /* 0x000fce0004000000 */
.L_x_6789:
[----:B------:R-:W-:Y:S05]  /*1760*/  BSYNC.RECONVERGENT B1 ;  /* 0x0000000000017941 */ /* 0x000fea0003800200 */
.L_x_6788:
        /* <DEDUP_REMOVED lines=16> */
[----:B--2---:R-:W-:-:S04]  /*1870*/  ISETP.NE.AND P2, PT, R2, RZ, P2 ;  /* 0x000000ff0200720c */ /* 0x004fc80001745270 */
[----:B------:R-:W-:-:S09]  /*1880*/  SEL R5, RZ, 0x1, !P2 ;  /* 0x00000001ff057807 */ /* 0x000fd20005000000 */
.L_x_6793:
[----:B------:R-:W-:Y:S05]  /*1890*/  BSYNC.RECONVERGENT B1 ;  /* 0x0000000000017941 */ /* 0x000fea0003800200 */
.L_x_6792:
[----:B------:R-:W-:Y:S02]  /*18a0*/  LOP3.LUT P2, RZ, R5, 0xff, RZ, 0xc0, !PT ;  /* 0x000000ff05ff7812 */ /* 0x000fe4000784c0ff */
[----:B------:R-:W-:Y:S02]  /*18b0*/  LOP3.LUT P3, RZ, R4, 0xff, RZ, 0xc0, !PT ;  /* 0x000000ff04ff7812 */ /* 0x000fe4000786c0ff */
[----:B------:R-:W-:-:S04]  /*18c0*/  PLOP3.LUT P0, PT, P1, P2, P0, 0x80, 0x0 ;  /* 0x000000000000781c */ /* 0x000fc80000f05000 */
[----:B------:R-:W-:-:S04]  /*18d0*/  PLOP3.LUT P0, PT, P0, P3, PT, 0x80, 0x8 ;  /* 0x000000000008781c */ /* 0x000fc80000707070 */
[----:B------:R-:W-:Y:S01]  /*18e0*/  SEL R17, RZ, 0x1, !P0 ;  /* 0x00000001ff117807 */ /* 0x000fe20004000000 */
[----:B------:R-:W-:Y:S08]  /*18f0*/  BRA `(.L_x_6782) ;  /* 0x0000009400c87947 */ /* 0x000ff00003800000 */
.L_x_6783:
        /* <DEDUP_REMOVED lines=22> */
.L_x_6798:
        /* <DEDUP_REMOVED lines=19> */
[----:B------:R-:W-:Y:S02]  /*1b90*/  ISETP.NE.AND P3, PT, R4, RZ, P3 ;  /* 0x000000ff0400720c */ /* 0x000fe40001f65270 */
[----:B------:R-:W-:Y:S02]  /*1ba0*/  ISETP.NE.AND P2, PT, R10, RZ, P2 ;  /* 0x000000ff0a00720c */ /* 0x000fe40001745270 */
[----:B------:R-:W-:Y:S02]  /*1bb0*/  @P4 LOP3.LUT R16, R16, 0x1, RZ, 0xfc, !PT ;  /* 0x0000000110104812 */ /* 0x000fe400078efcff */
[----:B----4-:R-:W-:Y:S02]  /*1bc0*/  ISETP.NE.AND P1, PT, R12, RZ, P1 ;  /* 0x000000ff0c00720c */ /* 0x010fe40000f25270 */
[----:B-----5:R-:W-:-:S02]  /*1bd0*/  ISETP.NE.AND P0, PT, R14, RZ, P0 ;  /* 0x000000ff0e00720c */ /* 0x020fc40000705270 */
[----:B------:R-:W-:Y:S02]  /*1be0*/  ISETP.NE.AND P4, PT, R12, RZ, PT ;  /* 0x000000ff0c00720c */ /* 0x000fe40003f85270 */
[----:B------:R-:W-:Y:S01]  /*1bf0*/  ISETP.NE.AND P5, PT, R14, RZ, PT ;  /* 0x000000ff0e00720c */ /* 0x000fe20003fa5270 */
[----:B------:R-:W-:-:S12]  /*1c00*/  @!P6 BRA `(.L_x_6798) ;  /* 0xfffffffc0094e947 */ /* 0x000fd8000383ffff */
[----:B------:R-:W-:Y:S05]  /*1c10*/  BSYNC.RECONVERGENT B2 ;  /* 0x0000000000027941 */ /* 0x000fea0003800200 */
.L_x_6797:
[----:B------:R-:W-:Y:S02]  /*1c20*/  SEL R4, RZ, 0x1, !P3 ;  /* 0x00000001ff047807 */ /* 0x000fe40005800000 */
[C---:B------:R-:W-:Y:S02]  /*1c30*/  LOP3.LUT P3, RZ, R16.reuse, 0x2, RZ, 0xc0, !PT ;  /* 0x0000000210ff7812 */ /* 0x040fe4000786c0ff */
[----:B------:R-:W-:Y:S02]  /*1c40*/  LOP3.LUT P6, RZ, R16, 0x1, RZ, 0xc0, !PT ;  /* 0x0000000110ff7812 */ /* 0x000fe400078cc0ff */
[----:B------:R-:W-:Y:S02]  /*1c50*/  SEL R5, RZ, 0x1, !P2 ;  /* 0x00000001ff057807 */ /* 0x000fe40005000000 */
[----:B------:R-:W-:Y:S02]  /*1c60*/  SEL R10, RZ, 0x1, !P1 ;  /* 0x00000001ff0a7807 */ /* 0x000fe40004800000 */
[----:B------:R-:W-:-:S07]  /*1c70*/  SEL R6, RZ, 0x1, !P0 ;  /* 0x00000001ff067807 */ /* 0x000fce0004000000 */
.L_x_6796:
[----:B------:R-:W-:Y:S05]  /*1c80*/  BSYNC.RECONVERGENT B1 ;  /* 0x0000000000017941 */ /* 0x000fea0003800200 */
.L_x_6795:
        /* <DEDUP_REMOVED lines=23> */
.L_x_6800:
[----:B------:R-:W-:Y:S05]  /*1e00*/  BSYNC.RECONVERGENT B1 ;  /* 0x0000000000017941 */ /* 0x000fea0003800200 */
.L_x_6799:
        /* <DEDUP_REMOVED lines=23> */
.L_x_6802:
[----:B------:R-:W-:Y:S05]  /*1f80*/  BSYNC.RECONVERGENT B1 ;  /* 0x0000000000017941 */ /* 0x000fea0003800200 */
.L_x_6801:
        /* <DEDUP_REMOVED lines=8> */
.L_x_6794:
        /* <DEDUP_REMOVED lines=18> */
.L_x_6807:
        /* <DEDUP_REMOVED lines=24> */
[----:B------:R-:W-:Y:S02]  /*22b0*/  @P4 LOP3.LUT R16, R16, 0x1, RZ, 0xfc, !PT ;  /* 0x0000000110104812 */ /* 0x000fe400078efcff */
[----:B------:R-:W-:Y:S02]  /*22c0*/  ISETP.NE.AND P2, PT, R6, RZ, P2 ;  /* 0x000000ff0600720c */ /* 0x000fe40001745270 */
[----:B----4-:R-:W-:Y:S02]  /*22d0*/  ISETP.NE.AND P1, PT, R12, RZ, P1 ;  /* 0x000000ff0c00720c */ /* 0x010fe40000f25270 */
[----:B-----5:R-:W-:-:S02]  /*22e0*/  ISETP.NE.AND P0, PT, R14, RZ, P0 ;  /* 0x000000ff0e00720c */ /* 0x020fc40000705270 */
[----:B------:R-:W-:Y:S02]  /*22f0*/  ISETP.NE.AND P4, PT, R12, RZ, PT ;  /* 0x000000ff0c00720c */ /* 0x000fe40003f85270 */
[----:B------:R-:W-:Y:S01]  /*2300*/  ISETP.NE.AND P5, PT, R14, RZ, PT ;  /* 0x000000ff0e00720c */ /* 0x000fe20003fa5270 */
[----:B------:R-:W-:-:S12]  /*2310*/  @!P6 BRA `(.L_x_6807) ;  /* 0xfffffffc0084e947 */ /* 0x000fd8000383ffff */
[----:B------:R-:W-:Y:S05]  /*2320*/  BSYNC.RECONVERGENT B2 ;  /* 0x0000000000027941 */ /* 0x000fea0003800200 */
.L_x_6806:
[----:B------:R-:W-:Y:S02]  /*2330*/  SEL R5, RZ, 0x1, !P3 ;  /* 0x00000001ff057807 */ /* 0x000fe40005800000 */
[C---:B------:R-:W-:Y:S02]  /*2340*/  LOP3.LUT P3, RZ, R16.reuse, 0x2, RZ, 0xc0, !PT ;  /* 0x0000000210ff7812 */ /* 0x040fe4000786c0ff */
[----:B------:R-:W-:Y:S02]  /*2350*/  LOP3.LUT P6, RZ, R16, 0x1, RZ, 0xc0, !PT ;  /* 0x0000000110ff7812 */ /* 0x000fe400078cc0ff */
[----:B------:R-:W-:Y:S02]  /*2360*/  SEL R6, RZ, 0x1, !P2 ;  /* 0x00000001ff067807 */ /* 0x000fe40005000000 */
[----:B------:R-:W-:Y:S02]  /*2370*/  SEL R11, RZ, 0x1, !P1 ;  /* 0x00000001ff0b7807 */ /* 0x000fe40004800000 */
[----:B------:R-:W-:-:S07]  /*2380*/  SEL R10, RZ, 0x1, !P0 ;  /* 0x00000001ff0a7807 */ /* 0x000fce0004000000 */
.L_x_6805:
[----:B------:R-:W-:Y:S05]  /*2390*/  BSYNC.RECONVERGENT B1 ;  /* 0x0000000000017941 */ /* 0x000fea0003800200 */
.L_x_6804:
        /* <DEDUP_REMOVED lines=27> */
.L_x_6809:
[----:B------:R-:W-:Y:S05]  /*2550*/  BSYNC.RECONVERGENT B1 ;  /* 0x0000000000017941 */ /* 0x000fea0003800200 */
.L_x_6808:
        /* <DEDUP_REMOVED lines=23> */
.L_x_6811:
[----:B------:R-:W-:Y:S05]  /*26d0*/  BSYNC.RECONVERGENT B1 ;  /* 0x0000000000017941 */ /* 0x000fea0003800200 */
.L_x_6810:
        /* <DEDUP_REMOVED lines=8> */
.L_x_6803:
        /* <DEDUP_REMOVED lines=19> */
.L_x_6821:
        /* <DEDUP_REMOVED lines=8> */
.L_x_6815:
        /* <DEDUP_REMOVED lines=285> */
.L_x_6817:
        /* <DEDUP_REMOVED lines=231> */
.L_x_6818:
        /* <DEDUP_REMOVED lines=231> */
.L_x_6819:
        /* <DEDUP_REMOVED lines=231> */
.L_x_6820:
[----:B------:R-:W-:-:S04]  /*6630*/  LOP3.LUT R3, R2, 0xfffffffc, RZ, 0xc0, !PT ;  /* 0xfffffffc02037812 */ /* 0x000fc800078ec0ff */
[----:B------:R-:W-:-:S05]  /*6640*/  IADD3 R2, P4, PT, R3, R10, RZ ;  /* 0x0000000a03027210 */ /* 0x000fca0007f9e0ff */
[----:B------:R-:W-:-:S05]  /*6650*/  IMAD.X R3, RZ, RZ, R11, P4 ;  /* 0x000000ffff037224 */ /* 0x000fca00020e060b */
[----:B------:R1:W5:Y:S03]  /*6660*/  LDG.E R14, desc[UR36][R2.64] ;  /* 0x00000024020e7981 */ /* 0x000366000c1e1900 */
.L_x_6816:
[----:B------:R-:W2:Y:S01]  /*6670*/  LDCU UR5, c[0x0][0x388] ;  /* 0x00007100ff0577ac */ /* 0x000ea20008000800 */
[----:B0-----:R-:W-:Y:S02]  /*6680*/  MOV R6, UR4 ;  /* 0x0000000400067c02 */ /* 0x001fe40008000f00 */
[----:B-----5:R-:W-:Y:S02]  /*6690*/  ISETP.NE.AND P3, PT, R27, RZ, P3 ;  /* 0x000000ff1b00720c */ /* 0x020fe40001f65270 */
[----:B------:R-:W-:Y:S01]  /*66a0*/  ISETP.NE.AND P2, PT, R26, RZ, P2 ;  /* 0x000000ff1a00720c */ /* 0x000fe20001745270 */
[----:B------:R-:W-:Y:S01]  /*66b0*/  IMAD R7, R6, 0x4, R7 ;  /* 0x0000000406077824 */ /* 0x000fe200078e0207 */
[----:B------:R-:W-:Y:S02]  /*66c0*/  ISETP.NE.AND P1, PT, R18, RZ, P1 ;  /* 0x000000ff1200720c */ /* 0x000fe40000f25270 */
[----:B------:R-:W-:Y:S01]  /*66d0*/  ISETP.NE.AND P0, PT, R14, RZ, P0 ;  /* 0x000000ff0e00720c */ /* 0x000fe20000705270 */
[----:B-1----:R-:W-:Y:S01]  /*66e0*/  IMAD R3, R6, 0x3, R7 ;  /* 0x0000000306037824 */ /* 0x002fe200078e0207 */
[----:B--2---:R-:W-:-:S04]  /*66f0*/  MOV R8, UR5 ;  /* 0x0000000500087c02 */ /* 0x004fc80008000f00 */
[----:B------:R-:W-:-:S13]  /*6700*/  ISETP.GE.U32.AND P4, PT, R3, R8, PT ;  /* 0x000000080300720c */ /* 0x000fda0003f86070 */
[----:B------:R-:W-:Y:S05]  /*6710*/  @!P4 BRA `(.L_x_6821) ;  /* 0xffffffc0005cc947 */ /* 0x000fea000383ffff */
[----:B------:R-:W-:Y:S05]  /*6720*/  BSYNC.RECONVERGENT B2 ;  /* 0x0000000000027941 */ /* 0x000fea0003800200 */
.L_x_6814:
[----:B------:R-:W-:Y:S02]  /*6730*/  SEL R2, RZ, 0x1, !P3 ;  /* 0x00000001ff027807 */ /* 0x000fe40005800000 */
[----:B------:R-:W-:Y:S02]  /*6740*/  SEL R3, RZ, 0x1, !P2 ;  /* 0x00000001ff037807 */ /* 0x000fe40005000000 */
[----:B------:R-:W-:Y:S02]  /*6750*/  SEL R4, RZ, 0x1, !P1 ;  /* 0x00000001ff047807 */ /* 0x000fe40004800000 */
[----:B------:R-:W-:-:S07]  /*6760*/  SEL R5, RZ, 0x1, !P0 ;  /* 0x00000001ff057807 */ /* 0x000fce0004000000 */
.L_x_6813:
[----:B------:R-:W-:Y:S05]  /*6770*/  BSYNC.RECONVERGENT B1 ;  /* 0x0000000000017941 */ /* 0x000fea0003800200 */
.L_x_6812:
        /* <DEDUP_REMOVED lines=24> */
.L_x_6824:
        /* <DEDUP_REMOVED lines=276> */
.L_x_6825:
        /* <DEDUP_REMOVED lines=275> */
.L_x_6826:
        /* <DEDUP_REMOVED lines=275> */
.L_x_6827:
        /* <DEDUP_REMOVED lines=275> */
.L_x_6828:
[----:B------:R-:W-:-:S04]  /*add0*/  LOP3.LUT R13, R24, 0xfffffffc, RZ, 0xc0, !PT ;  /* 0xfffffffc180d7812 */ /* 0x000fc800078ec0ff */
[----:B------:R-:W-:-:S05]  /*ade0*/  IADD3 R10, P0, PT, R13, R10, RZ ;  /* 0x0000000a0d0a7210 */ /* 0x000fca0007f1e0ff */
[----:B------:R-:W-:-:S05]  /*adf0*/  IMAD.X R11, RZ, RZ, R11, P0 ;  /* 0x000000ffff0b7224 */ /* 0x000fca00000e060b */
[----:B------:R0:W5:Y:S03]  /*ae00*/  LDG.E R0, desc[UR36][R10.64] ;  /* 0x000000240a007981 */ /* 0x000166000c1e1900 */
.L_x_6823:
[----:B------:R-:W-:Y:S05]  /*ae10*/  BSYNC.RECONVERGENT B1 ;  /* 0x0000000000017941 */ /* 0x000fea0003800200 */
.L_x_6822:
[----:B------:R-:W-:Y:S01]  /*ae20*/  ISETP.GE.U32.AND P0, PT, R7, R8, PT ;  /* 0x000000080700720c */ /* 0x000fe20003f06070 */
[----:B------:R-:W-:-:S12]  /*ae30*/  BSSY.RECONVERGENT B1, `(.L_x_6829) ;  /* 0x0000017000017945 */ /* 0x000fd80003800200 */
[----:B------:R-:W-:Y:S05]  /*ae40*/  @P0 BRA `(.L_x_6830) ;  /* 0x0000000000540947 */ /* 0x000fea0003800000 */
[----:B------:R-:W-:Y:S02]  /*ae50*/  IADD3 R7, PT, PT, R7, R6, RZ ;  /* 0x0000000607077210 */ /* 0x000fe40007ffe0ff */
[----:B------:R-:W-:Y:S02]  /*ae60*/  LOP3.LUT P0, RZ, R2, 0xff, RZ, 0xc0, !PT ;  /* 0x000000ff02ff7812 */ /* 0x000fe4000780c0ff */
[----:B------:R-:W-:Y:S02]  /*ae70*/  ISETP.GE.U32.AND P1, PT, R7, R8, PT ;  /* 0x000000080700720c */ /* 0x000fe40003f26070 */
[----:B-----5:R-:W-:-:S04]  /*ae80*/  ISETP.NE.AND P0, PT, R27, RZ, P0 ;  /* 0x000000ff1b00720c */ /* 0x020fc80000705270 */
[----:B------:R-:W-:-:S07]  /*ae90*/  SEL R2, RZ, 0x1, !P0 ;  /* 0x00000001ff027807 */ /* 0x000fce0004000000 */
[----:B------:R-:W-:Y:S05]  /*aea0*/  @P1 BRA `(.L_x_6830) ;  /* 0x00000000003c1947 */ /* 0x000fea0003800000 */
[----:B------:R-:W-:Y:S02]  /*aeb0*/  IADD3 R7, PT, PT, R7, R6, RZ ;  /* 0x0000000607077210 */ /* 0x000fe40007ffe0ff */
[----:B------:R-:W-:Y:S02]  /*aec0*/  LOP3.LUT P0, RZ, R3, 0xff, RZ, 0xc0, !PT ;  /* 0x000000ff03ff7812 */ /* 0x000fe4000780c0ff */
[----:B------:R-:W-:Y:S02]  /*aed0*/  ISETP.GE.U32.AND P1, PT, R7, R8, PT ;  /* 0x000000080700720c */ /* 0x000fe40003f26070 */
[----:B------:R-:W-:-:S04]  /*aee0*/  ISETP.NE.AND P0, PT, R26, RZ, P0 ;  /* 0x000000ff1a00720c */ /* 0x000fc80000705270 */
[----:B------:R-:W-:-:S07]  /*aef0*/  SEL R3, RZ, 0x1, !P0 ;  /* 0x00000001ff037807 */ /* 0x000fce0004000000 */
[----:B------:R-:W-:Y:S05]  /*af00*/  @P1 BRA `(.L_x_6830) ;  /* 0x0000000000241947 */ /* 0x000fea0003800000 */
[----:B------:R-:W-:Y:S01]  /*af10*/  IMAD.IADD R7, R7, 0x1, R6 ;  /* 0x0000000107077824 */ /* 0x000fe200078e0206 */
[----:B------:R-:W-:-:S04]  /*af20*/  LOP3.LUT P0, RZ, R4, 0xff, RZ, 0xc0, !PT ;  /* 0x000000ff04ff7812 */ /* 0x000fc8000780c0ff */
[----:B------:R-:W-:Y:S02]  /*af30*/  ISETP.GE.U32.AND P2, PT, R7, R8, PT ;  /* 0x000000080700720c */ /* 0x000fe40003f46070 */
[----:B------:R-:W-:-:S04]  /*af40*/  ISETP.NE.AND P0, PT, R18, RZ, P0 ;  /* 0x000000ff1200720c */ /* 0x000fc80000705270 */
[----:B------:R-:W-:-:S07]  /*af50*/  SEL R4, RZ, 0x1, !P0 ;  /* 0x00000001ff047807 */ /* 0x000fce0004000000 */
[----:B------:R-:W-:-:S04]  /*af60*/  @!P2 LOP3.LUT P1, RZ, R5, 0xff, RZ, 0xc0, !PT ;  /* 0x000000ff05ffa812 */ /* 0x000fc8000782c0ff */
[----:B------:R-:W-:-:S04]  /*af70*/  @!P2 ISETP.NE.AND P1, PT, R0, RZ, P1 ;  /* 0x000000ff0000a20c */ /* 0x000fc80000f25270 */
[----:B------:R-:W-:-:S04]  /*af80*/  @!P2 SEL R0, RZ, 0x1, !P1 ;  /* 0x00000001ff00a807 */ /* 0x000fc80004800000 */
[----:B------:R-:W-:-:S07]  /*af90*/  @!P2 PRMT R5, R0, 0x7610, R5 ;  /* 0x000076100005a816 */ /* 0x000fce0000000005 */
.L_x_6830:
[----:B------:R-:W-:Y:S05]  /*afa0*/  BSYNC.RECONVERGENT B1 ;  /* 0x0000000000017941 */ /* 0x000fea0003800200 */
.L_x_6829:
[----:B------:R-:W-:Y:S02]  /*afb0*/  LOP3.LUT P0, RZ, R2, 0xff, RZ, 0xc0, !PT ;  /* 0x000000ff02ff7812 */ /* 0x000fe4000780c0ff */
[----:B------:R-:W-:Y:S02]  /*afc0*/  LOP3.LUT P1, RZ, R3, 0xff, RZ, 0xc0, !PT ;  /* 0x000000ff03ff7812 */ /* 0x000fe4000782c0ff */
[----:B------:R-:W-:Y:S02]  /*afd0*/  LOP3.LUT P2, RZ, R4, 0xff, RZ, 0xc0, !PT ;  /* 0x000000ff04ff7812 */ /* 0x000fe4000784c0ff */
[----:B------:R-:W-:Y:S02]  /*afe0*/  LOP3.LUT P3, RZ, R5, 0xff, RZ, 0xc0, !PT ;  /* 0x000000ff05ff7812 */ /* 0x000fe4000786c0ff */
[----:B------:R-:W-:-:S04]  /*aff0*/  PLOP3.LUT P0, PT, P2, P0, P1, 0x80, 0x0 ;  /* 0x000000000000781c */ /* 0x000fc80001701010 */
[----:B------:R-:W-:-:S04]  /*b000*/  PLOP3.LUT P0, PT, P0, P3, PT, 0x80, 0x8 ;  /* 0x000000000008781c */ /* 0x000fc80000707070 */
[----:B------:R-:W-:-:S09]  /*b010*/  SEL R17, RZ, 0x1, !P0 ;  /* 0x00000001ff117807 */ /* 0x000fd20004000000 */
.L_x_6782:
[----:B------:R-:W-:Y:S05]  /*b020*/  BSYNC.RECONVERGENT B0 ;  /* 0x0000000000007941 */ /* 0x000fea0003800200 */
.L_x_6781:
        /* <DEDUP_REMOVED lines=14> */
.L_x_6832:
[----:B------:R-:W-:Y:S01]  /*b110*/  USHF.R.U32.HI UR7, URZ, 0x1, UR5 ;  /* 0x00000001ff077899 */ /* 0x000fe20008011605 */
[----:B------:R-:W-:Y:S01]  /*b120*/  BAR.SYNC.DEFER_BLOCKING 0x0 ;  /* 0x0000000000007b1d */ /* 0x000fe20000010000 */
[----:B------:R-:W-:-:S04]  /*b130*/  UISETP.GT.U32.AND UP0, UPT, UR5, 0x3, UPT ;  /* 0x000000030500788c */ /* 0x000fc8000bf04070 */
[----:B--2---:R-:W-:Y:S01]  /*b140*/  IADD3 R3, PT, PT, R9, UR7, RZ ;  /* 0x0000000709037c10 */ /* 0x004fe2000fffe0ff */
[----:B------:R-:W-:-:S03]  /*b150*/  UMOV UR5, UR7 ;  /* 0x0000000700057c82 */ /* 0x000fc60008000000 */
[----:B------:R-:W-:-:S04]  /*b160*/  ISETP.GE.U32.AND P0, PT, R3, UR6, PT ;  /* 0x0000000603007c0c */ /* 0x000fc8000bf06070 */
[----:B------:R-:W-:-:S13]  /*b170*/  ISETP.GE.U32.OR P0, PT, R9, UR7, P0 ;  /* 0x0000000709007c0c */ /* 0x000fda0008706470 */
[----:B------:R-:W-:Y:S01]  /*b180*/  @!P0 IMAD R2, R3, UR8, R22 ;  /* 0x0000000803028c24 */ /* 0x000fe2000f8e0216 */
[----:B------:R-:W-:-:S05]  /*b190*/  @!P0 LOP3.LUT P1, RZ, R17, 0xff, RZ, 0xc0, !PT ;  /* 0x000000ff11ff8812 */ /* 0x000fca000782c0ff */
[----:B------:R-:W2:Y:S02]  /*b1a0*/  @!P0 LDS.U8 R2, [R2+UR4] ;  /* 0x0000000402028984 */ /* 0x000ea40008000000 */
[----:B--2---:R-:W-:-:S04]  /*b1b0*/  @!P0 ISETP.NE.AND P1, PT, R2, RZ, P1 ;  /* 0x000000ff0200820c */ /* 0x004fc80000f25270 */
[----:B------:R-:W-:-:S04]  /*b1c0*/  @!P0 SEL R3, RZ, 0x1, !P1 ;  /* 0x00000001ff038807 */ /* 0x000fc80004800000 */
[----:B-1----:R-:W-:Y:S01]  /*b1d0*/  @!P0 PRMT R17, R3, 0x7610, R17 ;  /* 0x0000761003118816 */ /* 0x002fe20000000011 */
[----:B------:R2:W-:Y:S01]  /*b1e0*/  @!P0 STS.U8 [R0+UR4], R3 ;  /* 0x0000000300008988 */ /* 0x0005e20008000004 */
[----:B------:R-:W-:Y:S05]  /*b1f0*/  BRA.U UP0, `(.L_x_6832) ;  /* 0xfffffffd00c47547 */ /* 0x000fea000b83ffff */
.L_x_6831:
        /* <DEDUP_REMOVED lines=18> */
.L_x_6835:
[----:B------:R-:W-:Y:S01]  /*b320*/  USHF.R.U32.HI UR7, URZ, 0x1, UR5 ;  /* 0x00000001ff077899 */ /* 0x000fe20008011605 */
[----:B------:R-:W-:Y:S01]  /*b330*/  BAR.SYNC.DEFER_BLOCKING 0x0 ;  /* 0x0000000000007b1d */ /* 0x000fe20000010000 */
[----:B------:R-:W-:-:S04]  /*b340*/  UISETP.GT.U32.AND UP0, UPT, UR5, 0x7f, UPT ;  /* 0x0000007f0500788c */ /* 0x000fc8000bf04070 */
[----:B----4-:R-:W-:Y:S01]  /*b350*/  VIADD R3, R22, UR7 ;  /* 0x0000000716037c36 */ /* 0x010fe20008000000 */
[----:B------:R-:W-:-:S04]  /*b360*/  UMOV UR5, UR7 ;  /* 0x0000000700057c82 */ /* 0x000fc80008000000 */
[----:B------:R-:W-:-:S04]  /*b370*/  ISETP.GE.U32.AND P0, PT, R3, UR6, PT ;  /* 0x0000000603007c0c */ /* 0x000fc8000bf06070 */
[----:B------:R-:W-:-:S13]  /*b380*/  ISETP.GE.U32.OR P0, PT, R22, UR7, P0 ;  /* 0x0000000716007c0c */ /* 0x000fda0008706470 */
[----:B------:R-:W1:Y:S01]  /*b390*/  @!P0 LDS.U8 R3, [R2+UR7] ;  /* 0x0000000702038984 */ /* 0x000e620008000000 */
[----:B------:R-:W-:-:S04]  /*b3a0*/  @!P0 LOP3.LUT P1, RZ, R17, 0xff, RZ, 0xc0, !PT ;  /* 0x000000ff11ff8812 */ /* 0x000fc8000782c0ff */
[----:B-1----:R-:W-:-:S04]  /*b3b0*/  @!P0 ISETP.NE.AND P1, PT, R3, RZ, P1 ;  /* 0x000000ff0300820c */ /* 0x002fc80000f25270 */
[----:B------:R-:W-:-:S04]  /*b3c0*/  @!P0 SEL R3, RZ, 0x1, !P1 ;  /* 0x00000001ff038807 */ /* 0x000fc80004800000 */
[----:B---3--:R-:W-:Y:S01]  /*b3d0*/  @!P0 PRMT R17, R3, 0x7610, R17 ;  /* 0x0000761003118816 */ /* 0x008fe20000000011 */
[----:B------:R4:W-:Y:S01]  /*b3e0*/  @!P0 STS.U8 [R0+UR8], R3 ;  /* 0x0000000300008988 */ /* 0x0009e20008000008 */
[----:B------:R-:W-:Y:S05]  /*b3f0*/  BRA.U UP0, `(.L_x_6835) ;  /* 0xfffffffd00c87547 */ /* 0x000fea000b83ffff */
.L_x_6834:
[----:B------:R-:W-:Y:S01]  /*b400*/  BAR.SYNC.DEFER_BLOCKING 0x0 ;  /* 0x0000000000007b1d */ /* 0x000fe20000010000 */
[----:B------:R-:W-:-:S09]  /*b410*/  UISETP.GE.U32.AND UP0, UPT, UR4, 0x2, UPT ;  /* 0x000000020400788c */ /* 0x000fd2000bf06070 */
[----:B------:R-:W-:Y:S05]  /*b420*/  BRA.U !UP0, `(.L_x_6833) ;  /* 0x0000000108287547 */ /* 0x000fea000b800000 */
[----:B-12345:R-:W-:-:S07]  /*b430*/  HFMA2 R0, -RZ, RZ, 0, 5.9604644775390625e-08 ;  /* 0x00000001ff007431 */ /* 0x03efce00000001ff */
.L_x_6836:
[C---:B------:R-:W-:Y:S02]  /*b440*/  LOP3.LUT R2, R17.reuse, 0xffff, RZ, 0xc0, !PT ;  /* 0x0000ffff11027812 */ /* 0x040fe400078ec0ff */
[----:B------:R-:W-:Y:S02]  /*b450*/  LOP3.LUT P0, RZ, R17, 0xff, RZ, 0xc0, !PT ;  /* 0x000000ff11ff7812 */ /* 0x000fe4000780c0ff */
[----:B------:R-:W-:-:S06]  /*b460*/  PRMT R3, R2, 0x8880, RZ ;  /* 0x0000888002037816 */ /* 0x000fcc00000000ff */
[----:B------:R1:W2:Y:S02]  /*b470*/  SHFL.DOWN PT, R3, R3, R0, 0x1f ;  /* 0x08001f0003037589 */ /* 0x0002a400000e0000 */
[----:B-1----:R-:W-:-:S04]  /*b480*/  SHF.L.U32 R0, R0, 0x1, RZ ;  /* 0x0000000100007819 */ /* 0x002fc800000006ff */
[----:B------:R-:W-:Y:S02]  /*b490*/  ISETP.GE.AND P1, PT, R0, UR4, PT ;  /* 0x0000000400007c0c */ /* 0x000fe4000bf26270 */
[----:B--2---:R-:W-:-:S04]  /*b4a0*/  ISETP.NE.AND P0, PT, R3, RZ, P0 ;  /* 0x000000ff0300720c */ /* 0x004fc80000705270 */
[----:B------:R-:W-:-:S07]  /*b4b0*/  SEL R17, RZ, 0x1, !P0 ;  /* 0x00000001ff117807 */ /* 0x000fce0004000000 */
[----:B------:R-:W-:Y:S05]  /*b4c0*/  @!P1 BRA `(.L_x_6836) ;  /* 0xfffffffc00dc9947 */ /* 0x000fea000383ffff */
.L_x_6833:
        /* <DEDUP_REMOVED lines=287> */
.L_x_6837:
        /* <DEDUP_REMOVED lines=290> */
.L_x_6839:
        /* <DEDUP_REMOVED lines=26> */
.L_x_6841:
[----:B------:R-:W-:Y:S05]  /*da80*/  BSYNC.RECONVERGENT B0 ;  /* 0x0000000000007941 */ /* 0x000fea0003800200 */
.L_x_6840:
        /* <DEDUP_REMOVED lines=35> */
.L_x_6843:
[----:B------:R-:W-:Y:S05]  /*dcc0*/  BSYNC.RECONVERGENT B0 ;  /* 0x0000000000007941 */ /* 0x000fea0003800200 */
.L_x_6842:
        /* <DEDUP_REMOVED lines=34> */
.L_x_6848:
        /* <DEDUP_REMOVED lines=9> */
.L_x_6847:
[----:B------:R-:W-:Y:S01]  /*df80*/  SEL R17, RZ, 0x1, !P1 ;  /* 0x00000001ff117807 */ /* 0x000fe20004800000 */
[----:B------:R-:W-:Y:S06]  /*df90*/  BRA `(.L_x_6846) ;  /* 0x00000000005c7947 */ /* 0x000fec0003800000 */
.L_x_6845:
        /* <DEDUP_REMOVED lines=12> */
.L_x_6850:
        /* <DEDUP_REMOVED lines=10> */
.L_x_6849:
[----:B------:R-:W-:-:S07]  /*e100*/  SEL R17, RZ, 0x1, !P1 ;  /* 0x00000001ff117807 */ /* 0x000fce0004800000 */
.L_x_6846:
[----:B------:R-:W-:Y:S05]  /*e110*/  BSYNC.RECONVERGENT B0 ;  /* 0x0000000000007941 */ /* 0x000fea0003800200 */
.L_x_6844:
        /* <DEDUP_REMOVED lines=11> */
.L_x_6852:
        /* <DEDUP_REMOVED lines=12> */
[----:B------:R-:W-:Y:S01]  /*e290*/  @!P1 PRMT R17, R3, 0x7610, R17 ;  /* 0x0000761003119816 */ /* 0x000fe20000000011 */
[----:B------:R1:W-:Y:S01]  /*e2a0*/  @!P1 STS.U8 [R0+UR8], R3 ;  /* 0x0000000300009988 */ /* 0x0003e20008000008 */
[----:B------:R-:W-:Y:S05]  /*e2b0*/  BRA.U UP1, `(.L_x_6852) ;  /* 0xfffffffd01c47547 */ /* 0x000fea000b83ffff */
.L_x_6851:
        /* <DEDUP_REMOVED lines=10> */
.L_x_6855:
[----:B------:R-:W-:Y:S01]  /*e360*/  USHF.R.U32.HI UR7, URZ, 0x1, UR5 ;  /* 0x00000001ff077899 */ /* 0x000fe20008011605 */
[----:B------:R-:W-:Y:S01]  /*e370*/  BAR.SYNC.DEFER_BLOCKING 0x0 ;  /* 0x0000000000007b1d */ /* 0x000fe20000010000 */
[----:B------:R-:W-:-:S04]  /*e380*/  UISETP.GT.U32.AND UP0, UPT, UR5, 0x7f, UPT ;  /* 0x0000007f0500788c */ /* 0x000fc8000bf04070 */
[----:B-12---:R-:W-:Y:S01]  /*e390*/  VIADD R3, R22, UR7 ;  /* 0x0000000716037c36 */ /* 0x006fe20008000000 */
[----:B------:R-:W-:-:S04]  /*e3a0*/  UMOV UR5, UR7 ;  /* 0x0000000700057c82 */ /* 0x000fc80008000000 */
        /* <DEDUP_REMOVED lines=9> */
.L_x_6854:
[----:B------:R-:W-:Y:S01]  /*e440*/  BAR.SYNC.DEFER_BLOCKING 0x0 ;  /* 0x0000000000007b1d */ /* 0x000fe20000010000 */
[----:B------:R-:W-:-:S09]  /*e450*/  UISETP.GE.U32.AND UP0, UPT, UR4, 0x2, UPT ;  /* 0x000000020400788c */ /* 0x000fd2000bf06070 */
[----:B------:R-:W-:Y:S05]  /*e460*/  BRA.U !UP0, `(.L_x_6853) ;  /* 0x0000000108287547 */ /* 0x000fea000b800000 */
[----:B-12---:R-:W-:-:S07]  /*e470*/  HFMA2 R0, -RZ, RZ, 0, 5.9604644775390625e-08 ;  /* 0x00000001ff007431 */ /* 0x006fce00000001ff */
.L_x_6856:
        /* <DEDUP_REMOVED lines=9> */
.L_x_6853:
        /* <DEDUP_REMOVED lines=13> */
[----:B------:R-:W2:Y:S01]  /*e5e0*/  LDG.E.U8 R0, desc[UR36][R2.64] ;  /* 0x0000002402007981 */ /* 0x000ea2000c1e1100 */
[----:B------:R-:W-:-:S04]  /*e5f0*/  LOP3.LUT P0, RZ, R17, 0xff, RZ, 0xc0, !PT ;  /* 0x000000ff11ff7812 */ /* 0x000fc8000780c0ff */
[----:B--2---:R-:W-:-:S04]  /*e600*/  ISETP.NE.AND P0, PT, R0, RZ, P0 ;  /* 0x000000ff0000720c */ /* 0x004fc80000705270 */
[----:B------:R-:W-:-:S09]  /*e610*/  SEL R17, RZ, 0x1, !P0 ;  /* 0x00000001ff117807 */ /* 0x000fd20004000000 */
.L_x_6858:
        /* <DEDUP_REMOVED lines=20> */
.L_x_6860:
[----:B------:R-:W1:Y:S01]  /*e760*/  LDCU.64 UR4, c[0x0][0x758] ;  /* 0x0000eb00ff0477ac */ /* 0x000e620008000a00 */
[----:B------:R-:W-:-:S04]  /*e770*/  LOP3.LUT P0, RZ, R17, 0xff, RZ, 0xc0, !PT ;  /* 0x000000ff11ff7812 */ /* 0x000fc8000780c0ff */
[----:B------:R-:W-:Y:S02]  /*e780*/  SEL R3, RZ, 0x1, !P0 ;  /* 0x00000001ff037807 */ /* 0x000fe40004000000 */
[----:B-1----:R-:W-:-:S04]  /*e790*/  IADD3 R16, P1, PT, R16, UR4, RZ ;  /* 0x0000000410107c10 */ /* 0x002fc8000ff3e0ff */
[----:B------:R-:W-:-:S05]  /*e7a0*/  IADD3.X R17, PT, PT, RZ, UR5, RZ, P1, !PT ;  /* 0x00000005ff117c10 */ /* 0x000fca0008ffe4ff */
[----:B------:R-:W-:Y:S01]  /*e7b0*/  STG.E.U8 desc[UR36][R16.64], R3 ;  /* 0x0000000310007986 */ /* 0x000fe2000c101124 */
[----:B------:R-:W-:Y:S05]  /*e7c0*/  EXIT ;  /* 0x000000000000794d */ /* 0x000fea0003800000 */
.L_x_6859:
[----:B------:R-:W-:-:S04]  /*e7d0*/  LOP3.LUT P0, RZ, R17, 0xff, RZ, 0xc0, !PT ;  /* 0x000000ff11ff7812 */ /* 0x000fc8000780c0ff */
[----:B------:R-:W-:-:S05]  /*e7e0*/  SEL R5, RZ, 0x1, !P0 ;  /* 0x00000001ff057807 */ /* 0x000fca0004000000 */
[----:B------:R-:W-:Y:S01]  /*e7f0*/  STG.E.U8 desc[UR36][R2.64], R5 ;  /* 0x0000000502007986 */ /* 0x000fe2000c101124 */
[----:B------:R-:W-:Y:S05]  /*e800*/  EXIT ;  /* 0x000000000000794d */ /* 0x000fea0003800000 */
.L_x_6857:
[----:B------:R-:W3:Y:S01]  /*e810*/  LDCU.U8 UR4, c[0x0][0x788] ;  /* 0x0000f100ff0477ac */ /* 0x000ee20008000000 */
[----:B------:R-:W4:Y:S01]  /*e820*/  LDCU.U8 UR5, c[0x0][0x789] ;  /* 0x0000f120ff0577ac */ /* 0x000f220008000000 */
[----:B---3--:R-:W-:Y:S02]  /*e830*/  UISETP.NE.AND UP0, UPT, UR4, URZ, UPT ;  /* 0x000000ff0400728c */ /* 0x008fe4000bf05270 */
[----:B----4-:R-:W-:-:S07]  /*e840*/  UISETP.NE.AND UP1, UPT, UR5, URZ, UPT ;  /* 0x000000ff0500728c */ /* 0x010fce000bf25270 */
[----:B------:R-:W-:Y:S05]  /*e850*/  BRA.U !UP0, `(.L_x_6861) ;  /* 0x0000000108107547 */ /* 0x000fea000b800000 */
[----:B-12---:R-:W2:Y:S01]  /*e860*/  LDG.E.U8 R0, desc[UR36][R4.64] ;  /* 0x0000002404007981 */ /* 0x006ea2000c1e1100 */
[----:B------:R-:W-:-:S04]  /*e870*/  LOP3.LUT P0, RZ, R17, 0xff, RZ, 0xc0, !PT ;  /* 0x000000ff11ff7812 */ /* 0x000fc8000780c0ff */
[----:B--2---:R-:W-:-:S04]  /*e880*/  ISETP.NE.AND P0, PT, R0, RZ, P0 ;  /* 0x000000ff0000720c */ /* 0x004fc80000705270 */
[----:B------:R-:W-:-:S09]  /*e890*/  SEL R17, RZ, 0x1, !P0 ;  /* 0x00000001ff117807 */ /* 0x000fd20004000000 */
.L_x_6861:
        /* <DEDUP_REMOVED lines=20> */
.L_x_6863:
[----:B------:R-:W3:Y:S01]  /*e9e0*/  LDCU.64 UR4, c[0x0][0x758] ;  /* 0x0000eb00ff0477ac */ /* 0x000ee20008000a00 */
[----:B------:R-:W-:-:S04]  /*e9f0*/  LOP3.LUT P0, RZ, R17, 0xff, RZ, 0xc0, !PT ;  /* 0x000000ff11ff7812 */ /* 0x000fc8000780c0ff */
[----:B-12---:R-:W-:Y:S02]  /*ea00*/  SEL R3, RZ, 0x1, !P0 ;  /* 0x00000001ff037807 */ /* 0x006fe40004000000 */
[----:B---3--:R-:W-:-:S04]  /*ea10*/  IADD3 R16, P1, PT, R16, UR4, RZ ;  /* 0x0000000410107c10 */ /* 0x008fc8000ff3e0ff */
[----:B------:R-:W-:-:S05]  /*ea20*/  IADD3.X R17, PT, PT, RZ, UR5, RZ, P1, !PT ;  /* 0x00000005ff117c10 */ /* 0x000fca0008ffe4ff */
[----:B------:R-:W-:Y:S01]  /*ea30*/  STG.E.U8 desc[UR36][R16.64], R3 ;  /* 0x0000000310007986 */ /* 0x000fe2000c101124 */
[----:B------:R-:W-:Y:S05]  /*ea40*/  EXIT ;  /* 0x000000000000794d */ /* 0x000fea0003800000 */
.L_x_6862:
[----:B------:R-:W-:Y:S01]  /*ea50*/  STG.E.U8 desc[UR36][R4.64], R17 ;  /* 0x0000001104007986 */ /* 0x000fe2000c101124 */
[----:B------:R-:W-:Y:S05]  /*ea60*/  EXIT ;  /* 0x000000000000794d */ /* 0x000fea0003800000 */
.L_x_6838:
        /* <DEDUP_REMOVED lines=26> */
.L_x_6865:
        /* <DEDUP_REMOVED lines=20> */
.L_x_6867:
[----:B------:R-:W1:Y:S01]  /*ed50*/  LDCU.64 UR4, c[0x0][0x758] ;  /* 0x0000eb00ff0477ac */ /* 0x000e620008000a00 */
[----:B------:R-:W-:-:S04]  /*ed60*/  LOP3.LUT P0, RZ, R17, 0xff, RZ, 0xc0, !PT ;  /* 0x000000ff11ff7812 */ /* 0x000fc8000780c0ff */
[----:B------:R-:W-:Y:S02]  /*ed70*/  SEL R3, RZ, 0x1, !P0 ;  /* 0x00000001ff037807 */ /* 0x000fe40004000000 */
[----:B-1----:R-:W-:-:S04]  /*ed80*/  IADD3 R16, P1, PT, R16, UR4, RZ ;  /* 0x0000000410107c10 */ /* 0x002fc8000ff3e0ff */
[----:B------:R-:W-:-:S05]  /*ed90*/  IADD3.X R17, PT, PT, RZ, UR5, RZ, P1, !PT ;  /* 0x00000005ff117c10 */ /* 0x000fca0008ffe4ff */
[----:B------:R-:W-:Y:S01]  /*eda0*/  STG.E.U8 desc[UR36][R16.64], R3 ;  /* 0x0000000310007986 */ /* 0x000fe2000c101124 */
[----:B------:R-:W-:Y:S05]  /*edb0*/  EXIT ;  /* 0x000000000000794d */ /* 0x000fea0003800000 */
.L_x_6866:
[----:B------:R-:W-:-:S04]  /*edc0*/  LOP3.LUT P0, RZ, R17, 0xff, RZ, 0xc0, !PT ;  /* 0x000000ff11ff7812 */ /* 0x000fc8000780c0ff */
[----:B------:R-:W-:-:S05]  /*edd0*/  SEL R5, RZ, 0x1, !P0 ;  /* 0x00000001ff057807 */ /* 0x000fca0004000000 */
[----:B------:R-:W-:Y:S01]  /*ede0*/  STG.E.U8 desc[UR36][R2.64], R5 ;  /* 0x0000000502007986 */ /* 0x000fe2000c101124 */
[----:B------:R-:W-:Y:S05]  /*edf0*/  EXIT ;  /* 0x000000000000794d */ /* 0x000fea0003800000 */
.L_x_6864:
[----:B------:R-:W1:Y:S01]  /*ee00*/  LDCU.U8 UR4, c[0x0][0x788] ;  /* 0x0000f100ff0477ac */ /* 0x000e620008000000 */
[----:B------:R-:W2:Y:S01]  /*ee10*/  LDCU.U8 UR5, c[0x0][0x789] ;  /* 0x0000f120ff0577ac */ /* 0x000ea20008000000 */
[----:B-1----:R-:W-:Y:S02]  /*ee20*/  UISETP.NE.AND UP0, UPT, UR4, URZ, UPT ;  /* 0x000000ff0400728c */ /* 0x002fe4000bf05270 */
[----:B--2---:R-:W-:-:S07]  /*ee30*/  UISETP.NE.AND UP1, UPT, UR5, URZ, UPT ;  /* 0x000000ff0500728c */ /* 0x004fce000bf25270 */
[----:B------:R-:W-:Y:S05]  /*ee40*/  BRA.U !UP0, `(.L_x_6868) ;  /* 0x0000000108107547 */ /* 0x000fea000b800000 */
[----:B------:R-:W2:Y:S01]  /*ee50*/  LDG.E.U8 R0, desc[UR36][R4.64] ;  /* 0x0000002404007981 */ /* 0x000ea2000c1e1100 */
[----:B------:R-:W-:-:S04]  /*ee60*/  LOP3.LUT P0, RZ, R17, 0xff, RZ, 0xc0, !PT ;  /* 0x000000ff11ff7812 */ /* 0x000fc8000780c0ff */
[----:B--2---:R-:W-:-:S04]  /*ee70*/  ISETP.NE.AND P0, PT, R0, RZ, P0 ;  /* 0x000000ff0000720c */ /* 0x004fc80000705270 */
[----:B------:R-:W-:-:S09]  /*ee80*/  SEL R17, RZ, 0x1, !P0 ;  /* 0x00000001ff117807 */ /* 0x000fd20004000000 */
.L_x_6868:
        /* <DEDUP_REMOVED lines=20> */
.L_x_6870:
[----:B------:R-:W1:Y:S01]  /*efd0*/  LDCU.64 UR4, c[0x0][0x758] ;  /* 0x0000eb00ff0477ac */ /* 0x000e620008000a00 */
[----:B------:R-:W-:-:S04]  /*efe0*/  LOP3.LUT P0, RZ, R17, 0xff, RZ, 0xc0, !PT ;  /* 0x000000ff11ff7812 */ /* 0x000fc8000780c0ff */
[----:B------:R-:W-:Y:S02]  /*eff0*/  SEL R3, RZ, 0x1, !P0 ;  /* 0x00000001ff037807 */ /* 0x000fe40004000000 */
[----:B-1----:R-:W-:-:S04]  /*f000*/  IADD3 R16, P1, PT, R16, UR4, RZ ;  /* 0x0000000410107c10 */ /* 0x002fc8000ff3e0ff */
[----:B------:R-:W-:-:S05]  /*f010*/  IADD3.X R17, PT, PT, RZ, UR5, RZ, P1, !PT ;  /* 0x00000005ff117c10 */ /* 0x000fca0008ffe4ff */
[----:B------:R-:W-:Y:S01]  /*f020*/  STG.E.U8 desc[UR36][R16.64], R3 ;  /* 0x0000000310007986 */ /* 0x000fe2000c101124 */
[----:B------:R-:W-:Y:S05]  /*f030*/  EXIT ;  /* 0x000000000000794d */ /* 0x000fea0003800000 */
.L_x_6869:
[----:B------:R-:W-:Y:S01]  /*f040*/  STG.E.U8 desc[UR36][R4.64], R17 ;  /* 0x0000001104007986 */ /* 0x000fe2000c101124 */
[----:B------:R-:W-:Y:S05]  /*f050*/  EXIT ;  /* 0x000000000000794d */ /* 0x000fea0003800000 */
.L_x_6871:
        /* <DEDUP_REMOVED lines=10> */
.L_x_7809:


//--------------------- .text._ZN2at6native13reduce_kernelILi256ELi2ENS0_8ReduceOpIiNS0_14func_wrapper_tIbZZZNS0_15and_kernel_cudaERNS_14TensorIteratorEENKUlvE_clEvENKUlvE1_clEvEUlbiE_EEjbLi4ELi4EEEEEvT1_ --------------------------
	.section	.text._ZN2at6native13reduce_kernelILi256ELi2ENS0_8ReduceOpIiNS0_14func_wrapper_tIbZZZNS0_15and_kernel_cudaERNS_14TensorIteratorEENKUlvE_clEvENKUlvE1_clEvEUlbiE_EEjbLi4ELi4EEEEEvT1_,"ax",@progbits
	.align	128
        .global         _ZN2at6native13reduce_kernelILi256ELi2ENS0_8ReduceOpIiNS0_14func_wrapper_tIbZZZNS0_15and_kernel_cudaERNS_14TensorIteratorEENKUlvE_clEvENKUlvE1_clEvEUlbiE_EEjbLi4ELi4EEEEEvT1_
        .type           _ZN2at6native13reduce_kernelILi256ELi2ENS0_8ReduceOpIiNS0_14func_wrapper_tIbZZZNS0_15and_kernel_cudaERNS_14TensorIteratorEENKUlvE_clEvENKUlvE1_clEvEUlbiE_EEjbLi4ELi4EEEEEvT1_,@function
        .size           _ZN2at6native13reduce_kernelILi256ELi2ENS0_8ReduceOpIiNS0_14func_wrapper_tIbZZZNS0_15and_kernel_cudaERNS_14TensorIteratorEENKUlvE_clEvENKUlvE1_clEvEUlbiE_EEjbLi4ELi4EEEEEvT1_,(.L_x_7810 - _ZN2at6native13reduce_kernelILi256ELi2ENS0_8ReduceOpIiNS0_14func_wrapper_tIbZZZNS0_15and_kernel_cudaERNS_14TensorIteratorEENKUlvE_clEvENKUlvE1_clEvEUlbiE_EEjbLi4ELi4EEEEEvT1_)
        .other          _ZN2at6native13reduce_kernelILi256ELi2ENS0_8ReduceOpIiNS0_14func_wrapper_tIbZZZNS0_15and_kernel_cudaERNS_14TensorIteratorEENKUlvE_clEvENKUlvE1_clEvEUlbiE_EEjbLi4ELi4EEEEEvT1_,@"STO_CUDA_ENTRY STV_DEFAULT"
_ZN2at6native13reduce_kernelILi256ELi2ENS0_8ReduceOpIiNS0_14func_wrapper_tIbZZZNS0_15and_kernel_cudaERNS_14TensorIteratorEENKUlvE_clEvENKUlvE1_clEvEUlbiE_EEjbLi4ELi4EEEEEvT1_:
.text._ZN2at6native13reduce_kernelILi256ELi2ENS0_8ReduceOpIiNS0_14func_wrapper_tIbZZZNS0_15and_kernel_cudaERNS_14TensorIteratorEENKUlvE_clEvENKUlvE1_clEvEUlbiE_EEjbLi4ELi4EEEEEvT1_:
        /* <DEDUP_REMOVED lines=296> */
.L_x_6872:
        /* <DEDUP_REMOVED lines=29> */
.L_x_6876:
        /* <DEDUP_REMOVED lines=30> */
[----:B------:R-:W-:-:S04]  /*1630*/  ISETP.NE.AND P0, PT, R4, RZ, P0 ;  /* 0x000000ff0400720c */ /* 0x000fc80000705270 */
[----:B------:R-:W-:-:S09]  /*1640*/  SEL R4, RZ, 0x1, !P0 ;  /* 0x00000001ff047807 */ /* 0x000fd20004000000 */
.L_x_6880:
[----:B------:R-:W-:Y:S05]  /*1650*/  BSYNC.RECONVERGENT B1 ;  /* 0x0000000000017941 */ /* 0x000fea0003800200 */
.L_x_6879:
[----:B------:R-:W0:Y:S01]  /*1660*/  LDC R8, c[0x0][0x388] ;  /* 0x0000e200ff087b82 */ /* 0x000e220000000800 */
[----:B------:R-:W-:-:S05]  /*1670*/  IADD3 R16, P0, PT, R16, 0x10, RZ ;  /* 0x0000001010107810 */ /* 0x000fca0007f1e0ff */
[----:B------:R-:W-:Y:S01]  /*1680*/  IMAD.X R17, RZ, RZ, R17, P0 ;  /* 0x000000ffff117224 */ /* 0x000fe200000e0611 */
[----:B0-----:R-:W-:-:S07]  /*1690*/  IADD3 R8, PT, PT, R5, -0x4, R8 ;  /* 0xfffffffc05087810 */ /* 0x001fce0007ffe008 */
.L_x_6878:
[----:B------:R-:W-:Y:S05]  /*16a0*/  BSYNC.RECONVERGENT B0 ;  /* 0x0000000000007941 */ /* 0x000fea0003800200 */
.L_x_6877:
        /* <DEDUP_REMOVED lines=17> */
.L_x_6884:
[C---:B------:R-:W-:Y:S01]  /*17c0*/  IMAD.WIDE.U32 R4, R9.reuse, 0x10, R16 ;  /* 0x0000001009047825 */ /* 0x040fe200078e0010 */
[----:B------:R-:W0:Y:S05]  /*17d0*/  LDCU UR4, c[0x0][0x390] ;  /* 0x00007200ff0477ac */ /* 0x000e2a0008000800 */
[----:B------:R-:W2:Y:S01]  /*17e0*/  LDG.E.128 R4, desc[UR36][R4.64] ;  /* 0x0000002404047981 */ /* 0x000ea2000c1e1d00 */
[----:B0-----:R-:W-:-:S04]  /*17f0*/  IADD3 R9, PT, PT, R9, UR4, RZ ;  /* 0x0000000409097c10 */ /* 0x001fc8000fffe0ff */
        /* <DEDUP_REMOVED lines=8> */
.L_x_6883:
[----:B------:R-:W-:Y:S02]  /*1880*/  SEL R4, RZ, 0x1, !P3 ;  /* 0x00000001ff047807 */ /* 0x000fe40005800000 */
[----:B------:R-:W-:Y:S02]  /*1890*/  SEL R6, RZ, 0x1, !P2 ;  /* 0x00000001ff067807 */ /* 0x000fe40005000000 */
[----:B------:R-:W-:Y:S02]  /*18a0*/  SEL R5, RZ, 0x1, !P1 ;  /* 0x00000001ff057807 */ /* 0x000fe40004800000 */
[----:B------:R-:W-:-:S07]  /*18b0*/  SEL R0, RZ, 0x1, !P0 ;  /* 0x00000001ff007807 */ /* 0x000fce0004000000 */
.L_x_6882:
[----:B------:R-:W-:Y:S05]  /*18c0*/  BSYNC.RECONVERGENT B0 ;  /* 0x0000000000007941 */ /* 0x000fea0003800200 */
.L_x_6881:
        /* <DEDUP_REMOVED lines=16> */
[----:B--2---:R-:W-:-:S04]  /*19d0*/  ISETP.NE.AND P2, PT, R16, RZ, P2 ;  /* 0x000000ff1000720c */ /* 0x004fc80001745270 */
[----:B------:R-:W-:-:S09]  /*19e0*/  SEL R4, RZ, 0x1, !P2 ;  /* 0x00000001ff047807 */ /* 0x000fd20005000000 */
.L_x_6886:
[----:B------:R-:W-:Y:S05]  /*19f0*/  BSYNC.RECONVERGENT B0 ;  /* 0x0000000000007941 */ /* 0x000fea0003800200 */
.L_x_6885:
[----:B------:R-:W-:Y:S02]  /*1a00*/  LOP3.LUT P2, RZ, R4, 0xff, RZ, 0xc0, !PT ;  /* 0x000000ff04ff7812 */ /* 0x000fe4000784c0ff */
[----:B------:R-:W-:Y:S02]  /*1a10*/  LOP3.LUT P3, RZ, R0, 0xff, RZ, 0xc0, !PT ;  /* 0x000000ff00ff7812 */ /* 0x000fe4000786c0ff */
[----:B------:R-:W-:Y:S02]  /*1a20*/  PLOP3.LUT P0, PT, P1, P2, P0, 0x80, 0x0 ;  /* 0x000000000000781c */ /* 0x000fe40000f05000 */
[----:B------:R-:W-:Y:S02]  /*1a30*/  PLOP3.LUT P4, PT, PT, PT, PT, 0x8, 0x80 ;  /* 0x000000000080781c */ /* 0x000fe40003f8e170 */
[----:B------:R-:W-:Y:S01]  /*1a40*/  PLOP3.LUT P3, PT, P0, P3, PT, 0x80, 0x8 ;  /* 0x000000000008781c */ /* 0x000fe20000767070 */
[----:B------:R-:W-:-:S12]  /*1a50*/  BRA `(.L_x_6887) ;  /* 0x000000a400e07947 */ /* 0x000fd80003800000 */
.L_x_6875:
        /* <DEDUP_REMOVED lines=33> */
.L_x_6892:
        /* <DEDUP_REMOVED lines=22> */
[----:B--2---:R-:W-:-:S04]  /*1dd0*/  ISETP.NE.AND P5, PT, R8, RZ, P5 ;  /* 0x000000ff0800720c */ /* 0x004fc80002fa5270 */
[----:B------:R-:W-:Y:S02]  /*1de0*/  P2R R14, PR, RZ, 0x20 ;  /* 0x00000020ff0e7803 */ /* 0x000fe40000000000 */
[C---:B------:R-:W-:Y:S02]  /*1df0*/  LOP3.LUT P5, RZ, R6.reuse, 0x2, RZ, 0xc0, !PT ;  /* 0x0000000206ff7812 */ /* 0x040fe400078ac0ff */
[----:B------:R-:W-:Y:S02]  /*1e00*/  LOP3.LUT R6, R6, 0xfffffffd, RZ, 0xc0, !PT ;  /* 0xfffffffd06067812 */ /* 0x000fe400078ec0ff */
[----:B----4-:R-:W-:Y:S02]  /*1e10*/  ISETP.NE.AND P6, PT, R5, RZ, P6 ;  /* 0x000000ff0500720c */ /* 0x010fe400037c5270 */
[----:B-----5:R-:W-:-:S13]  /*1e20*/  ISETP.NE.AND P5, PT, R12, RZ, P5 ;  /* 0x000000ff0c00720c */ /* 0x020fda0002fa5270 */
        /* <DEDUP_REMOVED lines=27> */
[----:B------:R-:W-:Y:S02]  /*1fe0*/  ISETP.NE.AND P4, PT, R9, RZ, P4 ;  /* 0x000000ff0900720c */ /* 0x000fe40002785270 */
[----:B------:R-:W-:Y:S02]  /*1ff0*/  ISETP.NE.AND P3, PT, R10, RZ, P3 ;  /* 0x000000ff0a00720c */ /* 0x000fe40001f65270 */
[----:B------:R-:W-:-:S02]  /*2000*/  ISETP.NE.AND P2, PT, R11, RZ, P2 ;  /* 0x000000ff0b00720c */ /* 0x000fc40001745270 */
[----:B------:R-:W-:Y:S02]  /*2010*/  ISETP.NE.AND P0, PT, R13, RZ, P0 ;  /* 0x000000ff0d00720c */ /* 0x000fe40000705270 */
[----:B------:R-:W-:Y:S02]  /*2020*/  ISETP.NE.AND P1, PT, R4, RZ, P1 ;  /* 0x000000ff0400720c */ /* 0x000fe40000f25270 */
[----:B------:R-:W-:Y:S02]  /*2030*/  @P5 LOP3.LUT R6, R6, 0x4, RZ, 0xfc, !PT ;  /* 0x0000000406065812 */ /* 0x000fe400078efcff */
[----:B------:R-:W-:Y:S01]  /*2040*/  ISETP.NE.AND P5, PT, R14, RZ, PT ;  /* 0x000000ff0e00720c */ /* 0x000fe20003fa5270 */
[----:B------:R-:W-:-:S12]  /*2050*/  @!P6 BRA `(.L_x_6892) ;  /* 0xfffffffc0004e947 */ /* 0x000fd8000383ffff */
[----:B------:R-:W-:Y:S05]  /*2060*/  BSYNC.RECONVERGENT B1 ;  /* 0x0000000000017941 */ /* 0x000fea0003800200 */
.L_x_6891:
        /* <DEDUP_REMOVED lines=24> */
.L_x_6890:
[----:B------:R-:W-:Y:S05]  /*21f0*/  BSYNC.RECONVERGENT B0 ;  /* 0x0000000000007941 */ /* 0x000fea0003800200 */
.L_x_6889:
        /* <DEDUP_REMOVED lines=41> */
.L_x_6894:
[----:B------:R-:W-:Y:S05]  /*2490*/  BSYNC.RECONVERGENT B0 ;  /* 0x0000000000007941 */ /* 0x000fea0003800200 */
.L_x_6893:
        /* <DEDUP_REMOVED lines=39> */
.L_x_6896:
[----:B------:R-:W-:Y:S05]  /*2710*/  BSYNC.RECONVERGENT B0 ;  /* 0x0000000000007941 */ /* 0x000fea0003800200 */
.L_x_6895:
        /* <DEDUP_REMOVED lines=13> */
.L_x_6888:
        /* <DEDUP_REMOVED lines=28> */
.L_x_6901:
        /* <DEDUP_REMOVED lines=22> */
[----:B--2---:R-:W-:-:S04]  /*2b10*/  ISETP.NE.AND P5, PT, R4, RZ, P5 ;  /* 0x000000ff0400720c */ /* 0x004fc80002fa5270 */
[----:B------:R-:W-:Y:S02]  /*2b20*/  P2R R9, PR, RZ, 0x20 ;  /* 0x00000020ff097803 */ /* 0x000fe40000000000 */
[----:B------:R-:W-:-:S04]  /*2b30*/  LOP3.LUT P5, RZ, R6, 0x1, RZ, 0xc0, !PT ;  /* 0x0000000106ff7812 */ /* 0x000fc800078ac0ff */
[----:B---3--:R-:W-:Y:S02]  /*2b40*/  ISETP.NE.AND P5, PT, R13, RZ, P5 ;  /* 0x000000ff0d00720c */ /* 0x008fe40002fa5270 */
[----:B------:R-:W-:Y:S02]  /*2b50*/  LOP3.LUT R6, R6, 0xfffffffd, RZ, 0xc0, !PT ;  /* 0xfffffffd06067812 */ /* 0x000fe400078ec0ff */
[----:B-----5:R-:W-:Y:S02]  /*2b60*/  ISETP.NE.AND P6, PT, R14, RZ, P6 ;  /* 0x000000ff0e00720c */ /* 0x020fe400037c5270 */
        /* <DEDUP_REMOVED lines=36> */
.L_x_6900:
        /* <DEDUP_REMOVED lines=24> */
.L_x_6899:
[----:B------:R-:W-:Y:S05]  /*2f30*/  BSYNC.RECONVERGENT B0 ;  /* 0x0000000000007941 */ /* 0x000fea0003800200 */
.L_x_6898:
        /* <DEDUP_REMOVED lines=45> */
.L_x_6903:
[----:B------:R-:W-:Y:S05]  /*3210*/  BSYNC.RECONVERGENT B0 ;  /* 0x0000000000007941 */ /* 0x000fea0003800200 */
.L_x_6902:
        /* <DEDUP_REMOVED lines=39> */
.L_x_6905:
[----:B------:R-:W-:Y:S05]  /*3490*/  BSYNC.RECONVERGENT B0 ;  /* 0x0000000000007941 */ /* 0x000fea0003800200 */
.L_x_6904:
        /* <DEDUP_REMOVED lines=13> */
.L_x_6897:
        /* <DEDUP_REMOVED lines=30> */
.L_x_6915:
        /* <DEDUP_REMOVED lines=11> */
.L_x_6909:
        /* <DEDUP_REMOVED lines=285> */
.L_x_6911:
        /* <DEDUP_REMOVED lines=230> */
.L_x_6912:
        /* <DEDUP_REMOVED lines=230> */
.L_x_6913:
        /* <DEDUP_REMOVED lines=230> */
.L_x_6914:
[----:B------:R-:W-:-:S04]  /*74f0*/  LOP3.LUT R11, R0, 0xfffffff8, RZ, 0xc0, !PT ;  /* 0xfffffff8000b7812 */ /* 0x000fc800078ec0ff */
[----:B------:R-:W-:-:S05]  /*7500*/  IADD3 R10, P6, PT, R11, R16, RZ ;  /* 0x000000100b0a7210 */ /* 0x000fca0007fde0ff */
[----:B------:R-:W-:-:S06]  /*7510*/  IMAD.X R11, RZ, RZ, R17, P6 ;  /* 0x000000ffff0b7224 */ /* 0x000fcc00030e0611 */
[----:B------:R-:W5:Y:S02]  /*7520*/  LDG.E.64 R10, desc[UR36][R10.64] ;  /* 0x000000240a0a7981 */ /* 0x000f64000c1e1b00 */
.L_x_6910:
[----:B------:R-:W-:Y:S01]  /*7530*/  P2R R0, PR, RZ, 0x20 ;  /* 0x00000020ff007803 */ /* 0x000fe20000000000 */
[----:B------:R-:W1:Y:S01]  /*7540*/  LDCU UR5, c[0x0][0x388] ;  /* 0x00007100ff0577ac */ /* 0x000e620008000800 */
[C---:B------:R-:W-:Y:S02]  /*7550*/  LOP3.LUT P5, RZ, R6.reuse, 0x1, RZ, 0xc0, !PT ;  /* 0x0000000106ff7812 */ /* 0x040fe400078ac0ff */
[----:B------:R-:W-:Y:S02]  /*7560*/  LOP3.LUT P6, RZ, R6, 0x2, RZ, 0xc0, !PT ;  /* 0x0000000206ff7812 */ /* 0x000fe400078cc0ff */
[----:B-----5:R-:W-:Y:S02]  /*7570*/  ISETP.NE.AND P5, PT, R13, RZ, P5 ;  /* 0x000000ff0d00720c */ /* 0x020fe40002fa5270 */
[----:B0-----:R-:W-:Y:S02]  /*7580*/  MOV R2, UR4 ;  /* 0x0000000400027c02 */ /* 0x001fe40008000f00 */
[----:B------:R-:W-:-:S02]  /*7590*/  ISETP.NE.AND P6, PT, R10, RZ, P6 ;  /* 0x000000ff0a00720c */ /* 0x000fc400037c5270 */
[----:B------:R-:W-:Y:S01]  /*75a0*/  LOP3.LUT R6, R6, 0xfffffffe, RZ, 0xc0, !PT ;  /* 0xfffffffe06067812 */ /* 0x000fe200078ec0ff */
[----:B------:R-:W-:Y:S01]  /*75b0*/  IMAD R3, R2, 0x4, R3 ;  /* 0x0000000402037824 */ /* 0x000fe200078e0203 */
[----:B------:R-:W-:Y:S02]  /*75c0*/  ISETP.NE.AND P4, PT, R19, RZ, P4 ;  /* 0x000000ff1300720c */ /* 0x000fe40002785270 */
[----:B------:R-:W-:Y:S01]  /*75d0*/  ISETP.NE.AND P3, PT, R14, RZ, P3 ;  /* 0x000000ff0e00720c */ /* 0x000fe20001f65270 */
[----:B------:R-:W-:Y:S01]  /*75e0*/  IMAD R5, R2, 0x3, R3 ;  /* 0x0000000302057824 */ /* 0x000fe200078e0203 */
[----:B------:R-:W-:Y:S02]  /*75f0*/  ISETP.NE.AND P2, PT, R15, RZ, P2 ;  /* 0x000000ff0f00720c */ /* 0x000fe40001745270 */
[----:B------:R-:W-:Y:S02]  /*7600*/  @P5 LOP3.LUT R6, R6, 0x1, RZ, 0xfc, !PT ;  /* 0x0000000106065812 */ /* 0x000fe400078efcff */
[----:B------:R-:W-:Y:S01]  /*7610*/  ISETP.NE.AND P5, PT, R0, RZ, PT ;  /* 0x000000ff0000720c */ /* 0x000fe20003fa5270 */
[----:B-1----:R-:W-:Y:S01]  /*7620*/  IMAD.U32 R0, RZ, RZ, UR5 ;  /* 0x00000005ff007e24 */ /* 0x002fe2000f8e00ff */
[----:B------:R-:W-:-:S02]  /*7630*/  LOP3.LUT R6, R6, 0xfffffffd, RZ, 0xc0, !PT ;  /* 0xfffffffd06067812 */ /* 0x000fc400078ec0ff */
[----:B------:R-:W-:Y:S02]  /*7640*/  ISETP.NE.AND P1, PT, R12, RZ, P1 ;  /* 0x000000ff0c00720c */ /* 0x000fe40000f25270 */
[----:B------:R-:W-:Y:S02]  /*7650*/  @P6 LOP3.LUT R6, R6, 0x2, RZ, 0xfc, !PT ;  /* 0x0000000206066812 */ /* 0x000fe400078efcff */
[----:B------:R-:W-:Y:S02]  /*7660*/  ISETP.GE.U32.AND P6, PT, R5, R0, PT ;  /* 0x000000000500720c */ /* 0x000fe40003fc6070 */
[----:B------:R-:W-:Y:S02]  /*7670*/  ISETP.NE.AND P0, PT, R11, RZ, P0 ;  /* 0x000000ff0b00720c */ /* 0x000fe40000705270 */
[----:B------:R-:W-:-:S09]  /*7680*/  ISETP.NE.AND P5, PT, R18, RZ, P5 ;  /* 0x000000ff1200720c */ /* 0x000fd20002fa5270 */
[----:B------:R-:W-:Y:S05]  /*7690*/  @!P6 BRA `(.L_x_6915) ;  /* 0xffffffc0002ce947 */ /* 0x000fea000383ffff */
[----:B------:R-:W-:Y:S05]  /*76a0*/  BSYNC.RECONVERGENT B1 ;  /* 0x0000000000017941 */ /* 0x000fea0003800200 */
.L_x_6908:
        /* <DEDUP_REMOVED lines=10> */
.L_x_6907:
[----:B------:R-:W-:Y:S05]  /*7750*/  BSYNC.RECONVERGENT B0 ;  /* 0x0000000000007941 */ /* 0x000fea0003800200 */
.L_x_6906:
        /* <DEDUP_REMOVED lines=284> */
.L_x_6919:
[----:B------:R-:W-:Y:S01]  /*8920*/  SHF.R.U32.HI R16, RZ, 0x3, R23 ;  /* 0x00000003ff107819 */ /* 0x000fe20000011617 */
[----:B------:R-:W-:-:S07]  /*8930*/  IMAD.MOV.U32 R17, RZ, RZ, RZ ;  /* 0x000000ffff117224 */ /* 0x000fce00078e00ff */
.L_x_6918:
        /* <DEDUP_REMOVED lines=284> */
.L_x_6921:
[----:B------:R-:W-:Y:S01]  /*9b00*/  SHF.R.U32.HI R28, RZ, 0x3, R28 ;  /* 0x00000003ff1c7819 */ /* 0x000fe2000001161c */
[----:B------:R-:W-:-:S07]  /*9b10*/  IMAD.MOV.U32 R29, RZ, RZ, RZ ;  /* 0x000000ffff1d7224 */ /* 0x000fce00078e00ff */
.L_x_6920:
        /* <DEDUP_REMOVED lines=281> */
.L_x_6923:
[----:B------:R-:W-:Y:S01]  /*acb0*/  SHF.R.U32.HI R28, RZ, 0x3, R28 ;  /* 0x00000003ff1c7819 */ /* 0x000fe2000001161c */
[----:B------:R-:W-:-:S07]  /*acc0*/  IMAD.MOV.U32 R29, RZ, RZ, RZ ;  /* 0x000000ffff1d7224 */ /* 0x000fce00078e00ff */
.L_x_6922:
        /* <DEDUP_REMOVED lines=281> */
.L_x_6925:
[----:B------:R-:W-:Y:S01]  /*be60*/  SHF.R.U32.HI R22, RZ, 0x3, R22 ;  /* 0x00000003ff167819 */ /* 0x000fe20000011616 */
[----:B------:R-:W-:-:S07]  /*be70*/  IMAD.MOV.U32 R23, RZ, RZ, RZ ;  /* 0x000000ffff177224 */ /* 0x000fce00078e00ff */
.L_x_6924:
[----:B------:R-:W-:-:S04]  /*be80*/  LEA R10, P0, R22, R27, 0x3 ;  /* 0x0000001b160a7211 */ /* 0x000fc800078018ff */
[----:B------:R-:W-:-:S06]  /*be90*/  LEA.HI.X R11, R22, R26, R23, 0x3, P0 ;  /* 0x0000001a160b7211 */ /* 0x000fcc00000f1c17 */
[----:B------:R-:W5:Y:S03]  /*bea0*/  LDG.E.64 R10, desc[UR36][R10.64] ;  /* 0x000000240a0a7981 */ /* 0x000f66000c1e1b00 */
.L_x_6917:
[----:B------:R-:W-:Y:S05]  /*beb0*/  BSYNC.RECONVERGENT B0 ;  /* 0x0000000000007941 */ /* 0x000fea0003800200 */
.L_x_6916:
[----:B------:R-:W-:Y:S01]  /*bec0*/  ISETP.GE.U32.AND P0, PT, R3, R0, PT ;  /* 0x000000000300720c */ /* 0x000fe20003f06070 */
[----:B------:R-:W-:-:S12]  /*bed0*/  BSSY.RECONVERGENT B0, `(.L_x_6926) ;  /* 0x0000024000007945 */ /* 0x000fd80003800200 */
[----:B------:R-:W-:Y:S05]  /*bee0*/  @P0 BRA `(.L_x_6927) ;  /* 0x0000000000880947 */ /* 0x000fea0003800000 */
[----:B------:R-:W-:Y:S02]  /*bef0*/  IADD3 R3, PT, PT, R3, R2, RZ ;  /* 0x0000000203037210 */ /* 0x000fe40007ffe0ff */
[----:B------:R-:W-:Y:S02]  /*bf00*/  LOP3.LUT P0, RZ, R21, 0xff, RZ, 0xc0, !PT ;  /* 0x000000ff15ff7812 */ /* 0x000fe4000780c0ff */
[----:B------:R-:W-:Y:S02]  /*bf10*/  ISETP.GE.U32.AND P2, PT, R3, R0, PT ;  /* 0x000000000300720c */ /* 0x000fe40003f46070 */
[----:B------:R-:W-:Y:S02]  /*bf20*/  LOP3.LUT P1, RZ, R20, 0xff, RZ, 0xc0, !PT ;  /* 0x000000ff14ff7812 */ /* 0x000fe4000782c0ff */
[----:B-----5:R-:W-:Y:S02]  /*bf30*/  ISETP.NE.AND P0, PT, R18, RZ, P0 ;  /* 0x000000ff1200720c */ /* 0x020fe40000705270 */
[----:B------:R-:W-:-:S02]  /*bf40*/  ISETP.NE.AND P1, PT, R19, RZ, P1 ;  /* 0x000000ff1300720c */ /* 0x000fc40000f25270 */
[----:B------:R-:W-:Y:S02]  /*bf50*/  SEL R21, RZ, 0x1, !P0 ;  /* 0x00000001ff157807 */ /* 0x000fe40004000000 */
[----:B------:R-:W-:-:S03]  /*bf60*/  SEL R20, RZ, 0x1, !P1 ;  /* 0x00000001ff147807 */ /* 0x000fc60004800000 */
[----:B------:R-:W-:Y:S06]  /*bf70*/  @P2 BRA `(.L_x_6927) ;  /* 0x0000000000642947 */ /* 0x000fec0003800000 */
[----:B------:R-:W-:Y:S01]  /*bf80*/  IMAD.IADD R3, R3, 0x1, R2 ;  /* 0x0000000103037824 */ /* 0x000fe200078e0202 */
[----:B------:R-:W-:Y:S02]  /*bf90*/  LOP3.LUT P0, RZ, R9, 0xff, RZ, 0xc0, !PT ;  /* 0x000000ff09ff7812 */ /* 0x000fe4000780c0ff */
[----:B------:R-:W-:Y:S02]  /*bfa0*/  LOP3.LUT P1, RZ, R8, 0xff, RZ, 0xc0, !PT ;  /* 0x000000ff08ff7812 */ /* 0x000fe4000782c0ff */
[----:B------:R-:W-:Y:S02]  /*bfb0*/  ISETP.GE.U32.AND P2, PT, R3, R0, PT ;  /* 0x000000000300720c */ /* 0x000fe40003f46070 */
[----:B------:R-:W-:Y:S02]  /*bfc0*/  ISETP.NE.AND P0, PT, R14, RZ, P0 ;  /* 0x000000ff0e00720c */ /* 0x000fe40000705270 */
[----:B------:R-:W-:Y:S02]  /*bfd0*/  ISETP.NE.AND P1, PT, R15, RZ, P1 ;  /* 0x000000ff0f00720c */ /* 0x000fe40000f25270 */
[----:B------:R-:W-:-:S02]  /*bfe0*/  SEL R9, RZ, 0x1, !P0 ;  /* 0x00000001ff097807 */ /* 0x000fc40004000000 */
[----:B------:R-:W-:-:S05]  /*bff0*/  SEL R8, RZ, 0x1, !P1 ;  /* 0x00000001ff087807 */ /* 0x000fca0004800000 */
[----:B------:R-:W-:Y:S05]  /*c000*/  @P2 BRA `(.L_x_6927) ;  /* 0x0000000000402947 */ /* 0x000fea0003800000 */
[----:B------:R-:W-:Y:S02]  /*c010*/  IADD3 R3, PT, PT, R3, R2, RZ ;  /* 0x0000000203037210 */ /* 0x000fe40007ffe0ff */
[----:B------:R-:W-:Y:S02]  /*c020*/  LOP3.LUT P2, RZ, R7, 0xff, RZ, 0xc0, !PT ;  /* 0x000000ff07ff7812 */ /* 0x000fe4000784c0ff */
[----:B------:R-:W-:Y:S02]  /*c030*/  ISETP.GE.U32.AND P3, PT, R3, R0, PT ;  /* 0x000000000300720c */ /* 0x000fe40003f66070 */
[----:B------:R-:W-:Y:S02]  /*c040*/  LOP3.LUT P1, RZ, R6, 0xff, RZ, 0xc0, !PT ;  /* 0x000000ff06ff7812 */ /* 0x000fe4000782c0ff */
[----:B------:R-:W-:Y:S02]  /*c050*/  ISETP.NE.AND P2, PT, R12, RZ, P2 ;  /* 0x000000ff0c00720c */ /* 0x000fe40001745270 */
[----:B------:R-:W-:-:S02]  /*c060*/  ISETP.NE.AND P1, PT, R13, RZ, P1 ;  /* 0x000000ff0d00720c */ /* 0x000fc40000f25270 */
[----:B------:R-:W-:Y:S02]  /*c070*/  SEL R7, RZ, 0x1, !P2 ;  /* 0x00000001ff077807 */ /* 0x000fe40005000000 */
[----:B------:R-:W-:-:S03]  /*c080*/  SEL R6, RZ, 0x1, !P1 ;  /* 0x00000001ff067807 */ /* 0x000fc60004800000 */
[----:B------:R-:W-:Y:S02]  /*c090*/  @!P3 LOP3.LUT P0, RZ, R5, 0xff, RZ, 0xc0, !PT ;  /* 0x000000ff05ffb812 */ /* 0x000fe4000780c0ff */
[----:B------:R-:W-:Y:S02]  /*c0a0*/  @!P3 LOP3.LUT P4, RZ, R4, 0xff, RZ, 0xc0, !PT ;  /* 0x000000ff04ffb812 */ /* 0x000fe4000788c0ff */
[----:B------:R-:W-:Y:S02]  /*c0b0*/  @!P3 ISETP.NE.AND P0, PT, R10, RZ, P0 ;  /* 0x000000ff0a00b20c */ /* 0x000fe40000705270 */
[----:B------:R-:W-:Y:S02]  /*c0c0*/  @!P3 ISETP.NE.AND P4, PT, R11, RZ, P4 ;  /* 0x000000ff0b00b20c */ /* 0x000fe40002785270 */
[----:B------:R-:W-:Y:S02]  /*c0d0*/  @!P3 SEL R0, RZ, 0x1, !P0 ;  /* 0x00000001ff00b807 */ /* 0x000fe40004000000 */
[----:B------:R-:W-:-:S02]  /*c0e0*/  @!P3 SEL R2, RZ, 0x1, !P4 ;  /* 0x00000001ff02b807 */ /* 0x000fc40006000000 */
[----:B------:R-:W-:Y:S02]  /*c0f0*/  @!P3 PRMT R5, R0, 0x7610, R5 ;  /* 0x000076100005b816 */ /* 0x000fe40000000005 */
[----:B------:R-:W-:-:S07]  /*c100*/  @!P3 PRMT R4, R2, 0x7610, R4 ;  /* 0x000076100204b816 */ /* 0x000fce0000000004 */
.L_x_6927:
[----:B------:R-:W-:Y:S05]  /*c110*/  BSYNC.RECONVERGENT B0 ;  /* 0x0000000000007941 */ /* 0x000fea0003800200 */
.L_x_6926:
        /* <DEDUP_REMOVED lines=12> */
.L_x_6887:
[----:B------:R-:W-:Y:S02]  /*c1e0*/  SEL R17, RZ, 0x1, !P4 ;  /* 0x00000001ff117807 */ /* 0x000fe40006000000 */
[----:B-----5:R-:W-:-:S07]  /*c1f0*/  SEL R18, RZ, 0x1, !P3 ;  /* 0x00000001ff127807 */ /* 0x020fce0005800000 */
.L_x_6874:
[----:B------:R-:W-:Y:S05]  /*c200*/  BSYNC.RECONVERGENT B6 ;  /* 0x0000000000067941 */ /* 0x000fea0003800200 */
.L_x_6873:
        /* <DEDUP_REMOVED lines=18> */
.L_x_6931:
        /* <DEDUP_REMOVED lines=22> */
.L_x_6930:
[----:B------:R-:W-:Y:S05]  /*c490*/  BSYNC.RECONVERGENT B0 ;  /* 0x0000000000007941 */ /* 0x000fea0003800200 */
.L_x_6929:
[----:B------:R-:W-:Y:S01]  /*c4a0*/  MOV R2, R11 ;  /* 0x0000000b00027202 */ /* 0x000fe20000000f00 */
[----:B------:R-:W-:Y:S06]  /*c4b0*/  @P2 BRA `(.L_x_6931) ;  /* 0xfffffffc009c2947 */ /* 0x000fec000383ffff */
.L_x_6928:
        /* <DEDUP_REMOVED lines=19> */
.L_x_6936:
        /* <DEDUP_REMOVED lines=22> */
.L_x_6935:
[----:B------:R-:W-:Y:S05]  /*c750*/  BSYNC.RECONVERGENT B0 ;  /* 0x0000000000007941 */ /* 0x000fea0003800200 */
.L_x_6934:
[----:B------:R-:W-:Y:S01]  /*c760*/  MOV R3, R8 ;  /* 0x0000000800037202 */ /* 0x000fe20000000f00 */
[----:B------:R-:W-:Y:S06]  /*c770*/  @P2 BRA `(.L_x_6936) ;  /* 0xfffffffc009c2947 */ /* 0x000fec000383ffff */
.L_x_6933:
[----:B------:R-:W-:Y:S01]  /*c780*/  ISETP.GE.U32.AND P0, PT, R0, 0x2, PT ;  /* 0x000000020000780c */ /* 0x000fe20003f06070 */
[----:B------:R-:W-:Y:S05]  /*c790*/  WARPSYNC.ALL ;  /* 0x0000000000007948 */ /* 0x000fea0003800000 */
[----:B------:R-:W-:Y:S07]  /*c7a0*/  BAR.SYNC.DEFER_BLOCKING 0x0 ;  /* 0x0000000000007b1d */ /* 0x000fee0000010000 */
[----:B------:R-:W-:Y:S05]  /*c7b0*/  @!P0 BRA `(.L_x_6932) ;  /* 0x0000000000408947 */ /* 0x000fea0003800000 */
[----:B0-----:R-:W-:-:S07]  /*c7c0*/  IMAD.MOV.U32 R3, RZ, RZ, 0x1 ;  /* 0x00000001ff037424 */ /* 0x001fce00078e00ff */
.L_x_6937:
        /* <DEDUP_REMOVED lines=15> */
.L_x_6932:
        /* <DEDUP_REMOVED lines=288> */
.L_x_6938:
        /* <DEDUP_REMOVED lines=276> */
.L_x_6939:
        /* <DEDUP_REMOVED lines=286> */
.L_x_6941:
        /* <DEDUP_REMOVED lines=276> */
.L_x_6942:
        /* <DEDUP_REMOVED lines=25> */
.L_x_6944:
[----:B------:R-:W-:Y:S05]  /*110b0*/  BSYNC.RECONVERGENT B0 ;  /* 0x0000000000007941 */ /* 0x000fea0003800200 */
.L_x_6943:
        /* <DEDUP_REMOVED lines=35> */
.L_x_6946:
[----:B------:R-:W-:Y:S05]  /*112f0*/  BSYNC.RECONVERGENT B0 ;  /* 0x0000000000007941 */ /* 0x000fea0003800200 */
.L_x_6945:
        /* <DEDUP_REMOVED lines=38> */
.L_x_6951:
        /* <DEDUP_REMOVED lines=10> */
.L_x_6950:
[----:B------:R-:W-:Y:S02]  /*11600*/  SEL R18, RZ, 0x1, !P1 ;  /* 0x00000001ff127807 */ /* 0x000fe40004800000 */
[----:B------:R-:W-:Y:S01]  /*11610*/  SEL R17, RZ, 0x1, !P2 ;  /* 0x00000001ff117807 */ /* 0x000fe20005000000 */
[----:B------:R-:W-:Y:S06]  /*11620*/  BRA `(.L_x_6949) ;  /* 0x00000000006c7947 */ /* 0x000fec0003800000 */
.L_x_6948:
        /* <DEDUP_REMOVED lines=14> */
.L_x_6953:
        /* <DEDUP_REMOVED lines=11> */
.L_x_6952:
[----:B------:R-:W-:Y:S02]  /*117c0*/  SEL R18, RZ, 0x1, !P1 ;  /* 0x00000001ff127807 */ /* 0x000fe40004800000 */
[----:B------:R-:W-:-:S07]  /*117d0*/  SEL R17, RZ, 0x1, !P2 ;  /* 0x00000001ff117807 */ /* 0x000fce0005000000 */
.L_x_6949:
[----:B------:R-:W-:Y:S05]  /*117e0*/  BSYNC.RECONVERGENT B0 ;  /* 0x0000000000007941 */ /* 0x000fea0003800200 */
.L_x_6947:
        /* <DEDUP_REMOVED lines=11> */
.L_x_6957:
        /* <DEDUP_REMOVED lines=20> */
.L_x_6956:
[----:B------:R-:W-:Y:S05]  /*119e0*/  BSYNC.RECONVERGENT B0 ;  /* 0x0000000000007941 */ /* 0x000fea0003800200 */
.L_x_6955:
[----:B------:R-:W-:-:S03]  /*119f0*/  UISETP.GT.U32.AND UP0, UPT, UR4, 0x3, UPT ;  /* 0x000000030400788c */ /* 0x000fc6000bf04070 */
[----:B------:R-:W-:-:S06]  /*11a00*/  UMOV UR4, UR7 ;  /* 0x0000000700047c82 */ /* 0x000fcc0008000000 */
[----:B------:R-:W-:Y:S05]  /*11a10*/  BRA.U UP0, `(.L_x_6957) ;  /* 0xfffffffd00a07547 */ /* 0x000fea000b83ffff */
.L_x_6954:
        /* <DEDUP_REMOVED lines=12> */
.L_x_6962:
        /* <DEDUP_REMOVED lines=19> */
.L_x_6961:
[----:B------:R-:W-:Y:S05]  /*11c10*/  BSYNC.RECONVERGENT B0 ;  /* 0x0000000000007941 */ /* 0x000fea0003800200 */
.L_x_6960:
[----:B------:R-:W-:-:S03]  /*11c20*/  UISETP.GT.U32.AND UP0, UPT, UR5, 0x7f, UPT ;  /* 0x0000007f0500788c */ /* 0x000fc6000bf04070 */
[----:B------:R-:W-:-:S06]  /*11c30*/  UMOV UR5, UR7 ;  /* 0x0000000700057c82 */ /* 0x000fcc0008000000 */
[----:B------:R-:W-:Y:S05]  /*11c40*/  BRA.U UP0, `(.L_x_6962) ;  /* 0xfffffffd00a47547 */ /* 0x000fea000b83ffff */
.L_x_6959:
[----:B------:R-:W-:Y:S01]  /*11c50*/  BAR.SYNC.DEFER_BLOCKING 0x0 ;  /* 0x0000000000007b1d */ /* 0x000fe20000010000 */
[----:B------:R-:W-:-:S09]  /*11c60*/  UISETP.GE.U32.AND UP0, UPT, UR4, 0x2, UPT ;  /* 0x000000020400788c */ /* 0x000fd2000bf06070 */
[----:B------:R-:W-:Y:S05]  /*11c70*/  BRA.U !UP0, `(.L_x_6958) ;  /* 0x0000000108447547 */ /* 0x000fea000b800000 */
[----:B01----:R-:W-:-:S07]  /*11c80*/  HFMA2 R0, -RZ, RZ, 0, 5.9604644775390625e-08 ;  /* 0x00000001ff007431 */ /* 0x003fce00000001ff */
.L_x_6963:
        /* <DEDUP_REMOVED lines=16> */
.L_x_6958:
        /* <DEDUP_REMOVED lines=32> */
.L_x_6965:
        /* <DEDUP_REMOVED lines=19> */
.L_x_6966:
        /* <DEDUP_REMOVED lines=25> */
.L_x_6967:
[----:B------:R-:W0:Y:S01]  /*12250*/  LDCU.64 UR4, c[0x0][0x758] ;  /* 0x0000eb00ff0477ac */ /* 0x000e220008000a00 */
[----:B------:R-:W-:-:S04]  /*12260*/  LOP3.LUT P1, RZ, R17, 0xff, RZ, 0xc0, !PT ;  /* 0x000000ff11ff7812 */ /* 0x000fc8000782c0ff */
[----:B------:R-:W-:Y:S02]  /*12270*/  SEL R3, RZ, 0x1, !P1 ;  /* 0x00000001ff037807 */ /* 0x000fe40004800000 */
[----:B0-----:R-:W-:-:S04]  /*12280*/  IADD3 R16, P0, PT, R16, UR4, RZ ;  /* 0x0000000410107c10 */ /* 0x001fc8000ff1e0ff */
[----:B------:R-:W-:-:S05]  /*12290*/  IADD3.X R17, PT, PT, RZ, UR5, RZ, P0, !PT ;  /* 0x00000005ff117c10 */ /* 0x000fca00087fe4ff */
[----:B------:R-:W-:Y:S01]  /*122a0*/  STG.E.U8 desc[UR36][R16.64], R3 ;  /* 0x0000000310007986 */ /* 0x000fe2000c101124 */
[----:B------:R-:W-:Y:S05]  /*122b0*/  EXIT ;  /* 0x000000000000794d */ /* 0x000fea0003800000 */
.L_x_6964:
        /* <DEDUP_REMOVED lines=13> */
.L_x_6968:
        /* <DEDUP_REMOVED lines=20> */
.L_x_6970:
        /* <DEDUP_REMOVED lines=25> */
.L_x_6971:
[----:B------:R-:W0:Y:S01]  /*12660*/  LDCU.64 UR4, c[0x0][0x758] ;  /* 0x0000eb00ff0477ac */ /* 0x000e220008000a00 */
[----:B------:R-:W-:-:S04]  /*12670*/  LOP3.LUT P0, RZ, R17, 0xff, RZ, 0xc0, !PT ;  /* 0x000000ff11ff7812 */ /* 0x000fc8000780c0ff */
[----:B------:R-:W-:Y:S02]  /*12680*/  SEL R3, RZ, 0x1, !P0 ;  /* 0x00000001ff037807 */ /* 0x000fe40004000000 */
[----:B0-----:R-:W-:-:S04]  /*12690*/  IADD3 R16, P1, PT, R16, UR4, RZ ;  /* 0x0000000410107c10 */ /* 0x001fc8000ff3e0ff */
[----:B------:R-:W-:-:S05]  /*126a0*/  IADD3.X R17, PT, PT, RZ, UR5, RZ, P1, !PT ;  /* 0x00000005ff117c10 */ /* 0x000fca0008ffe4ff */
[----:B------:R-:W-:Y:S01]  /*126b0*/  STG.E.U8 desc[UR36][R16.64], R3 ;  /* 0x0000000310007986 */ /* 0x000fe2000c101124 */
[----:B------:R-:W-:Y:S05]  /*126c0*/  EXIT ;  /* 0x000000000000794d */ /* 0x000fea0003800000 */
.L_x_6969:
[----:B------:R-:W-:Y:S04]  /*126d0*/  STG.E.U8 desc[UR36][R6.64], R18 ;  /* 0x0000001206007986 */ /* 0x000fe8000c101124 */
[----:B------:R-:W-:Y:S01]  /*126e0*/  STG.E.U8 desc[UR36][R6.64+0x1], R17 ;  /* 0x0000011106007986 */ /* 0x000fe2000c101124 */
[----:B------:R-:W-:Y:S05]  /*126f0*/  EXIT ;  /* 0x000000000000794d */ /* 0x000fea0003800000 */
.L_x_6940:
        /* <DEDUP_REMOVED lines=41> */
.L_x_6973:
        /* <DEDUP_REMOVED lines=19> */
.L_x_6974:
        /* <DEDUP_REMOVED lines=25> */
.L_x_6975:
[----:B------:R-:W0:Y:S01]  /*12c50*/  LDCU.64 UR4, c[0x0][0x758] ;  /* 0x0000eb00ff0477ac */ /* 0x000e220008000a00 */
[----:B------:R-:W-:-:S04]  /*12c60*/  LOP3.LUT P1, RZ, R17, 0xff, RZ, 0xc0, !PT ;  /* 0x000000ff11ff7812 */ /* 0x000fc8000782c0ff */
[----:B------:R-:W-:Y:S02]  /*12c70*/  SEL R3, RZ, 0x1, !P1 ;  /* 0x00000001ff037807 */ /* 0x000fe40004800000 */
[----:B0-----:R-:W-:-:S04]  /*12c80*/  IADD3 R16, P0, PT, R16, UR4, RZ ;  /* 0x0000000410107c10 */ /* 0x001fc8000ff1e0ff */
[----:B------:R-:W-:-:S05]  /*12c90*/  IADD3.X R17, PT, PT, RZ, UR5, RZ, P0, !PT ;  /* 0x00000005ff117c10 */ /* 0x000fca00087fe4ff */
[----:B------:R-:W-:Y:S01]  /*12ca0*/  STG.E.U8 desc[UR36][R16.64], R3 ;  /* 0x0000000310007986 */ /* 0x000fe2000c101124 */
[----:B------:R-:W-:Y:S05]  /*12cb0*/  EXIT ;  /* 0x000000000000794d */ /* 0x000fea0003800000 */
.L_x_6972:
        /* <DEDUP_REMOVED lines=13> */
.L_x_6976:
        /* <DEDUP_REMOVED lines=20> */
.L_x_6978:
        /* <DEDUP_REMOVED lines=25> */
.L_x_6979:
[----:B------:R-:W0:Y:S01]  /*13060*/  LDCU.64 UR4, c[0x0][0x758] ;  /* 0x0000eb00ff0477ac */ /* 0x000e220008000a00 */
[----:B------:R-:W-:-:S04]  /*13070*/  LOP3.LUT P0, RZ, R17, 0xff, RZ, 0xc0, !PT ;  /* 0x000000ff11ff7812 */ /* 0x000fc8000780c0ff */
[----:B------:R-:W-:Y:S02]  /*13080*/  SEL R3, RZ, 0x1, !P0 ;  /* 0x00000001ff037807 */ /* 0x000fe40004000000 */
[----:B0-----:R-:W-:-:S04]  /*13090*/  IADD3 R16, P1, PT, R16, UR4, RZ ;  /* 0x0000000410107c10 */ /* 0x001fc8000ff3e0ff */
[----:B------:R-:W-:-:S05]  /*130a0*/  IADD3.X R17, PT, PT, RZ, UR5, RZ, P1, !PT ;  /* 0x00000005ff117c10 */ /* 0x000fca0008ffe4ff */
[----:B------:R-:W-:Y:S01]  /*130b0*/  STG.E.U8 desc[UR36][R16.64], R3 ;  /* 0x0000000310007986 */ /* 0x000fe2000c101124 */
[----:B------:R-:W-:Y:S05]  /*130c0*/  EXIT ;  /* 0x000000000000794d */ /* 0x000fea0003800000 */
.L_x_6977:
[----:B------:R-:W-:Y:S04]  /*130d0*/  STG.E.U8 desc[UR36][R6.64], R18 ;  /* 0x0000001206007986 */ /* 0x000fe8000c101124 */
[----:B------:R-:W-:Y:S01]  /*130e0*/  STG.E.U8 desc[UR36][R6.64+0x1], R17 ;  /* 0x0000011106007986 */ /* 0x000fe2000c101124 */
[----:B------:R-:W-:Y:S05]  /*130f0*/  EXIT ;  /* 0x000000000000794d */ /* 0x000fea0003800000 */
.L_x_6980:
        /* <DEDUP_REMOVED lines=16> */
.L_x_7810:


//--------------------- .text._ZN2at6native13reduce_kernelILi128ELi4ENS0_8ReduceOpIiNS0_14func_wrapper_tIbZZZNS0_15and_kernel_cudaERNS_14TensorIteratorEENKUlvE_clEvENKUlvE1_clEvEUlbiE_EEjbLi4ELi4EEEEEvT1_ --------------------------
	.section	.text._ZN2at6native13reduce_kernelILi128ELi4ENS0_8ReduceOpIiNS0_14func_wrapper_tIbZZZNS0_15and_kernel_cudaERNS_14TensorIteratorEENKUlvE_clEvENKUlvE1_clEvEUlbiE_EEjbLi4ELi4EEEEEvT1_,"ax",@progbits
	.align	128
        .global         _ZN2at6native13reduce_kernelILi128ELi4ENS0_8ReduceOpIiNS0_14func_wrapper_tIbZZZNS0_15and_kernel_cudaERNS_14TensorIteratorEENKUlvE_clEvENKUlvE1_clEvEUlbiE_EEjbLi4ELi4EEEEEvT1_
        .type           _ZN2at6native13reduce_kernelILi128ELi4ENS0_8ReduceOpIiNS0_14func_wrapper_tIbZZZNS0_15and_kernel_cudaERNS_14TensorIteratorEENKUlvE_clEvENKUlvE1_clEvEUlbiE_EEjbLi4ELi4EEEEEvT1_,@function
        .size           _ZN2at6native13reduce_kernelILi128ELi4ENS0_8ReduceOpIiNS0_14func_wrapper_tIbZZZNS0_15and_kernel_cudaERNS_14TensorIteratorEENKUlvE_clEvENKUlvE1_clEvEUlbiE_EEjbLi4ELi4EEEEEvT1_,(.L_x_7811 - _ZN2at6native13reduce_kernelILi128ELi4ENS0_8ReduceOpIiNS0_14func_wrapper_tIbZZZNS0_15and_kernel_cudaERNS_14TensorIteratorEENKUlvE_clEvENKUlvE1_clEvEUlbiE_EEjbLi4ELi4EEEEEvT1_)
        .other          _ZN2at6native13reduce_kernelILi128ELi4ENS0_8ReduceOpIiNS0_14func_wrapper_tIbZZZNS0_15and_kernel_cudaERNS_14TensorIteratorEENKUlvE_clEvENKUlvE1_clEvEUlbiE_EEjbLi4ELi4EEEEEvT1_,@"STO_CUDA_ENTRY STV_DEFAULT"
_ZN2at6native13reduce_kernelILi128ELi4ENS0_8ReduceOpIiNS0_14func_wrapper_tIbZZZNS0_15and_kernel_cudaERNS_14TensorIteratorEENKUlvE_clEvENKUlvE1_clEvEUlbiE_EEjbLi4ELi4EEEEEvT1_:
.text._ZN2at6native13reduce_kernelILi128ELi4ENS0_8ReduceOpIiNS0_14func_wrapper_tIbZZZNS0_15and_kernel_cudaERNS_14TensorIteratorEENKUlvE_clEvENKUlvE1_clEvEUlbiE_EEjbLi4ELi4EEEEEvT1_:
        /* <DEDUP_REMOVED lines=296> */
.L_x_6981:
        /* <DEDUP_REMOVED lines=31> */
.L_x_6985:
        /* <DEDUP_REMOVED lines=32> */
.L_x_6989:
[----:B------:R-:W-:Y:S05]  /*1670*/  BSYNC.RECONVERGENT B1 ;  /* 0x0000000000017941 */ /* 0x000fea0003800200 */
.L_x_6988:
[----:B------:R-:W0:Y:S01]  /*1680*/  LDC R0, c[0x0][0x388] ;  /* 0x0000e200ff007b82 */ /* 0x000e220000000800 */
[----:B------:R-:W-:-:S04]  /*1690*/  IADD3 R16, P0, PT, R16, 0x10, RZ ;  /* 0x0000001010107810 */ /* 0x000fc80007f1e0ff */
[----:B------:R-:W-:Y:S02]  /*16a0*/  IADD3.X R17, PT, PT, RZ, R17, RZ, P0, !PT ;  /* 0x00000011ff117210 */ /* 0x000fe400007fe4ff */
[----:B0-----:R-:W-:-:S07]  /*16b0*/  IADD3 R0, PT, PT, R7, -0x4, R0 ;  /* 0xfffffffc07007810 */ /* 0x001fce0007ffe000 */
.L_x_6987:
[----:B------:R-:W-:Y:S05]  /*16c0*/  BSYNC.RECONVERGENT B0 ;  /* 0x0000000000007941 */ /* 0x000fea0003800200 */
.L_x_6986:
        /* <DEDUP_REMOVED lines=18> */
.L_x_6993:
[C---:B------:R-:W-:Y:S01]  /*17f0*/  IMAD.WIDE.U32 R4, R7.reuse, 0x10, R16 ;  /* 0x0000001007047825 */ /* 0x040fe200078e0010 */
[----:B------:R-:W0:Y:S04]  /*1800*/  LDCU UR4, c[0x0][0x390] ;  /* 0x00007200ff0477ac */ /* 0x000e280008000800 */
        /* <DEDUP_REMOVED lines=10> */
.L_x_6992:
[----:B------:R-:W-:Y:S02]  /*18b0*/  SEL R5, RZ, 0x1, !P3 ;  /* 0x00000001ff057807 */ /* 0x000fe40005800000 */
[----:B------:R-:W-:Y:S02]  /*18c0*/  SEL R7, RZ, 0x1, !P2 ;  /* 0x00000001ff077807 */ /* 0x000fe40005000000 */
[----:B------:R-:W-:Y:S02]  /*18d0*/  SEL R6, RZ, 0x1, !P1 ;  /* 0x00000001ff067807 */ /* 0x000fe40004800000 */
[----:B------:R-:W-:-:S07]  /*18e0*/  SEL R4, RZ, 0x1, !P0 ;  /* 0x00000001ff047807 */ /* 0x000fce0004000000 */
.L_x_6991:
[----:B------:R-:W-:Y:S05]  /*18f0*/  BSYNC.RECONVERGENT B0 ;  /* 0x0000000000007941 */ /* 0x000fea0003800200 */
.L_x_6990:
        /* <DEDUP_REMOVED lines=18> */
.L_x_6995:
[----:B------:R-:W-:Y:S05]  /*1a20*/  BSYNC.RECONVERGENT B0 ;  /* 0x0000000000007941 */ /* 0x000fea0003800200 */
.L_x_6994:
        /* <DEDUP_REMOVED lines=8> */
.L_x_6984:
        /* <DEDUP_REMOVED lines=56> */
.L_x_7001:
[----:B------:R-:W-:Y:S02]  /*1e30*/  IADD3 R7, PT, PT, R3, R2, RZ ;  /* 0x0000000203077210 */ /* 0x000fe40007ffe0ff */
[----:B------:R-:W-:Y:S02]  /*1e40*/  SHF.R.U32.HI R5, RZ, 0x2, R3 ;  /* 0x00000002ff057819 */ /* 0x000fe40000011603 */
[----:B------:R-:W-:Y:S01]  /*1e50*/  SHF.R.U32.HI R9, RZ, 0x2, R7 ;  /* 0x00000002ff097819 */ /* 0x000fe20000011607 */
[----:B------:R-:W-:Y:S01]  /*1e60*/  IMAD.IADD R3, R7, 0x1, R2 ;  /* 0x0000000107037824 */ /* 0x000fe200078e0202 */
[----:B------:R-:W-:Y:S01]  /*1e70*/  P2R R18, PR, RZ, 0x1 ;  /* 0x00000001ff127803 */ /* 0x000fe20000000000 */
[----:B------:R-:W-:Y:S01]  /*1e80*/  IMAD.WIDE.U32 R4, R5, 0x10, R16 ;  /* 0x0000001005047825 */ /* 0x000fe200078e0010 */
[C---:B------:R-:W-:Y:S02]  /*1e90*/  LOP3.LUT P0, RZ, R24.reuse, 0x80, RZ, 0xc0, !PT ;  /* 0x0000008018ff7812 */ /* 0x040fe4000780c0ff */
[----:B------:R-:W-:Y:S01]  /*1ea0*/  SHF.R.U32.HI R13, RZ, 0x2, R3 ;  /* 0x00000002ff0d7819 */ /* 0x000fe20000011603 */
[----:B------:R-:W-:Y:S01]  /*1eb0*/  IMAD.WIDE.U32 R8, R9, 0x10, R16 ;  /* 0x0000001009087825 */ /* 0x000fe200078e0010 */
[----:B------:R-:W-:Y:S01]  /*1ec0*/  P2R R19, PR, RZ, 0x1 ;  /* 0x00000001ff137803 */ /* 0x000fe20000000000 */
[----:B------:R-:W2:Y:S01]  /*1ed0*/  LDG.E.128 R4, desc[UR36][R4.64] ;  /* 0x0000002404047981 */ /* 0x000ea2000c1e1d00 */
[C---:B------:R-:W-:Y:S01]  /*1ee0*/  LOP3.LUT P0, RZ, R24.reuse, 0x40, RZ, 0xc0, !PT ;  /* 0x0000004018ff7812 */ /* 0x040fe2000780c0ff */
[----:B------:R-:W-:Y:S01]  /*1ef0*/  IMAD.IADD R3, R3, 0x1, R2 ;  /* 0x0000000103037824 */ /* 0x000fe200078e0202 */
[----:B------:R-:W-:Y:S01]  /*1f00*/  LOP3.LUT P6, RZ, R24, 0x200, RZ, 0xc0, !PT ;  /* 0x0000020018ff7812 */ /* 0x000fe200078cc0ff */
[----:B------:R-:W3:Y:S01]  /*1f10*/  LDG.E.128 R8, desc[UR36][R8.64] ;  /* 0x0000002408087981 */ /* 0x000ee2000c1e1d00 */
[----:B------:R-:W-:Y:S01]  /*1f20*/  IMAD.WIDE.U32 R12, R13, 0x10, R16 ;  /* 0x000000100d0c7825 */ /* 0x000fe200078e0010 */
[----:B------:R-:W-:-:S02]  /*1f30*/  P2R R25, PR, RZ, 0x1 ;  /* 0x00000001ff197803 */ /* 0x000fc40000000000 */
[----:B------:R-:W-:Y:S02]  /*1f40*/  SHF.R.U32.HI R21, RZ, 0x2, R3 ;  /* 0x00000002ff157819 */ /* 0x000fe40000011603 */
[C---:B------:R-:W-:Y:S01]  /*1f50*/  LOP3.LUT P0, RZ, R24.reuse, 0x20, RZ, 0xc0, !PT ;  /* 0x0000002018ff7812 */ /* 0x040fe2000780c0ff */
[----:B------:R-:W4:Y:S02]  /*1f60*/  LDG.E.128 R12, desc[UR36][R12.64] ;  /* 0x000000240c0c7981 */ /* 0x000f24000c1e1d00 */
        /* <DEDUP_REMOVED lines=12> */
[----:B--2---:R-:W-:Y:S02]  /*2030*/  ISETP.NE.AND P5, PT, R4, RZ, P5 ;  /* 0x000000ff0400720c */ /* 0x004fe40002fa5270 */
[----:B---3--:R-:W-:Y:S02]  /*2040*/  ISETP.NE.AND P0, PT, R9, RZ, P0 ;  /* 0x000000ff0900720c */ /* 0x008fe40000705270 */
[----:B------:R-:W-:Y:S02]  /*2050*/  P2R R32, PR, RZ, 0x20 ;  /* 0x00000020ff207803 */ /* 0x000fe40000000000 */
[----:B------:R-:W-:-:S02]  /*2060*/  LOP3.LUT P5, RZ, R24, 0x100, RZ, 0xc0, !PT ;  /* 0x0000010018ff7812 */ /* 0x000fc400078ac0ff */
[----:B------:R-:W-:-:S07]  /*2070*/  LOP3.LUT R24, R24, 0xfffffffe, RZ, 0xc0, !PT ;  /* 0xfffffffe18187812 */ /* 0x000fce00078ec0ff */
[----:B------:R-:W-:Y:S02]  /*2080*/  @P0 LOP3.LUT R24, R24, 0x1, RZ, 0xfc, !PT ;  /* 0x0000000118180812 */ /* 0x000fe400078efcff */
[----:B------:R-:W-:-:S04]  /*2090*/  ISETP.NE.AND P0, PT, R30, RZ, PT ;  /* 0x000000ff1e00720c */ /* 0x000fc80003f05270 */
[----:B------:R-:W-:Y:S02]  /*20a0*/  ISETP.NE.AND P0, PT, R10, RZ, P0 ;  /* 0x000000ff0a00720c */ /* 0x000fe40000705270 */
[----:B------:R-:W-:-:S11]  /*20b0*/  LOP3.LUT R24, R24, 0xfffffffd, RZ, 0xc0, !PT ;  /* 0xfffffffd18187812 */ /* 0x000fd600078ec0ff */
[----:B------:R-:W-:Y:S02]  /*20c0*/  @P0 LOP3.LUT R24, R24, 0x2, RZ, 0xfc, !PT ;  /* 0x0000000218180812 */ /* 0x000fe400078efcff */
[----:B------:R-:W-:-:S04]  /*20d0*/  ISETP.NE.AND P0, PT, R29, RZ, PT ;  /* 0x000000ff1d00720c */ /* 0x000fc80003f05270 */
[----:B------:R-:W-:Y:S02]  /*20e0*/  ISETP.NE.AND P0, PT, R11, RZ, P0 ;  /* 0x000000ff0b00720c */ /* 0x000fe40000705270 */
[----:B------:R-:W-:-:S11]  /*20f0*/  LOP3.LUT R24, R24, 0xfffffffb, RZ, 0xc0, !PT ;  /* 0xfffffffb18187812 */ /* 0x000fd600078ec0ff */
[----:B------:R-:W-:Y:S02]  /*2100*/  @P0 LOP3.LUT R24, R24, 0x4, RZ, 0xfc, !PT ;  /* 0x0000000418180812 */ /* 0x000fe400078efcff */
[----:B------:R-:W-:-:S04]  /*2110*/  ISETP.NE.AND P0, PT, R28, RZ, PT ;  /* 0x000000ff1c00720c */ /* 0x000fc80003f05270 */
[----:B----4-:R-:W-:Y:S02]  /*2120*/  ISETP.NE.AND P0, PT, R12, RZ, P0 ;  /* 0x000000ff0c00720c */ /* 0x010fe40000705270 */
[----:B------:R-:W-:-:S11]  /*2130*/  LOP3.LUT R24, R24, 0xfffffff7, RZ, 0xc0, !PT ;  /* 0xfffffff718187812 */ /* 0x000fd600078ec0ff */
        /* <DEDUP_REMOVED lines=14> */
[----:B-----5:R-:W-:Y:S02]  /*2220*/  ISETP.NE.AND P0, PT, R20, RZ, P0 ;  /* 0x000000ff1400720c */ /* 0x020fe40000705270 */
[----:B------:R-:W-:Y:S02]  /*2230*/  LOP3.LUT R24, R24, 0xffffff7f, RZ, 0xc0, !PT ;  /* 0xffffff7f18187812 */ /* 0x000fe400078ec0ff */
[----:B------:R-:W-:Y:S02]  /*2240*/  ISETP.NE.AND P5, PT, R21, RZ, P5 ;  /* 0x000000ff1500720c */ /* 0x000fe40002fa5270 */
[----:B------:R-:W-:-:S07]  /*2250*/  ISETP.NE.AND P6, PT, R22, RZ, P6 ;  /* 0x000000ff1600720c */ /* 0x000fce00037c5270 */
        /* <DEDUP_REMOVED lines=56> */
[----:B------:R-:W-:Y:S02]  /*25e0*/  ISETP.NE.AND P4, PT, R5, RZ, P4 ;  /* 0x000000ff0500720c */ /* 0x000fe40002785270 */
[----:B------:R-:W-:-:S02]  /*25f0*/  ISETP.NE.AND P3, PT, R6, RZ, P3 ;  /* 0x000000ff0600720c */ /* 0x000fc40001f65270 */
[----:B------:R-:W-:Y:S02]  /*2600*/  ISETP.NE.AND P2, PT, R7, RZ, P2 ;  /* 0x000000ff0700720c */ /* 0x000fe40001745270 */
[----:B------:R-:W-:Y:S02]  /*2610*/  ISETP.NE.AND P1, PT, R8, RZ, P1 ;  /* 0x000000ff0800720c */ /* 0x000fe40000f25270 */
[----:B------:R-:W-:Y:S02]  /*2620*/  @P5 LOP3.LUT R24, R24, 0x400, RZ, 0xfc, !PT ;  /* 0x0000040018185812 */ /* 0x000fe400078efcff */
[----:B------:R-:W-:Y:S02]  /*2630*/  ISETP.NE.AND P0, PT, R23, RZ, P0 ;  /* 0x000000ff1700720c */ /* 0x000fe40000705270 */
[----:B------:R-:W-:Y:S01]  /*2640*/  ISETP.NE.AND P5, PT, R32, RZ, PT ;  /* 0x000000ff2000720c */ /* 0x000fe20003fa5270 */
[----:B------:R-:W-:-:S12]  /*2650*/  @!P6 BRA `(.L_x_7001) ;  /* 0xfffffff400f4e947 */ /* 0x000fd8000383ffff */
[----:B------:R-:W-:Y:S05]  /*2660*/  BSYNC.RECONVERGENT B1 ;  /* 0x0000000000017941 */ /* 0x000fea0003800200 */
.L_x_7000:
        /* <DEDUP_REMOVED lines=72> */
.L_x_6999:
[----:B------:R-:W-:Y:S05]  /*2af0*/  BSYNC.RECONVERGENT B0 ;  /* 0x0000000000007941 */ /* 0x000fea0003800200 */
.L_x_6998:
        /* <DEDUP_REMOVED lines=18> */
[----:B------:R-:W-:Y:S02]  /*2c20*/  LOP3.LUT R24, R24, 0xfffffdff, RZ, 0xc0, !PT ;  /* 0xfffffdff18187812 */ /* 0x000fe400078ec0ff */
[----:B------:R-:W-:Y:S02]  /*2c30*/  IADD3 R27, PT, PT, R27, R2, RZ ;  /* 0x000000021b1b7210 */ /* 0x000fe40007ffe0ff */
        /* <DEDUP_REMOVED lines=47> */
.L_x_7003:
[----:B------:R-:W-:Y:S05]  /*2f30*/  BSYNC.RECONVERGENT B0 ;  /* 0x0000000000007941 */ /* 0x000fea0003800200 */
.L_x_7002:
        /* <DEDUP_REMOVED lines=70> */
.L_x_7005:
[----:B------:R-:W-:Y:S05]  /*33a0*/  BSYNC.RECONVERGENT B0 ;  /* 0x0000000000007941 */ /* 0x000fea0003800200 */
.L_x_7004:
        /* <DEDUP_REMOVED lines=25> */
.L_x_6997:
        /* <DEDUP_REMOVED lines=52> */
.L_x_7010:
[--C-:B------:R-:W-:Y:S01]  /*3880*/  IMAD.IADD R5, R3, 0x1, R2.reuse ;  /* 0x0000000103057824 */ /* 0x100fe200078e0202 */
[----:B------:R-:W-:Y:S01]  /*3890*/  P2R R25, PR, RZ, 0x1 ;  /* 0x00000001ff197803 */ /* 0x000fe20000000000 */
[----:B------:R-:W-:Y:S01]  /*38a0*/  IMAD R3, R4, R3, RZ ;  /* 0x0000000304037224 */ /* 0x000fe200078e02ff */
[C---:B------:R-:W-:Y:S01]  /*38b0*/  LOP3.LUT P0, RZ, R24.reuse, 0x80, RZ, 0xc0, !PT ;  /* 0x0000008018ff7812 */ /* 0x040fe2000780c0ff */
[--C-:B------:R-:W-:Y:S01]  /*38c0*/  IMAD.IADD R11, R5, 0x1, R2.reuse ;  /* 0x00000001050b7824 */ /* 0x100fe200078e0202 */
[----:B------:R-:W-:Y:S01]  /*38d0*/  LOP3.LUT P6, RZ, R24, 0x200, RZ, 0xc0, !PT ;  /* 0x0000020018ff7812 */ /* 0x000fe200078cc0ff */
[C---:B------:R-:W-:Y:S01]  /*38e0*/  IMAD R5, R4.reuse, R5, RZ ;  /* 0x0000000504057224 */ /* 0x040fe200078e02ff */
[----:B------:R-:W-:Y:S01]  /*38f0*/  SHF.R.U32.HI R9, RZ, 0x2, R3 ;  /* 0x00000002ff097819 */ /* 0x000fe20000011603 */
[----:B------:R-:W-:Y:S01]  /*3900*/  IMAD.IADD R3, R11, 0x1, R2 ;  /* 0x000000010b037824 */ /* 0x000fe200078e0202 */
[----:B------:R-:W-:Y:S01]  /*3910*/  P2R R26, PR, RZ, 0x1 ;  /* 0x00000001ff1a7803 */ /* 0x000fe20000000000 */
[C---:B------:R-:W-:Y:S01]  /*3920*/  IMAD R11, R4.reuse, R11, RZ ;  /* 0x0000000b040b7224 */ /* 0x040fe200078e02ff */
[----:B------:R-:W-:Y:S01]  /*3930*/  SHF.R.U32.HI R5, RZ, 0x2, R5 ;  /* 0x00000002ff057819 */ /* 0x000fe20000011605 */
[----:B------:R-:W-:Y:S01]  /*3940*/  IMAD R14, R4, R3, RZ ;  /* 0x00000003040e7224 */ /* 0x000fe200078e02ff */
[----:B------:R-:W-:Y:S01]  /*3950*/  LOP3.LUT P0, RZ, R24, 0x40, RZ, 0xc0, !PT ;  /* 0x0000004018ff7812 */ /* 0x000fe2000780c0ff */
[----:B------:R-:W-:Y:S01]  /*3960*/  IMAD.WIDE.U32 R8, R9, 0x10, R16 ;  /* 0x0000001009087825 */ /* 0x000fe200078e0010 */
[----:B------:R-:W-:-:S03]  /*3970*/  SHF.R.U32.HI R21, RZ, 0x2, R11 ;  /* 0x00000002ff157819 */ /* 0x000fc6000001160b */
[----:B------:R-:W-:Y:S01]  /*3980*/  IMAD.WIDE.U32 R12, R5, 0x10, R16 ;  /* 0x00000010050c7825 */ /* 0x000fe200078e0010 */
[----:B------:R-:W-:Y:S01]  /*3990*/  SHF.R.U32.HI R29, RZ, 0x2, R14 ;  /* 0x00000002ff1d7819 */ /* 0x000fe2000001160e */
[----:B------:R-:W2:Y:S01]  /*39a0*/  LDG.E.128 R8, desc[UR36][R8.64] ;  /* 0x0000002408087981 */ /* 0x000ea2000c1e1d00 */
[----:B------:R-:W-:Y:S01]  /*39b0*/  P2R R27, PR, RZ, 0x1 ;  /* 0x00000001ff1b7803 */ /* 0x000fe20000000000 */
[--C-:B------:R-:W-:Y:S01]  /*39c0*/  IMAD.WIDE.U32 R20, R21, 0x10, R16.reuse ;  /* 0x0000001015147825 */ /* 0x100fe200078e0010 */
[C---:B------:R-:W-:Y:S01]  /*39d0*/  LOP3.LUT P0, RZ, R24.reuse, 0x20, RZ, 0xc0, !PT ;  /* 0x0000002018ff7812 */ /* 0x040fe2000780c0ff */
[----:B------:R-:W3:Y:S02]  /*39e0*/  LDG.E.128 R12, desc[UR36][R12.64] ;  /* 0x000000240c0c7981 */ /* 0x000ee4000c1e1d00 */
[----:B------:R-:W-:Y:S01]  /*39f0*/  IMAD.WIDE.U32 R28, R29, 0x10, R16 ;  /* 0x000000101d1c7825 */ /* 0x000fe200078e0010 */
[----:B------:R-:W-:Y:S01]  /*3a00*/  P2R R7, PR, RZ, 0x1 ;  /* 0x00000001ff077803 */ /* 0x000fe20000000000 */
[----:B------:R-:W4:Y:S01]  /*3a10*/  LDG.E.128 R20, desc[UR36][R20.64] ;  /* 0x0000002414147981 */ /* 0x000f22000c1e1d00 */
        /* <DEDUP_REMOVED lines=110> */
.L_x_7009:
        /* <DEDUP_REMOVED lines=72> */
.L_x_7008:
[----:B------:R-:W-:Y:S05]  /*4580*/  BSYNC.RECONVERGENT B0 ;  /* 0x0000000000007941 */ /* 0x000fea0003800200 */
.L_x_7007:
        /* <DEDUP_REMOVED lines=71> */
.L_x_7012:
[----:B------:R-:W-:Y:S05]  /*4a00*/  BSYNC.RECONVERGENT B0 ;  /* 0x0000000000007941 */ /* 0x000fea0003800200 */
.L_x_7011:
        /* <DEDUP_REMOVED lines=70> */
.L_x_7014:
[----:B------:R-:W-:Y:S05]  /*4e70*/  BSYNC.RECONVERGENT B0 ;  /* 0x0000000000007941 */ /* 0x000fea0003800200 */
.L_x_7013:
        /* <DEDUP_REMOVED lines=25> */
.L_x_7006:
        /* <DEDUP_REMOVED lines=55> */
.L_x_7024:
[----:B------:R-:W-:Y:S01]  /*5380*/  ISETP.NE.AND P5, PT, R37, RZ, PT ;  /* 0x000000ff2500720c */ /* 0x000fe20003fa5270 */
[----:B------:R-:W0:-:S12]  /*5390*/  LDCU UR4, c[0x0][0x390] ;  /* 0x00007200ff0477ac */ /* 0x000e180008000800 */
[----:B------:R-:W-:Y:S05]  /*53a0*/  @P5 BRA `(.L_x_7018) ;  /* 0x0000000000385947 */ /* 0x000fea0003800000 */
[----:B------:R-:W2:Y:S02]  /*53b0*/  LDG.E.128 R16, desc[UR36][R38.64] ;  /* 0x0000002426107981 */ /* 0x000ea4000c1e1d00 */
[----:B--2---:R-:W-:Y:S01]  /*53c0*/  MOV R23, R19 ;  /* 0x0000001300177202 */ /* 0x004fe20000000f00 */
[----:B------:R-:W-:Y:S01]  /*53d0*/  IMAD.MOV.U32 R22, RZ, RZ, R18 ;  /* 0x000000ffff167224 */ /* 0x000fe200078e0012 */
[----:B------:R-:W-:Y:S01]  /*53e0*/  MOV R10, R18 ;  /* 0x00000012000a7202 */ /* 0x000fe20000000f00 */
[----:B------:R-:W-:Y:S01]  /*53f0*/  IMAD.MOV.U32 R21, RZ, RZ, R17 ;  /* 0x000000ffff157224 */ /* 0x000fe200078e0011 */
[----:B------:R-:W-:Y:S01]  /*5400*/  MOV R13, R17 ;  /* 0x00000011000d7202 */ /* 0x000fe20000000f00 */
        /* <DEDUP_REMOVED lines=8> */
.L_x_7018:
        /* <DEDUP_REMOVED lines=295> */
.L_x_7020:
[----:B------:R-:W-:-:S04]  /*6700*/  LOP3.LUT R13, R0, 0xfffffff0, RZ, 0xc0, !PT ;  /* 0xfffffff0000d7812 */ /* 0x000fc800078ec0ff */
[----:B------:R-:W-:-:S04]  /*6710*/  IADD3 R12, P6, PT, R13, R38, RZ ;  /* 0x000000260d0c7210 */ /* 0x000fc80007fde0ff */
[----:B------:R-:W-:-:S06]  /*6720*/  IADD3.X R13, PT, PT, RZ, R39, RZ, P6, !PT ;  /* 0x00000027ff0d7210 */ /* 0x000fcc00037fe4ff */
[----:B------:R-:W5:Y:S01]  /*6730*/  LDG.E.128 R12, desc[UR36][R12.64] ;  /* 0x000000240c0c7981 */ /* 0x000f62000c1e1d00 */
        /* <DEDUP_REMOVED lines=237> */
.L_x_7021:
[----:B------:R-:W-:-:S04]  /*7610*/  LOP3.LUT R9, R0, 0xfffffff0, RZ, 0xc0, !PT ;  /* 0xfffffff000097812 */ /* 0x000fc800078ec0ff */
[----:B------:R-:W-:-:S04]  /*7620*/  IADD3 R8, P6, PT, R9, R38, RZ ;  /* 0x0000002609087210 */ /* 0x000fc80007fde0ff */
[----:B------:R-:W-:-:S06]  /*7630*/  IADD3.X R9, PT, PT, RZ, R39, RZ, P6, !PT ;  /* 0x00000027ff097210 */ /* 0x000fcc00037fe4ff */
[----:B------:R-:W5:Y:S01]  /*7640*/  LDG.E.128 R8, desc[UR36][R8.64] ;  /* 0x0000002408087981 */ /* 0x000f62000c1e1d00 */
        /* <DEDUP_REMOVED lines=237> */
.L_x_7022:
        /* <DEDUP_REMOVED lines=241> */
.L_x_7023:
[----:B------:R-:W-:-:S04]  /*9430*/  LOP3.LUT R17, R0, 0xfffffff0, RZ, 0xc0, !PT ;  /* 0xfffffff000117812 */ /* 0x000fc800078ec0ff */
[----:B------:R-:W-:-:S04]  /*9440*/  IADD3 R16, P5, PT, R17, R38, RZ ;  /* 0x0000002611107210 */ /* 0x000fc80007fbe0ff */
[----:B------:R-:W-:-:S06]  /*9450*/  IADD3.X R17, PT, PT, RZ, R39, RZ, P5, !PT ;  /* 0x00000027ff117210 */ /* 0x000fcc0002ffe4ff */
[----:B------:R-:W5:Y:S03]  /*9460*/  LDG.E.128 R16, desc[UR36][R16.64] ;  /* 0x0000002410107981 */ /* 0x000f66000c1e1d00 */
.L_x_7019:
        /* <DEDUP_REMOVED lines=15> */
[----:B-----5:R-:W-:Y:S02]  /*9560*/  ISETP.NE.AND P4, PT, R16, RZ, P4 ;  /* 0x000000ff1000720c */ /* 0x020fe40002785270 */
[----:B------:R-:W-:Y:S02]  /*9570*/  P2R R4, PR, RZ, 0x1 ;  /* 0x00000001ff047803 */ /* 0x000fe40000000000 */
[----:B------:R-:W-:Y:S02]  /*9580*/  LOP3.LUT P0, RZ, R24, 0x4, RZ, 0xc0, !PT ;  /* 0x0000000418ff7812 */ /* 0x000fe4000780c0ff */
[----:B------:R-:W-:-:S02]  /*9590*/  ISETP.NE.AND P5, PT, R17, RZ, P5 ;  /* 0x000000ff1100720c */ /* 0x000fc40002fa5270 */
[----:B------:R-:W-:Y:S02]  /*95a0*/  P2R R2, PR, RZ, 0x1 ;  /* 0x00000001ff027803 */ /* 0x000fe40000000000 */
[----:B------:R-:W-:Y:S02]  /*95b0*/  LOP3.LUT P0, RZ, R24, 0x2, RZ, 0xc0, !PT ;  /* 0x0000000218ff7812 */ /* 0x000fe4000780c0ff */
[----:B------:R-:W-:Y:S02]  /*95c0*/  ISETP.NE.AND P6, PT, R18, RZ, P6 ;  /* 0x000000ff1200720c */ /* 0x000fe400037c5270 */
[----:B------:R-:W-:Y:S02]  /*95d0*/  P2R R0, PR, RZ, 0x1 ;  /* 0x00000001ff007803 */ /* 0x000fe40000000000 */
[C---:B------:R-:W-:Y:S02]  /*95e0*/  LOP3.LUT P0, RZ, R24.reuse, 0x1, RZ, 0xc0, !PT ;  /* 0x0000000118ff7812 */ /* 0x040fe4000780c0ff */
[----:B------:R-:W-:-:S02]  /*95f0*/  LOP3.LUT R24, R24, 0xfffffffe, RZ, 0xc0, !PT ;  /* 0xfffffffe18187812 */ /* 0x000fc400078ec0ff */
[----:B------:R-:W-:Y:S02]  /*9600*/  ISETP.NE.AND P0, PT, R8, RZ, P0 ;  /* 0x000000ff0800720c */ /* 0x000fe40000705270 */
[----:B------:R-:W-:Y:S02]  /*9610*/  ISETP.NE.AND P3, PT, R13, RZ, P3 ;  /* 0x000000ff0d00720c */ /* 0x000fe40001f65270 */
[----:B------:R-:W-:Y:S02]  /*9620*/  ISETP.NE.AND P2, PT, R14, RZ, P2 ;  /* 0x000000ff0e00720c */ /* 0x000fe40001745270 */
[----:B------:R-:W-:-:S07]  /*9630*/  ISETP.NE.AND P1, PT, R15, RZ, P1 ;  /* 0x000000ff0f00720c */ /* 0x000fce0000f25270 */
[----:B------:R-:W-:Y:S02]  /*9640*/  @P0 LOP3.LUT R24, R24, 0x1, RZ, 0xfc, !PT ;  /* 0x0000000118180812 */ /* 0x000fe400078efcff */
[----:B------:R-:W-:Y:S01]  /*9650*/  ISETP.NE.AND P0, PT, R0, RZ, PT ;  /* 0x000000ff0000720c */ /* 0x000fe20003f05270 */
[----:B-1----:R-:W-:Y:S01]  /*9660*/  IMAD.U32 R0, RZ, RZ, UR5 ;  /* 0x00000005ff007e24 */ /* 0x002fe2000f8e00ff */
[----:B------:R-:W-:Y:S02]  /*9670*/  LOP3.LUT R24, R24, 0xfffffffd, RZ, 0xc0, !PT ;  /* 0xfffffffd18187812 */ /* 0x000fe400078ec0ff */
[----:B------:R-:W-:-:S13]  /*9680*/  ISETP.NE.AND P0, PT, R9, RZ, P0 ;  /* 0x000000ff0900720c */ /* 0x000fda0000705270 */
[----:B------:R-:W-:Y:S02]  /*9690*/  @P0 LOP3.LUT R24, R24, 0x2, RZ, 0xfc, !PT ;  /* 0x0000000218180812 */ /* 0x000fe400078efcff */
[----:B------:R-:W-:Y:S01]  /*96a0*/  ISETP.NE.AND P0, PT, R2, RZ, PT ;  /* 0x000000ff0200720c */ /* 0x000fe20003f05270 */
[----:B0-----:R-:W-:Y:S01]  /*96b0*/  IMAD.U32 R2, RZ, RZ, UR4 ;  /* 0x00000004ff027e24 */ /* 0x001fe2000f8e00ff */
[----:B------:R-:W-:Y:S02]  /*96c0*/  LOP3.LUT R24, R24, 0xfffffffb, RZ, 0xc0, !PT ;  /* 0xfffffffb18187812 */ /* 0x000fe400078ec0ff */
[----:B------:R-:W-:Y:S01]  /*96d0*/  ISETP.NE.AND P0, PT, R10, RZ, P0 ;  /* 0x000000ff0a00720c */ /* 0x000fe20000705270 */
[----:B------:R-:W-:-:S12]  /*96e0*/  IMAD R35, R2, 0x4, R35 ;  /* 0x0000000402237824 */ /* 0x000fd800078e0223 */
[----:B------:R-:W-:Y:S02]  /*96f0*/  @P0 LOP3.LUT R24, R24, 0x4, RZ, 0xfc, !PT ;  /* 0x0000000418180812 */ /* 0x000fe400078efcff */
[----:B------:R-:W-:Y:S02]  /*9700*/  ISETP.NE.AND P0, PT, R4, RZ, PT ;  /* 0x000000ff0400720c */ /* 0x000fe40003f05270 */
[----:B------:R-:W-:Y:S02]  /*9710*/  LOP3.LUT R24, R24, 0xfffffff7, RZ, 0xc0, !PT ;  /* 0xfffffff718187812 */ /* 0x000fe400078ec0ff */
[----:B------:R-:W-:-:S13]  /*9720*/  ISETP.NE.AND P0, PT, R11, RZ, P0 ;  /* 0x000000ff0b00720c */ /* 0x000fda0000705270 */
[----:B------:R-:W-:Y:S02]  /*9730*/  @P0 LOP3.LUT R24, R24, 0x8, RZ, 0xfc, !PT ;  /* 0x0000000818180812 */ /* 0x000fe400078efcff */
[----:B------:R-:W-:Y:S01]  /*9740*/  ISETP.NE.AND P0, PT, R5, RZ, PT ;  /* 0x000000ff0500720c */ /* 0x000fe20003f05270 */
[----:B------:R-:W-:Y:S01]  /*9750*/  IMAD R5, R2, 0x3, R35 ;  /* 0x0000000302057824 */ /* 0x000fe200078e0223 */
[----:B------:R-:W-:Y:S02]  /*9760*/  LOP3.LUT R24, R24, 0xffffffef, RZ, 0xc0, !PT ;  /* 0xffffffef18187812 */ /* 0x000fe400078ec0ff */
[----:B------:R-:W-:-:S13]  /*9770*/  ISETP.NE.AND P0, PT, R20, RZ, P0 ;  /* 0x000000ff1400720c */ /* 0x000fda0000705270 */
[----:B------:R-:W-:Y:S02]  /*9780*/  @P0 LOP3.LUT R24, R24, 0x10, RZ, 0xfc, !PT ;  /* 0x0000001018180812 */ /* 0x000fe400078efcff */
[----:B------:R-:W-:Y:S02]  /*9790*/  ISETP.NE.AND P0, PT, R6, RZ, PT ;  /* 0x000000ff0600720c */ /* 0x000fe40003f05270 */
        /* <DEDUP_REMOVED lines=13> */
[----:B------:R-:W-:Y:S02]  /*9870*/  ISETP.NE.AND P0, PT, R19, RZ, P0 ;  /* 0x000000ff1300720c */ /* 0x000fe40000705270 */
[----:B------:R-:W-:Y:S02]  /*9880*/  @P4 LOP3.LUT R24, R24, 0x100, RZ, 0xfc, !PT ;  /* 0x0000010018184812 */ /* 0x000fe400078efcff */
[----:B------:R-:W-:-:S02]  /*9890*/  ISETP.NE.AND P4, PT, R28, RZ, PT ;  /* 0x000000ff1c00720c */ /* 0x000fc40003f85270 */
[----:B------:R-:W-:Y:S02]  /*98a0*/  LOP3.LUT R24, R24, 0xfffffdff, RZ, 0xc0, !PT ;  /* 0xfffffdff18187812 */ /* 0x000fe400078ec0ff */
[----:B------:R-:W-:Y:S02]  /*98b0*/  ISETP.NE.AND P4, PT, R12, RZ, P4 ;  /* 0x000000ff0c00720c */ /* 0x000fe40002785270 */
[----:B------:R-:W-:Y:S02]  /*98c0*/  @P5 LOP3.LUT R24, R24, 0x200, RZ, 0xfc, !PT ;  /* 0x0000020018185812 */ /* 0x000fe400078efcff */
[----:B------:R-:W-:Y:S02]  /*98d0*/  ISETP.GE.U32.AND P5, PT, R5, R0, PT ;  /* 0x000000000500720c */ /* 0x000fe40003fa6070 */
[----:B------:R-:W-:-:S04]  /*98e0*/  LOP3.LUT R24, R24, 0xfffffbff, RZ, 0xc0, !PT ;  /* 0xfffffbff18187812 */ /* 0x000fc800078ec0ff */
[----:B------:R-:W-:-:S07]  /*98f0*/  @P6 LOP3.LUT R24, R24, 0x400, RZ, 0xfc, !PT ;  /* 0x0000040018186812 */ /* 0x000fce00078efcff */
[----:B------:R-:W-:Y:S05]  /*9900*/  @!P5 BRA `(.L_x_7024) ;  /* 0xffffffb8009cd947 */ /* 0x000fea000383ffff */
[----:B------:R-:W-:Y:S05]  /*9910*/  BSYNC.RECONVERGENT B1 ;  /* 0x0000000000017941 */ /* 0x000fea0003800200 */
.L_x_7017:
        /* <DEDUP_REMOVED lines=29> */
[----:B------:R-:W-:-:S02]  /*9af0*/  ISETP.NE.AND P0, PT, R31, RZ, PT ;  /* 0x000000ff1f00720c */ /* 0x000fc40003f05270 */
[----:B------:R-:W-:Y:S02]  /*9b00*/  SEL R3, RZ, 0x1, !P2 ;  /* 0x00000001ff037807 */ /* 0x000fe40005000000 */
[----:B------:R-:W-:Y:S02]  /*9b10*/  SEL R30, RZ, 0x1, !P3 ;  /* 0x00000001ff1e7807 */ /* 0x000fe40005800000 */
[----:B------:R-:W-:Y:S02]  /*9b20*/  SEL R31, RZ, 0x1, !P4 ;  /* 0x00000001ff1f7807 */ /* 0x000fe40006000000 */
[----:B------:R-:W-:Y:S02]  /*9b30*/  SEL R32, RZ, 0x1, !P5 ;  /* 0x00000001ff207807 */ /* 0x000fe40006800000 */
[----:B------:R-:W-:Y:S02]  /*9b40*/  SEL R33, RZ, 0x1, !P6 ;  /* 0x00000001ff217807 */ /* 0x000fe40007000000 */
[----:B------:R-:W-:-:S07]  /*9b50*/  SEL R34, RZ, 0x1, !P0 ;  /* 0x00000001ff227807 */ /* 0x000fce0004000000 */
.L_x_7016:
[----:B------:R-:W-:Y:S05]  /*9b60*/  BSYNC.RECONVERGENT B0 ;  /* 0x0000000000007941 */ /* 0x000fea0003800200 */
.L_x_7015:
        /* <DEDUP_REMOVED lines=284> */
.L_x_7028:
[----:B------:R-:W-:Y:S01]  /*ad30*/  SHF.R.U32.HI R12, RZ, 0x4, R37 ;  /* 0x00000004ff0c7819 */ /* 0x000fe20000011625 */
[----:B------:R-:W-:-:S07]  /*ad40*/  IMAD.MOV.U32 R13, RZ, RZ, RZ ;  /* 0x000000ffff0d7224 */ /* 0x000fce00078e00ff */
.L_x_7027:
        /* <DEDUP_REMOVED lines=284> */
.L_x_7030:
[----:B------:R-:W-:Y:S02]  /*bf10*/  SHF.R.U32.HI R42, RZ, 0x4, R42 ;  /* 0x00000004ff2a7819 */ /* 0x000fe4000001162a */
[----:B------:R-:W-:-:S07]  /*bf20*/  MOV R43, RZ ;  /* 0x000000ff002b7202 */ /* 0x000fce0000000f00 */
.L_x_7029:
        /* <DEDUP_REMOVED lines=281> */
.L_x_7032:
[----:B------:R-:W-:Y:S01]  /*d0c0*/  SHF.R.U32.HI R42, RZ, 0x4, R42 ;  /* 0x00000004ff2a7819 */ /* 0x000fe2000001162a */
[----:B------:R-:W-:-:S07]  /*d0d0*/  IMAD.MOV.U32 R43, RZ, RZ, RZ ;  /* 0x000000ffff2b7224 */ /* 0x000fce00078e00ff */
.L_x_7031:
        /* <DEDUP_REMOVED lines=281> */
.L_x_7034:
[----:B------:R-:W-:Y:S01]  /*e270*/  SHF.R.U32.HI R16, RZ, 0x4, R36 ;  /* 0x00000004ff107819 */ /* 0x000fe20000011624 */
[----:B------:R-:W-:-:S07]  /*e280*/  IMAD.MOV.U32 R17, RZ, RZ, RZ ;  /* 0x000000ffff117224 */ /* 0x000fce00078e00ff */
.L_x_7033:
[----:B------:R-:W-:-:S04]  /*e290*/  LEA R18, P0, R16, R41, 0x4 ;  /* 0x0000002910127211 */ /* 0x000fc800078020ff */
[----:B------:R-:W-:-:S06]  /*e2a0*/  LEA.HI.X R19, R16, R40, R17, 0x4, P0 ;  /* 0x0000002810137211 */ /* 0x000fcc00000f2411 */
[----:B------:R-:W5:Y:S03]  /*e2b0*/  LDG.E.128 R16, desc[UR36][R18.64] ;  /* 0x0000002412107981 */ /* 0x000f66000c1e1d00 */
.L_x_7026:
[----:B------:R-:W-:Y:S05]  /*e2c0*/  BSYNC.RECONVERGENT B0 ;  /* 0x0000000000007941 */ /* 0x000fea0003800200 */
.L_x_7025:
[----:B------:R-:W-:Y:S01]  /*e2d0*/  ISETP.GE.U32.AND P0, PT, R35, R0, PT ;  /* 0x000000002300720c */ /* 0x000fe20003f06070 */
[----:B------:R-:W-:-:S12]  /*e2e0*/  BSSY.RECONVERGENT B0, `(.L_x_7035) ;  /* 0x000003b000007945 */ /* 0x000fd80003800200 */
[----:B------:R-:W-:Y:S05]  /*e2f0*/  @P0 BRA `(.L_x_7036) ;  /* 0x0000000000e40947 */ /* 0x000fea0003800000 */
[----:B------:R-:W-:Y:S02]  /*e300*/  IADD3 R35, PT, PT, R35, R2, RZ ;  /* 0x0000000223237210 */ /* 0x000fe40007ffe0ff */
[----:B------:R-:W-:Y:S02]  /*e310*/  LOP3.LUT P0, RZ, R29, 0xff, RZ, 0xc0, !PT ;  /* 0x000000ff1dff7812 */ /* 0x000fe4000780c0ff */
[----:B------:R-:W-:Y:S02]  /*e320*/  ISETP.GE.U32.AND P4, PT, R35, R0, PT ;  /* 0x000000002300720c */ /* 0x000fe40003f86070 */
[----:B------:R-:W-:Y:S02]  /*e330*/  LOP3.LUT P1, RZ, R28, 0xff, RZ, 0xc0, !PT ;  /* 0x000000ff1cff7812 */ /* 0x000fe4000782c0ff */
[----:B------:R-:W-:Y:S02]  /*e340*/  LOP3.LUT P2, RZ, R27, 0xff, RZ, 0xc0, !PT ;  /* 0x000000ff1bff7812 */ /* 0x000fe4000784c0ff */
[----:B------:R-:W-:-:S02]  /*e350*/  LOP3.LUT P3, RZ, R26, 0xff, RZ, 0xc0, !PT ;  /* 0x000000ff1aff7812 */ /* 0x000fc4000786c0ff */
[----:B-----5:R-:W-:Y:S02]  /*e360*/  ISETP.NE.AND P0, PT, R12, RZ, P0 ;  /* 0x000000ff0c00720c */ /* 0x020fe40000705270 */
[----:B------:R-:W-:Y:S02]  /*e370*/  ISETP.NE.AND P1, PT, R13, RZ, P1 ;  /* 0x000000ff0d00720c */ /* 0x000fe40000f25270 */
[----:B------:R-:W-:Y:S02]  /*e380*/  ISETP.NE.AND P2, PT, R14, RZ, P2 ;  /* 0x000000ff0e00720c */ /* 0x000fe40001745270 */
[----:B------:R-:W-:Y:S02]  /*e390*/  ISETP.NE.AND P3, PT, R15, RZ, P3 ;  /* 0x000000ff0f00720c */ /* 0x000fe40001f65270 */
[----:B------:R-:W-:Y:S02]  /*e3a0*/  SEL R29, RZ, 0x1, !P0 ;  /* 0x00000001ff1d7807 */ /* 0x000fe40004000000 */
[----:B------:R-:W-:-:S02]  /*e3b0*/  SEL R28, RZ, 0x1, !P1 ;  /* 0x00000001ff1c7807 */ /* 0x000fc40004800000 */
        /* <DEDUP_REMOVED lines=9> */
[----:B------:R-:W-:-:S02]  /*e450*/  ISETP.NE.AND P0, PT, R8, RZ, P0 ;  /* 0x000000ff0800720c */ /* 0x000fc40000705270 */
[----:B------:R-:W-:Y:S02]  /*e460*/  ISETP.NE.AND P1, PT, R9, RZ, P1 ;  /* 0x000000ff0900720c */ /* 0x000fe40000f25270 */
[----:B------:R-:W-:Y:S02]  /*e470*/  ISETP.NE.AND P2, PT, R10, RZ, P2 ;  /* 0x000000ff0a00720c */ /* 0x000fe40001745270 */
[----:B------:R-:W-:Y:S02]  /*e480*/  ISETP.NE.AND P3, PT, R11, RZ, P3 ;  /* 0x000000ff0b00720c */ /* 0x000fe40001f65270 */
[----:B------:R-:W-:Y:S02]  /*e490*/  SEL R25, RZ, 0x1, !P0 ;  /* 0x00000001ff197807 */ /* 0x000fe40004000000 */
[----:B------:R-:W-:Y:S02]  /*e4a0*/  SEL R24, RZ, 0x1, !P1 ;  /* 0x00000001ff187807 */ /* 0x000fe40004800000 */
[----:B------:R-:W-:-:S02]  /*e4b0*/  SEL R7, RZ, 0x1, !P2 ;  /* 0x00000001ff077807 */ /* 0x000fc40005000000 */
        /* <DEDUP_REMOVED lines=21> */
[----:B------:R-:W-:Y:S02]  /*e610*/  ISETP.NE.AND P0, PT, R16, RZ, P0 ;  /* 0x000000ff1000720c */ /* 0x000fe40000705270 */
[----:B------:R-:W-:-:S02]  /*e620*/  ISETP.NE.AND P1, PT, R17, RZ, P1 ;  /* 0x000000ff1100720c */ /* 0x000fc40000f25270 */
[----:B------:R-:W-:Y:S02]  /*e630*/  ISETP.NE.AND P2, PT, R18, RZ, P2 ;  /* 0x000000ff1200720c */ /* 0x000fe40001745270 */
[----:B------:R-:W-:Y:S02]  /*e640*/  ISETP.NE.AND P3, PT, R19, RZ, P3 ;  /* 0x000000ff1300720c */ /* 0x000fe40001f65270 */
[----:B------:R-:W-:Y:S02]  /*e650*/  SEL R31, RZ, 0x1, !P0 ;  /* 0x00000001ff1f7807 */ /* 0x000fe40004000000 */
[----:B------:R-:W-:Y:S02]  /*e660*/  SEL R32, RZ, 0x1, !P1 ;  /* 0x00000001ff207807 */ /* 0x000fe40004800000 */
[----:B------:R-:W-:Y:S02]  /*e670*/  SEL R33, RZ, 0x1, !P2 ;  /* 0x00000001ff217807 */ /* 0x000fe40005000000 */
[----:B------:R-:W-:-:S07]  /*e680*/  SEL R34, RZ, 0x1, !P3 ;  /* 0x00000001ff227807 */ /* 0x000fce0005800000 */
.L_x_7036:
[----:B------:R-:W-:Y:S05]  /*e690*/  BSYNC.RECONVERGENT B0 ;  /* 0x0000000000007941 */ /* 0x000fea0003800200 */
.L_x_7035:
        /* <DEDUP_REMOVED lines=24> */
.L_x_6996:
[----:B-----5:R-:W-:Y:S02]  /*e820*/  SEL R16, RZ, 0x1, !P4 ;  /* 0x00000001ff107807 */ /* 0x020fe40006000000 */
[----:B------:R-:W-:Y:S02]  /*e830*/  SEL R19, RZ, 0x1, !P2 ;  /* 0x00000001ff137807 */ /* 0x000fe40005000000 */
[----:B------:R-:W-:Y:S02]  /*e840*/  SEL R22, RZ, 0x1, !P0 ;  /* 0x00000001ff167807 */ /* 0x000fe40004000000 */
[----:B------:R-:W-:-:S07]  /*e850*/  SEL R25, RZ, 0x1, !P1 ;  /* 0x00000001ff197807 */ /* 0x000fce0004800000 */
.L_x_6983:
[----:B------:R-:W-:Y:S05]  /*e860*/  BSYNC.RECONVERGENT B6 ;  /* 0x0000000000067941 */ /* 0x000fea0003800200 */
.L_x_6982:
        /* <DEDUP_REMOVED lines=24> */
.L_x_7040:
        /* <DEDUP_REMOVED lines=32> */
.L_x_7039:
[----:B------:R-:W-:Y:S05]  /*ebf0*/  BSYNC.RECONVERGENT B0 ;  /* 0x0000000000007941 */ /* 0x000fea0003800200 */
.L_x_7038:
[----:B------:R-:W-:Y:S01]  /*ec00*/  IMAD.MOV.U32 R4, RZ, RZ, R13 ;  /* 0x000000ffff047224 */ /* 0x000fe200078e000d */
[----:B------:R-:W-:Y:S06]  /*ec10*/  @P3 BRA `(.L_x_7040) ;  /* 0xfffffffc00743947 */ /* 0x000fec000383ffff */
.L_x_7037:
        /* <DEDUP_REMOVED lines=25> */
.L_x_7045:
        /* <DEDUP_REMOVED lines=31> */
.L_x_7044:
[----:B------:R-:W-:Y:S05]  /*efa0*/  BSYNC.RECONVERGENT B0 ;  /* 0x0000000000007941 */ /* 0x000fea0003800200 */
.L_x_7043:
[----:B0-----:R-:W-:Y:S01]  /*efb0*/  IMAD.MOV.U32 R4, RZ, RZ, R10 ;  /* 0x000000ffff047224 */ /* 0x001fe200078e000a */
[----:B------:R-:W-:Y:S06]  /*efc0*/  @P4 BRA `(.L_x_7045) ;  /* 0xfffffffc00784947 */ /* 0x000fec000383ffff */
.L_x_7042:
[----:B------:R-:W-:Y:S01]  /*efd0*/  ISETP.GE.U32.AND P0, PT, R2, 0x2, PT ;  /* 0x000000020200780c */ /* 0x000fe20003f06070 */
[----:B------:R-:W-:Y:S05]  /*efe0*/  WARPSYNC.ALL ;  /* 0x0000000000007948 */ /* 0x000fea0003800000 */
[----:B------:R-:W-:Y:S07]  /*eff0*/  BAR.SYNC.DEFER_BLOCKING 0x0 ;  /* 0x0000000000007b1d */ /* 0x000fee0000010000 */
[----:B------:R-:W-:Y:S05]  /*f000*/  @!P0 BRA `(.L_x_7041) ;  /* 0x0000000000748947 */ /* 0x000fea0003800000 */
[----:B0-----:R-:W-:-:S07]  /*f010*/  IMAD.MOV.U32 R3, RZ, RZ, 0x1 ;  /* 0x00000001ff037424 */ /* 0x001fce00078e00ff */
.L_x_7046:
        /* <DEDUP_REMOVED lines=18> */
[----:B0-----:R-:W-:Y:S02]  /*f140*/  ISETP.NE.AND P3, PT, R10, RZ, P3 ;  /* 0x000000ff0a00720c */ /* 0x001fe40001f65270 */
[----:B------:R-:W-:Y:S02]  /*f150*/  ISETP.GE.AND P4, PT, R3, R2, PT ;  /* 0x000000020300720c */ /* 0x000fe40003f86270 */
[----:B-1----:R-:W-:Y:S02]  /*f160*/  ISETP.NE.AND P0, PT, R4, RZ, P0 ;  /* 0x000000ff0400720c */ /* 0x002fe40000705270 */
[----:B------:R-:W-:Y:S02]  /*f170*/  SEL R16, RZ, 0x1, !P3 ;  /* 0x00000001ff107807 */ /* 0x000fe40005800000 */
[----:B---3--:R-:W-:Y:S02]  /*f180*/  ISETP.NE.AND P1, PT, R6, RZ, P1 ;  /* 0x000000ff0600720c */ /* 0x008fe40000f25270 */
[----:B------:R-:W-:-:S02]  /*f190*/  SEL R25, RZ, 0x1, !P0 ;  /* 0x00000001ff197807 */ /* 0x000fc40004000000 */
[----:B-----5:R-:W-:Y:S02]  /*f1a0*/  ISETP.NE.AND P2, PT, R8, RZ, P2 ;  /* 0x000000ff0800720c */ /* 0x020fe40001745270 */
[----:B------:R-:W-:Y:S02]  /*f1b0*/  SEL R22, RZ, 0x1, !P1 ;  /* 0x00000001ff167807 */ /* 0x000fe40004800000 */
[----:B------:R-:W-:Y:S01]  /*f1c0*/  SEL R19, RZ, 0x1, !P2 ;  /* 0x00000001ff137807 */ /* 0x000fe20005000000 */
[----:B------:R-:W-:Y:S08]  /*f1d0*/  @!P4 BRA `(.L_x_7046) ;  /* 0xfffffffc0090c947 */ /* 0x000ff0000383ffff */
.L_x_7041:
        /* <DEDUP_REMOVED lines=288> */
.L_x_7047:
        /* <DEDUP_REMOVED lines=276> */
.L_x_7048:
        /* <DEDUP_REMOVED lines=276> */
.L_x_7049:
        /* <DEDUP_REMOVED lines=276> */
.L_x_7050:
        /* <DEDUP_REMOVED lines=286> */
.L_x_7052:
        /* <DEDUP_REMOVED lines=276> */
.L_x_7053:
        /* <DEDUP_REMOVED lines=276> */
.L_x_7054:
        /* <DEDUP_REMOVED lines=276> */
.L_x_7055:
        /* <DEDUP_REMOVED lines=27> */
.L_x_7057:
[----:B------:R-:W-:Y:S05]  /*17ef0*/  BSYNC.RECONVERGENT B0 ;  /* 0x0000000000007941 */ /* 0x000fea0003800200 */
.L_x_7056:
        /* <DEDUP_REMOVED lines=35> */
.L_x_7059:
[----:B------:R-:W-:Y:S05]  /*18130*/  BSYNC.RECONVERGENT B0 ;  /* 0x0000000000007941 */ /* 0x000fea0003800200 */
.L_x_7058:
        /* <DEDUP_REMOVED lines=41> */
.L_x_7064:
        /* <DEDUP_REMOVED lines=15> */
.L_x_7063:
[----:B------:R-:W-:Y:S02]  /*184c0*/  SEL R25, RZ, 0x1, !P1 ;  /* 0x00000001ff197807 */ /* 0x000fe40004800000 */
[----:B------:R-:W-:Y:S02]  /*184d0*/  SEL R22, RZ, 0x1, !P2 ;  /* 0x00000001ff167807 */ /* 0x000fe40005000000 */
[----:B------:R-:W-:Y:S02]  /*184e0*/  SEL R19, RZ, 0x1, !P3 ;  /* 0x00000001ff137807 */ /* 0x000fe40005800000 */
[----:B------:R-:W-:Y:S01]  /*184f0*/  SEL R16, RZ, 0x1, !P4 ;  /* 0x00000001ff107807 */ /* 0x000fe20006000000 */
[----:B------:R-:W-:Y:S06]  /*18500*/  BRA `(.L_x_7062) ;  /* 0x0000000000947947 */ /* 0x000fec0003800000 */
.L_x_7061:
        /* <DEDUP_REMOVED lines=18> */
.L_x_7066:
        /* <DEDUP_REMOVED lines=15> */
.L_x_7065:
[----:B------:R-:W-:Y:S02]  /*18720*/  SEL R25, RZ, 0x1, !P1 ;  /* 0x00000001ff197807 */ /* 0x000fe40004800000 */
[----:B------:R-:W-:Y:S02]  /*18730*/  SEL R22, RZ, 0x1, !P2 ;  /* 0x00000001ff167807 */ /* 0x000fe40005000000 */
[----:B------:R-:W-:Y:S02]  /*18740*/  SEL R19, RZ, 0x1, !P3 ;  /* 0x00000001ff137807 */ /* 0x000fe40005800000 */
[----:B------:R-:W-:-:S07]  /*18750*/  SEL R16, RZ, 0x1, !P4 ;  /* 0x00000001ff107807 */ /* 0x000fce0006000000 */
.L_x_7062:
[----:B------:R-:W-:Y:S05]  /*18760*/  BSYNC.RECONVERGENT B0 ;  /* 0x0000000000007941 */ /* 0x000fea0003800200 */
.L_x_7060:
        /* <DEDUP_REMOVED lines=17> */
.L_x_7070:
        /* <DEDUP_REMOVED lines=30> */
.L_x_7069:
[----:B------:R-:W-:Y:S05]  /*18a60*/  BSYNC.RECONVERGENT B0 ;  /* 0x0000000000007941 */ /* 0x000fea0003800200 */
.L_x_7068:
[----:B------:R-:W-:-:S03]  /*18a70*/  UISETP.GT.U32.AND UP0, UPT, UR4, 0x3, UPT ;  /* 0x000000030400788c */ /* 0x000fc6000bf04070 */
[----:B------:R-:W-:-:S06]  /*18a80*/  UMOV UR4, UR7 ;  /* 0x0000000700047c82 */ /* 0x000fcc0008000000 */
[----:B------:R-:W-:Y:S05]  /*18a90*/  BRA.U UP0, `(.L_x_7070) ;  /* 0xfffffffd00787547 */ /* 0x000fea000b83ffff */
.L_x_7067:
        /* <DEDUP_REMOVED lines=18> */
.L_x_7075:
        /* <DEDUP_REMOVED lines=30> */
.L_x_7074:
[----:B------:R-:W-:Y:S05]  /*18da0*/  BSYNC.RECONVERGENT B0 ;  /* 0x0000000000007941 */ /* 0x000fea0003800200 */
.L_x_7073:
[----:B------:R-:W-:Y:S01]  /*18db0*/  IMAD.MOV.U32 R0, RZ, RZ, R10 ;  /* 0x000000ffff007224 */ /* 0x000fe200078e000a */
[----:B------:R-:W-:Y:S06]  /*18dc0*/  @P5 BRA `(.L_x_7075) ;  /* 0xfffffffc007c5947 */ /* 0x000fec000383ffff */
.L_x_7072:
[----:B------:R-:W-:Y:S01]  /*18dd0*/  BAR.SYNC.DEFER_BLOCKING 0x0 ;  /* 0x0000000000007b1d */ /* 0x000fe20000010000 */
[----:B------:R-:W-:-:S09]  /*18de0*/  UISETP.GE.U32.AND UP0, UPT, UR4, 0x2, UPT ;  /* 0x000000020400788c */ /* 0x000fd2000bf06070 */
[----:B------:R-:W-:Y:S05]  /*18df0*/  BRA.U !UP0, `(.L_x_7071) ;  /* 0x0000000108787547 */ /* 0x000fea000b800000 */
[----:B------:R-:W-:-:S07]  /*18e00*/  IMAD.MOV.U32 R0, RZ, RZ, 0x1 ;  /* 0x00000001ff007424 */ /* 0x000fce00078e00ff */
.L_x_7076:
        /* <DEDUP_REMOVED lines=29> */
.L_x_7071:
        /* <DEDUP_REMOVED lines=52> */
.L_x_7078:
        /* <DEDUP_REMOVED lines=19> */
.L_x_7079:
        /* <DEDUP_REMOVED lines=25> */
.L_x_7080:
        /* <DEDUP_REMOVED lines=25> */
.L_x_7081:
        /* <DEDUP_REMOVED lines=25> */
.L_x_7082:
[----:B------:R-:W0:Y:S01]  /*19900*/  LDCU.64 UR4, c[0x0][0x758] ;  /* 0x0000eb00ff0477ac */ /* 0x000e220008000a00 */
[----:B------:R-:W-:-:S04]  /*19910*/  LOP3.LUT P1, RZ, R16, 0xff, RZ, 0xc0, !PT ;  /* 0x000000ff10ff7812 */ /* 0x000fc8000782c0ff */
[----:B------:R-:W-:Y:S02]  /*19920*/  SEL R5, RZ, 0x1, !P1 ;  /* 0x00000001ff057807 */ /* 0x000fe40004800000 */
[----:B0-----:R-:W-:-:S05]  /*19930*/  IADD3 R2, P0, PT, R17, UR4, RZ ;  /* 0x0000000411027c10 */ /* 0x001fca000ff1e0ff */
[----:B------:R-:W-:-:S05]  /*19940*/  IMAD.X R3, RZ, RZ, UR5, P0 ;  /* 0x00000005ff037e24 */ /* 0x000fca00080e06ff */
[----:B------:R-:W-:Y:S01]  /*19950*/  STG.E.U8 desc[UR36][R2.64], R5 ;  /* 0x0000000502007986 */ /* 0x000fe2000c101124 */
[----:B------:R-:W-:Y:S05]  /*19960*/  EXIT ;  /* 0x000000000000794d */ /* 0x000fea0003800000 */
.L_x_7077:
        /* <DEDUP_REMOVED lines=21> */
.L_x_7083:
        /* <DEDUP_REMOVED lines=20> */
.L_x_7085:
        /* <DEDUP_REMOVED lines=25> */
.L_x_7086:
        /* <DEDUP_REMOVED lines=25> */
.L_x_7087:
        /* <DEDUP_REMOVED lines=25> */
.L_x_7088:
[----:B------:R-:W2:Y:S01]  /*1a0b0*/  LDCU.64 UR4, c[0x0][0x758] ;  /* 0x0000eb00ff0477ac */ /* 0x000ea20008000a00 */
[----:B------:R-:W-:-:S04]  /*1a0c0*/  LOP3.LUT P0, RZ, R16, 0xff, RZ, 0xc0, !PT ;  /* 0x000000ff10ff7812 */ /* 0x000fc8000780c0ff */
[----:B------:R-:W-:Y:S02]  /*1a0d0*/  SEL R5, RZ, 0x1, !P0 ;  /* 0x00000001ff057807 */ /* 0x000fe40004000000 */
[----:B--2---:R-:W-:-:S05]  /*1a0e0*/  IADD3 R2, P1, PT, R17, UR4, RZ ;  /* 0x0000000411027c10 */ /* 0x004fca000ff3e0ff */
[----:B------:R-:W-:-:S05]  /*1a0f0*/  IMAD.X R3, RZ, RZ, UR5, P1 ;  /* 0x00000005ff037e24 */ /* 0x000fca00088e06ff */
[----:B------:R-:W-:Y:S01]  /*1a100*/  STG.E.U8 desc[UR36][R2.64], R5 ;  /* 0x0000000502007986 */ /* 0x000fe2000c101124 */
[----:B------:R-:W-:Y:S05]  /*1a110*/  EXIT ;  /* 0x000000000000794d */ /* 0x000fea0003800000 */
.L_x_7084:
[----:B------:R-:W-:Y:S04]  /*1a120*/  STG.E.U8 desc[UR36][R2.64], R25 ;  /* 0x0000001902007986 */ /* 0x000fe8000c101124 */
[----:B------:R-:W-:Y:S04]  /*1a130*/  STG.E.U8 desc[UR36][R2.64+0x1], R22 ;  /* 0x0000011602007986 */ /* 0x000fe8000c101124 */
[----:B------:R-:W-:Y:S04]  /*1a140*/  STG.E.U8 desc[UR36][R2.64+0x2], R19 ;  /* 0x0000021302007986 */ /* 0x000fe8000c101124 */
[----:B------:R-:W-:Y:S01]  /*1a150*/  STG.E.U8 desc[UR36][R2.64+0x3], R16 ;  /* 0x0000031002007986 */ /* 0x000fe2000c101124 */
[----:B------:R-:W-:Y:S05]  /*1a160*/  EXIT ;  /* 0x000000000000794d */ /* 0x000fea0003800000 */
.L_x_7051:
        /* <DEDUP_REMOVED lines=61> */
.L_x_7090:
        /* <DEDUP_REMOVED lines=19> */
.L_x_7091:
        /* <DEDUP_REMOVED lines=25> */
.L_x_7092:
        /* <DEDUP_REMOVED lines=25> */
.L_x_7093:
        /* <DEDUP_REMOVED lines=25> */
.L_x_7094:
[----:B------:R-:W0:Y:S01]  /*1ab20*/  LDCU.64 UR4, c[0x0][0x758] ;  /* 0x0000eb00ff0477ac */ /* 0x000e220008000a00 */
[----:B------:R-:W-:-:S04]  /*1ab30*/  LOP3.LUT P1, RZ, R16, 0xff, RZ, 0xc0, !PT ;  /* 0x000000ff10ff7812 */ /* 0x000fc8000782c0ff */
[----:B------:R-:W-:Y:S02]  /*1ab40*/  SEL R5, RZ, 0x1, !P1 ;  /* 0x00000001ff057807 */ /* 0x000fe40004800000 */
[----:B0-----:R-:W-:-:S05]  /*1ab50*/  IADD3 R2, P0, PT, R17, UR4, RZ ;  /* 0x0000000411027c10 */ /* 0x001fca000ff1e0ff */
[----:B------:R-:W-:-:S05]  /*1ab60*/  IMAD.X R3, RZ, RZ, UR5, P0 ;  /* 0x00000005ff037e24 */ /* 0x000fca00080e06ff */
[----:B------:R-:W-:Y:S01]  /*1ab70*/  STG.E.U8 desc[UR36][R2.64], R5 ;  /* 0x0000000502007986 */ /* 0x000fe2000c101124 */
[----:B------:R-:W-:Y:S05]  /*1ab80*/  EXIT ;  /* 0x000000000000794d */ /* 0x000fea0003800000 */
.L_x_7089:
        /* <DEDUP_REMOVED lines=21> */
.L_x_7095:
        /* <DEDUP_REMOVED lines=20> */
.L_x_7097:
        /* <DEDUP_REMOVED lines=25> */
.L_x_7098:
        /* <DEDUP_REMOVED lines=25> */
.L_x_7099:
        /* <DEDUP_REMOVED lines=25> */
.L_x_7100:
[----:B------:R-:W0:Y:S01]  /*1b2d0*/  LDCU.64 UR4, c[0x0][0x758] ;  /* 0x0000eb00ff0477ac */ /* 0x000e220008000a00 */
[----:B------:R-:W-:-:S04]  /*1b2e0*/  LOP3.LUT P0, RZ, R16, 0xff, RZ, 0xc0, !PT ;  /* 0x000000ff10ff7812 */ /* 0x000fc8000780c0ff */
[----:B------:R-:W-:Y:S02]  /*1b2f0*/  SEL R5, RZ, 0x1, !P0 ;  /* 0x00000001ff057807 */ /* 0x000fe40004000000 */
[----:B0-----:R-:W-:-:S05]  /*1b300*/  IADD3 R2, P1, PT, R17, UR4, RZ ;  /* 0x0000000411027c10 */ /* 0x001fca000ff3e0ff */
[----:B------:R-:W-:-:S05]  /*1b310*/  IMAD.X R3, RZ, RZ, UR5, P1 ;  /* 0x00000005ff037e24 */ /* 0x000fca00088e06ff */
[----:B------:R-:W-:Y:S01]  /*1b320*/  STG.E.U8 desc[UR36][R2.64], R5 ;  /* 0x0000000502007986 */ /* 0x000fe2000c101124 */
[----:B------:R-:W-:Y:S05]  /*1b330*/  EXIT ;  /* 0x000000000000794d */ /* 0x000fea0003800000 */
.L_x_7096:
[----:B------:R-:W-:Y:S04]  /*1b340*/  STG.E.U8 desc[UR36][R2.64], R25 ;  /* 0x0000001902007986 */ /* 0x000fe8000c101124 */
[----:B------:R-:W-:Y:S04]  /*1b350*/  STG.E.U8 desc[UR36][R2.64+0x1], R22 ;  /* 0x0000011602007986 */ /* 0x000fe8000c101124 */
[----:B------:R-:W-:Y:S04]  /*1b360*/  STG.E.U8 desc[UR36][R2.64+0x2], R19 ;  /* 0x0000021302007986 */ /* 0x000fe8000c101124 */
[----:B------:R-:W-:Y:S01]  /*1b370*/  STG.E.U8 desc[UR36][R2.64+0x3], R16 ;  /* 0x0000031002007986 */ /* 0x000fe2000c101124 */
[----:B------:R-:W-:Y:S05]  /*1b380*/  EXIT ;  /* 0x000000000000794d */ /* 0x000fea0003800000 */
.L_x_7101:
        /* <DEDUP_REMOVED lines=15> */
.L_x_7811:


//--------------------- .text._ZN2at6native13reduce_kernelILi512ELi1ENS0_8ReduceOpIaNS0_14func_wrapper_tIbZZZNS0_15and_kernel_cudaERNS_14TensorIteratorEENKUlvE_clEvENKUlvE0_clEvEUlbaE_EEjbLi4ELi4EEEEEvT1_ --------------------------
	.section	.text._ZN2at6native13reduce_kernelILi512ELi1ENS0_8ReduceOpIaNS0_14func_wrapper_tIbZZZNS0_15and_kernel_cudaERNS_14TensorIteratorEENKUlvE_clEvENKUlvE0_clEvEUlbaE_EEjbLi4ELi4EEEEEvT1_,"ax",@progbits
	.align	128
        .global         _ZN2at6native13reduce_kernelILi512ELi1ENS0_8ReduceOpIaNS0_14func_wrapper_tIbZZZNS0_15and_kernel_cudaERNS_14TensorIteratorEENKUlvE_clEvENKUlvE0_clEvEUlbaE_EEjbLi4ELi4EEEEEvT1_
        .type           _ZN2at6native13reduce_kernelILi512ELi1ENS0_8ReduceOpIaNS0_14func_wrapper_tIbZZZNS0_15and_kernel_cudaERNS_14TensorIteratorEENKUlvE_clEvENKUlvE0_clEvEUlbaE_EEjbLi4ELi4EEEEEvT1_,@function
        .size           _ZN2at6native13reduce_kernelILi512ELi1ENS0_8ReduceOpIaNS0_14func_wrapper_tIbZZZNS0_15and_kernel_cudaERNS_14TensorIteratorEENKUlvE_clEvENKUlvE0_clEvEUlbaE_EEjbLi4ELi4EEEEEvT1_,(.L_x_7812 - _ZN2at6native13reduce_kernelILi512ELi1ENS0_8ReduceOpIaNS0_14func_wrapper_tIbZZZNS0_15and_kernel_cudaERNS_14TensorIteratorEENKUlvE_clEvENKUlvE0_clEvEUlbaE_EEjbLi4ELi4EEEEEvT1_)
        .other          _ZN2at6native13reduce_kernelILi512ELi1ENS0_8ReduceOpIaNS0_14func_wrapper_tIbZZZNS0_15and_kernel_cudaERNS_14TensorIteratorEENKUlvE_clEvENKUlvE0_clEvEUlbaE_EEjbLi4ELi4EEEEEvT1_,@"STO_CUDA_ENTRY STV_DEFAULT"
_ZN2at6native13reduce_kernelILi512ELi1ENS0_8ReduceOpIaNS0_14func_wrapper_tIbZZZNS0_15and_kernel_cudaERNS_14TensorIteratorEENKUlvE_clEvENKUlvE0_clEvEUlbaE_EEjbLi4ELi4EEEEEvT1_:
.text._ZN2at6native13reduce_kernelILi512ELi1ENS0_8ReduceOpIaNS0_14func_wrapper_tIbZZZNS0_15and_kernel_cudaERNS_14TensorIteratorEENKUlvE_clEvENKUlvE0_clEvEUlbaE_EEjbLi4ELi4EEEEEvT1_:
        /* <DEDUP_REMOVED lines=295> */
.L_x_7102:
        /* <DEDUP_REMOVED lines=46> */
.L_x_7109:
[----:B------:R-:W-:Y:S05]  /*1550*/  BSYNC.RECONVERGENT B2 ;  /* 0x0000000000027941 */ /* 0x000fea0003800200 */
.L_x_7108:
[----:B------:R-:W-:Y:S02]  /*1560*/  IADD3 R2, P0, PT, R13, 0x4, RZ ;  /* 0x000000040d027810 */ /* 0x000fe40007f1e0ff */
[----:B------:R-:W-:Y:S02]  /*1570*/  IADD3 R4, PT, PT, R11, -0x4, R8 ;  /* 0xfffffffc0b047810 */ /* 0x000fe40007ffe008 */
[----:B------:R-:W-:-:S09]  /*1580*/  IADD3.X R3, PT, PT, RZ, R10, RZ, P0, !PT ;  /* 0x0000000aff037210 */ /* 0x000fd200007fe4ff */
.L_x_7107:
[----:B------:R-:W-:Y:S05]  /*1590*/  BSYNC.RECONVERGENT B1 ;  /* 0x0000000000017941 */ /* 0x000fea0003800200 */
.L_x_7106:
        /* <DEDUP_REMOVED lines=13> */
.L_x_7113:
        /* <DEDUP_REMOVED lines=16> */
.L_x_7112:
[----:B------:R-:W-:Y:S02]  /*1770*/  SEL R6, RZ, 0x1, !P3 ;  /* 0x00000001ff067807 */ /* 0x000fe40005800000 */
[----:B------:R-:W-:Y:S02]  /*1780*/  SEL R10, RZ, 0x1, !P2 ;  /* 0x00000001ff0a7807 */ /* 0x000fe40005000000 */
[----:B------:R-:W-:Y:S02]  /*1790*/  SEL R8, RZ, 0x1, !P1 ;  /* 0x00000001ff087807 */ /* 0x000fe40004800000 */
[----:B------:R-:W-:-:S07]  /*17a0*/  SEL R5, RZ, 0x1, !P0 ;  /* 0x00000001ff057807 */ /* 0x000fce0004000000 */
.L_x_7111:
[----:B------:R-:W-:Y:S05]  /*17b0*/  BSYNC.RECONVERGENT B1 ;  /* 0x0000000000017941 */ /* 0x000fea0003800200 */
.L_x_7110:
        /* <DEDUP_REMOVED lines=19> */
.L_x_7115:
[----:B------:R-:W-:Y:S05]  /*18f0*/  BSYNC.RECONVERGENT B1 ;  /* 0x0000000000017941 */ /* 0x000fea0003800200 */
.L_x_7114:
[----:B------:R-:W-:Y:S02]  /*1900*/  LOP3.LUT P2, RZ, R6, 0xff, RZ, 0xc0, !PT ;  /* 0x000000ff06ff7812 */ /* 0x000fe4000784c0ff */
[----:B------:R-:W-:Y:S02]  /*1910*/  LOP3.LUT P3, RZ, R5, 0xff, RZ, 0xc0, !PT ;  /* 0x000000ff05ff7812 */ /* 0x000fe4000786c0ff */
[----:B------:R-:W-:-:S04]  /*1920*/  PLOP3.LUT P0, PT, P1, P2, P0, 0x80, 0x0 ;  /* 0x000000000000781c */ /* 0x000fc80000f05000 */
[----:B------:R-:W-:-:S04]  /*1930*/  PLOP3.LUT P0, PT, P0, P3, PT, 0x80, 0x8 ;  /* 0x000000000008781c */ /* 0x000fc80000707070 */
[----:B------:R-:W-:Y:S01]  /*1940*/  SEL R17, RZ, 0x1, !P0 ;  /* 0x00000001ff117807 */ /* 0x000fe20004000000 */
[----:B------:R-:W-:Y:S08]  /*1950*/  BRA `(.L_x_7104) ;  /* 0x0000009400d47947 */ /* 0x000ff00003800000 */
.L_x_7105:
        /* <DEDUP_REMOVED lines=21> */
.L_x_7120:
        /* <DEDUP_REMOVED lines=12> */
[----:B------:R-:W-:-:S02]  /*1b70*/  IADD3.X R15, PT, PT, RZ, R3, RZ, P4, !PT ;  /* 0x00000003ff0f7210 */ /* 0x000fc400027fe4ff */
        /* <DEDUP_REMOVED lines=11> */
.L_x_7119:
        /* <DEDUP_REMOVED lines=8> */
.L_x_7118:
[----:B------:R-:W-:Y:S05]  /*1cb0*/  BSYNC.RECONVERGENT B1 ;  /* 0x0000000000017941 */ /* 0x000fea0003800200 */
.L_x_7117:
        /* <DEDUP_REMOVED lines=23> */
.L_x_7122:
[----:B------:R-:W-:Y:S05]  /*1e30*/  BSYNC.RECONVERGENT B1 ;  /* 0x0000000000017941 */ /* 0x000fea0003800200 */
.L_x_7121:
[----:B------:R-:W-:Y:S04]  /*1e40*/  BSSY.RECONVERGENT B1, `(.L_x_7123) ;  /* 0x000001b000017945 */ /* 0x000fe80003800200 */
[----:B------:R-:W-:Y:S05]  /*1e50*/  @P0 BRA `(.L_x_7124) ;  /* 0x0000000000640947 */ /* 0x000fea0003800000 */
[----:B------:R-:W-:Y:S01]  /*1e60*/  LOP3.LUT P0, RZ, R11, 0xff, RZ, 0xc0, !PT ;  /* 0x000000ff0bff7812 */ /* 0x000fe2000780c0ff */
[----:B0-----:R-:W-:Y:S01]  /*1e70*/  IMAD.IADD R3, R7, 0x1, R0 ;  /* 0x0000000107037824 */ /* 0x001fe200078e0200 */
[----:B-----5:R-:W-:-:S04]  /*1e80*/  LOP3.LUT P1, RZ, R13, 0xff, RZ, 0xc0, !PT ;  /* 0x000000ff0dff7812 */ /* 0x020fc8000782c0ff */
        /* <DEDUP_REMOVED lines=22> */
.L_x_7124:
[----:B------:R-:W-:Y:S05]  /*1ff0*/  BSYNC.RECONVERGENT B1 ;  /* 0x0000000000017941 */ /* 0x000fea0003800200 */
.L_x_7123:
        /* <DEDUP_REMOVED lines=8> */
.L_x_7116:
        /* <DEDUP_REMOVED lines=18> */
.L_x_7129:
        /* <DEDUP_REMOVED lines=28> */
.L_x_7128:
[----:B------:R-:W-:Y:S02]  /*2360*/  PRMT R14, R10, 0x7610, R14 ;  /* 0x000076100a0e7816 */ /* 0x000fe4000000000e */
[----:B------:R-:W-:Y:S02]  /*2370*/  PRMT R12, R15, 0x7610, R12 ;  /* 0x000076100f0c7816 */ /* 0x000fe4000000000c */
[----:B------:R-:W-:Y:S02]  /*2380*/  PRMT R10, R4, 0x7610, R10 ;  /* 0x00007610040a7816 */ /* 0x000fe4000000000a */
[----:B------:R-:W-:Y:S02]  /*2390*/  SEL R11, RZ, 0x1, !P3 ;  /* 0x00000001ff0b7807 */ /* 0x000fe40005800000 */
[----:B------:R-:W-:Y:S02]  /*23a0*/  SEL R15, RZ, 0x1, !P2 ;  /* 0x00000001ff0f7807 */ /* 0x000fe40005000000 */
[----:B------:R-:W-:-:S02]  /*23b0*/  SEL R16, RZ, 0x1, !P1 ;  /* 0x00000001ff107807 */ /* 0x000fc40004800000 */
[----:B------:R-:W-:-:S07]  /*23c0*/  SEL R17, RZ, 0x1, !P0 ;  /* 0x00000001ff117807 */ /* 0x000fce0004000000 */
.L_x_7127:
[----:B------:R-:W-:Y:S05]  /*23d0*/  BSYNC.RECONVERGENT B1 ;  /* 0x0000000000017941 */ /* 0x000fea0003800200 */
.L_x_7126:
        /* <DEDUP_REMOVED lines=27> */
.L_x_7131:
[----:B------:R-:W-:Y:S05]  /*2590*/  BSYNC.RECONVERGENT B1 ;  /* 0x0000000000017941 */ /* 0x000fea0003800200 */
.L_x_7130:
        /* <DEDUP_REMOVED lines=27> */
.L_x_7133:
[----:B------:R-:W-:Y:S05]  /*2750*/  BSYNC.RECONVERGENT B1 ;  /* 0x0000000000017941 */ /* 0x000fea0003800200 */
.L_x_7132:
        /* <DEDUP_REMOVED lines=8> */
.L_x_7125:
        /* <DEDUP_REMOVED lines=19> */
.L_x_7143:
        /* <DEDUP_REMOVED lines=8> */
.L_x_7137:
        /* <DEDUP_REMOVED lines=285> */
.L_x_7139:
        /* <DEDUP_REMOVED lines=230> */
.L_x_7140:
        /* <DEDUP_REMOVED lines=230> */
.L_x_7141:
[----:B------:R-:W-:Y:S01]  /*5820*/  IADD3 R18, P4, PT, R5, R10, RZ ;  /* 0x0000000a05127210 */ /* 0x000fe20007f9e0ff */
[----:B------:R-:W0:Y:S04]  /*5830*/  LDCU UR52, c[0x0][0x3d0] ;  /* 0x00007a00ff3477ac */ /* 0x000e280008000800 */
[----:B------:R-:W-:-:S05]  /*5840*/  IMAD.X R19, RZ, RZ, R11, P4 ;  /* 0x000000ffff137224 */ /* 0x000fca00020e060b */
[----:B------:R1:W5:Y:S01]  /*5850*/  LDG.E.U8 R18, desc[UR36][R18.64] ;  /* 0x0000002412127981 */ /* 0x000362000c1e1100 */
        /* <DEDUP_REMOVED lines=226> */
.L_x_7142:
[----:B------:R-:W-:-:S05]  /*6680*/  IADD3 R14, P4, PT, R3, R10, RZ ;  /* 0x0000000a030e7210 */ /* 0x000fca0007f9e0ff */
[----:B------:R-:W-:-:S05]  /*6690*/  IMAD.X R15, RZ, RZ, R11, P4 ;  /* 0x000000ffff0f7224 */ /* 0x000fca00020e060b */
[----:B------:R1:W5:Y:S03]  /*66a0*/  LDG.E.U8 R14, desc[UR36][R14.64] ;  /* 0x000000240e0e7981 */ /* 0x000366000c1e1100 */
.L_x_7138:
[----:B------:R-:W2:Y:S01]  /*66b0*/  LDCU UR5, c[0x0][0x388] ;  /* 0x00007100ff0577ac */ /* 0x000ea20008000800 */
[----:B0-----:R-:W-:Y:S02]  /*66c0*/  MOV R6, UR4 ;  /* 0x0000000400067c02 */ /* 0x001fe40008000f00 */
[----:B-----5:R-:W-:Y:S02]  /*66d0*/  PRMT R2, R27, 0x9910, RZ ;  /* 0x000099101b027816 */ /* 0x020fe400000000ff */
[----:B------:R-:W-:Y:S01]  /*66e0*/  PRMT R3, R26, 0x9910, RZ ;  /* 0x000099101a037816 */ /* 0x000fe200000000ff */
[----:B------:R-:W-:Y:S01]  /*66f0*/  IMAD R7, R6, 0x4, R7 ;  /* 0x0000000406077824 */ /* 0x000fe200078e0207 */
[----:B------:R-:W-:Y:S02]  /*6700*/  ISETP.NE.AND P3, PT, R2, RZ, P3 ;  /* 0x000000ff0200720c */ /* 0x000fe40001f65270 */
[----:B------:R-:W-:Y:S01]  /*6710*/  MOV R2, R3 ;  /* 0x0000000300027202 */ /* 0x000fe20000000f00 */
[----:B------:R-:W-:Y:S01]  /*6720*/  IMAD R3, R6, 0x3, R7 ;  /* 0x0000000306037824 */ /* 0x000fe200078e0207 */
[----:B------:R-:W-:-:S02]  /*6730*/  PRMT R4, R18, 0x9910, RZ ;  /* 0x0000991012047816 */ /* 0x000fc400000000ff */
[----:B------:R-:W-:Y:S02]  /*6740*/  PRMT R5, R14, 0x9910, RZ ;  /* 0x000099100e057816 */ /* 0x000fe400000000ff */
[----:B------:R-:W-:Y:S02]  /*6750*/  ISETP.NE.AND P2, PT, R2, RZ, P2 ;  /* 0x000000ff0200720c */ /* 0x000fe40001745270 */
[----:B------:R-:W-:Y:S01]  /*6760*/  ISETP.NE.AND P1, PT, R4, RZ, P1 ;  /* 0x000000ff0400720c */ /* 0x000fe20000f25270 */
[----:B--2---:R-:W-:Y:S01]  /*6770*/  IMAD.U32 R8, RZ, RZ, UR5 ;  /* 0x00000005ff087e24 */ /* 0x004fe2000f8e00ff */
[----:B------:R-:W-:-:S04]  /*6780*/  ISETP.NE.AND P0, PT, R5, RZ, P0 ;  /* 0x000000ff0500720c */ /* 0x000fc80000705270 */
[----:B------:R-:W-:-:S13]  /*6790*/  ISETP.GE.U32.AND P4, PT, R3, R8, PT ;  /* 0x000000080300720c */ /* 0x000fda0003f86070 */
[----:B------:R-:W-:Y:S05]  /*67a0*/  @!P4 BRA `(.L_x_7143) ;  /* 0xffffffc00058c947 */ /* 0x000fea000383ffff */
[----:B------:R-:W-:Y:S05]  /*67b0*/  BSYNC.RECONVERGENT B2 ;  /* 0x0000000000027941 */ /* 0x000fea0003800200 */
.L_x_7136:
[----:B------:R-:W-:Y:S02]  /*67c0*/  SEL R2, RZ, 0x1, !P3 ;  /* 0x00000001ff027807 */ /* 0x000fe40005800000 */
[----:B------:R-:W-:Y:S02]  /*67d0*/  SEL R3, RZ, 0x1, !P2 ;  /* 0x00000001ff037807 */ /* 0x000fe40005000000 */
[----:B------:R-:W-:Y:S02]  /*67e0*/  SEL R4, RZ, 0x1, !P1 ;  /* 0x00000001ff047807 */ /* 0x000fe40004800000 */
[----:B------:R-:W-:-:S07]  /*67f0*/  SEL R5, RZ, 0x1, !P0 ;  /* 0x00000001ff057807 */ /* 0x000fce0004000000 */
.L_x_7135:
[----:B------:R-:W-:Y:S05]  /*6800*/  BSYNC.RECONVERGENT B1 ;  /* 0x0000000000017941 */ /* 0x000fea0003800200 */
.L_x_7134:
        /* <DEDUP_REMOVED lines=24> */
.L_x_7146:
[----:B------:R-:W0:Y:S01]  /*6990*/  LDC.64 R12, c[0x0][0x3c8] ;  /* 0x0000f200ff0c7b82 */ /* 0x000e220000000a00 */
[----:B------:R-:W-:Y:S02]  /*69a0*/  HFMA2 R14, -RZ, RZ, 0, 0 ;  /* 0x00000000ff0e7431 */ /* 0x000fe400000001ff */
[----:B-1----:R-:W-:-:S05]  /*69b0*/  IMAD.MOV.U32 R15, RZ, RZ, R7 ;  /* 0x000000ffff0f7224 */ /* 0x002fca00078e0007 */
        /* <DEDUP_REMOVED lines=273> */
.L_x_7147:
        /* <DEDUP_REMOVED lines=274> */
.L_x_7148:
        /* <DEDUP_REMOVED lines=274> */
.L_x_7149:
        /* <DEDUP_REMOVED lines=274> */
.L_x_7150:
[----:B------:R-:W-:-:S05]  /*ae30*/  IADD3 R10, P0, PT, R17, R10, RZ ;  /* 0x0000000a110a7210 */ /* 0x000fca0007f1e0ff */
[----:B------:R-:W-:-:S05]  /*ae40*/  IMAD.X R11, RZ, RZ, R11, P0 ;  /* 0x000000ffff0b7224 */ /* 0x000fca00000e060b */
[----:B------:R0:W5:Y:S03]  /*ae50*/  LDG.E.U8 R0, desc[UR36][R10.64] ;  /* 0x000000240a007981 */ /* 0x000166000c1e1100 */
.L_x_7145:
[----:B------:R-:W-:Y:S05]  /*ae60*/  BSYNC.RECONVERGENT B1 ;  /* 0x0000000000017941 */ /* 0x000fea0003800200 */
.L_x_7144:
[----:B------:R-:W-:Y:S01]  /*ae70*/  ISETP.GE.U32.AND P0, PT, R7, R8, PT ;  /* 0x000000080700720c */ /* 0x000fe20003f06070 */
[----:B------:R-:W-:-:S12]  /*ae80*/  BSSY.RECONVERGENT B1, `(.L_x_7151) ;  /* 0x000001b000017945 */ /* 0x000fd80003800200 */
[----:B------:R-:W-:Y:S05]  /*ae90*/  @P0 BRA `(.L_x_7152) ;  /* 0x0000000000640947 */ /* 0x000fea0003800000 */
[----:B------:R-:W-:Y:S02]  /*aea0*/  LOP3.LUT P0, RZ, R2, 0xff, RZ, 0xc0, !PT ;  /* 0x000000ff02ff7812 */ /* 0x000fe4000780c0ff */
[----:B-----5:R-:W-:Y:S02]  /*aeb0*/  LOP3.LUT P1, RZ, R27, 0xff, RZ, 0xc0, !PT ;  /* 0x000000ff1bff7812 */ /* 0x020fe4000782c0ff */
[----:B------:R-:W-:Y:S02]  /*aec0*/  IADD3 R7, PT, PT, R7, R6, RZ ;  /* 0x0000000607077210 */ /* 0x000fe40007ffe0ff */
[----:B------:R-:W-:Y:S02]  /*aed0*/  PLOP3.LUT P0, PT, P0, P1, PT, 0x80, 0x8 ;  /* 0x000000000008781c */ /* 0x000fe40000703070 */
[----:B------:R-:W-:Y:S02]  /*aee0*/  ISETP.GE.U32.AND P1, PT, R7, R8, PT ;  /* 0x000000080700720c */ /* 0x000fe40003f26070 */
[----:B------:R-:W-:-:S11]  /*aef0*/  SEL R2, RZ, 0x1, !P0 ;  /* 0x00000001ff027807 */ /* 0x000fd60004000000 */
        /* <DEDUP_REMOVED lines=8> */
[----:B------:R-:W-:Y:S02]  /*af80*/  IADD3 R7, PT, PT, R7, R6, RZ ;  /* 0x0000000607077210 */ /* 0x000fe40007ffe0ff */
[----:B------:R-:W-:Y:S02]  /*af90*/  LOP3.LUT P0, RZ, R4, 0xff, RZ, 0xc0, !PT ;  /* 0x000000ff04ff7812 */ /* 0x000fe4000780c0ff */
[----:B------:R-:W-:Y:S02]  /*afa0*/  ISETP.GE.U32.AND P4, PT, R7, R8, PT ;  /* 0x000000080700720c */ /* 0x000fe40003f86070 */
[----:B------:R-:W-:-:S04]  /*afb0*/  LOP3.LUT P1, RZ, R18, 0xff, RZ, 0xc0, !PT ;  /* 0x000000ff12ff7812 */ /* 0x000fc8000782c0ff */
[----:B------:R-:W-:-:S04]  /*afc0*/  PLOP3.LUT P0, PT, P0, P1, PT, 0x80, 0x8 ;  /* 0x000000000008781c */ /* 0x000fc80000703070 */
[----:B------:R-:W-:-:S03]  /*afd0*/  SEL R4, RZ, 0x1, !P0 ;  /* 0x00000001ff047807 */ /* 0x000fc60004000000 */
[----:B------:R-:W-:Y:S02]  /*afe0*/  @!P4 LOP3.LUT P3, RZ, R0, 0xff, RZ, 0xc0, !PT ;  /* 0x000000ff00ffc812 */ /* 0x000fe4000786c0ff */
[----:B------:R-:W-:-:S04]  /*aff0*/  @!P4 LOP3.LUT P2, RZ, R5, 0xff, RZ, 0xc0, !PT ;  /* 0x000000ff05ffc812 */ /* 0x000fc8000784c0ff */
[----:B------:R-:W-:-:S04]  /*b000*/  @!P4 PLOP3.LUT P2, PT, P2, P3, PT, 0x80, 0x8 ;  /* 0x000000000008c81c */ /* 0x000fc80001747070 */
[----:B------:R-:W-:-:S04]  /*b010*/  @!P4 SEL R0, RZ, 0x1, !P2 ;  /* 0x00000001ff00c807 */ /* 0x000fc80005000000 */
[----:B------:R-:W-:-:S07]  /*b020*/  @!P4 PRMT R5, R0, 0x7610, R5 ;  /* 0x000076100005c816 */ /* 0x000fce0000000005 */
.L_x_7152:
[----:B------:R-:W-:Y:S05]  /*b030*/  BSYNC.RECONVERGENT B1 ;  /* 0x0000000000017941 */ /* 0x000fea0003800200 */
.L_x_7151:
[----:B------:R-:W-:Y:S02]  /*b040*/  LOP3.LUT P0, RZ, R2, 0xff, RZ, 0xc0, !PT ;  /* 0x000000ff02ff7812 */ /* 0x000fe4000780c0ff */
[----:B------:R-:W-:Y:S02]  /*b050*/  LOP3.LUT P1, RZ, R3, 0xff, RZ, 0xc0, !PT ;  /* 0x000000ff03ff7812 */ /* 0x000fe4000782c0ff */
[----:B------:R-:W-:Y:S02]  /*b060*/  LOP3.LUT P2, RZ, R4, 0xff, RZ, 0xc0, !PT ;  /* 0x000000ff04ff7812 */ /* 0x000fe4000784c0ff */
[----:B------:R-:W-:Y:S02]  /*b070*/  LOP3.LUT P3, RZ, R5, 0xff, RZ, 0xc0, !PT ;  /* 0x000000ff05ff7812 */ /* 0x000fe4000786c0ff */
[----:B------:R-:W-:-:S04]  /*b080*/  PLOP3.LUT P0, PT, P2, P0, P1, 0x80, 0x0 ;  /* 0x000000000000781c */ /* 0x000fc80001701010 */
[----:B------:R-:W-:-:S04]  /*b090*/  PLOP3.LUT P0, PT, P0, P3, PT, 0x80, 0x8 ;  /* 0x000000000008781c */ /* 0x000fc80000707070 */
[----:B------:R-:W-:-:S09]  /*b0a0*/  SEL R17, RZ, 0x1, !P0 ;  /* 0x00000001ff117807 */ /* 0x000fd20004000000 */
.L_x_7104:
[----:B------:R-:W-:Y:S05]  /*b0b0*/  BSYNC.RECONVERGENT B0 ;  /* 0x0000000000007941 */ /* 0x000fea0003800200 */
.L_x_7103:
        /* <DEDUP_REMOVED lines=14> */
.L_x_7154:
[----:B------:R-:W-:Y:S01]  /*b1a0*/  USHF.R.U32.HI UR7, URZ, 0x1, UR5 ;  /* 0x00000001ff077899 */ /* 0x000fe20008011605 */
[----:B------:R-:W-:Y:S01]  /*b1b0*/  BAR.SYNC.DEFER_BLOCKING 0x0 ;  /* 0x0000000000007b1d */ /* 0x000fe20000010000 */
[----:B------:R-:W-:-:S04]  /*b1c0*/  UISETP.GT.U32.AND UP0, UPT, UR5, 0x3, UPT ;  /* 0x000000030500788c */ /* 0x000fc8000bf04070 */
[----:B0--3--:R-:W-:Y:S01]  /*b1d0*/  VIADD R3, R9, UR7 ;  /* 0x0000000709037c36 */ /* 0x009fe20008000000 */
[----:B------:R-:W-:-:S04]  /*b1e0*/  UMOV UR5, UR7 ;  /* 0x0000000700057c82 */ /* 0x000fc80008000000 */
        /* <DEDUP_REMOVED lines=10> */
.L_x_7153:
        /* <DEDUP_REMOVED lines=18> */
.L_x_7157:
        /* <DEDUP_REMOVED lines=14> */
.L_x_7156:
[----:B------:R-:W-:Y:S01]  /*b490*/  BAR.SYNC.DEFER_BLOCKING 0x0 ;  /* 0x0000000000007b1d */ /* 0x000fe20000010000 */
[----:B------:R-:W-:-:S09]  /*b4a0*/  UISETP.GE.U32.AND UP0, UPT, UR4, 0x2, UPT ;  /* 0x000000020400788c */ /* 0x000fd2000bf06070 */
[----:B------:R-:W-:Y:S05]  /*b4b0*/  BRA.U !UP0, `(.L_x_7155) ;  /* 0x0000000108287547 */ /* 0x000fea000b800000 */
[----:B0-2345:R-:W-:-:S07]  /*b4c0*/  HFMA2 R0, -RZ, RZ, 0, 5.9604644775390625e-08 ;  /* 0x00000001ff007431 */ /* 0x03dfce00000001ff */
.L_x_7158:
[C---:B------:R-:W-:Y:S02]  /*b4d0*/  LOP3.LUT R2, R17.reuse, 0xffff, RZ, 0xc0, !PT ;  /* 0x0000ffff11027812 */ /* 0x040fe400078ec0ff */
[----:B------:R-:W-:Y:S02]  /*b4e0*/  LOP3.LUT P0, RZ, R17, 0xff, RZ, 0xc0, !PT ;  /* 0x000000ff11ff7812 */ /* 0x000fe4000780c0ff */
[----:B------:R-:W-:-:S06]  /*b4f0*/  PRMT R3, R2, 0x8880, RZ ;  /* 0x0000888002037816 */ /* 0x000fcc00000000ff */
[----:B------:R0:W2:Y:S02]  /*b500*/  SHFL.DOWN PT, R3, R3, R0, 0x1f ;  /* 0x08001f0003037589 */ /* 0x0000a400000e0000 */
[----:B0-----:R-:W-:-:S05]  /*b510*/  IMAD.SHL.U32 R0, R0, 0x2, RZ ;  /* 0x0000000200007824 */ /* 0x001fca00078e00ff */
[----:B------:R-:W-:Y:S02]  /*b520*/  ISETP.GE.AND P1, PT, R0, UR4, PT ;  /* 0x0000000400007c0c */ /* 0x000fe4000bf26270 */
[----:B--2---:R-:W-:-:S04]  /*b530*/  ISETP.NE.AND P0, PT, R3, RZ, P0 ;  /* 0x000000ff0300720c */ /* 0x004fc80000705270 */
[----:B------:R-:W-:-:S07]  /*b540*/  SEL R17, RZ, 0x1, !P0 ;  /* 0x00000001ff117807 */ /* 0x000fce0004000000 */
[----:B------:R-:W-:Y:S05]  /*b550*/  @!P1 BRA `(.L_x_7158) ;  /* 0xfffffffc00dc9947 */ /* 0x000fea000383ffff */
.L_x_7155:
[----:B0-2345:R-:W0:Y:S01]  /*b560*/  S2R R0, SR_CTAID.X ;  /* 0x0000000000007919 */ /* 0x03de220000002500 */
[----:B------:R-:W2:Y:S01]  /*b570*/  LDCU UR4, c[0x0][0x558] ;  /* 0x0000ab00ff0477ac */ /* 0x000ea20008000800 */
[----:B------:R-:W-:Y:S01]  /*b580*/  MOV R16, RZ ;  /* 0x000000ff00107202 */ /* 0x000fe20000000f00 */
        /* <DEDUP_REMOVED lines=284> */
.L_x_7159:
        /* <DEDUP_REMOVED lines=290> */
.L_x_7161:
        /* <DEDUP_REMOVED lines=26> */
.L_x_7163:
[----:B------:R-:W-:Y:S05]  /*db10*/  BSYNC.RECONVERGENT B0 ;  /* 0x0000000000007941 */ /* 0x000fea0003800200 */
.L_x_7162:
        /* <DEDUP_REMOVED lines=35> */
.L_x_7165:
[----:B------:R-:W-:Y:S05]  /*dd50*/  BSYNC.RECONVERGENT B0 ;  /* 0x0000000000007941 */ /* 0x000fea0003800200 */
.L_x_7164:
        /* <DEDUP_REMOVED lines=34> */
.L_x_7170:
        /* <DEDUP_REMOVED lines=9> */
.L_x_7169:
[----:B------:R-:W-:Y:S01]  /*e010*/  SEL R17, RZ, 0x1, !P1 ;  /* 0x00000001ff117807 */ /* 0x000fe20004800000 */
[----:B------:R-:W-:Y:S06]  /*e020*/  BRA `(.L_x_7168) ;  /* 0x00000000005c7947 */ /* 0x000fec0003800000 */
.L_x_7167:
        /* <DEDUP_REMOVED lines=12> */
.L_x_7172:
        /* <DEDUP_REMOVED lines=10> */
.L_x_7171:
[----:B------:R-:W-:-:S07]  /*e190*/  SEL R17, RZ, 0x1, !P1 ;  /* 0x00000001ff117807 */ /* 0x000fce0004800000 */
.L_x_7168:
[----:B------:R-:W-:Y:S05]  /*e1a0*/  BSYNC.RECONVERGENT B0 ;  /* 0x0000000000007941 */ /* 0x000fea0003800200 */
.L_x_7166:
        /* <DEDUP_REMOVED lines=11> */
.L_x_7174:
        /* <DEDUP_REMOVED lines=15> */
.L_x_7173:
        /* <DEDUP_REMOVED lines=10> */
.L_x_7177:
        /* <DEDUP_REMOVED lines=14> */
.L_x_7176:
[----:B------:R-:W-:Y:S01]  /*e4d0*/  BAR.SYNC.DEFER_BLOCKING 0x0 ;  /* 0x0000000000007b1d */ /* 0x000fe20000010000 */
[----:B------:R-:W-:-:S09]  /*e4e0*/  UISETP.GE.U32.AND UP0, UPT, UR4, 0x2, UPT ;  /* 0x000000020400788c */ /* 0x000fd2000bf06070 */
[----:B------:R-:W-:Y:S05]  /*e4f0*/  BRA.U !UP0, `(.L_x_7175) ;  /* 0x0000000108287547 */ /* 0x000fea000b800000 */
[----:B0-2---:R-:W-:-:S07]  /*e500*/  HFMA2 R0, -RZ, RZ, 0, 5.9604644775390625e-08 ;  /* 0x00000001ff007431 */ /* 0x005fce00000001ff */
.L_x_7178:
        /* <DEDUP_REMOVED lines=9> */
.L_x_7175:
        /* <DEDUP_REMOVED lines=17> */
.L_x_7180:
        /* <DEDUP_REMOVED lines=20> */
.L_x_7182:
[----:B------:R-:W0:Y:S01]  /*e7f0*/  LDCU.64 UR4, c[0x0][0x758] ;  /* 0x0000eb00ff0477ac */ /* 0x000e220008000a00 */
[----:B------:R-:W-:-:S04]  /*e800*/  LOP3.LUT P0, RZ, R17, 0xff, RZ, 0xc0, !PT ;  /* 0x000000ff11ff7812 */ /* 0x000fc8000780c0ff */
[----:B------:R-:W-:Y:S02]  /*e810*/  SEL R3, RZ, 0x1, !P0 ;  /* 0x00000001ff037807 */ /* 0x000fe40004000000 */
[----:B0-----:R-:W-:-:S04]  /*e820*/  IADD3 R16, P1, PT, R16, UR4, RZ ;  /* 0x0000000410107c10 */ /* 0x001fc8000ff3e0ff */
[----:B------:R-:W-:-:S05]  /*e830*/  IADD3.X R17, PT, PT, RZ, UR5, RZ, P1, !PT ;  /* 0x00000005ff117c10 */ /* 0x000fca0008ffe4ff */
[----:B------:R-:W-:Y:S01]  /*e840*/  STG.E.U8 desc[UR36][R16.64], R3 ;  /* 0x0000000310007986 */ /* 0x000fe2000c101124 */
[----:B------:R-:W-:Y:S05]  /*e850*/  EXIT ;  /* 0x000000000000794d */ /* 0x000fea0003800000 */
.L_x_7181:
[----:B------:R-:W-:-:S04]  /*e860*/  LOP3.LUT P0, RZ, R17, 0xff, RZ, 0xc0, !PT ;  /* 0x000000ff11ff7812 */ /* 0x000fc8000780c0ff */
[----:B------:R-:W-:-:S05]  /*e870*/  SEL R5, RZ, 0x1, !P0 ;  /* 0x00000001ff057807 */ /* 0x000fca0004000000 */
[----:B------:R-:W-:Y:S01]  /*e880*/  STG.E.U8 desc[UR36][R2.64], R5 ;  /* 0x0000000502007986 */ /* 0x000fe2000c101124 */
[----:B------:R-:W-:Y:S05]  /*e890*/  EXIT ;  /* 0x000000000000794d */ /* 0x000fea0003800000 */
.L_x_7179:
        /* <DEDUP_REMOVED lines=9> */
.L_x_7183:
        /* <DEDUP_REMOVED lines=20> */
.L_x_7185:
[----:B------:R-:W3:Y:S01]  /*ea70*/  LDCU.64 UR4, c[0x0][0x758] ;  /* 0x0000eb00ff0477ac */ /* 0x000ee20008000a00 */
[----:B------:R-:W-:-:S04]  /*ea80*/  LOP3.LUT P0, RZ, R17, 0xff, RZ, 0xc0, !PT ;  /* 0x000000ff11ff7812 */ /* 0x000fc8000780c0ff */
[----:B0-2---:R-:W-:Y:S02]  /*ea90*/  SEL R3, RZ, 0x1, !P0 ;  /* 0x00000001ff037807 */ /* 0x005fe40004000000 */
[----:B---3--:R-:W-:-:S04]  /*eaa0*/  IADD3 R16, P1, PT, R16, UR4, RZ ;  /* 0x0000000410107c10 */ /* 0x008fc8000ff3e0ff */
[----:B------:R-:W-:-:S05]  /*eab0*/  IADD3.X R17, PT, PT, RZ, UR5, RZ, P1, !PT ;  /* 0x00000005ff117c10 */ /* 0x000fca0008ffe4ff */
[----:B------:R-:W-:Y:S01]  /*eac0*/  STG.E.U8 desc[UR36][R16.64], R3 ;  /* 0x0000000310007986 */ /* 0x000fe2000c101124 */
[----:B------:R-:W-:Y:S05]  /*ead0*/  EXIT ;  /* 0x000000000000794d */ /* 0x000fea0003800000 */
.L_x_7184:
[----:B------:R-:W-:Y:S01]  /*eae0*/  STG.E.U8 desc[UR36][R4.64], R17 ;  /* 0x0000001104007986 */ /* 0x000fe2000c101124 */
[----:B------:R-:W-:Y:S05]  /*eaf0*/  EXIT ;  /* 0x000000000000794d */ /* 0x000fea0003800000 */
.L_x_7160:
        /* <DEDUP_REMOVED lines=26> */
.L_x_7187:
        /* <DEDUP_REMOVED lines=20> */
.L_x_7189:
[----:B------:R-:W0:Y:S01]  /*ede0*/  LDCU.64 UR4, c[0x0][0x758] ;  /* 0x0000eb00ff0477ac */ /* 0x000e220008000a00 */
[----:B------:R-:W-:-:S04]  /*edf0*/  LOP3.LUT P0, RZ, R17, 0xff, RZ, 0xc0, !PT ;  /* 0x000000ff11ff7812 */ /* 0x000fc8000780c0ff */
[----:B------:R-:W-:Y:S02]  /*ee00*/  SEL R3, RZ, 0x1, !P0 ;  /* 0x00000001ff037807 */ /* 0x000fe40004000000 */
[----:B0-----:R-:W-:-:S04]  /*ee10*/  IADD3 R16, P1, PT, R16, UR4, RZ ;  /* 0x0000000410107c10 */ /* 0x001fc8000ff3e0ff */
[----:B------:R-:W-:-:S05]  /*ee20*/  IADD3.X R17, PT, PT, RZ, UR5, RZ, P1, !PT ;  /* 0x00000005ff117c10 */ /* 0x000fca0008ffe4ff */
[----:B------:R-:W-:Y:S01]  /*ee30*/  STG.E.U8 desc[UR36][R16.64], R3 ;  /* 0x0000000310007986 */ /* 0x000fe2000c101124 */
[----:B------:R-:W-:Y:S05]  /*ee40*/  EXIT ;  /* 0x000000000000794d */ /* 0x000fea0003800000 */
.L_x_7188:
[----:B------:R-:W-:-:S04]  /*ee50*/  LOP3.LUT P0, RZ, R17, 0xff, RZ, 0xc0, !PT ;  /* 0x000000ff11ff7812 */ /* 0x000fc8000780c0ff */
[----:B------:R-:W-:-:S05]  /*ee60*/  SEL R5, RZ, 0x1, !P0 ;  /* 0x00000001ff057807 */ /* 0x000fca0004000000 */
[----:B------:R-:W-:Y:S01]  /*ee70*/  STG.E.U8 desc[UR36][R2.64], R5 ;  /* 0x0000000502007986 */ /* 0x000fe2000c101124 */
[----:B------:R-:W-:Y:S05]  /*ee80*/  EXIT ;  /* 0x000000000000794d */ /* 0x000fea0003800000 */
.L_x_7186:
        /* <DEDUP_REMOVED lines=9> */
.L_x_7190:
        /* <DEDUP_REMOVED lines=20> */
.L_x_7192:
[----:B------:R-:W0:Y:S01]  /*f060*/  LDCU.64 UR4, c[0x0][0x758] ;  /* 0x0000eb00ff0477ac */ /* 0x000e220008000a00 */
[----:B------:R-:W-:-:S04]  /*f070*/  LOP3.LUT P0, RZ, R17, 0xff, RZ, 0xc0, !PT ;  /* 0x000000ff11ff7812 */ /* 0x000fc8000780c0ff */
[----:B------:R-:W-:Y:S02]  /*f080*/  SEL R3, RZ, 0x1, !P0 ;  /* 0x00000001ff037807 */ /* 0x000fe40004000000 */
[----:B0-----:R-:W-:-:S04]  /*f090*/  IADD3 R16, P1, PT, R16, UR4, RZ ;  /* 0x0000000410107c10 */ /* 0x001fc8000ff3e0ff */
[----:B------:R-:W-:-:S05]  /*f0a0*/  IADD3.X R17, PT, PT, RZ, UR5, RZ, P1, !PT ;  /* 0x00000005ff117c10 */ /* 0x000fca0008ffe4ff */
[----:B------:R-:W-:Y:S01]  /*f0b0*/  STG.E.U8 desc[UR36][R16.64], R3 ;  /* 0x0000000310007986 */ /* 0x000fe2000c101124 */
[----:B------:R-:W-:Y:S05]  /*f0c0*/  EXIT ;  /* 0x000000000000794d */ /* 0x000fea0003800000 */
.L_x_7191:
[----:B------:R-:W-:Y:S01]  /*f0d0*/  STG.E.U8 desc[UR36][R4.64], R17 ;  /* 0x0000001104007986 */ /* 0x000fe2000c101124 */
[----:B------:R-:W-:Y:S05]  /*f0e0*/  EXIT ;  /* 0x000000000000794d */ /* 0x000fea0003800000 */
.L_x_7193:
        /* <DEDUP_REMOVED lines=9> */
.L_x_7812:


//--------------------- .text._ZN2at6native13reduce_kernelILi256ELi2ENS0_8ReduceOpIaNS0_14func_wrapper_tIbZZZNS0_15and_kernel_cudaERNS_14TensorIteratorEENKUlvE_clEvENKUlvE0_clEvEUlbaE_EEjbLi4ELi4EEEEEvT1_ --------------------------
	.section	.text._ZN2at6native13reduce_kernelILi256ELi2ENS0_8ReduceOpIaNS0_14func_wrapper_tIbZZZNS0_15and_kernel_cudaERNS_14TensorIteratorEENKUlvE_clEvENKUlvE0_clEvEUlbaE_EEjbLi4ELi4EEEEEvT1_,"ax",@progbits
	.align	128
        .global         _ZN2at6native13reduce_kernelILi256ELi2ENS0_8ReduceOpIaNS0_14func_wrapper_tIbZZZNS0_15and_kernel_cudaERNS_14TensorIteratorEENKUlvE_clEvENKUlvE0_clEvEUlbaE_EEjbLi4ELi4EEEEEvT1_
        .type           _ZN2at6native13reduce_kernelILi256ELi2ENS0_8ReduceOpIaNS0_14func_wrapper_tIbZZZNS0_15and_kernel_cudaERNS_14TensorIteratorEENKUlvE_clEvENKUlvE0_clEvEUlbaE_EEjbLi4ELi4EEEEEvT1_,@function
        .size           _ZN2at6native13reduce_kernelILi256ELi2ENS0_8ReduceOpIaNS0_14func_wrapper_tIbZZZNS0_15and_kernel_cudaERNS_14TensorIteratorEENKUlvE_clEvENKUlvE0_clEvEUlbaE_EEjbLi4ELi4EEEEEvT1_,(.L_x_7813 - _ZN2at6native13reduce_kernelILi256ELi2ENS0_8ReduceOpIaNS0_14func_wrapper_tIbZZZNS0_15and_kernel_cudaERNS_14TensorIteratorEENKUlvE_clEvENKUlvE0_clEvEUlbaE_EEjbLi4ELi4EEEEEvT1_)
        .other          _ZN2at6native13reduce_kernelILi256ELi2ENS0_8ReduceOpIaNS0_14func_wrapper_tIbZZZNS0_15and_kernel_cudaERNS_14TensorIteratorEENKUlvE_clEvENKUlvE0_clEvEUlbaE_EEjbLi4ELi4EEEEEvT1_,@"STO_CUDA_ENTRY STV_DEFAULT"
_ZN2at6native13reduce_kernelILi256ELi2ENS0_8ReduceOpIaNS0_14func_wrapper_tIbZZZNS0_15and_kernel_cudaERNS_14TensorIteratorEENKUlvE_clEvENKUlvE0_clEvEUlbaE_EEjbLi4ELi4EEEEEvT1_:
.text._ZN2at6native13reduce_kernelILi256ELi2ENS0_8ReduceOpIaNS0_14func_wrapper_tIbZZZNS0_15and_kernel_cudaERNS_14TensorIteratorEENKUlvE_clEvENKUlvE0_clEvEUlbaE_EEjbLi4ELi4EEEEEvT1_:
        /* <DEDUP_REMOVED lines=296> */
.L_x_7194:
        /* <DEDUP_REMOVED lines=31> */
.L_x_7198:
        /* <DEDUP_REMOVED lines=33> */
.L_x_7202:
[----:B------:R-:W-:Y:S05]  /*1680*/  BSYNC.RECONVERGENT B1 ;  /* 0x0000000000017941 */ /* 0x000fea0003800200 */
.L_x_7201:
[----:B------:R-:W0:Y:S01]  /*1690*/  LDC R0, c[0x0][0x388] ;  /* 0x0000e200ff007b82 */ /* 0x000e220000000800 */
[----:B------:R-:W-:-:S05]  /*16a0*/  IADD3 R24, P0, PT, R9, 0x4, RZ ;  /* 0x0000000409187810 */ /* 0x000fca0007f1e0ff */
[----:B------:R-:W-:Y:S01]  /*16b0*/  IMAD.X R25, RZ, RZ, R25, P0 ;  /* 0x000000ffff197224 */ /* 0x000fe200000e0619 */
[----:B0-----:R-:W-:-:S07]  /*16c0*/  IADD3 R0, PT, PT, R7, -0x4, R0 ;  /* 0xfffffffc07007810 */ /* 0x001fce0007ffe000 */
.L_x_7200:
[----:B------:R-:W-:Y:S05]  /*16d0*/  BSYNC.RECONVERGENT B0 ;  /* 0x0000000000007941 */ /* 0x000fea0003800200 */
.L_x_7199:
        /* <DEDUP_REMOVED lines=18> */
.L_x_7206:
        /* <DEDUP_REMOVED lines=16> */
.L_x_7205:
[----:B------:R-:W-:Y:S02]  /*1900*/  SEL R5, RZ, 0x1, !P3 ;  /* 0x00000001ff057807 */ /* 0x000fe40005800000 */
[----:B------:R-:W-:Y:S02]  /*1910*/  SEL R7, RZ, 0x1, !P2 ;  /* 0x00000001ff077807 */ /* 0x000fe40005000000 */
[----:B------:R-:W-:Y:S02]  /*1920*/  SEL R6, RZ, 0x1, !P1 ;  /* 0x00000001ff067807 */ /* 0x000fe40004800000 */
[----:B------:R-:W-:-:S07]  /*1930*/  SEL R4, RZ, 0x1, !P0 ;  /* 0x00000001ff047807 */ /* 0x000fce0004000000 */
.L_x_7204:
[----:B------:R-:W-:Y:S05]  /*1940*/  BSYNC.RECONVERGENT B0 ;  /* 0x0000000000007941 */ /* 0x000fea0003800200 */
.L_x_7203:
        /* <DEDUP_REMOVED lines=19> */
.L_x_7208:
[----:B------:R-:W-:Y:S05]  /*1a80*/  BSYNC.RECONVERGENT B0 ;  /* 0x0000000000007941 */ /* 0x000fea0003800200 */
.L_x_7207:
[----:B------:R-:W-:Y:S02]  /*1a90*/  LOP3.LUT P2, RZ, R5, 0xff, RZ, 0xc0, !PT ;  /* 0x000000ff05ff7812 */ /* 0x000fe4000784c0ff */
[----:B------:R-:W-:Y:S02]  /*1aa0*/  LOP3.LUT P3, RZ, R4, 0xff, RZ, 0xc0, !PT ;  /* 0x000000ff04ff7812 */ /* 0x000fe4000786c0ff */
[----:B------:R-:W-:Y:S02]  /*1ab0*/  PLOP3.LUT P0, PT, P1, P2, P0, 0x80, 0x0 ;  /* 0x000000000000781c */ /* 0x000fe40000f05000 */
[----:B------:R-:W-:Y:S02]  /*1ac0*/  PLOP3.LUT P4, PT, PT, PT, PT, 0x8, 0x80 ;  /* 0x000000000080781c */ /* 0x000fe40003f8e170 */
[----:B------:R-:W-:Y:S01]  /*1ad0*/  PLOP3.LUT P3, PT, P0, P3, PT, 0x80, 0x8 ;  /* 0x000000000008781c */ /* 0x000fe20000767070 */
[----:B------:R-:W-:-:S12]  /*1ae0*/  BRA `(.L_x_7209) ;  /* 0x000000a400fc7947 */ /* 0x000fd80003800000 */
.L_x_7197:
        /* <DEDUP_REMOVED lines=31> */
.L_x_7214:
        /* <DEDUP_REMOVED lines=25> */
[----:B------:R-:W-:Y:S02]  /*1e70*/  ISETP.NE.AND P1, PT, R16, RZ, P1 ;  /* 0x000000ff1000720c */ /* 0x000fe40000f25270 */
[C---:B--2---:R-:W-:Y:S02]  /*1e80*/  PRMT R4, R2.reuse, 0x7770, RZ ;  /* 0x0000777002047816 */ /* 0x044fe400000000ff */
[----:B------:R-:W-:Y:S02]  /*1e90*/  PRMT R9, R2, 0x7771, RZ ;  /* 0x0000777102097816 */ /* 0x000fe400000000ff */
[----:B-----5:R-:W-:-:S04]  /*1ea0*/  PRMT R2, R14, 0x7770, RZ ;  /* 0x000077700e027816 */ /* 0x020fc800000000ff */
[----:B------:R-:W-:-:S03]  /*1eb0*/  ISETP.NE.AND P6, PT, R2, RZ, P6 ;  /* 0x000000ff0200720c */ /* 0x000fc600037c5270 */
        /* <DEDUP_REMOVED lines=17> */
.L_x_7213:
        /* <DEDUP_REMOVED lines=15> */
.L_x_7212:
[----:B------:R-:W-:Y:S05]  /*20c0*/  BSYNC.RECONVERGENT B0 ;  /* 0x0000000000007941 */ /* 0x000fea0003800200 */
.L_x_7211:
        /* <DEDUP_REMOVED lines=37> */
.L_x_7216:
[----:B------:R-:W-:Y:S05]  /*2320*/  BSYNC.RECONVERGENT B0 ;  /* 0x0000000000007941 */ /* 0x000fea0003800200 */
.L_x_7215:
[----:B------:R-:W-:Y:S04]  /*2330*/  BSSY.RECONVERGENT B0, `(.L_x_7217) ;  /* 0x000002c000007945 */ /* 0x000fe80003800200 */
        /* <DEDUP_REMOVED lines=23> */
[----:B------:R-:W-:Y:S02]  /*24b0*/  IADD3 R0, PT, PT, R2, R0, RZ ;  /* 0x0000000002007210 */ /* 0x000fe40007ffe0ff */
[----:B------:R-:W-:Y:S02]  /*24c0*/  LOP3.LUT P0, RZ, R18, 0xff, RZ, 0xc0, !PT ;  /* 0x000000ff12ff7812 */ /* 0x000fe4000780c0ff */
[----:B------:R-:W-:Y:S02]  /*24d0*/  ISETP.GE.U32.AND P6, PT, R0, R5, PT ;  /* 0x000000050000720c */ /* 0x000fe40003fc6070 */
[----:B------:R-:W-:Y:S02]  /*24e0*/  LOP3.LUT P3, RZ, R13, 0xff, RZ, 0xc0, !PT ;  /* 0x000000ff0dff7812 */ /* 0x000fe4000786c0ff */
[----:B------:R-:W-:Y:S02]  /*24f0*/  LOP3.LUT P2, RZ, R19, 0xff, RZ, 0xc0, !PT ;  /* 0x000000ff13ff7812 */ /* 0x000fe4000784c0ff */
[----:B------:R-:W-:-:S04]  /*2500*/  PLOP3.LUT P0, PT, P0, P3, PT, 0x80, 0x8 ;  /* 0x000000000008781c */ /* 0x000fc80000707070 */
[----:B------:R-:W-:-:S03]  /*2510*/  SEL R18, RZ, 0x1, !P0 ;  /* 0x00000001ff127807 */ /* 0x000fc60004000000 */
        /* <DEDUP_REMOVED lines=13> */
.L_x_7218:
[----:B------:R-:W-:Y:S05]  /*25f0*/  BSYNC.RECONVERGENT B0 ;  /* 0x0000000000007941 */ /* 0x000fea0003800200 */
.L_x_7217:
        /* <DEDUP_REMOVED lines=13> */
.L_x_7210:
        /* <DEDUP_REMOVED lines=28> */
.L_x_7223:
        /* <DEDUP_REMOVED lines=30> */
[----:B------:R-:W-:Y:S02]  /*2a70*/  ISETP.NE.AND P1, PT, R22, RZ, P1 ;  /* 0x000000ff1600720c */ /* 0x000fe40000f25270 */
[----:B-----5:R-:W-:-:S04]  /*2a80*/  PRMT R15, R14, 0x7770, RZ ;  /* 0x000077700e0f7816 */ /* 0x020fc800000000ff */
[----:B------:R-:W-:-:S07]  /*2a90*/  ISETP.NE.AND P6, PT, R15, RZ, P6 ;  /* 0x000000ff0f00720c */ /* 0x000fce00037c5270 */
        /* <DEDUP_REMOVED lines=11> */
[----:B------:R-:W-:Y:S02]  /*2b50*/  ISETP.NE.AND P5, PT, R18, RZ, P5 ;  /* 0x000000ff1200720c */ /* 0x000fe40002fa5270 */
[----:B------:R-:W-:Y:S02]  /*2b60*/  ISETP.NE.AND P0, PT, R17, RZ, P0 ;  /* 0x000000ff1100720c */ /* 0x000fe40000705270 */
[----:B------:R-:W-:-:S02]  /*2b70*/  ISETP.NE.AND P4, PT, R20, RZ, P4 ;  /* 0x000000ff1400720c */ /* 0x000fc40002785270 */
[----:B------:R-:W-:Y:S02]  /*2b80*/  ISETP.NE.AND P3, PT, R19, RZ, P3 ;  /* 0x000000ff1300720c */ /* 0x000fe40001f65270 */
[----:B------:R-:W-:Y:S02]  /*2b90*/  ISETP.NE.AND P2, PT, R21, RZ, P2 ;  /* 0x000000ff1500720c */ /* 0x000fe40001745270 */
[----:B------:R-:W-:Y:S01]  /*2ba0*/  ISETP.NE.AND P1, PT, R16, RZ, P1 ;  /* 0x000000ff1000720c */ /* 0x000fe20000f25270 */
[----:B------:R-:W-:-:S12]  /*2bb0*/  @!P6 BRA `(.L_x_7223) ;  /* 0xfffffffc0034e947 */ /* 0x000fd8000383ffff */
[----:B------:R-:W-:Y:S05]  /*2bc0*/  BSYNC.RECONVERGENT B1 ;  /* 0x0000000000017941 */ /* 0x000fea0003800200 */
.L_x_7222:
        /* <DEDUP_REMOVED lines=10> */
.L_x_7221:
[----:B------:R-:W-:Y:S05]  /*2c70*/  BSYNC.RECONVERGENT B0 ;  /* 0x0000000000007941 */ /* 0x000fea0003800200 */
.L_x_7220:
        /* <DEDUP_REMOVED lines=41> */
.L_x_7225:
[----:B------:R-:W-:Y:S05]  /*2f10*/  BSYNC.RECONVERGENT B0 ;  /* 0x0000000000007941 */ /* 0x000fea0003800200 */
.L_x_7224:
[----:B------:R-:W-:Y:S04]  /*2f20*/  BSSY.RECONVERGENT B0, `(.L_x_7226) ;  /* 0x000002c000007945 */ /* 0x000fe80003800200 */
[----:B------:R-:W-:Y:S05]  /*2f30*/  @P0 BRA `(.L_x_7227) ;  /* 0x0000000000a80947 */ /* 0x000fea0003800000 */
        /* <DEDUP_REMOVED lines=42> */
.L_x_7227:
[----:B------:R-:W-:Y:S05]  /*31e0*/  BSYNC.RECONVERGENT B0 ;  /* 0x0000000000007941 */ /* 0x000fea0003800200 */
.L_x_7226:
        /* <DEDUP_REMOVED lines=13> */
.L_x_7219:
        /* <DEDUP_REMOVED lines=29> */
.L_x_7237:
        /* <DEDUP_REMOVED lines=13> */
.L_x_7231:
        /* <DEDUP_REMOVED lines=285> */
.L_x_7233:
        /* <DEDUP_REMOVED lines=232> */
.L_x_7234:
        /* <DEDUP_REMOVED lines=243> */
.L_x_7235:
        /* <DEDUP_REMOVED lines=243> */
.L_x_7236:
[----:B------:R-:W-:-:S04]  /*7410*/  LOP3.LUT R3, R6, 0xfffffffe, RZ, 0xc0, !PT ;  /* 0xfffffffe06037812 */ /* 0x000fc800078ec0ff */
[----:B------:R-:W-:-:S04]  /*7420*/  IADD3 R2, P6, PT, R3, R16, RZ ;  /* 0x0000001003027210 */ /* 0x000fc80007fde0ff */
[----:B------:R-:W-:-:S05]  /*7430*/  IADD3.X R3, PT, PT, RZ, R17, RZ, P6, !PT ;  /* 0x00000011ff037210 */ /* 0x000fca00037fe4ff */
[----:B------:R-:W2:Y:S02]  /*7440*/  LDG.E.U16 R2, desc[UR36][R2.64] ;  /* 0x0000002402027981 */ /* 0x000ea4000c1e1500 */
[C---:B--2---:R-:W-:Y:S02]  /*7450*/  PRMT R28, R2.reuse, 0x7770, RZ ;  /* 0x00007770021c7816 */ /* 0x044fe400000000ff */
[----:B------:R-:W-:-:S07]  /*7460*/  PRMT R27, R2, 0x7771, RZ ;  /* 0x00007771021b7816 */ /* 0x000fce00000000ff */
.L_x_7232:
[----:B------:R-:W-:Y:S01]  /*7470*/  LOP3.LUT P6, RZ, R23, 0xff, RZ, 0xc0, !PT ;  /* 0x000000ff17ff7812 */ /* 0x000fe200078cc0ff */
[----:B------:R-:W1:Y:S01]  /*7480*/  LDCU UR5, c[0x0][0x388] ;  /* 0x00007100ff0577ac */ /* 0x000e620008000800 */
[----:B------:R-:W-:Y:S01]  /*7490*/  P2R R3, PR, RZ, 0x1 ;  /* 0x00000001ff037803 */ /* 0x000fe20000000000 */
[----:B0-----:R-:W-:Y:S01]  /*74a0*/  IMAD.U32 R6, RZ, RZ, UR4 ;  /* 0x00000004ff067e24 */ /* 0x001fe2000f8e00ff */
[----:B------:R-:W-:Y:S02]  /*74b0*/  PLOP3.LUT P5, PT, P5, P6, PT, 0x80, 0x8 ;  /* 0x000000000008781c */ /* 0x000fe40002fad070 */
[----:B------:R-:W-:Y:S01]  /*74c0*/  LOP3.LUT P6, RZ, R24, 0xff, RZ, 0xc0, !PT ;  /* 0x000000ff18ff7812 */ /* 0x000fe200078cc0ff */
[----:B------:R-:W-:Y:S01]  /*74d0*/  IMAD R7, R6, 0x4, R7 ;  /* 0x0000000406077824 */ /* 0x000fe200078e0207 */
        /* <DEDUP_REMOVED lines=12> */
[----:B-1----:R-:W-:Y:S02]  /*75a0*/  MOV R5, UR5 ;  /* 0x0000000500057c02 */ /* 0x002fe40008000f00 */
[----:B------:R-:W-:-:S02]  /*75b0*/  PLOP3.LUT P0, PT, P0, P6, PT, 0x80, 0x8 ;  /* 0x000000000008781c */ /* 0x000fc4000070d070 */
        /* <DEDUP_REMOVED lines=13> */
.L_x_7230:
        /* <DEDUP_REMOVED lines=10> */
.L_x_7229:
[----:B------:R-:W-:Y:S05]  /*7730*/  BSYNC.RECONVERGENT B0 ;  /* 0x0000000000007941 */ /* 0x000fea0003800200 */
.L_x_7228:
        /* <DEDUP_REMOVED lines=286> */
.L_x_7241:
[----:B------:R-:W-:Y:S02]  /*8920*/  SHF.R.U32.HI R12, RZ, 0x1, R18 ;  /* 0x00000001ff0c7819 */ /* 0x000fe40000011612 */
[----:B------:R-:W-:-:S07]  /*8930*/  MOV R13, RZ ;  /* 0x000000ff000d7202 */ /* 0x000fce0000000f00 */
.L_x_7240:
        /* <DEDUP_REMOVED lines=9> */
[----:B------:R-:W-:-:S09]  /*89d0*/  PRMT R24, R14, 0x7771, RZ ;  /* 0x000077710e187816 */ /* 0x000fd200000000ff */
        /* <DEDUP_REMOVED lines=276> */
.L_x_7243:
[----:B------:R-:W-:Y:S01]  /*9b20*/  SHF.R.U32.HI R30, RZ, 0x1, R18 ;  /* 0x00000001ff1e7819 */ /* 0x000fe20000011612 */
[----:B------:R-:W-:-:S07]  /*9b30*/  IMAD.MOV.U32 R31, RZ, RZ, RZ ;  /* 0x000000ffff1f7224 */ /* 0x000fce00078e00ff */
.L_x_7242:
        /* <DEDUP_REMOVED lines=283> */
.L_x_7245:
[----:B------:R-:W-:Y:S02]  /*acf0*/  SHF.R.U32.HI R16, RZ, 0x1, R18 ;  /* 0x00000001ff107819 */ /* 0x000fe40000011612 */
[----:B------:R-:W-:-:S07]  /*ad00*/  MOV R17, RZ ;  /* 0x000000ff00117202 */ /* 0x000fce0000000f00 */
.L_x_7244:
        /* <DEDUP_REMOVED lines=283> */
.L_x_7247:
[----:B------:R-:W-:Y:S01]  /*bec0*/  SHF.R.U32.HI R14, RZ, 0x1, R18 ;  /* 0x00000001ff0e7819 */ /* 0x000fe20000011612 */
[----:B------:R-:W-:-:S07]  /*bed0*/  IMAD.MOV.U32 R15, RZ, RZ, RZ ;  /* 0x000000ffff0f7224 */ /* 0x000fce00078e00ff */
.L_x_7246:
[----:B------:R-:W-:-:S04]  /*bee0*/  LEA R20, P0, R14, R20, 0x1 ;  /* 0x000000140e147211 */ /* 0x000fc800078008ff */
[----:B------:R-:W-:-:S05]  /*bef0*/  LEA.HI.X R21, R14, R19, R15, 0x1, P0 ;  /* 0x000000130e157211 */ /* 0x000fca00000f0c0f */
[----:B------:R-:W2:Y:S02]  /*bf00*/  LDG.E.U16 R20, desc[UR36][R20.64] ;  /* 0x0000002414147981 */ /* 0x000ea4000c1e1500 */
[C---:B--2---:R-:W-:Y:S02]  /*bf10*/  PRMT R28, R20.reuse, 0x7770, RZ ;  /* 0x00007770141c7816 */ /* 0x044fe400000000ff */
[----:B------:R-:W-:-:S07]  /*bf20*/  PRMT R27, R20, 0x7771, RZ ;  /* 0x00007771141b7816 */ /* 0x000fce00000000ff */
.L_x_7239:
[----:B------:R-:W-:Y:S05]  /*bf30*/  BSYNC.RECONVERGENT B0 ;  /* 0x0000000000007941 */ /* 0x000fea0003800200 */
.L_x_7238:
[----:B------:R-:W-:Y:S01]  /*bf40*/  ISETP.GE.U32.AND P0, PT, R7, R5, PT ;  /* 0x000000050700720c */ /* 0x000fe20003f06070 */
[----:B------:R-:W-:-:S12]  /*bf50*/  BSSY.RECONVERGENT B0, `(.L_x_7248) ;  /* 0x000002c000007945 */ /* 0x000fd80003800200 */
        /* <DEDUP_REMOVED lines=43> */
.L_x_7249:
[----:B------:R-:W-:Y:S05]  /*c210*/  BSYNC.RECONVERGENT B0 ;  /* 0x0000000000007941 */ /* 0x000fea0003800200 */
.L_x_7248:
        /* <DEDUP_REMOVED lines=12> */
.L_x_7209:
[----:B------:R-:W-:Y:S02]  /*c2e0*/  SEL R17, RZ, 0x1, !P4 ;  /* 0x00000001ff117807 */ /* 0x000fe40006000000 */
[----:B------:R-:W-:-:S07]  /*c2f0*/  SEL R18, RZ, 0x1, !P3 ;  /* 0x00000001ff127807 */ /* 0x000fce0005800000 */
.L_x_7196:
[----:B------:R-:W-:Y:S05]  /*c300*/  BSYNC.RECONVERGENT B6 ;  /* 0x0000000000067941 */ /* 0x000fea0003800200 */
.L_x_7195:
        /* <DEDUP_REMOVED lines=18> */
.L_x_7253:
        /* <DEDUP_REMOVED lines=22> */
.L_x_7252:
[----:B------:R-:W-:Y:S05]  /*c590*/  BSYNC.RECONVERGENT B0 ;  /* 0x0000000000007941 */ /* 0x000fea0003800200 */
.L_x_7251:
[----:B------:R-:W-:Y:S01]  /*c5a0*/  MOV R2, R11 ;  /* 0x0000000b00027202 */ /* 0x000fe20000000f00 */
[----:B------:R-:W-:Y:S06]  /*c5b0*/  @P2 BRA `(.L_x_7253) ;  /* 0xfffffffc009c2947 */ /* 0x000fec000383ffff */
.L_x_7250:
        /* <DEDUP_REMOVED lines=19> */
.L_x_7258:
        /* <DEDUP_REMOVED lines=22> */
.L_x_7257:
[----:B------:R-:W-:Y:S05]  /*c850*/  BSYNC.RECONVERGENT B0 ;  /* 0x0000000000007941 */ /* 0x000fea0003800200 */
.L_x_7256:
[----:B------:R-:W-:Y:S01]  /*c860*/  MOV R3, R8 ;  /* 0x0000000800037202 */ /* 0x000fe20000000f00 */
[----:B------:R-:W-:Y:S06]  /*c870*/  @P2 BRA `(.L_x_7258) ;  /* 0xfffffffc009c2947 */ /* 0x000fec000383ffff */
.L_x_7255:
[----:B------:R-:W-:Y:S01]  /*c880*/  ISETP.GE.U32.AND P0, PT, R0, 0x2, PT ;  /* 0x000000020000780c */ /* 0x000fe20003f06070 */
[----:B------:R-:W-:Y:S05]  /*c890*/  WARPSYNC.ALL ;  /* 0x0000000000007948 */ /* 0x000fea0003800000 */
[----:B------:R-:W-:Y:S07]  /*c8a0*/  BAR.SYNC.DEFER_BLOCKING 0x0 ;  /* 0x0000000000007b1d */ /* 0x000fee0000010000 */
[----:B------:R-:W-:Y:S05]  /*c8b0*/  @!P0 BRA `(.L_x_7254) ;  /* 0x0000000000408947 */ /* 0x000fea0003800000 */
[----:B0-----:R-:W-:-:S07]  /*c8c0*/  IMAD.MOV.U32 R3, RZ, RZ, 0x1 ;  /* 0x00000001ff037424 */ /* 0x001fce00078e00ff */
.L_x_7259:
        /* <DEDUP_REMOVED lines=15> */
.L_x_7254:
        /* <DEDUP_REMOVED lines=288> */
.L_x_7260:
        /* <DEDUP_REMOVED lines=276> */
.L_x_7261:
        /* <DEDUP_REMOVED lines=286> */
.L_x_7263:
        /* <DEDUP_REMOVED lines=276> */
.L_x_7264:
        /* <DEDUP_REMOVED lines=25> */
.L_x_7266:
[----:B------:R-:W-:Y:S05]  /*111b0*/  BSYNC.RECONVERGENT B0 ;  /* 0x0000000000007941 */ /* 0x000fea0003800200 */
.L_x_7265:
        /* <DEDUP_REMOVED lines=35> */
.L_x_7268:
[----:B------:R-:W-:Y:S05]  /*113f0*/  BSYNC.RECONVERGENT B0 ;  /* 0x0000000000007941 */ /* 0x000fea0003800200 */
.L_x_7267:
        /* <DEDUP_REMOVED lines=38> */
.L_x_7273:
        /* <DEDUP_REMOVED lines=10> */
.L_x_7272:
[----:B------:R-:W-:Y:S02]  /*11700*/  SEL R18, RZ, 0x1, !P1 ;  /* 0x00000001ff127807 */ /* 0x000fe40004800000 */
[----:B------:R-:W-:Y:S01]  /*11710*/  SEL R17, RZ, 0x1, !P2 ;  /* 0x00000001ff117807 */ /* 0x000fe20005000000 */
[----:B------:R-:W-:Y:S06]  /*11720*/  BRA `(.L_x_7271) ;  /* 0x00000000006c7947 */ /* 0x000fec0003800000 */
.L_x_7270:
        /* <DEDUP_REMOVED lines=14> */
.L_x_7275:
        /* <DEDUP_REMOVED lines=11> */
.L_x_7274:
[----:B------:R-:W-:Y:S02]  /*118c0*/  SEL R18, RZ, 0x1, !P1 ;  /* 0x00000001ff127807 */ /* 0x000fe40004800000 */
[----:B------:R-:W-:-:S07]  /*118d0*/  SEL R17, RZ, 0x1, !P2 ;  /* 0x00000001ff117807 */ /* 0x000fce0005000000 */
.L_x_7271:
[----:B------:R-:W-:Y:S05]  /*118e0*/  BSYNC.RECONVERGENT B0 ;  /* 0x0000000000007941 */ /* 0x000fea0003800200 */
.L_x_7269:
        /* <DEDUP_REMOVED lines=11> */
.L_x_7279:
        /* <DEDUP_REMOVED lines=20> */
.L_x_7278:
[----:B------:R-:W-:Y:S05]  /*11ae0*/  BSYNC.RECONVERGENT B0 ;  /* 0x0000000000007941 */ /* 0x000fea0003800200 */
.L_x_7277:
[----:B------:R-:W-:-:S03]  /*11af0*/  UISETP.GT.U32.AND UP0, UPT, UR4, 0x3, UPT ;  /* 0x000000030400788c */ /* 0x000fc6000bf04070 */
[----:B------:R-:W-:-:S06]  /*11b00*/  UMOV UR4, UR7 ;  /* 0x0000000700047c82 */ /* 0x000fcc0008000000 */
[----:B------:R-:W-:Y:S05]  /*11b10*/  BRA.U UP0, `(.L_x_7279) ;  /* 0xfffffffd00a07547 */ /* 0x000fea000b83ffff */
.L_x_7276:
        /* <DEDUP_REMOVED lines=12> */
.L_x_7284:
        /* <DEDUP_REMOVED lines=19> */
.L_x_7283:
[----:B------:R-:W-:Y:S05]  /*11d10*/  BSYNC.RECONVERGENT B0 ;  /* 0x0000000000007941 */ /* 0x000fea0003800200 */
.L_x_7282:
[----:B------:R-:W-:-:S03]  /*11d20*/  UISETP.GT.U32.AND UP0, UPT, UR5, 0x7f, UPT ;  /* 0x0000007f0500788c */ /* 0x000fc6000bf04070 */
[----:B------:R-:W-:-:S06]  /*11d30*/  UMOV UR5, UR7 ;  /* 0x0000000700057c82 */ /* 0x000fcc0008000000 */
[----:B------:R-:W-:Y:S05]  /*11d40*/  BRA.U UP0, `(.L_x_7284) ;  /* 0xfffffffd00a47547 */ /* 0x000fea000b83ffff */
.L_x_7281:
[----:B------:R-:W-:Y:S01]  /*11d50*/  BAR.SYNC.DEFER_BLOCKING 0x0 ;  /* 0x0000000000007b1d */ /* 0x000fe20000010000 */
[----:B------:R-:W-:-:S09]  /*11d60*/  UISETP.GE.U32.AND UP0, UPT, UR4, 0x2, UPT ;  /* 0x000000020400788c */ /* 0x000fd2000bf06070 */
[----:B------:R-:W-:Y:S05]  /*11d70*/  BRA.U !UP0, `(.L_x_7280) ;  /* 0x0000000108447547 */ /* 0x000fea000b800000 */
[----:B01----:R-:W-:-:S07]  /*11d80*/  HFMA2 R0, -RZ, RZ, 0, 5.9604644775390625e-08 ;  /* 0x00000001ff007431 */ /* 0x003fce00000001ff */
.L_x_7285:
        /* <DEDUP_REMOVED lines=16> */
.L_x_7280:
        /* <DEDUP_REMOVED lines=32> */
.L_x_7287:
        /* <DEDUP_REMOVED lines=19> */
.L_x_7288:
        /* <DEDUP_REMOVED lines=25> */
.L_x_7289:
[----:B------:R-:W0:Y:S01]  /*12350*/  LDCU.64 UR4, c[0x0][0x758] ;  /* 0x0000eb00ff0477ac */ /* 0x000e220008000a00 */
[----:B------:R-:W-:-:S04]  /*12360*/  LOP3.LUT P1, RZ, R17, 0xff, RZ, 0xc0, !PT ;  /* 0x000000ff11ff7812 */ /* 0x000fc8000782c0ff */
[----:B------:R-:W-:Y:S02]  /*12370*/  SEL R3, RZ, 0x1, !P1 ;  /* 0x00000001ff037807 */ /* 0x000fe40004800000 */
[----:B0-----:R-:W-:-:S04]  /*12380*/  IADD3 R16, P0, PT, R16, UR4, RZ ;  /* 0x0000000410107c10 */ /* 0x001fc8000ff1e0ff */
[----:B------:R-:W-:-:S05]  /*12390*/  IADD3.X R17, PT, PT, RZ, UR5, RZ, P0, !PT ;  /* 0x00000005ff117c10 */ /* 0x000fca00087fe4ff */
[----:B------:R-:W-:Y:S01]  /*123a0*/  STG.E.U8 desc[UR36][R16.64], R3 ;  /* 0x0000000310007986 */ /* 0x000fe2000c101124 */
[----:B------:R-:W-:Y:S05]  /*123b0*/  EXIT ;  /* 0x000000000000794d */ /* 0x000fea0003800000 */
.L_x_7286:
        /* <DEDUP_REMOVED lines=13> */
.L_x_7290:
        /* <DEDUP_REMOVED lines=20> */
.L_x_7292:
        /* <DEDUP_REMOVED lines=25> */
.L_x_7293:
[----:B------:R-:W0:Y:S01]  /*12760*/  LDCU.64 UR4, c[0x0][0x758] ;  /* 0x0000eb00ff0477ac */ /* 0x000e220008000a00 */
[----:B------:R-:W-:-:S04]  /*12770*/  LOP3.LUT P0, RZ, R17, 0xff, RZ, 0xc0, !PT ;  /* 0x000000ff11ff7812 */ /* 0x000fc8000780c0ff */
[----:B------:R-:W-:Y:S02]  /*12780*/  SEL R3, RZ, 0x1, !P0 ;  /* 0x00000001ff037807 */ /* 0x000fe40004000000 */
[----:B0-----:R-:W-:-:S04]  /*12790*/  IADD3 R16, P1, PT, R16, UR4, RZ ;  /* 0x0000000410107c10 */ /* 0x001fc8000ff3e0ff */
[----:B------:R-:W-:-:S05]  /*127a0*/  IADD3.X R17, PT, PT, RZ, UR5, RZ, P1, !PT ;  /* 0x00000005ff117c10 */ /* 0x000fca0008ffe4ff */
[----:B------:R-:W-:Y:S01]  /*127b0*/  STG.E.U8 desc[UR36][R16.64], R3 ;  /* 0x0000000310007986 */ /* 0x000fe2000c101124 */
[----:B------:R-:W-:Y:S05]  /*127c0*/  EXIT ;  /* 0x000000000000794d */ /* 0x000fea0003800000 */
.L_x_7291:
[----:B------:R-:W-:Y:S04]  /*127d0*/  STG.E.U8 desc[UR36][R6.64], R18 ;  /* 0x0000001206007986 */ /* 0x000fe8000c101124 */
[----:B------:R-:W-:Y:S01]  /*127e0*/  STG.E.U8 desc[UR36][R6.64+0x1], R17 ;  /* 0x0000011106007986 */ /* 0x000fe2000c101124 */
[----:B------:R-:W-:Y:S05]  /*127f0*/  EXIT ;  /* 0x000000000000794d */ /* 0x000fea0003800000 */
.L_x_7262:
        /* <DEDUP_REMOVED lines=41> */
.L_x_7295:
        /* <DEDUP_REMOVED lines=19> */
.L_x_7296:
        /* <DEDUP_REMOVED lines=25> */
.L_x_7297:
[----:B------:R-:W0:Y:S01]  /*12d50*/  LDCU.64 UR4, c[0x0][0x758] ;  /* 0x0000eb00ff0477ac */ /* 0x000e220008000a00 */
[----:B------:R-:W-:-:S04]  /*12d60*/  LOP3.LUT P1, RZ, R17, 0xff, RZ, 0xc0, !PT ;  /* 0x000000ff11ff7812 */ /* 0x000fc8000782c0ff */
[----:B------:R-:W-:Y:S02]  /*12d70*/  SEL R3, RZ, 0x1, !P1 ;  /* 0x00000001ff037807 */ /* 0x000fe40004800000 */
[----:B0-----:R-:W-:-:S04]  /*12d80*/  IADD3 R16, P0, PT, R16, UR4, RZ ;  /* 0x0000000410107c10 */ /* 0x001fc8000ff1e0ff */
[----:B------:R-:W-:-:S05]  /*12d90*/  IADD3.X R17, PT, PT, RZ, UR5, RZ, P0, !PT ;  /* 0x00000005ff117c10 */ /* 0x000fca00087fe4ff */
[----:B------:R-:W-:Y:S01]  /*12da0*/  STG.E.U8 desc[UR36][R16.64], R3 ;  /* 0x0000000310007986 */ /* 0x000fe2000c101124 */
[----:B------:R-:W-:Y:S05]  /*12db0*/  EXIT ;  /* 0x000000000000794d */ /* 0x000fea0003800000 */
.L_x_7294:
        /* <DEDUP_REMOVED lines=13> */
.L_x_7298:
        /* <DEDUP_REMOVED lines=20> */
.L_x_7300:
        /* <DEDUP_REMOVED lines=25> */
.L_x_7301:
[----:B------:R-:W0:Y:S01]  /*13160*/  LDCU.64 UR4, c[0x0][0x758] ;  /* 0x0000eb00ff0477ac */ /* 0x000e220008000a00 */
[----:B------:R-:W-:-:S04]  /*13170*/  LOP3.LUT P0, RZ, R17, 0xff, RZ, 0xc0, !PT ;  /* 0x000000ff11ff7812 */ /* 0x000fc8000780c0ff */
[----:B------:R-:W-:Y:S02]  /*13180*/  SEL R3, RZ, 0x1, !P0 ;  /* 0x00000001ff037807 */ /* 0x000fe40004000000 */
[----:B0-----:R-:W-:-:S04]  /*13190*/  IADD3 R16, P1, PT, R16, UR4, RZ ;  /* 0x0000000410107c10 */ /* 0x001fc8000ff3e0ff */
[----:B------:R-:W-:-:S05]  /*131a0*/  IADD3.X R17, PT, PT, RZ, UR5, RZ, P1, !PT ;  /* 0x00000005ff117c10 */ /* 0x000fca0008ffe4ff */
[----:B------:R-:W-:Y:S01]  /*131b0*/  STG.E.U8 desc[UR36][R16.64], R3 ;  /* 0x0000000310007986 */ /* 0x000fe2000c101124 */
[----:B------:R-:W-:Y:S05]  /*131c0*/  EXIT ;  /* 0x000000000000794d */ /* 0x000fea0003800000 */
.L_x_7299:
[----:B------:R-:W-:Y:S04]  /*131d0*/  STG.E.U8 desc[UR36][R6.64], R18 ;  /* 0x0000001206007986 */ /* 0x000fe8000c101124 */
[----:B------:R-:W-:Y:S01]  /*131e0*/  STG.E.U8 desc[UR36][R6.64+0x1], R17 ;  /* 0x0000011106007986 */ /* 0x000fe2000c101124 */
[----:B------:R-:W-:Y:S05]  /*131f0*/  EXIT ;  /* 0x000000000000794d */ /* 0x000fea0003800000 */
.L_x_7302:
        /* <DEDUP_REMOVED lines=16> */
.L_x_7813:


//--------------------- .text._ZN2at6native13reduce_kernelILi128ELi4ENS0_8ReduceOpIaNS0_14func_wrapper_tIbZZZNS0_15and_kernel_cudaERNS_14TensorIteratorEENKUlvE_clEvENKUlvE0_clEvEUlbaE_EEjbLi4ELi4EEEEEvT1_ --------------------------
	.section	.text._ZN2at6native13reduce_kernelILi128ELi4ENS0_8ReduceOpIaNS0_14func_wrapper_tIbZZZNS0_15and_kernel_cudaERNS_14TensorIteratorEENKUlvE_clEvENKUlvE0_clEvEUlbaE_EEjbLi4ELi4EEEEEvT1_,"ax",@progbits
	.align	128
        .global         _ZN2at6native13reduce_kernelILi128ELi4ENS0_8ReduceOpIaNS0_14func_wrapper_tIbZZZNS0_15and_kernel_cudaERNS_14TensorIteratorEENKUlvE_clEvENKUlvE0_clEvEUlbaE_EEjbLi4ELi4EEEEEvT1_
        .type           _ZN2at6native13reduce_kernelILi128ELi4ENS0_8ReduceOpIaNS0_14func_wrapper_tIbZZZNS0_15and_kernel_cudaERNS_14TensorIteratorEENKUlvE_clEvENKUlvE0_clEvEUlbaE_EEjbLi4ELi4EEEEEvT1_,@function
        .size           _ZN2at6native13reduce_kernelILi128ELi4ENS0_8ReduceOpIaNS0_14func_wrapper_tIbZZZNS0_15and_kernel_cudaERNS_14TensorIteratorEENKUlvE_clEvENKUlvE0_clEvEUlbaE_EEjbLi4ELi4EEEEEvT1_,(.L_x_7814 - _ZN2at6native13reduce_kernelILi128ELi4ENS0_8ReduceOpIaNS0_14func_wrapper_tIbZZZNS0_15and_kernel_cudaERNS_14TensorIteratorEENKUlvE_clEvENKUlvE0_clEvEUlbaE_EEjbLi4ELi4EEEEEvT1_)
        .other          _ZN2at6native13reduce_kernelILi128ELi4ENS0_8ReduceOpIaNS0_14func_wrapper_tIbZZZNS0_15and_kernel_cudaERNS_14TensorIteratorEENKUlvE_clEvENKUlvE0_clEvEUlbaE_EEjbLi4ELi4EEEEEvT1_,@"STO_CUDA_ENTRY STV_DEFAULT"
_ZN2at6native13reduce_kernelILi128ELi4ENS0_8ReduceOpIaNS0_14func_wrapper_tIbZZZNS0_15and_kernel_cudaERNS_14TensorIteratorEENKUlvE_clEvENKUlvE0_clEvEUlbaE_EEjbLi4ELi4EEEEEvT1_:
.text._ZN2at6native13reduce_kernelILi128ELi4ENS0_8ReduceOpIaNS0_14func_wrapper_tIbZZZNS0_15and_kernel_cudaERNS_14TensorIteratorEENKUlvE_clEvENKUlvE0_clEvEUlbaE_EEjbLi4ELi4EEEEEvT1_:
        /* <DEDUP_REMOVED lines=296> */
.L_x_7303:
        /* <DEDUP_REMOVED lines=31> */
.L_x_7307:
        /* <DEDUP_REMOVED lines=33> */
.L_x_7311:
[----:B------:R-:W-:Y:S05]  /*1680*/  BSYNC.RECONVERGENT B1 ;  /* 0x0000000000017941 */ /* 0x000fea0003800200 */
.L_x_7310:
[----:B------:R-:W0:Y:S01]  /*1690*/  LDC R3, c[0x0][0x388] ;  /* 0x0000e200ff037b82 */ /* 0x000e220000000800 */
[----:B------:R-:W-:-:S05]  /*16a0*/  IADD3 R18, P0, PT, R18, 0x4, RZ ;  /* 0x0000000412127810 */ /* 0x000fca0007f1e0ff */
[----:B------:R-:W-:Y:S01]  /*16b0*/  IMAD.X R19, RZ, RZ, R19, P0 ;  /* 0x000000ffff137224 */ /* 0x000fe200000e0613 */
[----:B0-----:R-:W-:-:S07]  /*16c0*/  IADD3 R0, PT, PT, R6, -0x4, R3 ;  /* 0xfffffffc06007810 */ /* 0x001fce0007ffe003 */
.L_x_7309:
[----:B------:R-:W-:Y:S05]  /*16d0*/  BSYNC.RECONVERGENT B0 ;  /* 0x0000000000007941 */ /* 0x000fea0003800200 */
.L_x_7308:
        /* <DEDUP_REMOVED lines=18> */
.L_x_7315:
        /* <DEDUP_REMOVED lines=16> */
.L_x_7314:
[----:B------:R-:W-:Y:S02]  /*1900*/  SEL R5, RZ, 0x1, !P3 ;  /* 0x00000001ff057807 */ /* 0x000fe40005800000 */
[----:B------:R-:W-:Y:S02]  /*1910*/  SEL R7, RZ, 0x1, !P2 ;  /* 0x00000001ff077807 */ /* 0x000fe40005000000 */
[----:B------:R-:W-:Y:S02]  /*1920*/  SEL R6, RZ, 0x1, !P1 ;  /* 0x00000001ff067807 */ /* 0x000fe40004800000 */
[----:B------:R-:W-:-:S07]  /*1930*/  SEL R4, RZ, 0x1, !P0 ;  /* 0x00000001ff047807 */ /* 0x000fce0004000000 */
.L_x_7313:
[----:B------:R-:W-:Y:S05]  /*1940*/  BSYNC.RECONVERGENT B0 ;  /* 0x0000000000007941 */ /* 0x000fea0003800200 */
.L_x_7312:
        /* <DEDUP_REMOVED lines=19> */
.L_x_7317:
[----:B------:R-:W-:Y:S05]  /*1a80*/  BSYNC.RECONVERGENT B0 ;  /* 0x0000000000007941 */ /* 0x000fea0003800200 */
.L_x_7316:
        /* <DEDUP_REMOVED lines=8> */
.L_x_7306:
[----:B------:R-:W0:Y:S08]  /*1b10*/  LDC R27, c[0x0][0x4f4] ;  /* 0x00013d00ff1b7b82 */ /* 0x000e300000000800 */
[----:B------:R-:W1:Y:S01]  /*1b20*/  LDC R5, c[0x0][0x3c4] ;  /* 0x0000f100ff057b82 */ /* 0x000e620000000800 */
[----:B0-----:R-:W-:-:S04]  /*1b30*/  ISETP.NE.AND P0, PT, R27, 0x1, PT ;  /* 0x000000011b00780c */ /* 0x001fc80003f05270 */
[----:B-1----:R-:W-:-:S13]  /*1b40*/  ISETP.NE.OR P0, PT, R5, 0x1, P0 ;  /* 0x000000010500780c */ /* 0x002fda0000705670 */
[----:B------:R-:W-:Y:S05]  /*1b50*/  @P0 BRA `(.L_x_7319) ;  /* 0x0000001400500947 */ /* 0x000fea0003800000 */
[----:B------:R-:W0:Y:S01]  /*1b60*/  LDC R17, c[0x0][0x390] ;  /* 0x0000e400ff117b82 */ /* 0x000e220000000800 */
[----:B------:R-:W1:Y:S01]  /*1b70*/  LDCU.U8 UR4, c[0x0][0x381] ;  /* 0x00007020ff0477ac */ /* 0x000e620008000000 */
[----:B------:R-:W-:Y:S01]  /*1b80*/  MOV R20, R12 ;  /* 0x0000000c00147202 */ /* 0x000fe20000000f00 */
[----:B------:R-:W-:Y:S01]  /*1b90*/  BSSY.RECONVERGENT B0, `(.L_x_7320) ;  /* 0x00000ba000007945 */ /* 0x000fe20003800200 */
        /* <DEDUP_REMOVED lines=47> */
.L_x_7323:
[C---:B------:R-:W-:Y:S01]  /*1e90*/  LOP3.LUT R3, R20.reuse, 0xfffffffc, RZ, 0xc0, !PT ;  /* 0xfffffffc14037812 */ /* 0x040fe200078ec0ff */
[----:B------:R-:W-:Y:S01]  /*1ea0*/  IMAD.IADD R20, R20, 0x1, R17 ;  /* 0x0000000114147824 */ /* 0x000fe200078e0211 */
[----:B------:R-:W-:Y:S02]  /*1eb0*/  P2R R10, PR, RZ, 0x2 ;  /* 0x00000002ff0a7803 */ /* 0x000fe40000000000 */
[-C--:B------:R-:W-:Y:S02]  /*1ec0*/  IADD3 R2, P6, PT, R3, R18.reuse, RZ ;  /* 0x0000001203027210 */ /* 0x080fe40007fde0ff */
[C---:B------:R-:W-:Y:S02]  /*1ed0*/  LOP3.LUT R5, R20.reuse, 0xfffffffc, RZ, 0xc0, !PT ;  /* 0xfffffffc14057812 */ /* 0x040fe400078ec0ff */
[----:B------:R-:W-:Y:S01]  /*1ee0*/  IADD3 R20, PT, PT, R20, R17, RZ ;  /* 0x0000001114147210 */ /* 0x000fe20007ffe0ff */
[----:B------:R-:W-:Y:S01]  /*1ef0*/  IMAD.X R3, RZ, RZ, R19, P6 ;  /* 0x000000ffff037224 */ /* 0x000fe200030e0613 */
[----:B------:R-:W-:-:S02]  /*1f00*/  IADD3 R4, P6, PT, R5, R18, RZ ;  /* 0x0000001205047210 */ /* 0x000fc40007fde0ff */
[C---:B------:R-:W-:Y:S01]  /*1f10*/  LOP3.LUT R7, R20.reuse, 0xfffffffc, RZ, 0xc0, !PT ;  /* 0xfffffffc14077812 */ /* 0x040fe200078ec0ff */
[----:B------:R-:W-:Y:S01]  /*1f20*/  IMAD.IADD R20, R20, 0x1, R17 ;  /* 0x0000000114147824 */ /* 0x000fe200078e0211 */
[----:B------:R-:W2:Y:S01]  /*1f30*/  LDG.E R2, desc[UR36][R2.64] ;  /* 0x0000002402027981 */ /* 0x000ea2000c1e1900 */
[--C-:B------:R-:W-:Y:S01]  /*1f40*/  IMAD.X R5, RZ, RZ, R19.reuse, P6 ;  /* 0x000000ffff057224 */ /* 0x100fe200030e0613 */
[-C--:B------:R-:W-:Y:S02]  /*1f50*/  IADD3 R6, P6, PT, R7, R18.reuse, RZ ;  /* 0x0000001207067210 */ /* 0x080fe40007fde0ff */
[----:B------:R-:W-:Y:S02]  /*1f60*/  LOP3.LUT R9, R20, 0xfffffffc, RZ, 0xc0, !PT ;  /* 0xfffffffc14097812 */ /* 0x000fe400078ec0ff */
[----:B------:R-:W3:Y:S01]  /*1f70*/  LDG.E R4, desc[UR36][R4.64] ;  /* 0x0000002404047981 */ /* 0x000ee2000c1e1900 */
[----:B------:R-:W-:Y:S01]  /*1f80*/  IMAD.X R7, RZ, RZ, R19, P6 ;  /* 0x000000ffff077224 */ /* 0x000fe200030e0613 */
[----:B------:R-:W-:-:S02]  /*1f90*/  IADD3 R8, P6, PT, R9, R18, RZ ;  /* 0x0000001209087210 */ /* 0x000fc40007fde0ff */
[----:B------:R-:W-:Y:S02]  /*1fa0*/  LOP3.LUT P1, RZ, R23, 0x1, RZ, 0xc0, !PT ;  /* 0x0000000117ff7812 */ /* 0x000fe4000782c0ff */
[----:B------:R-:W4:Y:S01]  /*1fb0*/  LDG.E R6, desc[UR36][R6.64] ;  /* 0x0000002406067981 */ /* 0x000f22000c1e1900 */
[----:B------:R-:W-:-:S05]  /*1fc0*/  IMAD.X R9, RZ, RZ, R19, P6 ;  /* 0x000000ffff097224 */ /* 0x000fca00030e0613 */
[----:B------:R0:W5:Y:S01]  /*1fd0*/  LDG.E R8, desc[UR36][R8.64] ;  /* 0x0000002408087981 */ /* 0x000162000c1e1900 */
[----:B------:R-:W-:-:S04]  /*1fe0*/  IMAD.IADD R20, R20, 0x1, R17 ;  /* 0x0000000114147824 */ /* 0x000fc800078e0211 */
[----:B------:R-:W-:Y:S01]  /*1ff0*/  IMAD R11, R17, 0x3, R20 ;  /* 0x00000003110b7824 */ /* 0x000fe200078e0214 */
[----:B--2---:R-:W-:-:S04]  /*2000*/  PRMT R26, R2, 0x7771, RZ ;  /* 0x00007771021a7816 */ /* 0x004fc800000000ff */
[----:B------:R-:W-:-:S04]  /*2010*/  ISETP.NE.AND P0, PT, R26, RZ, P0 ;  /* 0x000000ff1a00720c */ /* 0x000fc80000705270 */
        /* <DEDUP_REMOVED lines=17> */
[C---:B------:R-:W-:Y:S02]  /*2130*/  LOP3.LUT P0, RZ, R23.reuse, 0x2, RZ, 0xc0, !PT ;  /* 0x0000000217ff7812 */ /* 0x040fe4000780c0ff */
        /* <DEDUP_REMOVED lines=59> */
.L_x_7322:
        /* <DEDUP_REMOVED lines=36> */
.L_x_7321:
[----:B------:R-:W-:Y:S05]  /*2730*/  BSYNC.RECONVERGENT B0 ;  /* 0x0000000000007941 */ /* 0x000fea0003800200 */
.L_x_7320:
        /* <DEDUP_REMOVED lines=25> */
[C---:B------:R-:W-:Y:S01]  /*28d0*/  IMAD.IADD R3, R39.reuse, 0x1, R17 ;  /* 0x0000000127037824 */ /* 0x040fe200078e0211 */
[----:B------:R-:W-:-:S04]  /*28e0*/  LOP3.LUT R39, R39, 0xfffffffc, RZ, 0xc0, !PT ;  /* 0xfffffffc27277812 */ /* 0x000fc800078ec0ff */
[----:B------:R-:W-:-:S13]  /*28f0*/  ISETP.GE.U32.AND P1, PT, R3, R42, PT ;  /* 0x0000002a0300720c */ /* 0x000fda0003f26070 */
[----:B------:R-:W-:-:S04]  /*2900*/  @!P1 LOP3.LUT R3, R3, 0xfffffffc, RZ, 0xc0, !PT ;  /* 0xfffffffc03039812 */ /* 0x000fc800078ec0ff */
[----:B------:R-:W-:-:S04]  /*2910*/  @!P1 IADD3 R2, P2, PT, R3, R18, RZ ;  /* 0x0000001203029210 */ /* 0x000fc80007f5e0ff */
[----:B------:R-:W-:Y:S02]  /*2920*/  @!P1 IADD3.X R3, PT, PT, RZ, R19, RZ, P2, !PT ;  /* 0x00000013ff039210 */ /* 0x000fe400017fe4ff */
[----:B------:R-:W-:-:S03]  /*2930*/  IADD3 R18, P2, PT, R39, R18, RZ ;  /* 0x0000001227127210 */ /* 0x000fc60007f5e0ff */
[----:B------:R-:W2:Y:S02]  /*2940*/  @!P1 LDG.E R2, desc[UR36][R2.64] ;  /* 0x0000002402029981 */ /* 0x000ea4000c1e1900 */
        /* <DEDUP_REMOVED lines=15> */
.L_x_7325:
[----:B------:R-:W-:Y:S05]  /*2a40*/  BSYNC.RECONVERGENT B0 ;  /* 0x0000000000007941 */ /* 0x000fea0003800200 */
.L_x_7324:
[----:B------:R-:W-:Y:S04]  /*2a50*/  BSSY.RECONVERGENT B0, `(.L_x_7326) ;  /* 0x000004b000007945 */ /* 0x000fe80003800200 */
        /* <DEDUP_REMOVED lines=74> */
.L_x_7327:
[----:B------:R-:W-:Y:S05]  /*2f00*/  BSYNC.RECONVERGENT B0 ;  /* 0x0000000000007941 */ /* 0x000fea0003800200 */
.L_x_7326:
        /* <DEDUP_REMOVED lines=25> */
.L_x_7319:
        /* <DEDUP_REMOVED lines=52> */
.L_x_7332:
[CC--:B------:R-:W-:Y:S01]  /*33e0*/  IMAD R0, R12.reuse, R27.reuse, RZ ;  /* 0x0000001b0c007224 */ /* 0x0c0fe200078e02ff */
[----:B------:R-:W-:Y:S01]  /*33f0*/  P2R R10, PR, RZ, 0x2 ;  /* 0x00000002ff0a7803 */ /* 0x000fe20000000000 */
[--C-:B------:R-:W-:Y:S01]  /*3400*/  IMAD.IADD R12, R12, 0x1, R11.reuse ;  /* 0x000000010c0c7824 */ /* 0x100fe200078e020b */
[----:B------:R-:W-:Y:S02]  /*3410*/  LOP3.LUT P1, RZ, R23, 0x1, RZ, 0xc0, !PT ;  /* 0x0000000117ff7812 */ /* 0x000fe4000782c0ff */
[----:B------:R-:W-:Y:S01]  /*3420*/  LOP3.LUT R3, R0, 0xfffffffc, RZ, 0xc0, !PT ;  /* 0xfffffffc00037812 */ /* 0x000fe200078ec0ff */
[CC--:B------:R-:W-:Y:S02]  /*3430*/  IMAD R0, R12.reuse, R27.reuse, RZ ;  /* 0x0000001b0c007224 */ /* 0x0c0fe400078e02ff */
[----:B------:R-:W-:Y:S01]  /*3440*/  IMAD.IADD R12, R12, 0x1, R11 ;  /* 0x000000010c0c7824 */ /* 0x000fe200078e020b */
[----:B------:R-:W-:Y:S02]  /*3450*/  IADD3 R2, P6, PT, R3, R18, RZ ;  /* 0x0000001203027210 */ /* 0x000fe40007fde0ff */
[----:B------:R-:W-:Y:S01]  /*3460*/  LOP3.LUT R5, R0, 0xfffffffc, RZ, 0xc0, !PT ;  /* 0xfffffffc00057812 */ /* 0x000fe200078ec0ff */
[----:B------:R-:W-:-:S02]  /*3470*/  IMAD R0, R12, R27, RZ ;  /* 0x0000001b0c007224 */ /* 0x000fc400078e02ff */
[----:B------:R-:W-:Y:S01]  /*3480*/  IMAD.X R3, RZ, RZ, R19, P6 ;  /* 0x000000ffff037224 */ /* 0x000fe200030e0613 */
        /* <DEDUP_REMOVED lines=95> */
.L_x_7331:
        /* <DEDUP_REMOVED lines=35> */
.L_x_7330:
[----:B------:R-:W-:Y:S05]  /*3cb0*/  BSYNC.RECONVERGENT B0 ;  /* 0x0000000000007941 */ /* 0x000fea0003800200 */
.L_x_7329:
        /* <DEDUP_REMOVED lines=40> */
[C---:B------:R-:W-:Y:S02]  /*3f40*/  @!P1 PRMT R37, R2.reuse, 0x7772, RZ ;  /* 0x0000777202259816 */ /* 0x040fe400000000ff */
[----:B------:R-:W-:Y:S02]  /*3f50*/  @!P1 PRMT R38, R2, 0x7773, RZ ;  /* 0x0000777302269816 */ /* 0x000fe400000000ff */
[----:B------:R-:W-:Y:S02]  /*3f60*/  @!P1 PRMT R24, R36, 0x7610, R24 ;  /* 0x0000761024189816 */ /* 0x000fe40000000018 */
[----:B------:R-:W-:Y:S02]  /*3f70*/  @!P1 PRMT R25, R37, 0x7610, R25 ;  /* 0x0000761025199816 */ /* 0x000fe40000000019 */
[----:B------:R-:W-:-:S02]  /*3f80*/  @!P1 PRMT R26, R38, 0x7610, R26 ;  /* 0x00007610261a9816 */ /* 0x000fc4000000001a */
[C---:B---3--:R-:W-:Y:S02]  /*3f90*/  PRMT R36, R18.reuse, 0x7770, RZ ;  /* 0x0000777012247816 */ /* 0x048fe400000000ff */
[C---:B------:R-:W-:Y:S02]  /*3fa0*/  PRMT R37, R18.reuse, 0x7771, RZ ;  /* 0x0000777112257816 */ /* 0x040fe400000000ff */
[----:B------:R-:W-:Y:S02]  /*3fb0*/  PRMT R38, R18, 0x7772, RZ ;  /* 0x0000777212267816 */ /* 0x000fe400000000ff */
[----:B------:R-:W-:Y:S02]  /*3fc0*/  @!P1 PRMT R27, R2, 0x7770, RZ ;  /* 0x00007770021b9816 */ /* 0x000fe400000000ff */
[----:B------:R-:W-:Y:S02]  /*3fd0*/  PRMT R18, R18, 0x7773, RZ ;  /* 0x0000777312127816 */ /* 0x000fe400000000ff */
[----:B------:R-:W-:-:S02]  /*3fe0*/  @!P1 PRMT R23, R27, 0x7610, R23 ;  /* 0x000076101b179816 */ /* 0x000fc40000000017 */
[----:B------:R-:W-:-:S07]  /*3ff0*/  PRMT R39, R18, 0x7610, R39 ;  /* 0x0000761012277816 */ /* 0x000fce0000000027 */
.L_x_7334:
[----:B------:R-:W-:Y:S05]  /*4000*/  BSYNC.RECONVERGENT B0 ;  /* 0x0000000000007941 */ /* 0x000fea0003800200 */
.L_x_7333:
        /* <DEDUP_REMOVED lines=75> */
.L_x_7336:
[----:B------:R-:W-:Y:S05]  /*44c0*/  BSYNC.RECONVERGENT B0 ;  /* 0x0000000000007941 */ /* 0x000fea0003800200 */
.L_x_7335:
        /* <DEDUP_REMOVED lines=25> */
.L_x_7328:
        /* <DEDUP_REMOVED lines=55> */
.L_x_7346:
        /* <DEDUP_REMOVED lines=22> */
.L_x_7340:
        /* <DEDUP_REMOVED lines=295> */
.L_x_7342:
[----:B------:R-:W-:-:S04]  /*5da0*/  LOP3.LUT R7, R0, 0xfffffffc, RZ, 0xc0, !PT ;  /* 0xfffffffc00077812 */ /* 0x000fc800078ec0ff */
[----:B------:R-:W-:-:S05]  /*5db0*/  IADD3 R6, P6, PT, R7, R16, RZ ;  /* 0x0000001007067210 */ /* 0x000fca0007fde0ff */
[----:B------:R-:W-:-:S05]  /*5dc0*/  IMAD.X R7, RZ, RZ, R17, P6 ;  /* 0x000000ffff077224 */ /* 0x000fca00030e0611 */
[----:B------:R-:W2:Y:S01]  /*5dd0*/  LDG.E R6, desc[UR36][R6.64] ;  /* 0x0000002406067981 */ /* 0x000ea2000c1e1900 */
        /* <DEDUP_REMOVED lines=245> */
.L_x_7343:
        /* <DEDUP_REMOVED lines=249> */
.L_x_7344:
[----:B------:R-:W-:-:S04]  /*7cc0*/  LOP3.LUT R15, R0, 0xfffffffc, RZ, 0xc0, !PT ;  /* 0xfffffffc000f7812 */ /* 0x000fc800078ec0ff */
[----:B------:R-:W-:-:S05]  /*7cd0*/  IADD3 R14, P6, PT, R15, R16, RZ ;  /* 0x000000100f0e7210 */ /* 0x000fca0007fde0ff */
[----:B------:R-:W-:-:S05]  /*7ce0*/  IMAD.X R15, RZ, RZ, R17, P6 ;  /* 0x000000ffff0f7224 */ /* 0x000fca00030e0611 */
[----:B------:R-:W2:Y:S01]  /*7cf0*/  LDG.E R14, desc[UR36][R14.64] ;  /* 0x000000240e0e7981 */ /* 0x000ea2000c1e1900 */
[----:B------:R-:W-:Y:S02]  /*7d00*/  VIADD R3, R3, UR4 ;  /* 0x0000000403037c36 */ /* 0x000fe40008000000 */
[----:B------:R-:W-:-:S04]  /*7d10*/  IMAD.MOV.U32 R2, RZ, RZ, RZ ;  /* 0x000000ffff027224 */ /* 0x000fc800078e00ff */
[----:B------:R-:W-:-:S05]  /*7d20*/  IMAD.HI.U32 R0, R3, UR31, R2 ;  /* 0x0000001f03007c27 */ /* 0x000fca000f8e0002 */
[----:B------:R-:W-:-:S04]  /*7d30*/  SHF.R.U32.HI R18, RZ, UR76, R0 ;  /* 0x0000004cff127c19 */ /* 0x000fc80008011600 */
[----:B------:R-:W-:-:S05]  /*7d40*/  IADD3 R2, PT, PT, -R18, RZ, RZ ;  /* 0x000000ff12027210 */ /* 0x000fca0007ffe1ff */
[----:B------:R-:W-:Y:S01]  /*7d50*/  IMAD R2, R2, UR30, R3 ;  /* 0x0000001e02027c24 */ /* 0x000fe2000f8e0203 */
[C---:B--2---:R-:W-:Y:S02]  /*7d60*/  PRMT R0, R14.reuse, 0x7770, RZ ;  /* 0x000077700e007816 */ /* 0x044fe400000000ff */
[C---:B------:R-:W-:Y:S02]  /*7d70*/  PRMT R20, R14.reuse, 0x7771, RZ ;  /* 0x000077710e147816 */ /* 0x040fe400000000ff */
[C---:B------:R-:W-:Y:S02]  /*7d80*/  PRMT R21, R14.reuse, 0x7772, RZ ;  /* 0x000077720e157816 */ /* 0x040fe400000000ff */
[----:B------:R-:W-:Y:S01]  /*7d90*/  PRMT R24, R14, 0x7773, RZ ;  /* 0x000077730e187816 */ /* 0x000fe200000000ff */
        /* <DEDUP_REMOVED lines=231> */
.L_x_7345:
[----:B------:R-:W-:-:S04]  /*8c10*/  LOP3.LUT R19, R14, 0xfffffffc, RZ, 0xc0, !PT ;  /* 0xfffffffc0e137812 */ /* 0x000fc800078ec0ff */
[----:B------:R-:W-:-:S04]  /*8c20*/  IADD3 R18, P5, PT, R19, R16, RZ ;  /* 0x0000001013127210 */ /* 0x000fc80007fbe0ff */
[----:B------:R-:W-:-:S05]  /*8c30*/  IADD3.X R19, PT, PT, RZ, R17, RZ, P5, !PT ;  /* 0x00000011ff137210 */ /* 0x000fca0002ffe4ff */
[----:B------:R-:W2:Y:S02]  /*8c40*/  LDG.E R18, desc[UR36][R18.64] ;  /* 0x0000002412127981 */ /* 0x000ea4000c1e1900 */
[C---:B--2---:R-:W-:Y:S02]  /*8c50*/  PRMT R3, R18.reuse, 0x7770, RZ ;  /* 0x0000777012037816 */ /* 0x044fe400000000ff */
[C---:B------:R-:W-:Y:S02]  /*8c60*/  PRMT R2, R18.reuse, 0x7771, RZ ;  /* 0x0000777112027816 */ /* 0x040fe400000000ff */
[C---:B------:R-:W-:Y:S02]  /*8c70*/  PRMT R15, R18.reuse, 0x7772, RZ ;  /* 0x00007772120f7816 */ /* 0x040fe400000000ff */
[----:B------:R-:W-:-:S07]  /*8c80*/  PRMT R14, R18, 0x7773, RZ ;  /* 0x00007773120e7816 */ /* 0x000fce00000000ff */
.L_x_7341:
[----:B------:R-:W-:Y:S01]  /*8c90*/  LOP3.LUT P5, RZ, R6, 0xff, RZ, 0xc0, !PT ;  /* 0x000000ff06ff7812 */ /* 0x000fe200078ac0ff */
[----:B------:R-:W1:Y:S01]  /*8ca0*/  LDCU UR5, c[0x0][0x388] ;  /* 0x00007100ff0577ac */ /* 0x000e620008000800 */
[----:B------:R-:W-:Y:S01]  /*8cb0*/  P2R R32, PR, RZ, 0x1 ;  /* 0x00000001ff207803 */ /* 0x000fe20000000000 */
[----:B0-----:R-:W-:Y:S01]  /*8cc0*/  IMAD.U32 R40, RZ, RZ, UR4 ;  /* 0x00000004ff287e24 */ /* 0x001fe2000f8e00ff */
[----:B------:R-:W-:Y:S02]  /*8cd0*/  PLOP3.LUT P4, PT, P4, P5, PT, 0x80, 0x8 ;  /* 0x000000000008781c */ /* 0x000fe4000278b070 */
[----:B------:R-:W-:Y:S01]  /*8ce0*/  LOP3.LUT P5, RZ, R7, 0xff, RZ, 0xc0, !PT ;  /* 0x000000ff07ff7812 */ /* 0x000fe200078ac0ff */
[----:B------:R-:W-:Y:S01]  /*8cf0*/  IMAD R41, R40, 0x4, R41 ;  /* 0x0000000428297824 */ /* 0x000fe200078e0229 */
        /* <DEDUP_REMOVED lines=32> */
[----:B------:R-:W-:-:S05]  /*8f00*/  LOP3.LUT R23, R23, 0xfffffffd, RZ, 0xc0, !PT ;  /* 0xfffffffd17177812 */ /* 0x000fca00078ec0ff */
        /* <DEDUP_REMOVED lines=51> */
.L_x_7339:
        /* <DEDUP_REMOVED lines=36> */
.L_x_7338:
[----:B------:R-:W-:Y:S05]  /*9480*/  BSYNC.RECONVERGENT B0 ;  /* 0x0000000000007941 */ /* 0x000fea0003800200 */
.L_x_7337:
[----:B------:R-:W-:Y:S01]  /*9490*/  ISETP.GE.U32.AND P0, PT, R41, R42, PT ;  /* 0x0000002a2900720c */ /* 0x000fe20003f06070 */
[----:B------:R-:W-:Y:S01]  /*94a0*/  BSSY.RECONVERGENT B0, `(.L_x_7347) ;  /* 0x0000486000007945 */ /* 0x000fe20003800200 */
[----:B------:R-:W-:Y:S02]  /*94b0*/  PRMT R17, R3, 0x7610, R17 ;  /* 0x0000761003117816 */ /* 0x000fe40000000011 */
[----:B------:R-:W-:-:S09]  /*94c0*/  PRMT R16, R2, 0x7610, R16 ;  /* 0x0000761002107816 */ /* 0x000fd20000000010 */
        /* <DEDUP_REMOVED lines=282> */
.L_x_7350:
[----:B------:R-:W-:Y:S01]  /*a670*/  SHF.R.U32.HI R8, RZ, 0x2, R8 ;  /* 0x00000002ff087819 */ /* 0x000fe20000011608 */
[----:B------:R-:W-:-:S07]  /*a680*/  IMAD.MOV.U32 R9, RZ, RZ, RZ ;  /* 0x000000ffff097224 */ /* 0x000fce00078e00ff */
.L_x_7349:
        /* <DEDUP_REMOVED lines=288> */
.L_x_7352:
[----:B------:R-:W-:Y:S01]  /*b890*/  SHF.R.U32.HI R10, RZ, 0x2, R25 ;  /* 0x00000002ff0a7819 */ /* 0x000fe20000011619 */
[----:B------:R-:W-:-:S07]  /*b8a0*/  IMAD.MOV.U32 R11, RZ, RZ, RZ ;  /* 0x000000ffff0b7224 */ /* 0x000fce00078e00ff */
.L_x_7351:
        /* <DEDUP_REMOVED lines=285> */
.L_x_7354:
[----:B------:R-:W-:Y:S01]  /*ca80*/  SHF.R.U32.HI R20, RZ, 0x2, R0 ;  /* 0x00000002ff147819 */ /* 0x000fe20000011600 */
[----:B------:R-:W-:-:S07]  /*ca90*/  IMAD.MOV.U32 R21, RZ, RZ, RZ ;  /* 0x000000ffff157224 */ /* 0x000fce00078e00ff */
.L_x_7353:
        /* <DEDUP_REMOVED lines=285> */
.L_x_7356:
[----:B------:R-:W-:Y:S01]  /*dc70*/  SHF.R.U32.HI R14, RZ, 0x2, R5 ;  /* 0x00000002ff0e7819 */ /* 0x000fe20000011605 */
[----:B------:R-:W-:-:S07]  /*dc80*/  IMAD.MOV.U32 R15, RZ, RZ, RZ ;  /* 0x000000ffff0f7224 */ /* 0x000fce00078e00ff */
.L_x_7355:
[----:B------:R-:W-:-:S04]  /*dc90*/  LEA R4, P0, R14, R3, 0x2 ;  /* 0x000000030e047211 */ /* 0x000fc800078010ff */
[----:B------:R-:W-:-:S05]  /*dca0*/  LEA.HI.X R5, R14, R2, R15, 0x2, P0 ;  /* 0x000000020e057211 */ /* 0x000fca00000f140f */
[----:B------:R-:W2:Y:S02]  /*dcb0*/  LDG.E R4, desc[UR36][R4.64] ;  /* 0x0000002404047981 */ /* 0x000ea4000c1e1900 */
[C---:B--2---:R-:W-:Y:S02]  /*dcc0*/  PRMT R17, R4.reuse, 0x7770, RZ ;  /* 0x0000777004117816 */ /* 0x044fe400000000ff */
[C---:B------:R-:W-:Y:S02]  /*dcd0*/  PRMT R16, R4.reuse, 0x7771, RZ ;  /* 0x0000777104107816 */ /* 0x040fe400000000ff */
[C---:B------:R-:W-:Y:S02]  /*dce0*/  PRMT R15, R4.reuse, 0x7772, RZ ;  /* 0x00007772040f7816 */ /* 0x040fe400000000ff */
[----:B------:R-:W-:-:S07]  /*dcf0*/  PRMT R14, R4, 0x7773, RZ ;  /* 0x00007773040e7816 */ /* 0x000fce00000000ff */
.L_x_7348:
[----:B------:R-:W-:Y:S05]  /*dd00*/  BSYNC.RECONVERGENT B0 ;  /* 0x0000000000007941 */ /* 0x000fea0003800200 */
.L_x_7347:
        /* <DEDUP_REMOVED lines=30> */
[----:B------:R-:W-:Y:S02]  /*def0*/  LOP3.LUT P5, RZ, R29, 0xff, RZ, 0xc0, !PT ;  /* 0x000000ff1dff7812 */ /* 0x000fe400078ac0ff */
[----:B------:R-:W-:Y:S02]  /*df00*/  LOP3.LUT P6, RZ, R11, 0xff, RZ, 0xc0, !PT ;  /* 0x000000ff0bff7812 */ /* 0x000fe400078cc0ff */
[----:B------:R-:W-:Y:S02]  /*df10*/  LOP3.LUT P3, RZ, R30, 0xff, RZ, 0xc0, !PT ;  /* 0x000000ff1eff7812 */ /* 0x000fe4000786c0ff */
[----:B------:R-:W-:-:S02]  /*df20*/  LOP3.LUT P4, RZ, R12, 0xff, RZ, 0xc0, !PT ;  /* 0x000000ff0cff7812 */ /* 0x000fc4000788c0ff */
        /* <DEDUP_REMOVED lines=42> */
.L_x_7358:
[----:B------:R-:W-:Y:S05]  /*e1d0*/  BSYNC.RECONVERGENT B0 ;  /* 0x0000000000007941 */ /* 0x000fea0003800200 */
.L_x_7357:
        /* <DEDUP_REMOVED lines=24> */
.L_x_7318:
[----:B------:R-:W-:Y:S02]  /*e360*/  SEL R16, RZ, 0x1, !P4 ;  /* 0x00000001ff107807 */ /* 0x000fe40006000000 */
[----:B------:R-:W-:Y:S02]  /*e370*/  SEL R19, RZ, 0x1, !P2 ;  /* 0x00000001ff137807 */ /* 0x000fe40005000000 */
[----:B------:R-:W-:Y:S02]  /*e380*/  SEL R22, RZ, 0x1, !P0 ;  /* 0x00000001ff167807 */ /* 0x000fe40004000000 */
[----:B------:R-:W-:-:S07]  /*e390*/  SEL R25, RZ, 0x1, !P1 ;  /* 0x00000001ff197807 */ /* 0x000fce0004800000 */
.L_x_7305:
[----:B------:R-:W-:Y:S05]  /*e3a0*/  BSYNC.RECONVERGENT B6 ;  /* 0x0000000000067941 */ /* 0x000fea0003800200 */
.L_x_7304:
        /* <DEDUP_REMOVED lines=24> */
.L_x_7362:
        /* <DEDUP_REMOVED lines=32> */
.L_x_7361:
[----:B------:R-:W-:Y:S05]  /*e730*/  BSYNC.RECONVERGENT B0 ;  /* 0x0000000000007941 */ /* 0x000fea0003800200 */
.L_x_7360:
[----:B------:R-:W-:Y:S01]  /*e740*/  IMAD.MOV.U32 R4, RZ, RZ, R13 ;  /* 0x000000ffff047224 */ /* 0x000fe200078e000d */
[----:B------:R-:W-:Y:S06]  /*e750*/  @P3 BRA `(.L_x_7362) ;  /* 0xfffffffc00743947 */ /* 0x000fec000383ffff */
.L_x_7359:
        /* <DEDUP_REMOVED lines=25> */
.L_x_7367:
        /* <DEDUP_REMOVED lines=31> */
.L_x_7366:
[----:B------:R-:W-:Y:S05]  /*eae0*/  BSYNC.RECONVERGENT B0 ;  /* 0x0000000000007941 */ /* 0x000fea0003800200 */
.L_x_7365:
[----:B0-----:R-:W-:Y:S01]  /*eaf0*/  IMAD.MOV.U32 R4, RZ, RZ, R10 ;  /* 0x000000ffff047224 */ /* 0x001fe200078e000a */
[----:B------:R-:W-:Y:S06]  /*eb00*/  @P4 BRA `(.L_x_7367) ;  /* 0xfffffffc00784947 */ /* 0x000fec000383ffff */
.L_x_7364:
[----:B------:R-:W-:Y:S01]  /*eb10*/  ISETP.GE.U32.AND P0, PT, R2, 0x2, PT ;  /* 0x000000020200780c */ /* 0x000fe20003f06070 */
[----:B------:R-:W-:Y:S05]  /*eb20*/  WARPSYNC.ALL ;  /* 0x0000000000007948 */ /* 0x000fea0003800000 */
[----:B------:R-:W-:Y:S07]  /*eb30*/  BAR.SYNC.DEFER_BLOCKING 0x0 ;  /* 0x0000000000007b1d */ /* 0x000fee0000010000 */
[----:B------:R-:W-:Y:S05]  /*eb40*/  @!P0 BRA `(.L_x_7363) ;  /* 0x0000000000748947 */ /* 0x000fea0003800000 */
[----:B0-----:R-:W-:-:S07]  /*eb50*/  IMAD.MOV.U32 R3, RZ, RZ, 0x1 ;  /* 0x00000001ff037424 */ /* 0x001fce00078e00ff */
.L_x_7368:
        /* <DEDUP_REMOVED lines=28> */
.L_x_7363:
        /* <DEDUP_REMOVED lines=288> */
.L_x_7369:
        /* <DEDUP_REMOVED lines=276> */
.L_x_7370:
        /* <DEDUP_REMOVED lines=276> */
.L_x_7371:
        /* <DEDUP_REMOVED lines=276> */
.L_x_7372:
        /* <DEDUP_REMOVED lines=286> */
.L_x_7374:
        /* <DEDUP_REMOVED lines=276> */
.L_x_7375:
        /* <DEDUP_REMOVED lines=276> */
.L_x_7376:
        /* <DEDUP_REMOVED lines=276> */
.L_x_7377:
        /* <DEDUP_REMOVED lines=27> */
.L_x_7379:
[----:B------:R-:W-:Y:S05]  /*17a30*/  BSYNC.RECONVERGENT B0 ;  /* 0x0000000000007941 */ /* 0x000fea0003800200 */
.L_x_7378:
        /* <DEDUP_REMOVED lines=35> */
.L_x_7381:
[----:B------:R-:W-:Y:S05]  /*17c70*/  BSYNC.RECONVERGENT B0 ;  /* 0x0000000000007941 */ /* 0x000fea0003800200 */
.L_x_7380:
        /* <DEDUP_REMOVED lines=41> */
.L_x_7386:
        /* <DEDUP_REMOVED lines=15> */
.L_x_7385:
[----:B------:R-:W-:Y:S02]  /*18000*/  SEL R25, RZ, 0x1, !P1 ;  /* 0x00000001ff197807 */ /* 0x000fe40004800000 */
[----:B------:R-:W-:Y:S02]  /*18010*/  SEL R22, RZ, 0x1, !P2 ;  /* 0x00000001ff167807 */ /* 0x000fe40005000000 */
[----:B------:R-:W-:Y:S02]  /*18020*/  SEL R19, RZ, 0x1, !P3 ;  /* 0x00000001ff137807 */ /* 0x000fe40005800000 */
[----:B------:R-:W-:Y:S01]  /*18030*/  SEL R16, RZ, 0x1, !P4 ;  /* 0x00000001ff107807 */ /* 0x000fe20006000000 */
[----:B------:R-:W-:Y:S06]  /*18040*/  BRA `(.L_x_7384) ;  /* 0x0000000000947947 */ /* 0x000fec0003800000 */
.L_x_7383:
        /* <DEDUP_REMOVED lines=18> */
.L_x_7388:
        /* <DEDUP_REMOVED lines=15> */
.L_x_7387:
[----:B------:R-:W-:Y:S02]  /*18260*/  SEL R25, RZ, 0x1, !P1 ;  /* 0x00000001ff197807 */ /* 0x000fe40004800000 */
[----:B------:R-:W-:Y:S02]  /*18270*/  SEL R22, RZ, 0x1, !P2 ;  /* 0x00000001ff167807 */ /* 0x000fe40005000000 */
[----:B------:R-:W-:Y:S02]  /*18280*/  SEL R19, RZ, 0x1, !P3 ;  /* 0x00000001ff137807 */ /* 0x000fe40005800000 */
[----:B------:R-:W-:-:S07]  /*18290*/  SEL R16, RZ, 0x1, !P4 ;  /* 0x00000001ff107807 */ /* 0x000fce0006000000 */
.L_x_7384:
[----:B------:R-:W-:Y:S05]  /*182a0*/  BSYNC.RECONVERGENT B0 ;  /* 0x0000000000007941 */ /* 0x000fea0003800200 */
.L_x_7382:
        /* <DEDUP_REMOVED lines=17> */
.L_x_7392:
        /* <DEDUP_REMOVED lines=30> */
.L_x_7391:
[----:B------:R-:W-:Y:S05]  /*185a0*/  BSYNC.RECONVERGENT B0 ;  /* 0x0000000000007941 */ /* 0x000fea0003800200 */
.L_x_7390:
[----:B------:R-:W-:-:S03]  /*185b0*/  UISETP.GT.U32.AND UP0, UPT, UR4, 0x3, UPT ;  /* 0x000000030400788c */ /* 0x000fc6000bf04070 */
[----:B------:R-:W-:-:S06]  /*185c0*/  UMOV UR4, UR7 ;  /* 0x0000000700047c82 */ /* 0x000fcc0008000000 */
[----:B------:R-:W-:Y:S05]  /*185d0*/  BRA.U UP0, `(.L_x_7392) ;  /* 0xfffffffd00787547 */ /* 0x000fea000b83ffff */
.L_x_7389:
        /* <DEDUP_REMOVED lines=18> */
.L_x_7397:
        /* <DEDUP_REMOVED lines=30> */
.L_x_7396:
[----:B------:R-:W-:Y:S05]  /*188e0*/  BSYNC.RECONVERGENT B0 ;  /* 0x0000000000007941 */ /* 0x000fea0003800200 */
.L_x_7395:
[----:B------:R-:W-:Y:S01]  /*188f0*/  IMAD.MOV.U32 R0, RZ, RZ, R10 ;  /* 0x000000ffff007224 */ /* 0x000fe200078e000a */
[----:B------:R-:W-:Y:S06]  /*18900*/  @P5 BRA `(.L_x_7397) ;  /* 0xfffffffc007c5947 */ /* 0x000fec000383ffff */
.L_x_7394:
[----:B------:R-:W-:Y:S01]  /*18910*/  BAR.SYNC.DEFER_BLOCKING 0x0 ;  /* 0x0000000000007b1d */ /* 0x000fe20000010000 */
[----:B------:R-:W-:-:S09]  /*18920*/  UISETP.GE.U32.AND UP0, UPT, UR4, 0x2, UPT ;  /* 0x000000020400788c */ /* 0x000fd2000bf06070 */
[----:B------:R-:W-:Y:S05]  /*18930*/  BRA.U !UP0, `(.L_x_7393) ;  /* 0x0000000108787547 */ /* 0x000fea000b800000 */
[----:B------:R-:W-:-:S07]  /*18940*/  IMAD.MOV.U32 R0, RZ, RZ, 0x1 ;  /* 0x00000001ff007424 */ /* 0x000fce00078e00ff */
.L_x_7398:
        /* <DEDUP_REMOVED lines=29> */
.L_x_7393:
        /* <DEDUP_REMOVED lines=52> */
.L_x_7400:
        /* <DEDUP_REMOVED lines=19> */
.L_x_7401:
        /* <DEDUP_REMOVED lines=25> */
.L_x_7402:
        /* <DEDUP_REMOVED lines=25> */
.L_x_7403:
        /* <DEDUP_REMOVED lines=25> */
.L_x_7404:
[----:B------:R-:W0:Y:S01]  /*19440*/  LDCU.64 UR4, c[0x0][0x758] ;  /* 0x0000eb00ff0477ac */ /* 0x000e220008000a00 */
[----:B------:R-:W-:-:S04]  /*19450*/  LOP3.LUT P1, RZ, R16, 0xff, RZ, 0xc0, !PT ;  /* 0x000000ff10ff7812 */ /* 0x000fc8000782c0ff */
[----:B------:R-:W-:Y:S02]  /*19460*/  SEL R5, RZ, 0x1, !P1 ;  /* 0x00000001ff057807 */ /* 0x000fe40004800000 */
[----:B0-----:R-:W-:-:S05]  /*19470*/  IADD3 R2, P0, PT, R17, UR4, RZ ;  /* 0x0000000411027c10 */ /* 0x001fca000ff1e0ff */
[----:B------:R-:W-:-:S05]  /*19480*/  IMAD.X R3, RZ, RZ, UR5, P0 ;  /* 0x00000005ff037e24 */ /* 0x000fca00080e06ff */
[----:B------:R-:W-:Y:S01]  /*19490*/  STG.E.U8 desc[UR36][R2.64], R5 ;  /* 0x0000000502007986 */ /* 0x000fe2000c101124 */
[----:B------:R-:W-:Y:S05]  /*194a0*/  EXIT ;  /* 0x000000000000794d */ /* 0x000fea0003800000 */
.L_x_7399:
        /* <DEDUP_REMOVED lines=21> */
.L_x_7405:
        /* <DEDUP_REMOVED lines=20> */
.L_x_7407:
        /* <DEDUP_REMOVED lines=25> */
.L_x_7408:
        /* <DEDUP_REMOVED lines=25> */
.L_x_7409:
        /* <DEDUP_REMOVED lines=25> */
.L_x_7410:
[----:B------:R-:W2:Y:S01]  /*19bf0*/  LDCU.64 UR4, c[0x0][0x758] ;  /* 0x0000eb00ff0477ac */ /* 0x000ea20008000a00 */
[----:B------:R-:W-:-:S04]  /*19c00*/  LOP3.LUT P0, RZ, R16, 0xff, RZ, 0xc0, !PT ;  /* 0x000000ff10ff7812 */ /* 0x000fc8000780c0ff */
[----:B------:R-:W-:Y:S02]  /*19c10*/  SEL R5, RZ, 0x1, !P0 ;  /* 0x00000001ff057807 */ /* 0x000fe40004000000 */
[----:B--2---:R-:W-:-:S05]  /*19c20*/  IADD3 R2, P1, PT, R17, UR4, RZ ;  /* 0x0000000411027c10 */ /* 0x004fca000ff3e0ff */
[----:B------:R-:W-:-:S05]  /*19c30*/  IMAD.X R3, RZ, RZ, UR5, P1 ;  /* 0x00000005ff037e24 */ /* 0x000fca00088e06ff */
[----:B------:R-:W-:Y:S01]  /*19c40*/  STG.E.U8 desc[UR36][R2.64], R5 ;  /* 0x0000000502007986 */ /* 0x000fe2000c101124 */
[----:B------:R-:W-:Y:S05]  /*19c50*/  EXIT ;  /* 0x000000000000794d */ /* 0x000fea0003800000 */
.L_x_7406:
[----:B------:R-:W-:Y:S04]  /*19c60*/  STG.E.U8 desc[UR36][R2.64], R25 ;  /* 0x0000001902007986 */ /* 0x000fe8000c101124 */
[----:B------:R-:W-:Y:S04]  /*19c70*/  STG.E.U8 desc[UR36][R2.64+0x1], R22 ;  /* 0x0000011602007986 */ /* 0x000fe8000c101124 */
[----:B------:R-:W-:Y:S04]  /*19c80*/  STG.E.U8 desc[UR36][R2.64+0x2], R19 ;  /* 0x0000021302007986 */ /* 0x000fe8000c101124 */
[----:B------:R-:W-:Y:S01]  /*19c90*/  STG.E.U8 desc[UR36][R2.64+0x3], R16 ;  /* 0x0000031002007986 */ /* 0x000fe2000c101124 */
[----:B------:R-:W-:Y:S05]  /*19ca0*/  EXIT ;  /* 0x000000000000794d */ /* 0x000fea0003800000 */
.L_x_7373:
        /* <DEDUP_REMOVED lines=61> */
.L_x_7412:
        /* <DEDUP_REMOVED lines=19> */
.L_x_7413:
        /* <DEDUP_REMOVED lines=25> */
.L_x_7414:
        /* <DEDUP_REMOVED lines=25> */
.L_x_7415:
        /* <DEDUP_REMOVED lines=25> */
.L_x_7416:
[----:B------:R-:W0:Y:S01]  /*1a660*/  LDCU.64 UR4, c[0x0][0x758] ;  /* 0x0000eb00ff0477ac */ /* 0x000e220008000a00 */
[----:B------:R-:W-:-:S04]  /*1a670*/  LOP3.LUT P1, RZ, R16, 0xff, RZ, 0xc0, !PT ;  /* 0x000000ff10ff7812 */ /* 0x000fc8000782c0ff */
[----:B------:R-:W-:Y:S02]  /*1a680*/  SEL R5, RZ, 0x1, !P1 ;  /* 0x00000001ff057807 */ /* 0x000fe40004800000 */
[----:B0-----:R-:W-:-:S05]  /*1a690*/  IADD3 R2, P0, PT, R17, UR4, RZ ;  /* 0x0000000411027c10 */ /* 0x001fca000ff1e0ff */
[----:B------:R-:W-:-:S05]  /*1a6a0*/  IMAD.X R3, RZ, RZ, UR5, P0 ;  /* 0x00000005ff037e24 */ /* 0x000fca00080e06ff */
[----:B------:R-:W-:Y:S01]  /*1a6b0*/  STG.E.U8 desc[UR36][R2.64], R5 ;  /* 0x0000000502007986 */ /* 0x000fe2000c101124 */
[----:B------:R-:W-:Y:S05]  /*1a6c0*/  EXIT ;  /* 0x000000000000794d */ /* 0x000fea0003800000 */
.L_x_7411:
        /* <DEDUP_REMOVED lines=21> */
.L_x_7417:
        /* <DEDUP_REMOVED lines=20> */
.L_x_7419:
        /* <DEDUP_REMOVED lines=25> */
.L_x_7420:
        /* <DEDUP_REMOVED lines=25> */
.L_x_7421:
        /* <DEDUP_REMOVED lines=25> */
.L_x_7422:
[----:B------:R-:W0:Y:S01]  /*1ae10*/  LDCU.64 UR4, c[0x0][0x758] ;  /* 0x0000eb00ff0477ac */ /* 0x000e220008000a00 */
[----:B------:R-:W-:-:S04]  /*1ae20*/  LOP3.LUT P0, RZ, R16, 0xff, RZ, 0xc0, !PT ;  /* 0x000000ff10ff7812 */ /* 0x000fc8000780c0ff */
[----:B------:R-:W-:Y:S02]  /*1ae30*/  SEL R5, RZ, 0x1, !P0 ;  /* 0x00000001ff057807 */ /* 0x000fe40004000000 */
[----:B0-----:R-:W-:-:S05]  /*1ae40*/  IADD3 R2, P1, PT, R17, UR4, RZ ;  /* 0x0000000411027c10 */ /* 0x001fca000ff3e0ff */
[----:B------:R-:W-:-:S05]  /*1ae50*/  IMAD.X R3, RZ, RZ, UR5, P1 ;  /* 0x00000005ff037e24 */ /* 0x000fca00088e06ff */
[----:B------:R-:W-:Y:S01]  /*1ae60*/  STG.E.U8 desc[UR36][R2.64], R5 ;  /* 0x0000000502007986 */ /* 0x000fe2000c101124 */
[----:B------:R-:W-:Y:S05]  /*1ae70*/  EXIT ;  /* 0x000000000000794d */ /* 0x000fea0003800000 */
.L_x_7418:
[----:B------:R-:W-:Y:S04]  /*1ae80*/  STG.E.U8 desc[UR36][R2.64], R25 ;  /* 0x0000001902007986 */ /* 0x000fe8000c101124 */
[----:B------:R-:W-:Y:S04]  /*1ae90*/  STG.E.U8 desc[UR36][R2.64+0x1], R22 ;  /* 0x0000011602007986 */ /* 0x000fe8000c101124 */
[----:B------:R-:W-:Y:S04]  /*1aea0*/  STG.E.U8 desc[UR36][R2.64+0x2], R19 ;  /* 0x0000021302007986 */ /* 0x000fe8000c101124 */
[----:B------:R-:W-:Y:S01]  /*1aeb0*/  STG.E.U8 desc[UR36][R2.64+0x3], R16 ;  /* 0x0000031002007986 */ /* 0x000fe2000c101124 */
[----:B------:R-:W-:Y:S05]  /*1aec0*/  EXIT ;  /* 0x000000000000794d */ /* 0x000fea0003800000 */
.L_x_7423:
        /* <DEDUP_REMOVED lines=11> */
.L_x_7814:


//--------------------- .text._ZN2at6native13reduce_kernelILi512ELi1ENS0_8ReduceOpIhNS0_14func_wrapper_tIbZZZNS0_15and_kernel_cudaERNS_14TensorIteratorEENKUlvE_clEvENKUlvE_clEvEUlbhE_EEjbLi4ELi4EEEEEvT1_ --------------------------
	.section	.text._ZN2at6native13reduce_kernelILi512ELi1ENS0_8ReduceOpIhNS0_14func_wrapper_tIbZZZNS0_15and_kernel_cudaERNS_14TensorIteratorEENKUlvE_clEvENKUlvE_clEvEUlbhE_EEjbLi4ELi4EEEEEvT1_,"ax",@progbits
	.align	128
        .global         _ZN2at6native13reduce_kernelILi512ELi1ENS0_8ReduceOpIhNS0_14func_wrapper_tIbZZZNS0_15and_kernel_cudaERNS_14TensorIteratorEENKUlvE_clEvENKUlvE_clEvEUlbhE_EEjbLi4ELi4EEEEEvT1_
        .type           _ZN2at6native13reduce_kernelILi512ELi1ENS0_8ReduceOpIhNS0_14func_wrapper_tIbZZZNS0_15and_kernel_cudaERNS_14TensorIteratorEENKUlvE_clEvENKUlvE_clEvEUlbhE_EEjbLi4ELi4EEEEEvT1_,@function
        .size           _ZN2at6native13reduce_kernelILi512ELi1ENS0_8ReduceOpIhNS0_14func_wrapper_tIbZZZNS0_15and_kernel_cudaERNS_14TensorIteratorEENKUlvE_clEvENKUlvE_clEvEUlbhE_EEjbLi4ELi4EEEEEvT1_,(.L_x_7815 - _ZN2at6native13reduce_kernelILi512ELi1ENS0_8ReduceOpIhNS0_14func_wrapper_tIbZZZNS0_15and_kernel_cudaERNS_14TensorIteratorEENKUlvE_clEvENKUlvE_clEvEUlbhE_EEjbLi4ELi4EEEEEvT1_)
        .other          _ZN2at6native13reduce_kernelILi512ELi1ENS0_8ReduceOpIhNS0_14func_wrapper_tIbZZZNS0_15and_kernel_cudaERNS_14TensorIteratorEENKUlvE_clEvENKUlvE_clEvEUlbhE_EEjbLi4ELi4EEEEEvT1_,@"STO_CUDA_ENTRY STV_DEFAULT"
_ZN2at6native13reduce_kernelILi512ELi1ENS0_8ReduceOpIhNS0_14func_wrapper_tIbZZZNS0_15and_kernel_cudaERNS_14TensorIteratorEENKUlvE_clEvENKUlvE_clEvEUlbhE_EEjbLi4ELi4EEEEEvT1_:
.text._ZN2at6native13reduce_kernelILi512ELi1ENS0_8ReduceOpIhNS0_14func_wrapper_tIbZZZNS0_15and_kernel_cudaERNS_14TensorIteratorEENKUlvE_clEvENKUlvE_clEvEUlbhE_EEjbLi4ELi4EEEEEvT1_:
        /* <DEDUP_REMOVED lines=295> */
.L_x_7424:
        /* <DEDUP_REMOVED lines=46> */
.L_x_7431:
[----:B------:R-:W-:Y:S05]  /*1550*/  BSYNC.RECONVERGENT B2 ;  /* 0x0000000000027941 */ /* 0x000fea0003800200 */
.L_x_7430:
[----:B------:R-:W-:Y:S02]  /*1560*/  IADD3 R2, P0, PT, R13, 0x4, RZ ;  /* 0x000000040d027810 */ /* 0x000fe40007f1e0ff */
[----:B------:R-:W-:Y:S02]  /*1570*/  IADD3 R4, PT, PT, R11, -0x4, R8 ;  /* 0xfffffffc0b047810 */ /* 0x000fe40007ffe008 */
[----:B------:R-:W-:-:S09]  /*1580*/  IADD3.X R3, PT, PT, RZ, R10, RZ, P0, !PT ;  /* 0x0000000aff037210 */ /* 0x000fd200007fe4ff */
.L_x_7429:
[----:B------:R-:W-:Y:S05]  /*1590*/  BSYNC.RECONVERGENT B1 ;  /* 0x0000000000017941 */ /* 0x000fea0003800200 */
.L_x_7428:
        /* <DEDUP_REMOVED lines=13> */
.L_x_7435:
        /* <DEDUP_REMOVED lines=16> */
.L_x_7434:
[----:B------:R-:W-:Y:S02]  /*1770*/  SEL R6, RZ, 0x1, !P3 ;  /* 0x00000001ff067807 */ /* 0x000fe40005800000 */
[----:B------:R-:W-:Y:S02]  /*1780*/  SEL R10, RZ, 0x1, !P2 ;  /* 0x00000001ff0a7807 */ /* 0x000fe40005000000 */
[----:B------:R-:W-:Y:S02]  /*1790*/  SEL R8, RZ, 0x1, !P1 ;  /* 0x00000001ff087807 */ /* 0x000fe40004800000 */
[----:B------:R-:W-:-:S07]  /*17a0*/  SEL R5, RZ, 0x1, !P0 ;  /* 0x00000001ff057807 */ /* 0x000fce0004000000 */
.L_x_7433:
[----:B------:R-:W-:Y:S05]  /*17b0*/  BSYNC.RECONVERGENT B1 ;  /* 0x0000000000017941 */ /* 0x000fea0003800200 */
.L_x_7432:
        /* <DEDUP_REMOVED lines=19> */
.L_x_7437:
[----:B------:R-:W-:Y:S05]  /*18f0*/  BSYNC.RECONVERGENT B1 ;  /* 0x0000000000017941 */ /* 0x000fea0003800200 */
.L_x_7436:
[----:B------:R-:W-:Y:S02]  /*1900*/  LOP3.LUT P2, RZ, R6, 0xff, RZ, 0xc0, !PT ;  /* 0x000000ff06ff7812 */ /* 0x000fe4000784c0ff */
[----:B------:R-:W-:Y:S02]  /*1910*/  LOP3.LUT P3, RZ, R5, 0xff, RZ, 0xc0, !PT ;  /* 0x000000ff05ff7812 */ /* 0x000fe4000786c0ff */
[----:B------:R-:W-:-:S04]  /*1920*/  PLOP3.LUT P0, PT, P1, P2, P0, 0x80, 0x0 ;  /* 0x000000000000781c */ /* 0x000fc80000f05000 */
[----:B------:R-:W-:-:S04]  /*1930*/  PLOP3.LUT P0, PT, P0, P3, PT, 0x80, 0x8 ;  /* 0x000000000008781c */ /* 0x000fc80000707070 */
[----:B------:R-:W-:Y:S01]  /*1940*/  SEL R17, RZ, 0x1, !P0 ;  /* 0x00000001ff117807 */ /* 0x000fe20004000000 */
[----:B------:R-:W-:Y:S08]  /*1950*/  BRA `(.L_x_7426) ;  /* 0x0000009400d47947 */ /* 0x000ff00003800000 */
.L_x_7427:
        /* <DEDUP_REMOVED lines=21> */
.L_x_7442:
        /* <DEDUP_REMOVED lines=24> */
.L_x_7441:
        /* <DEDUP_REMOVED lines=8> */
.L_x_7440:
[----:B------:R-:W-:Y:S05]  /*1cb0*/  BSYNC.RECONVERGENT B1 ;  /* 0x0000000000017941 */ /* 0x000fea0003800200 */
.L_x_7439:
        /* <DEDUP_REMOVED lines=23> */
.L_x_7444:
[----:B------:R-:W-:Y:S05]  /*1e30*/  BSYNC.RECONVERGENT B1 ;  /* 0x0000000000017941 */ /* 0x000fea0003800200 */
.L_x_7443:
        /* <DEDUP_REMOVED lines=27> */
.L_x_7446:
[----:B------:R-:W-:Y:S05]  /*1ff0*/  BSYNC.RECONVERGENT B1 ;  /* 0x0000000000017941 */ /* 0x000fea0003800200 */
.L_x_7445:
        /* <DEDUP_REMOVED lines=8> */
.L_x_7438:
        /* <DEDUP_REMOVED lines=18> */
.L_x_7451:
        /* <DEDUP_REMOVED lines=28> */
.L_x_7450:
[----:B------:R-:W-:Y:S02]  /*2360*/  PRMT R14, R10, 0x7610, R14 ;  /* 0x000076100a0e7816 */ /* 0x000fe4000000000e */
[----:B------:R-:W-:Y:S02]  /*2370*/  PRMT R12, R15, 0x7610, R12 ;  /* 0x000076100f0c7816 */ /* 0x000fe4000000000c */
[----:B------:R-:W-:Y:S02]  /*2380*/  PRMT R10, R4, 0x7610, R10 ;  /* 0x00007610040a7816 */ /* 0x000fe4000000000a */
[----:B------:R-:W-:Y:S02]  /*2390*/  SEL R11, RZ, 0x1, !P3 ;  /* 0x00000001ff0b7807 */ /* 0x000fe40005800000 */
[----:B------:R-:W-:Y:S02]  /*23a0*/  SEL R15, RZ, 0x1, !P2 ;  /* 0x00000001ff0f7807 */ /* 0x000fe40005000000 */
[----:B------:R-:W-:-:S02]  /*23b0*/  SEL R16, RZ, 0x1, !P1 ;  /* 0x00000001ff107807 */ /* 0x000fc40004800000 */
[----:B------:R-:W-:-:S07]  /*23c0*/  SEL R17, RZ, 0x1, !P0 ;  /* 0x00000001ff117807 */ /* 0x000fce0004000000 */
.L_x_7449:
[----:B------:R-:W-:Y:S05]  /*23d0*/  BSYNC.RECONVERGENT B1 ;  /* 0x0000000000017941 */ /* 0x000fea0003800200 */
.L_x_7448:
        /* <DEDUP_REMOVED lines=27> */
.L_x_7453:
[----:B------:R-:W-:Y:S05]  /*2590*/  BSYNC.RECONVERGENT B1 ;  /* 0x0000000000017941 */ /* 0x000fea0003800200 */
.L_x_7452:
        /* <DEDUP_REMOVED lines=27> */
.L_x_7455:
[----:B------:R-:W-:Y:S05]  /*2750*/  BSYNC.RECONVERGENT B1 ;  /* 0x0000000000017941 */ /* 0x000fea0003800200 */
.L_x_7454:
        /* <DEDUP_REMOVED lines=8> */
.L_x_7447:
        /* <DEDUP_REMOVED lines=19> */
.L_x_7465:
        /* <DEDUP_REMOVED lines=8> */
.L_x_7459:
        /* <DEDUP_REMOVED lines=285> */
.L_x_7461:
        /* <DEDUP_REMOVED lines=230> */
.L_x_7462:
        /* <DEDUP_REMOVED lines=230> */
.L_x_7463:
        /* <DEDUP_REMOVED lines=230> */
.L_x_7464:
[----:B------:R-:W-:-:S05]  /*6680*/  IADD3 R14, P4, PT, R3, R10, RZ ;  /* 0x0000000a030e7210 */ /* 0x000fca0007f9e0ff */
[----:B------:R-:W-:-:S05]  /*6690*/  IMAD.X R15, RZ, RZ, R11, P4 ;  /* 0x000000ffff0f7224 */ /* 0x000fca00020e060b */
[----:B------:R1:W5:Y:S03]  /*66a0*/  LDG.E.U8 R14, desc[UR36][R14.64] ;  /* 0x000000240e0e7981 */ /* 0x000366000c1e1100 */
.L_x_7460:
        /* <DEDUP_REMOVED lines=17> */
.L_x_7458:
[----:B------:R-:W-:Y:S02]  /*67c0*/  SEL R2, RZ, 0x1, !P3 ;  /* 0x00000001ff027807 */ /* 0x000fe40005800000 */
[----:B------:R-:W-:Y:S02]  /*67d0*/  SEL R3, RZ, 0x1, !P2 ;  /* 0x00000001ff037807 */ /* 0x000fe40005000000 */
[----:B------:R-:W-:Y:S02]  /*67e0*/  SEL R4, RZ, 0x1, !P1 ;  /* 0x00000001ff047807 */ /* 0x000fe40004800000 */
[----:B------:R-:W-:-:S07]  /*67f0*/  SEL R5, RZ, 0x1, !P0 ;  /* 0x00000001ff057807 */ /* 0x000fce0004000000 */
.L_x_7457:
[----:B------:R-:W-:Y:S05]  /*6800*/  BSYNC.RECONVERGENT B1 ;  /* 0x0000000000017941 */ /* 0x000fea0003800200 */
.L_x_7456:
        /* <DEDUP_REMOVED lines=24> */
.L_x_7468:
        /* <DEDUP_REMOVED lines=276> */
.L_x_7469:
        /* <DEDUP_REMOVED lines=274> */
.L_x_7470:
        /* <DEDUP_REMOVED lines=274> */
.L_x_7471:
        /* <DEDUP_REMOVED lines=274> */
.L_x_7472:
[----:B------:R-:W-:-:S05]  /*ae30*/  IADD3 R10, P0, PT, R17, R10, RZ ;  /* 0x0000000a110a7210 */ /* 0x000fca0007f1e0ff */
[----:B------:R-:W-:-:S05]  /*ae40*/  IMAD.X R11, RZ, RZ, R11, P0 ;  /* 0x000000ffff0b7224 */ /* 0x000fca00000e060b */
[----:B------:R0:W5:Y:S03]  /*ae50*/  LDG.E.U8 R0, desc[UR36][R10.64] ;  /* 0x000000240a007981 */ /* 0x000166000c1e1100 */
.L_x_7467:
[----:B------:R-:W-:Y:S05]  /*ae60*/  BSYNC.RECONVERGENT B1 ;  /* 0x0000000000017941 */ /* 0x000fea0003800200 */
.L_x_7466:
        /* <DEDUP_REMOVED lines=28> */
.L_x_7474:
[----:B------:R-:W-:Y:S05]  /*b030*/  BSYNC.RECONVERGENT B1 ;  /* 0x0000000000017941 */ /* 0x000fea0003800200 */
.L_x_7473:
[----:B------:R-:W-:Y:S02]  /*b040*/  LOP3.LUT P0, RZ, R2, 0xff, RZ, 0xc0, !PT ;  /* 0x000000ff02ff7812 */ /* 0x000fe4000780c0ff */
[----:B------:R-:W-:Y:S02]  /*b050*/  LOP3.LUT P1, RZ, R3, 0xff, RZ, 0xc0, !PT ;  /* 0x000000ff03ff7812 */ /* 0x000fe4000782c0ff */
[----:B------:R-:W-:Y:S02]  /*b060*/  LOP3.LUT P2, RZ, R4, 0xff, RZ, 0xc0, !PT ;  /* 0x000000ff04ff7812 */ /* 0x000fe4000784c0ff */
[----:B------:R-:W-:Y:S02]  /*b070*/  LOP3.LUT P3, RZ, R5, 0xff, RZ, 0xc0, !PT ;  /* 0x000000ff05ff7812 */ /* 0x000fe4000786c0ff */
[----:B------:R-:W-:-:S04]  /*b080*/  PLOP3.LUT P0, PT, P2, P0, P1, 0x80, 0x0 ;  /* 0x000000000000781c */ /* 0x000fc80001701010 */
[----:B------:R-:W-:-:S04]  /*b090*/  PLOP3.LUT P0, PT, P0, P3, PT, 0x80, 0x8 ;  /* 0x000000000008781c */ /* 0x000fc80000707070 */
[----:B------:R-:W-:-:S09]  /*b0a0*/  SEL R17, RZ, 0x1, !P0 ;  /* 0x00000001ff117807 */ /* 0x000fd20004000000 */
.L_x_7426:
[----:B------:R-:W-:Y:S05]  /*b0b0*/  BSYNC.RECONVERGENT B0 ;  /* 0x0000000000007941 */ /* 0x000fea0003800200 */
.L_x_7425:
        /* <DEDUP_REMOVED lines=14> */
.L_x_7476:
        /* <DEDUP_REMOVED lines=15> */
.L_x_7475:
        /* <DEDUP_REMOVED lines=18> */
.L_x_7479:
        /* <DEDUP_REMOVED lines=14> */
.L_x_7478:
[----:B------:R-:W-:Y:S01]  /*b490*/  BAR.SYNC.DEFER_BLOCKING 0x0 ;  /* 0x0000000000007b1d */ /* 0x000fe20000010000 */
[----:B------:R-:W-:-:S09]  /*b4a0*/  UISETP.GE.U32.AND UP0, UPT, UR4, 0x2, UPT ;  /* 0x000000020400788c */ /* 0x000fd2000bf06070 */
[----:B------:R-:W-:Y:S05]  /*b4b0*/  BRA.U !UP0, `(.L_x_7477) ;  /* 0x0000000108287547 */ /* 0x000fea000b800000 */
[----:B0-2345:R-:W-:-:S07]  /*b4c0*/  HFMA2 R0, -RZ, RZ, 0, 5.9604644775390625e-08 ;  /* 0x00000001ff007431 */ /* 0x03dfce00000001ff */
.L_x_7480:
        /* <DEDUP_REMOVED lines=9> */
.L_x_7477:
        /* <DEDUP_REMOVED lines=287> */
.L_x_7481:
        /* <DEDUP_REMOVED lines=290> */
.L_x_7483:
        /* <DEDUP_REMOVED lines=26> */
.L_x_7485:
[----:B------:R-:W-:Y:S05]  /*db10*/  BSYNC.RECONVERGENT B0 ;  /* 0x0000000000007941 */ /* 0x000fea0003800200 */
.L_x_7484:
        /* <DEDUP_REMOVED lines=35> */
.L_x_7487:
[----:B------:R-:W-:Y:S05]  /*dd50*/  BSYNC.RECONVERGENT B0 ;  /* 0x0000000000007941 */ /* 0x000fea0003800200 */
.L_x_7486:
        /* <DEDUP_REMOVED lines=34> */
.L_x_7492:
        /* <DEDUP_REMOVED lines=9> */
.L_x_7491:
[----:B------:R-:W-:Y:S01]  /*e010*/  SEL R17, RZ, 0x1, !P1 ;  /* 0x00000001ff117807 */ /* 0x000fe20004800000 */
[----:B------:R-:W-:Y:S06]  /*e020*/  BRA `(.L_x_7490) ;  /* 0x00000000005c7947 */ /* 0x000fec0003800000 */
.L_x_7489:
        /* <DEDUP_REMOVED lines=12> */
.L_x_7494:
        /* <DEDUP_REMOVED lines=10> */
.L_x_7493:
[----:B------:R-:W-:-:S07]  /*e190*/  SEL R17, RZ, 0x1, !P1 ;  /* 0x00000001ff117807 */ /* 0x000fce0004800000 */
.L_x_7490:
[----:B------:R-:W-:Y:S05]  /*e1a0*/  BSYNC.RECONVERGENT B0 ;  /* 0x0000000000007941 */ /* 0x000fea0003800200 */
.L_x_7488:
        /* <DEDUP_REMOVED lines=11> */
.L_x_7496:
        /* <DEDUP_REMOVED lines=15> */
.L_x_7495:
        /* <DEDUP_REMOVED lines=10> */
.L_x_7499:
        /* <DEDUP_REMOVED lines=14> */
.L_x_7498:
[----:B------:R-:W-:Y:S01]  /*e4d0*/  BAR.SYNC.DEFER_BLOCKING 0x0 ;  /* 0x0000000000007b1d */ /* 0x000fe20000010000 */
[----:B------:R-:W-:-:S09]  /*e4e0*/  UISETP.GE.U32.AND UP0, UPT, UR4, 0x2, UPT ;  /* 0x000000020400788c */ /* 0x000fd2000bf06070 */
[----:B------:R-:W-:Y:S05]  /*e4f0*/  BRA.U !UP0, `(.L_x_7497) ;  /* 0x0000000108287547 */ /* 0x000fea000b800000 */
[----:B0-2---:R-:W-:-:S07]  /*e500*/  HFMA2 R0, -RZ, RZ, 0, 5.9604644775390625e-08 ;  /* 0x00000001ff007431 */ /* 0x005fce00000001ff */
.L_x_7500:
        /* <DEDUP_REMOVED lines=9> */
.L_x_7497:
        /* <DEDUP_REMOVED lines=17> */
.L_x_7502:
        /* <DEDUP_REMOVED lines=20> */
.L_x_7504:
[----:B------:R-:W0:Y:S01]  /*e7f0*/  LDCU.64 UR4, c[0x0][0x758] ;  /* 0x0000eb00ff0477ac */ /* 0x000e220008000a00 */
[----:B------:R-:W-:-:S04]  /*e800*/  LOP3.LUT P0, RZ, R17, 0xff, RZ, 0xc0, !PT ;  /* 0x000000ff11ff7812 */ /* 0x000fc8000780c0ff */
[----:B------:R-:W-:Y:S02]  /*e810*/  SEL R3, RZ, 0x1, !P0 ;  /* 0x00000001ff037807 */ /* 0x000fe40004000000 */
[----:B0-----:R-:W-:-:S04]  /*e820*/  IADD3 R16, P1, PT, R16, UR4, RZ ;  /* 0x0000000410107c10 */ /* 0x001fc8000ff3e0ff */
[----:B------:R-:W-:-:S05]  /*e830*/  IADD3.X R17, PT, PT, RZ, UR5, RZ, P1, !PT ;  /* 0x00000005ff117c10 */ /* 0x000fca0008ffe4ff */
[----:B------:R-:W-:Y:S01]  /*e840*/  STG.E.U8 desc[UR36][R16.64], R3 ;  /* 0x0000000310007986 */ /* 0x000fe2000c101124 */
[----:B------:R-:W-:Y:S05]  /*e850*/  EXIT ;  /* 0x000000000000794d */ /* 0x000fea0003800000 */
.L_x_7503:
[----:B------:R-:W-:-:S04]  /*e860*/  LOP3.LUT P0, RZ, R17, 0xff, RZ, 0xc0, !PT ;  /* 0x000000ff11ff7812 */ /* 0x000fc8000780c0ff */
[----:B------:R-:W-:-:S05]  /*e870*/  SEL R5, RZ, 0x1, !P0 ;  /* 0x00000001ff057807 */ /* 0x000fca0004000000 */
[----:B------:R-:W-:Y:S01]  /*e880*/  STG.E.U8 desc[UR36][R2.64], R5 ;  /* 0x0000000502007986 */ /* 0x000fe2000c101124 */
[----:B------:R-:W-:Y:S05]  /*e890*/  EXIT ;  /* 0x000000000000794d */ /* 0x000fea0003800000 */
.L_x_7501:
        /* <DEDUP_REMOVED lines=9> */
.L_x_7505:
        /* <DEDUP_REMOVED lines=20> */
.L_x_7507:
[----:B------:R-:W3:Y:S01]  /*ea70*/  LDCU.64 UR4, c[0x0][0x758] ;  /* 0x0000eb00ff0477ac */ /* 0x000ee20008000a00 */
[----:B------:R-:W-:-:S04]  /*ea80*/  LOP3.LUT P0, RZ, R17, 0xff, RZ, 0xc0, !PT ;  /* 0x000000ff11ff7812 */ /* 0x000fc8000780c0ff */
[----:B0-2---:R-:W-:Y:S02]  /*ea90*/  SEL R3, RZ, 0x1, !P0 ;  /* 0x00000001ff037807 */ /* 0x005fe40004000000 */
[----:B---3--:R-:W-:-:S04]  /*eaa0*/  IADD3 R16, P1, PT, R16, UR4, RZ ;  /* 0x0000000410107c10 */ /* 0x008fc8000ff3e0ff */
[----:B------:R-:W-:-:S05]  /*eab0*/  IADD3.X R17, PT, PT, RZ, UR5, RZ, P1, !PT ;  /* 0x00000005ff117c10 */ /* 0x000fca0008ffe4ff */
[----:B------:R-:W-:Y:S01]  /*eac0*/  STG.E.U8 desc[UR36][R16.64], R3 ;  /* 0x0000000310007986 */ /* 0x000fe2000c101124 */
[----:B------:R-:W-:Y:S05]  /*ead0*/  EXIT ;  /* 0x000000000000794d */ /* 0x000fea0003800000 */
.L_x_7506:
[----:B------:R-:W-:Y:S01]  /*eae0*/  STG.E.U8 desc[UR36][R4.64], R17 ;  /* 0x0000001104007986 */ /* 0x000fe2000c101124 */
[----:B------:R-:W-:Y:S05]  /*eaf0*/  EXIT ;  /* 0x000000000000794d */ /* 0x000fea0003800000 */
.L_x_7482:
        /* <DEDUP_REMOVED lines=26> */
.L_x_7509:
        /* <DEDUP_REMOVED lines=20> */
.L_x_7511:
[----:B------:R-:W0:Y:S01]  /*ede0*/  LDCU.64 UR4, c[0x0][0x758] ;  /* 0x0000eb00ff0477ac */ /* 0x000e220008000a00 */
[----:B------:R-:W-:-:S04]  /*edf0*/  LOP3.LUT P0, RZ, R17, 0xff, RZ, 0xc0, !PT ;  /* 0x000000ff11ff7812 */ /* 0x000fc8000780c0ff */
[----:B------:R-:W-:Y:S02]  /*ee00*/  SEL R3, RZ, 0x1, !P0 ;  /* 0x00000001ff037807 */ /* 0x000fe40004000000 */
[----:B0-----:R-:W-:-:S04]  /*ee10*/  IADD3 R16, P1, PT, R16, UR4, RZ ;  /* 0x0000000410107c10 */ /* 0x001fc8000ff3e0ff */
[----:B------:R-:W-:-:S05]  /*ee20*/  IADD3.X R17, PT, PT, RZ, UR5, RZ, P1, !PT ;  /* 0x00000005ff117c10 */ /* 0x000fca0008ffe4ff */
[----:B------:R-:W-:Y:S01]  /*ee30*/  STG.E.U8 desc[UR36][R16.64], R3 ;  /* 0x0000000310007986 */ /* 0x000fe2000c101124 */
[----:B------:R-:W-:Y:S05]  /*ee40*/  EXIT ;  /* 0x000000000000794d */ /* 0x000fea0003800000 */
.L_x_7510:
[----:B------:R-:W-:-:S04]  /*ee50*/  LOP3.LUT P0, RZ, R17, 0xff, RZ, 0xc0, !PT ;  /* 0x000000ff11ff7812 */ /* 0x000fc8000780c0ff */
[----:B------:R-:W-:-:S05]  /*ee60*/  SEL R5, RZ, 0x1, !P0 ;  /* 0x00000001ff057807 */ /* 0x000fca0004000000 */
[----:B------:R-:W-:Y:S01]  /*ee70*/  STG.E.U8 desc[UR36][R2.64], R5 ;  /* 0x0000000502007986 */ /* 0x000fe2000c101124 */
[----:B------:R-:W-:Y:S05]  /*ee80*/  EXIT ;  /* 0x000000000000794d */ /* 0x000fea0003800000 */
.L_x_7508:
        /* <DEDUP_REMOVED lines=9> */
.L_x_7512:
        /* <DEDUP_REMOVED lines=20> */
.L_x_7514:
[----:B------:R-:W0:Y:S01]  /*f060*/  LDCU.64 UR4, c[0x0][0x758] ;  /* 0x0000eb00ff0477ac */ /* 0x000e220008000a00 */
[----:B------:R-:W-:-:S04]  /*f070*/  LOP3.LUT P0, RZ, R17, 0xff, RZ, 0xc0, !PT ;  /* 0x000000ff11ff7812 */ /* 0x000fc8000780c0ff */
[----:B------:R-:W-:Y:S02]  /*f080*/  SEL R3, RZ, 0x1, !P0 ;  /* 0x00000001ff037807 */ /* 0x000fe40004000000 */
[----:B0-----:R-:W-:-:S04]  /*f090*/  IADD3 R16, P1, PT, R16, UR4, RZ ;  /* 0x0000000410107c10 */ /* 0x001fc8000ff3e0ff */
[----:B------:R-:W-:-:S05]  /*f0a0*/  IADD3.X R17, PT, PT, RZ, UR5, RZ, P1, !PT ;  /* 0x00000005ff117c10 */ /* 0x000fca0008ffe4ff */
[----:B------:R-:W-:Y:S01]  /*f0b0*/  STG.E.U8 desc[UR36][R16.64], R3 ;  /* 0x0000000310007986 */ /* 0x000fe2000c101124 */
[----:B------:R-:W-:Y:S05]  /*f0c0*/  EXIT ;  /* 0x000000000000794d */ /* 0x000fea0003800000 */
.L_x_7513:
[----:B------:R-:W-:Y:S01]  /*f0d0*/  STG.E.U8 desc[UR36][R4.64], R17 ;  /* 0x0000001104007986 */ /* 0x000fe2000c101124 */
[----:B------:R-:W-:Y:S05]  /*f0e0*/  EXIT ;  /* 0x000000000000794d */ /* 0x000fea0003800000 */
.L_x_7515:
        /* <DEDUP_REMOVED lines=9> */
.L_x_7815:


//--------------------- .text._ZN2at6native13reduce_kernelILi256ELi2ENS0_8ReduceOpIhNS0_14func_wrapper_tIbZZZNS0_15and_kernel_cudaERNS_14TensorIteratorEENKUlvE_clEvENKUlvE_clEvEUlbhE_EEjbLi4ELi4EEEEEvT1_ --------------------------
	.section	.text._ZN2at6native13reduce_kernelILi256ELi2ENS0_8ReduceOpIhNS0_14func_wrapper_tIbZZZNS0_15and_kernel_cudaERNS_14TensorIteratorEENKUlvE_clEvENKUlvE_clEvEUlbhE_EEjbLi4ELi4EEEEEvT1_,"ax",@progbits
	.align	128
        .global         _ZN2at6native13reduce_kernelILi256ELi2ENS0_8ReduceOpIhNS0_14func_wrapper_tIbZZZNS0_15and_kernel_cudaERNS_14TensorIteratorEENKUlvE_clEvENKUlvE_clEvEUlbhE_EEjbLi4ELi4EEEEEvT1_
        .type           _ZN2at6native13reduce_kernelILi256ELi2ENS0_8ReduceOpIhNS0_14func_wrapper_tIbZZZNS0_15and_kernel_cudaERNS_14TensorIteratorEENKUlvE_clEvENKUlvE_clEvEUlbhE_EEjbLi4ELi4EEEEEvT1_,@function
        .size           _ZN2at6native13reduce_kernelILi256ELi2ENS0_8ReduceOpIhNS0_14func_wrapper_tIbZZZNS0_15and_kernel_cudaERNS_14TensorIteratorEENKUlvE_clEvENKUlvE_clEvEUlbhE_EEjbLi4ELi4EEEEEvT1_,(.L_x_7816 - _ZN2at6native13reduce_kernelILi256ELi2ENS0_8ReduceOpIhNS0_14func_wrapper_tIbZZZNS0_15and_kernel_cudaERNS_14TensorIteratorEENKUlvE_clEvENKUlvE_clEvEUlbhE_EEjbLi4ELi4EEEEEvT1_)
        .other          _ZN2at6native13reduce_kernelILi256ELi2ENS0_8ReduceOpIhNS0_14func_wrapper_tIbZZZNS0_15and_kernel_cudaERNS_14TensorIteratorEENKUlvE_clEvENKUlvE_clEvEUlbhE_EEjbLi4ELi4EEEEEvT1_,@"STO_CUDA_ENTRY STV_DEFAULT"
_ZN2at6native13reduce_kernelILi256ELi2ENS0_8ReduceOpIhNS0_14func_wrapper_tIbZZZNS0_15and_kernel_cudaERNS_14TensorIteratorEENKUlvE_clEvENKUlvE_clEvEUlbhE_EEjbLi4ELi4EEEEEvT1_:
.text._ZN2at6native13reduce_kernelILi256ELi2ENS0_8ReduceOpIhNS0_14func_wrapper_tIbZZZNS0_15and_kernel_cudaERNS_14TensorIteratorEENKUlvE_clEvENKUlvE_clEvEUlbhE_EEjbLi4ELi4EEEEEvT1_:
        /* <DEDUP_REMOVED lines=296> */
.L_x_7516:
        /* <DEDUP_REMOVED lines=31> */
.L_x_7520:
        /* <DEDUP_REMOVED lines=33> */
.L_x_7524:
[----:B------:R-:W-:Y:S05]  /*1680*/  BSYNC.RECONVERGENT B1 ;  /* 0x0000000000017941 */ /* 0x000fea0003800200 */
.L_x_7523:
[----:B------:R-:W0:Y:S01]  /*1690*/  LDC R0, c[0x0][0x388] ;  /* 0x0000e200ff007b82 */ /* 0x000e220000000800 */
[----:B------:R-:W-:-:S05]  /*16a0*/  IADD3 R24, P0, PT, R9, 0x4, RZ ;  /* 0x0000000409187810 */ /* 0x000fca0007f1e0ff */
[----:B------:R-:W-:Y:S01]  /*16b0*/  IMAD.X R25, RZ, RZ, R25, P0 ;  /* 0x000000ffff197224 */ /* 0x000fe200000e0619 */
[----:B0-----:R-:W-:-:S07]  /*16c0*/  IADD3 R0, PT, PT, R7, -0x4, R0 ;  /* 0xfffffffc07007810 */ /* 0x001fce0007ffe000 */
.L_x_7522:
[----:B------:R-:W-:Y:S05]  /*16d0*/  BSYNC.RECONVERGENT B0 ;  /* 0x0000000000007941 */ /* 0x000fea0003800200 */
.L_x_7521:
        /* <DEDUP_REMOVED lines=18> */
.L_x_7528:
        /* <DEDUP_REMOVED lines=16> */
.L_x_7527:
[----:B------:R-:W-:Y:S02]  /*1900*/  SEL R5, RZ, 0x1, !P3 ;  /* 0x00000001ff057807 */ /* 0x000fe40005800000 */
[----:B------:R-:W-:Y:S02]  /*1910*/  SEL R7, RZ, 0x1, !P2 ;  /* 0x00000001ff077807 */ /* 0x000fe40005000000 */
[----:B------:R-:W-:Y:S02]  /*1920*/  SEL R6, RZ, 0x1, !P1 ;  /* 0x00000001ff067807 */ /* 0x000fe40004800000 */
[----:B------:R-:W-:-:S07]  /*1930*/  SEL R4, RZ, 0x1, !P0 ;  /* 0x00000001ff047807 */ /* 0x000fce0004000000 */
.L_x_7526:
[----:B------:R-:W-:Y:S05]  /*1940*/  BSYNC.RECONVERGENT B0 ;  /* 0x0000000000007941 */ /* 0x000fea0003800200 */
.L_x_7525:
        /* <DEDUP_REMOVED lines=19> */
.L_x_7530:
[----:B------:R-:W-:Y:S05]  /*1a80*/  BSYNC.RECONVERGENT B0 ;  /* 0x0000000000007941 */ /* 0x000fea0003800200 */
.L_x_7529:
[----:B------:R-:W-:Y:S02]  /*1a90*/  LOP3.LUT P2, RZ, R5, 0xff, RZ, 0xc0, !PT ;  /* 0x000000ff05ff7812 */ /* 0x000fe4000784c0ff */
[----:B------:R-:W-:Y:S02]  /*1aa0*/  LOP3.LUT P3, RZ, R4, 0xff, RZ, 0xc0, !PT ;  /* 0x000000ff04ff7812 */ /* 0x000fe4000786c0ff */
[----:B------:R-:W-:Y:S02]  /*1ab0*/  PLOP3.LUT P0, PT, P1, P2, P0, 0x80, 0x0 ;  /* 0x000000000000781c */ /* 0x000fe40000f05000 */
[----:B------:R-:W-:Y:S02]  /*1ac0*/  PLOP3.LUT P4, PT, PT, PT, PT, 0x8, 0x80 ;  /* 0x000000000080781c */ /* 0x000fe40003f8e170 */
[----:B------:R-:W-:Y:S01]  /*1ad0*/  PLOP3.LUT P3, PT, P0, P3, PT, 0x80, 0x8 ;  /* 0x000000000008781c */ /* 0x000fe20000767070 */
[----:B------:R-:W-:-:S12]  /*1ae0*/  BRA `(.L_x_7531) ;  /* 0x000000a400fc7947 */ /* 0x000fd80003800000 */
.L_x_7519:
        /* <DEDUP_REMOVED lines=31> */
.L_x_7536:
        /* <DEDUP_REMOVED lines=47> */
.L_x_7535:
        /* <DEDUP_REMOVED lines=15> */
.L_x_7534:
[----:B------:R-:W-:Y:S05]  /*20c0*/  BSYNC.RECONVERGENT B0 ;  /* 0x0000000000007941 */ /* 0x000fea0003800200 */
.L_x_7533:
        /* <DEDUP_REMOVED lines=37> */
.L_x_7538:
[----:B------:R-:W-:Y:S05]  /*2320*/  BSYNC.RECONVERGENT B0 ;  /* 0x0000000000007941 */ /* 0x000fea0003800200 */
.L_x_7537:
        /* <DEDUP_REMOVED lines=44> */
.L_x_7540:
[----:B------:R-:W-:Y:S05]  /*25f0*/  BSYNC.RECONVERGENT B0 ;  /* 0x0000000000007941 */ /* 0x000fea0003800200 */
.L_x_7539:
        /* <DEDUP_REMOVED lines=13> */
.L_x_7532:
        /* <DEDUP_REMOVED lines=28> */
.L_x_7545:
        /* <DEDUP_REMOVED lines=52> */
.L_x_7544:
        /* <DEDUP_REMOVED lines=10> */
.L_x_7543:
[----:B------:R-:W-:Y:S05]  /*2c70*/  BSYNC.RECONVERGENT B0 ;  /* 0x0000000000007941 */ /* 0x000fea0003800200 */
.L_x_7542:
        /* <DEDUP_REMOVED lines=41> */
.L_x_7547:
[----:B------:R-:W-:Y:S05]  /*2f10*/  BSYNC.RECONVERGENT B0 ;  /* 0x0000000000007941 */ /* 0x000fea0003800200 */
.L_x_7546:
        /* <DEDUP_REMOVED lines=44> */
.L_x_7549:
[----:B------:R-:W-:Y:S05]  /*31e0*/  BSYNC.RECONVERGENT B0 ;  /* 0x0000000000007941 */ /* 0x000fea0003800200 */
.L_x_7548:
        /* <DEDUP_REMOVED lines=13> */
.L_x_7541:
        /* <DEDUP_REMOVED lines=29> */
.L_x_7559:
        /* <DEDUP_REMOVED lines=13> */
.L_x_7553:
        /* <DEDUP_REMOVED lines=285> */
.L_x_7555:
        /* <DEDUP_REMOVED lines=232> */
.L_x_7556:
        /* <DEDUP_REMOVED lines=243> */
.L_x_7557:
        /* <DEDUP_REMOVED lines=243> */
.L_x_7558:
[----:B------:R-:W-:-:S04]  /*7410*/  LOP3.LUT R3, R6, 0xfffffffe, RZ, 0xc0, !PT ;  /* 0xfffffffe06037812 */ /* 0x000fc800078ec0ff */
[----:B------:R-:W-:-:S04]  /*7420*/  IADD3 R2, P6, PT, R3, R16, RZ ;  /* 0x0000001003027210 */ /* 0x000fc80007fde0ff */
[----:B------:R-:W-:-:S05]  /*7430*/  IADD3.X R3, PT, PT, RZ, R17, RZ, P6, !PT ;  /* 0x00000011ff037210 */ /* 0x000fca00037fe4ff */
[----:B------:R-:W2:Y:S02]  /*7440*/  LDG.E.U16 R2, desc[UR36][R2.64] ;  /* 0x0000002402027981 */ /* 0x000ea4000c1e1500 */
[C---:B--2---:R-:W-:Y:S02]  /*7450*/  PRMT R28, R2.reuse, 0x7770, RZ ;  /* 0x00007770021c7816 */ /* 0x044fe400000000ff */
[----:B------:R-:W-:-:S07]  /*7460*/  PRMT R27, R2, 0x7771, RZ ;  /* 0x00007771021b7816 */ /* 0x000fce00000000ff */
.L_x_7554:
        /* <DEDUP_REMOVED lines=34> */
.L_x_7552:
        /* <DEDUP_REMOVED lines=10> */
.L_x_7551:
[----:B------:R-:W-:Y:S05]  /*7730*/  BSYNC.RECONVERGENT B0 ;  /* 0x0000000000007941 */ /* 0x000fea0003800200 */
.L_x_7550:
        /* <DEDUP_REMOVED lines=286> */
.L_x_7563:
[----:B------:R-:W-:Y:S02]  /*8920*/  SHF.R.U32.HI R12, RZ, 0x1, R18 ;  /* 0x00000001ff0c7819 */ /* 0x000fe40000011612 */
[----:B------:R-:W-:-:S07]  /*8930*/  MOV R13, RZ ;  /* 0x000000ff000d7202 */ /* 0x000fce0000000f00 */
.L_x_7562:
        /* <DEDUP_REMOVED lines=286> */
.L_x_7565:
[----:B------:R-:W-:Y:S01]  /*9b20*/  SHF.R.U32.HI R30, RZ, 0x1, R18 ;  /* 0x00000001ff1e7819 */ /* 0x000fe20000011612 */
[----:B------:R-:W-:-:S07]  /*9b30*/  IMAD.MOV.U32 R31, RZ, RZ, RZ ;  /* 0x000000ffff1f7224 */ /* 0x000fce00078e00ff */
.L_x_7564:
        /* <DEDUP_REMOVED lines=283> */
.L_x_7567:
[----:B------:R-:W-:Y:S02]  /*acf0*/  SHF.R.U32.HI R16, RZ, 0x1, R18 ;  /* 0x00000001ff107819 */ /* 0x000fe40000011612 */
[----:B------:R-:W-:-:S07]  /*ad00*/  MOV R17, RZ ;  /* 0x000000ff00117202 */ /* 0x000fce0000000f00 */
.L_x_7566:
        /* <DEDUP_REMOVED lines=283> */
.L_x_7569:
[----:B------:R-:W-:Y:S01]  /*bec0*/  SHF.R.U32.HI R14, RZ, 0x1, R18 ;  /* 0x00000001ff0e7819 */ /* 0x000fe20000011612 */
[----:B------:R-:W-:-:S07]  /*bed0*/  IMAD.MOV.U32 R15, RZ, RZ, RZ ;  /* 0x000000ffff0f7224 */ /* 0x000fce00078e00ff */
.L_x_7568:
[----:B------:R-:W-:-:S04]  /*bee0*/  LEA R20, P0, R14, R20, 0x1 ;  /* 0x000000140e147211 */ /* 0x000fc800078008ff */
[----:B------:R-:W-:-:S05]  /*bef0*/  LEA.HI.X R21, R14, R19, R15, 0x1, P0 ;  /* 0x000000130e157211 */ /* 0x000fca00000f0c0f */
[----:B------:R-:W2:Y:S02]  /*bf00*/  LDG.E.U16 R20, desc[UR36][R20.64] ;  /* 0x0000002414147981 */ /* 0x000ea4000c1e1500 */
[C---:B--2---:R-:W-:Y:S02]  /*bf10*/  PRMT R28, R20.reuse, 0x7770, RZ ;  /* 0x00007770141c7816 */ /* 0x044fe400000000ff */
[----:B------:R-:W-:-:S07]  /*bf20*/  PRMT R27, R20, 0x7771, RZ ;  /* 0x00007771141b7816 */ /* 0x000fce00000000ff */
.L_x_7561:
[----:B------:R-:W-:Y:S05]  /*bf30*/  BSYNC.RECONVERGENT B0 ;  /* 0x0000000000007941 */ /* 0x000fea0003800200 */
.L_x_7560:
        /* <DEDUP_REMOVED lines=45> */
.L_x_7571:
[----:B------:R-:W-:Y:S05]  /*c210*/  BSYNC.RECONVERGENT B0 ;  /* 0x0000000000007941 */ /* 0x000fea0003800200 */
.L_x_7570:
        /* <DEDUP_REMOVED lines=12> */
.L_x_7531:
[----:B------:R-:W-:Y:S02]  /*c2e0*/  SEL R17, RZ, 0x1, !P4 ;  /* 0x00000001ff117807 */ /* 0x000fe40006000000 */
[----:B------:R-:W-:-:S07]  /*c2f0*/  SEL R18, RZ, 0x1, !P3 ;  /* 0x00000001ff127807 */ /* 0x000fce0005800000 */
.L_x_7518:
[----:B------:R-:W-:Y:S05]  /*c300*/  BSYNC.RECONVERGENT B6 ;  /* 0x0000000000067941 */ /* 0x000fea0003800200 */
.L_x_7517:
        /* <DEDUP_REMOVED lines=18> */
.L_x_7575:
        /* <DEDUP_REMOVED lines=22> */
.L_x_7574:
[----:B------:R-:W-:Y:S05]  /*c590*/  BSYNC.RECONVERGENT B0 ;  /* 0x0000000000007941 */ /* 0x000fea0003800200 */
.L_x_7573:
[----:B------:R-:W-:Y:S01]  /*c5a0*/  MOV R2, R11 ;  /* 0x0000000b00027202 */ /* 0x000fe20000000f00 */
[----:B------:R-:W-:Y:S06]  /*c5b0*/  @P2 BRA `(.L_x_7575) ;  /* 0xfffffffc009c2947 */ /* 0x000fec000383ffff */
.L_x_7572:
        /* <DEDUP_REMOVED lines=19> */
.L_x_7580:
        /* <DEDUP_REMOVED lines=22> */
.L_x_7579:
[----:B------:R-:W-:Y:S05]  /*c850*/  BSYNC.RECONVERGENT B0 ;  /* 0x0000000000007941 */ /* 0x000fea0003800200 */
.L_x_7578:
[----:B------:R-:W-:Y:S01]  /*c860*/  MOV R3, R8 ;  /* 0x0000000800037202 */ /* 0x000fe20000000f00 */
[----:B------:R-:W-:Y:S06]  /*c870*/  @P2 BRA `(.L_x_7580) ;  /* 0xfffffffc009c2947 */ /* 0x000fec000383ffff */
.L_x_7577:
[----:B------:R-:W-:Y:S01]  /*c880*/  ISETP.GE.U32.AND P0, PT, R0, 0x2, PT ;  /* 0x000000020000780c */ /* 0x000fe20003f06070 */
[----:B------:R-:W-:Y:S05]  /*c890*/  WARPSYNC.ALL ;  /* 0x0000000000007948 */ /* 0x000fea0003800000 */
[----:B------:R-:W-:Y:S07]  /*c8a0*/  BAR.SYNC.DEFER_BLOCKING 0x0 ;  /* 0x0000000000007b1d */ /* 0x000fee0000010000 */
[----:B------:R-:W-:Y:S05]  /*c8b0*/  @!P0 BRA `(.L_x_7576) ;  /* 0x0000000000408947 */ /* 0x000fea0003800000 */
[----:B0-----:R-:W-:-:S07]  /*c8c0*/  IMAD.MOV.U32 R3, RZ, RZ, 0x1 ;  /* 0x00000001ff037424 */ /* 0x001fce00078e00ff */
.L_x_7581:
        /* <DEDUP_REMOVED lines=15> */
.L_x_7576:
        /* <DEDUP_REMOVED lines=288> */
.L_x_7582:
        /* <DEDUP_REMOVED lines=276> */
.L_x_7583:
        /* <DEDUP_REMOVED lines=286> */
.L_x_7585:
        /* <DEDUP_REMOVED lines=276> */
.L_x_7586:
        /* <DEDUP_REMOVED lines=25> */
.L_x_7588:
[----:B------:R-:W-:Y:S05]  /*111b0*/  BSYNC.RECONVERGENT B0 ;  /* 0x0000000000007941 */ /* 0x000fea0003800200 */
.L_x_7587:
        /* <DEDUP_REMOVED lines=35> */
.L_x_7590:
[----:B------:R-:W-:Y:S05]  /*113f0*/  BSYNC.RECONVERGENT B0 ;  /* 0x0000000000007941 */ /* 0x000fea0003800200 */
.L_x_7589:
        /* <DEDUP_REMOVED lines=38> */
.L_x_7595:
        /* <DEDUP_REMOVED lines=10> */
.L_x_7594:
[----:B------:R-:W-:Y:S02]  /*11700*/  SEL R18, RZ, 0x1, !P1 ;  /* 0x00000001ff127807 */ /* 0x000fe40004800000 */
[----:B------:R-:W-:Y:S01]  /*11710*/  SEL R17, RZ, 0x1, !P2 ;  /* 0x00000001ff117807 */ /* 0x000fe20005000000 */
[----:B------:R-:W-:Y:S06]  /*11720*/  BRA `(.L_x_7593) ;  /* 0x00000000006c7947 */ /* 0x000fec0003800000 */
.L_x_7592:
        /* <DEDUP_REMOVED lines=14> */
.L_x_7597:
        /* <DEDUP_REMOVED lines=11> */
.L_x_7596:
[----:B------:R-:W-:Y:S02]  /*118c0*/  SEL R18, RZ, 0x1, !P1 ;  /* 0x00000001ff127807 */ /* 0x000fe40004800000 */
[----:B------:R-:W-:-:S07]  /*118d0*/  SEL R17, RZ, 0x1, !P2 ;  /* 0x00000001ff117807 */ /* 0x000fce0005000000 */
.L_x_7593:
[----:B------:R-:W-:Y:S05]  /*118e0*/  BSYNC.RECONVERGENT B0 ;  /* 0x0000000000007941 */ /* 0x000fea0003800200 */
.L_x_7591:
        /* <DEDUP_REMOVED lines=11> */
.L_x_7601:
        /* <DEDUP_REMOVED lines=20> */
.L_x_7600:
[----:B------:R-:W-:Y:S05]  /*11ae0*/  BSYNC.RECONVERGENT B0 ;  /* 0x0000000000007941 */ /* 0x000fea0003800200 */
.L_x_7599:
[----:B------:R-:W-:-:S03]  /*11af0*/  UISETP.GT.U32.AND UP0, UPT, UR4, 0x3, UPT ;  /* 0x000000030400788c */ /* 0x000fc6000bf04070 */
[----:B------:R-:W-:-:S06]  /*11b00*/  UMOV UR4, UR7 ;  /* 0x0000000700047c82 */ /* 0x000fcc0008000000 */
[----:B------:R-:W-:Y:S05]  /*11b10*/  BRA.U UP0, `(.L_x_7601) ;  /* 0xfffffffd00a07547 */ /* 0x000fea000b83ffff */
.L_x_7598:
        /* <DEDUP_REMOVED lines=12> */
.L_x_7606:
        /* <DEDUP_REMOVED lines=19> */
.L_x_7605:
[----:B------:R-:W-:Y:S05]  /*11d10*/  BSYNC.RECONVERGENT B0 ;  /* 0x0000000000007941 */ /* 0x000fea0003800200 */
.L_x_7604:
[----:B------:R-:W-:-:S03]  /*11d20*/  UISETP.GT.U32.AND UP0, UPT, UR5, 0x7f, UPT ;  /* 0x0000007f0500788c */ /* 0x000fc6000bf04070 */
[----:B------:R-:W-:-:S06]  /*11d30*/  UMOV UR5, UR7 ;  /* 0x0000000700057c82 */ /* 0x000fcc0008000000 */
[----:B------:R-:W-:Y:S05]  /*11d40*/  BRA.U UP0, `(.L_x_7606) ;  /* 0xfffffffd00a47547 */ /* 0x000fea000b83ffff */
.L_x_7603:
[----:B------:R-:W-:Y:S01]  /*11d50*/  BAR.SYNC.DEFER_BLOCKING 0x0 ;  /* 0x0000000000007b1d */ /* 0x000fe20000010000 */
[----:B------:R-:W-:-:S09]  /*11d60*/  UISETP.GE.U32.AND UP0, UPT, UR4, 0x2, UPT ;  /* 0x000000020400788c */ /* 0x000fd2000bf06070 */
[----:B------:R-:W-:Y:S05]  /*11d70*/  BRA.U !UP0, `(.L_x_7602) ;  /* 0x0000000108447547 */ /* 0x000fea000b800000 */
[----:B01----:R-:W-:-:S07]  /*11d80*/  HFMA2 R0, -RZ, RZ, 0, 5.9604644775390625e-08 ;  /* 0x00000001ff007431 */ /* 0x003fce00000001ff */
.L_x_7607:
        /* <DEDUP_REMOVED lines=16> */
.L_x_7602:
        /* <DEDUP_REMOVED lines=32> */
.L_x_7609:
        /* <DEDUP_REMOVED lines=19> */
.L_x_7610:
        /* <DEDUP_REMOVED lines=25> */
.L_x_7611:
[----:B------:R-:W0:Y:S01]  /*12350*/  LDCU.64 UR4, c[0x0][0x758] ;  /* 0x0000eb00ff0477ac */ /* 0x000e220008000a00 */
[----:B------:R-:W-:-:S04]  /*12360*/  LOP3.LUT P1, RZ, R17, 0xff, RZ, 0xc0, !PT ;  /* 0x000000ff11ff7812 */ /* 0x000fc8000782c0ff */
[----:B------:R-:W-:Y:S02]  /*12370*/  SEL R3, RZ, 0x1, !P1 ;  /* 0x00000001ff037807 */ /* 0x000fe40004800000 */
[----:B0-----:R-:W-:-:S04]  /*12380*/  IADD3 R16, P0, PT, R16, UR4, RZ ;  /* 0x0000000410107c10 */ /* 0x001fc8000ff1e0ff */
[----:B------:R-:W-:-:S05]  /*12390*/  IADD3.X R17, PT, PT, RZ, UR5, RZ, P0, !PT ;  /* 0x00000005ff117c10 */ /* 0x000fca00087fe4ff */
[----:B------:R-:W-:Y:S01]  /*123a0*/  STG.E.U8 desc[UR36][R16.64], R3 ;  /* 0x0000000310007986 */ /* 0x000fe2000c101124 */
[----:B------:R-:W-:Y:S05]  /*123b0*/  EXIT ;  /* 0x000000000000794d */ /* 0x000fea0003800000 */
.L_x_7608:
        /* <DEDUP_REMOVED lines=13> */
.L_x_7612:
        /* <DEDUP_REMOVED lines=20> */
.L_x_7614:
        /* <DEDUP_REMOVED lines=25> */
.L_x_7615:
[----:B------:R-:W0:Y:S01]  /*12760*/  LDCU.64 UR4, c[0x0][0x758] ;  /* 0x0000eb00ff0477ac */ /* 0x000e220008000a00 */
[----:B------:R-:W-:-:S04]  /*12770*/  LOP3.LUT P0, RZ, R17, 0xff, RZ, 0xc0, !PT ;  /* 0x000000ff11ff7812 */ /* 0x000fc8000780c0ff */
[----:B------:R-:W-:Y:S02]  /*12780*/  SEL R3, RZ, 0x1, !P0 ;  /* 0x00000001ff037807 */ /* 0x000fe40004000000 */
[----:B0-----:R-:W-:-:S04]  /*12790*/  IADD3 R16, P1, PT, R16, UR4, RZ ;  /* 0x0000000410107c10 */ /* 0x001fc8000ff3e0ff */
[----:B------:R-:W-:-:S05]  /*127a0*/  IADD3.X R17, PT, PT, RZ, UR5, RZ, P1, !PT ;  /* 0x00000005ff117c10 */ /* 0x000fca0008ffe4ff */
[----:B------:R-:W-:Y:S01]  /*127b0*/  STG.E.U8 desc[UR36][R16.64], R3 ;  /* 0x0000000310007986 */ /* 0x000fe2000c101124 */
[----:B------:R-:W-:Y:S05]  /*127c0*/  EXIT ;  /* 0x000000000000794d */ /* 0x000fea0003800000 */
.L_x_7613:
[----:B------:R-:W-:Y:S04]  /*127d0*/  STG.E.U8 desc[UR36][R6.64], R18 ;  /* 0x0000001206007986 */ /* 0x000fe8000c101124 */
[----:B------:R-:W-:Y:S01]  /*127e0*/  STG.E.U8 desc[UR36][R6.64+0x1], R17 ;  /* 0x0000011106007986 */ /* 0x000fe2000c101124 */
[----:B------:R-:W-:Y:S05]  /*127f0*/  EXIT ;  /* 0x000000000000794d */ /* 0x000fea0003800000 */
.L_x_7584:
        /* <DEDUP_REMOVED lines=41> */
.L_x_7617:
        /* <DEDUP_REMOVED lines=19> */
.L_x_7618:
        /* <DEDUP_REMOVED lines=25> */
.L_x_7619:
[----:B------:R-:W0:Y:S01]  /*12d50*/  LDCU.64 UR4, c[0x0][0x758] ;  /* 0x0000eb00ff0477ac */ /* 0x000e220008000a00 */
[----:B------:R-:W-:-:S04]  /*12d60*/  LOP3.LUT P1, RZ, R17, 0xff, RZ, 0xc0, !PT ;  /* 0x000000ff11ff7812 */ /* 0x000fc8000782c0ff */
[----:B------:R-:W-:Y:S02]  /*12d70*/  SEL R3, RZ, 0x1, !P1 ;  /* 0x00000001ff037807 */ /* 0x000fe40004800000 */
[----:B0-----:R-:W-:-:S04]  /*12d80*/  IADD3 R16, P0, PT, R16, UR4, RZ ;  /* 0x0000000410107c10 */ /* 0x001fc8000ff1e0ff */
[----:B------:R-:W-:-:S05]  /*12d90*/  IADD3.X R17, PT, PT, RZ, UR5, RZ, P0, !PT ;  /* 0x00000005ff117c10 */ /* 0x000fca00087fe4ff */
[----:B------:R-:W-:Y:S01]  /*12da0*/  STG.E.U8 desc[UR36][R16.64], R3 ;  /* 0x0000000310007986 */ /* 0x000fe2000c101124 */
[----:B------:R-:W-:Y:S05]  /*12db0*/  EXIT ;  /* 0x000000000000794d */ /* 0x000fea0003800000 */
.L_x_7616:
        /* <DEDUP_REMOVED lines=13> */
.L_x_7620:
        /* <DEDUP_REMOVED lines=20> */
.L_x_7622:
        /* <DEDUP_REMOVED lines=25> */
.L_x_7623:
[----:B------:R-:W0:Y:S01]  /*13160*/  LDCU.64 UR4, c[0x0][0x758] ;  /* 0x0000eb00ff0477ac */ /* 0x000e220008000a00 */
[----:B------:R-:W-:-:S04]  /*13170*/  LOP3.LUT P0, RZ, R17, 0xff, RZ, 0xc0, !PT ;  /* 0x000000ff11ff7812 */ /* 0x000fc8000780c0ff */
[----:B------:R-:W-:Y:S02]  /*13180*/  SEL R3, RZ, 0x1, !P0 ;  /* 0x00000001ff037807 */ /* 0x000fe40004000000 */
[----:B0-----:R-:W-:-:S04]  /*13190*/  IADD3 R16, P1, PT, R16, UR4, RZ ;  /* 0x0000000410107c10 */ /* 0x001fc8000ff3e0ff */
[----:B------:R-:W-:-:S05]  /*131a0*/  IADD3.X R17, PT, PT, RZ, UR5, RZ, P1, !PT ;  /* 0x00000005ff117c10 */ /* 0x000fca0008ffe4ff */
[----:B------:R-:W-:Y:S01]  /*131b0*/  STG.E.U8 desc[UR36][R16.64], R3 ;  /* 0x0000000310007986 */ /* 0x000fe2000c101124 */
[----:B------:R-:W-:Y:S05]  /*131c0*/  EXIT ;  /* 0x000000000000794d */ /* 0x000fea0003800000 */
.L_x_7621:
[----:B------:R-:W-:Y:S04]  /*131d0*/  STG.E.U8 desc[UR36][R6.64], R18 ;  /* 0x0000001206007986 */ /* 0x000fe8000c101124 */
[----:B------:R-:W-:Y:S01]  /*131e0*/  STG.E.U8 desc[UR36][R6.64+0x1], R17 ;  /* 0x0000011106007986 */ /* 0x000fe2000c101124 */
[----:B------:R-:W-:Y:S05]  /*131f0*/  EXIT ;  /* 0x000000000000794d */ /* 0x000fea0003800000 */
.L_x_7624:
        /* <DEDUP_REMOVED lines=16> */
.L_x_7816:


//--------------------- .text._ZN2at6native13reduce_kernelILi128ELi4ENS0_8ReduceOpIhNS0_14func_wrapper_tIbZZZNS0_15and_kernel_cudaERNS_14TensorIteratorEENKUlvE_clEvENKUlvE_clEvEUlbhE_EEjbLi4ELi4EEEEEvT1_ --------------------------
	.section	.text._ZN2at6native13reduce_kernelILi128ELi4ENS0_8ReduceOpIhNS0_14func_wrapper_tIbZZZNS0_15and_kernel_cudaERNS_14TensorIteratorEENKUlvE_clEvENKUlvE_clEvEUlbhE_EEjbLi4ELi4EEEEEvT1_,"ax",@progbits
	.align	128
        .global         _ZN2at6native13reduce_kernelILi128ELi4ENS0_8ReduceOpIhNS0_14func_wrapper_tIbZZZNS0_15and_kernel_cudaERNS_14TensorIteratorEENKUlvE_clEvENKUlvE_clEvEUlbhE_EEjbLi4ELi4EEEEEvT1_
        .type           _ZN2at6native13reduce_kernelILi128ELi4ENS0_8ReduceOpIhNS0_14func_wrapper_tIbZZZNS0_15and_kernel_cudaERNS_14TensorIteratorEENKUlvE_clEvENKUlvE_clEvEUlbhE_EEjbLi4ELi4EEEEEvT1_,@function
        .size           _ZN2at6native13reduce_kernelILi128ELi4ENS0_8ReduceOpIhNS0_14func_wrapper_tIbZZZNS0_15and_kernel_cudaERNS_14TensorIteratorEENKUlvE_clEvENKUlvE_clEvEUlbhE_EEjbLi4ELi4EEEEEvT1_,(.L_x_7817 - _ZN2at6native13reduce_kernelILi128ELi4ENS0_8ReduceOpIhNS0_14func_wrapper_tIbZZZNS0_15and_kernel_cudaERNS_14TensorIteratorEENKUlvE_clEvENKUlvE_clEvEUlbhE_EEjbLi4ELi4EEEEEvT1_)
        .other          _ZN2at6native13reduce_kernelILi128ELi4ENS0_8ReduceOpIhNS0_14func_wrapper_tIbZZZNS0_15and_kernel_cudaERNS_14TensorIteratorEENKUlvE_clEvENKUlvE_clEvEUlbhE_EEjbLi4ELi4EEEEEvT1_,@"STO_CUDA_ENTRY STV_DEFAULT"
_ZN2at6native13reduce_kernelILi128ELi4ENS0_8ReduceOpIhNS0_14func_wrapper_tIbZZZNS0_15and_kernel_cudaERNS_14TensorIteratorEENKUlvE_clEvENKUlvE_clEvEUlbhE_EEjbLi4ELi4EEEEEvT1_:
.text._ZN2at6native13reduce_kernelILi128ELi4ENS0_8ReduceOpIhNS0_14func_wrapper_tIbZZZNS0_15and_kernel_cudaERNS_14TensorIteratorEENKUlvE_clEvENKUlvE_clEvEUlbhE_EEjbLi4ELi4EEEEEvT1_:
        /* <DEDUP_REMOVED lines=296> */
.L_x_7625:
        /* <DEDUP_REMOVED lines=31> */
.L_x_7629:
        /* <DEDUP_REMOVED lines=33> */
.L_x_7633:
[----:B------:R-:W-:Y:S05]  /*1680*/  BSYNC.RECONVERGENT B1 ;  /* 0x0000000000017941 */ /* 0x000fea0003800200 */
.L_x_7632:
[----:B------:R-:W0:Y:S01]  /*1690*/  LDC R3, c[0x0][0x388] ;  /* 0x0000e200ff037b82 */ /* 0x000e220000000800 */
[----:B------:R-:W-:-:S05]  /*16a0*/  IADD3 R18, P0, PT, R18, 0x4, RZ ;  /* 0x0000000412127810 */ /* 0x000fca0007f1e0ff */
[----:B------:R-:W-:Y:S01]  /*16b0*/  IMAD.X R19, RZ, RZ, R19, P0 ;  /* 0x000000ffff137224 */ /* 0x000fe200000e0613 */
[----:B0-----:R-:W-:-:S07]  /*16c0*/  IADD3 R0, PT, PT, R6, -0x4, R3 ;  /* 0xfffffffc06007810 */ /* 0x001fce0007ffe003 */
.L_x_7631:
[----:B------:R-:W-:Y:S05]  /*16d0*/  BSYNC.RECONVERGENT B0 ;  /* 0x0000000000007941 */ /* 0x000fea0003800200 */
.L_x_7630:
        /* <DEDUP_REMOVED lines=18> */
.L_x_7637:
        /* <DEDUP_REMOVED lines=16> */
.L_x_7636:
[----:B------:R-:W-:Y:S02]  /*1900*/  SEL R5, RZ, 0x1, !P3 ;  /* 0x00000001ff057807 */ /* 0x000fe40005800000 */
[----:B------:R-:W-:Y:S02]  /*1910*/  SEL R7, RZ, 0x1, !P2 ;  /* 0x00000001ff077807 */ /* 0x000fe40005000000 */
[----:B------:R-:W-:Y:S02]  /*1920*/  SEL R6, RZ, 0x1, !P1 ;  /* 0x00000001ff067807 */ /* 0x000fe40004800000 */
[----:B------:R-:W-:-:S07]  /*1930*/  SEL R4, RZ, 0x1, !P0 ;  /* 0x00000001ff047807 */ /* 0x000fce0004000000 */
.L_x_7635:
[----:B------:R-:W-:Y:S05]  /*1940*/  BSYNC.RECONVERGENT B0 ;  /* 0x0000000000007941 */ /* 0x000fea0003800200 */
.L_x_7634:
        /* <DEDUP_REMOVED lines=19> */
.L_x_7639:
[----:B------:R-:W-:Y:S05]  /*1a80*/  BSYNC.RECONVERGENT B0 ;  /* 0x0000000000007941 */ /* 0x000fea0003800200 */
.L_x_7638:
        /* <DEDUP_REMOVED lines=8> */
.L_x_7628:
        /* <DEDUP_REMOVED lines=56> */
.L_x_7645:
        /* <DEDUP_REMOVED lines=102> */
.L_x_7644:
        /* <DEDUP_REMOVED lines=36> */
.L_x_7643:
[----:B------:R-:W-:Y:S05]  /*2730*/  BSYNC.RECONVERGENT B0 ;  /* 0x0000000000007941 */ /* 0x000fea0003800200 */
.L_x_7642:
        /* <DEDUP_REMOVED lines=48> */
.L_x_7647:
[----:B------:R-:W-:Y:S05]  /*2a40*/  BSYNC.RECONVERGENT B0 ;  /* 0x0000000000007941 */ /* 0x000fea0003800200 */
.L_x_7646:
        /* <DEDUP_REMOVED lines=75> */
.L_x_7649:
[----:B------:R-:W-:Y:S05]  /*2f00*/  BSYNC.RECONVERGENT B0 ;  /* 0x0000000000007941 */ /* 0x000fea0003800200 */
.L_x_7648:
        /* <DEDUP_REMOVED lines=25> */
.L_x_7641:
        /* <DEDUP_REMOVED lines=52> */
.L_x_7654:
        /* <DEDUP_REMOVED lines=106> */
.L_x_7653:
        /* <DEDUP_REMOVED lines=35> */
.L_x_7652:
[----:B------:R-:W-:Y:S05]  /*3cb0*/  BSYNC.RECONVERGENT B0 ;  /* 0x0000000000007941 */ /* 0x000fea0003800200 */
.L_x_7651:
        /* <DEDUP_REMOVED lines=52> */
.L_x_7656:
[----:B------:R-:W-:Y:S05]  /*4000*/  BSYNC.RECONVERGENT B0 ;  /* 0x0000000000007941 */ /* 0x000fea0003800200 */
.L_x_7655:
        /* <DEDUP_REMOVED lines=75> */
.L_x_7658:
[----:B------:R-:W-:Y:S05]  /*44c0*/  BSYNC.RECONVERGENT B0 ;  /* 0x0000000000007941 */ /* 0x000fea0003800200 */
.L_x_7657:
        /* <DEDUP_REMOVED lines=25> */
.L_x_7650:
        /* <DEDUP_REMOVED lines=55> */
.L_x_7668:
        /* <DEDUP_REMOVED lines=22> */
.L_x_7662:
        /* <DEDUP_REMOVED lines=295> */
.L_x_7664:
        /* <DEDUP_REMOVED lines=249> */
.L_x_7665:
        /* <DEDUP_REMOVED lines=249> */
.L_x_7666:
        /* <DEDUP_REMOVED lines=245> */
.L_x_7667:
        /* <DEDUP_REMOVED lines=8> */
.L_x_7663:
        /* <DEDUP_REMOVED lines=91> */
.L_x_7661:
        /* <DEDUP_REMOVED lines=36> */
.L_x_7660:
[----:B------:R-:W-:Y:S05]  /*9480*/  BSYNC.RECONVERGENT B0 ;  /* 0x0000000000007941 */ /* 0x000fea0003800200 */
.L_x_7659:
        /* <DEDUP_REMOVED lines=286> */
.L_x_7672:
[----:B------:R-:W-:Y:S01]  /*a670*/  SHF.R.U32.HI R8, RZ, 0x2, R8 ;  /* 0x00000002ff087819 */ /* 0x000fe20000011608 */
[----:B------:R-:W-:-:S07]  /*a680*/  IMAD.MOV.U32 R9, RZ, RZ, RZ ;  /* 0x000000ffff097224 */ /* 0x000fce00078e00ff */
.L_x_7671:
        /* <DEDUP_REMOVED lines=288> */
.L_x_7674:
[----:B------:R-:W-:Y:S01]  /*b890*/  SHF.R.U32.HI R10, RZ, 0x2, R25 ;  /* 0x00000002ff0a7819 */ /* 0x000fe20000011619 */
[----:B------:R-:W-:-:S07]  /*b8a0*/  IMAD.MOV.U32 R11, RZ, RZ, RZ ;  /* 0x000000ffff0b7224 */ /* 0x000fce00078e00ff */
.L_x_7673:
        /* <DEDUP_REMOVED lines=285> */
.L_x_7676:
[----:B------:R-:W-:Y:S01]  /*ca80*/  SHF.R.U32.HI R20, RZ, 0x2, R0 ;  /* 0x00000002ff147819 */ /* 0x000fe20000011600 */
[----:B------:R-:W-:-:S07]  /*ca90*/  IMAD.MOV.U32 R21, RZ, RZ, RZ ;  /* 0x000000ffff157224 */ /* 0x000fce00078e00ff */
.L_x_7675:
        /* <DEDUP_REMOVED lines=285> */
.L_x_7678:
[----:B------:R-:W-:Y:S01]  /*dc70*/  SHF.R.U32.HI R14, RZ, 0x2, R5 ;  /* 0x00000002ff0e7819 */ /* 0x000fe20000011605 */
[----:B------:R-:W-:-:S07]  /*dc80*/  IMAD.MOV.U32 R15, RZ, RZ, RZ ;  /* 0x000000ffff0f7224 */ /* 0x000fce00078e00ff */
.L_x_7677:
[----:B------:R-:W-:-:S04]  /*dc90*/  LEA R4, P0, R14, R3, 0x2 ;  /* 0x000000030e047211 */ /* 0x000fc800078010ff */
[----:B------:R-:W-:-:S05]  /*dca0*/  LEA.HI.X R5, R14, R2, R15, 0x2, P0 ;  /* 0x000000020e057211 */ /* 0x000fca00000f140f */
[----:B------:R-:W2:Y:S02]  /*dcb0*/  LDG.E R4, desc[UR36][R4.64] ;  /* 0x0000002404047981 */ /* 0x000ea4000c1e1900 */
[C---:B--2---:R-:W-:Y:S02]  /*dcc0*/  PRMT R17, R4.reuse, 0x7770, RZ ;  /* 0x0000777004117816 */ /* 0x044fe400000000ff */
[C---:B------:R-:W-:Y:S02]  /*dcd0*/  PRMT R16, R4.reuse, 0x7771, RZ ;  /* 0x0000777104107816 */ /* 0x040fe400000000ff */
[C---:B------:R-:W-:Y:S02]  /*dce0*/  PRMT R15, R4.reuse, 0x7772, RZ ;  /* 0x00007772040f7816 */ /* 0x040fe400000000ff */
[----:B------:R-:W-:-:S07]  /*dcf0*/  PRMT R14, R4, 0x7773, RZ ;  /* 0x00007773040e7816 */ /* 0x000fce00000000ff */
.L_x_7670:
[----:B------:R-:W-:Y:S05]  /*dd00*/  BSYNC.RECONVERGENT B0 ;  /* 0x0000000000007941 */ /* 0x000fea0003800200 */
.L_x_7669:
        /* <DEDUP_REMOVED lines=76> */
.L_x_7680:
[----:B------:R-:W-:Y:S05]  /*e1d0*/  BSYNC.RECONVERGENT B0 ;  /* 0x0000000000007941 */ /* 0x000fea0003800200 */
.L_x_7679:
        /* <DEDUP_REMOVED lines=24> */
.L_x_7640:
[----:B------:R-:W-:Y:S02]  /*e360*/  SEL R16, RZ, 0x1, !P4 ;  /* 0x00000001ff107807 */ /* 0x000fe40006000000 */
[----:B------:R-:W-:Y:S02]  /*e370*/  SEL R19, RZ, 0x1, !P2 ;  /* 0x00000001ff137807 */ /* 0x000fe40005000000 */
[----:B------:R-:W-:Y:S02]  /*e380*/  SEL R22, RZ, 0x1, !P0 ;  /* 0x00000001ff167807 */ /* 0x000fe40004000000 */
[----:B------:R-:W-:-:S07]  /*e390*/  SEL R25, RZ, 0x1, !P1 ;  /* 0x00000001ff197807 */ /* 0x000fce0004800000 */
.L_x_7627:
[----:B------:R-:W-:Y:S05]  /*e3a0*/  BSYNC.RECONVERGENT B6 ;  /* 0x0000000000067941 */ /* 0x000fea0003800200 */
.L_x_7626:
        /* <DEDUP_REMOVED lines=24> */
.L_x_7684:
        /* <DEDUP_REMOVED lines=32> */
.L_x_7683:
[----:B------:R-:W-:Y:S05]  /*e730*/  BSYNC.RECONVERGENT B0 ;  /* 0x0000000000007941 */ /* 0x000fea0003800200 */
.L_x_7682:
[----:B------:R-:W-:Y:S01]  /*e740*/  IMAD.MOV.U32 R4, RZ, RZ, R13 ;  /* 0x000000ffff047224 */ /* 0x000fe200078e000d */
[----:B------:R-:W-:Y:S06]  /*e750*/  @P3 BRA `(.L_x_7684) ;  /* 0xfffffffc00743947 */ /* 0x000fec000383ffff */
.L_x_7681:
        /* <DEDUP_REMOVED lines=25> */
.L_x_7689:
        /* <DEDUP_REMOVED lines=31> */
.L_x_7688:
[----:B------:R-:W-:Y:S05]  /*eae0*/  BSYNC.RECONVERGENT B0 ;  /* 0x0000000000007941 */ /* 0x000fea0003800200 */
.L_x_7687:
[----:B0-----:R-:W-:Y:S01]  /*eaf0*/  IMAD.MOV.U32 R4, RZ, RZ, R10 ;  /* 0x000000ffff047224 */ /* 0x001fe200078e000a */
[----:B------:R-:W-:Y:S06]  /*eb00*/  @P4 BRA `(.L_x_7689) ;  /* 0xfffffffc00784947 */ /* 0x000fec000383ffff */
.L_x_7686:
[----:B------:R-:W-:Y:S01]  /*eb10*/  ISETP.GE.U32.AND P0, PT, R2, 0x2, PT ;  /* 0x000000020200780c */ /* 0x000fe20003f06070 */
[----:B------:R-:W-:Y:S05]  /*eb20*/  WARPSYNC.ALL ;  /* 0x0000000000007948 */ /* 0x000fea0003800000 */
[----:B------:R-:W-:Y:S07]  /*eb30*/  BAR.SYNC.DEFER_BLOCKING 0x0 ;  /* 0x0000000000007b1d */ /* 0x000fee0000010000 */
[----:B------:R-:W-:Y:S05]  /*eb40*/  @!P0 BRA `(.L_x_7685) ;  /* 0x0000000000748947 */ /* 0x000fea0003800000 */
[----:B0-----:R-:W-:-:S07]  /*eb50*/  IMAD.MOV.U32 R3, RZ, RZ, 0x1 ;  /* 0x00000001ff037424 */ /* 0x001fce00078e00ff */
.L_x_7690:
        /* <DEDUP_REMOVED lines=28> */
.L_x_7685:
        /* <DEDUP_REMOVED lines=288> */
.L_x_7691:
        /* <DEDUP_REMOVED lines=276> */
.L_x_7692:
        /* <DEDUP_REMOVED lines=276> */
.L_x_7693:
        /* <DEDUP_REMOVED lines=276> */
.L_x_7694:
        /* <DEDUP_REMOVED lines=286> */
.L_x_7696:
        /* <DEDUP_REMOVED lines=276> */
.L_x_7697:
        /* <DEDUP_REMOVED lines=276> */
.L_x_7698:
        /* <DEDUP_REMOVED lines=276> */
.L_x_7699:
        /* <DEDUP_REMOVED lines=27> */
.L_x_7701:
[----:B------:R-:W-:Y:S05]  /*17a30*/  BSYNC.RECONVERGENT B0 ;  /* 0x0000000000007941 */ /* 0x000fea0003800200 */
.L_x_7700:
        /* <DEDUP_REMOVED lines=35> */
.L_x_7703:
[----:B------:R-:W-:Y:S05]  /*17c70*/  BSYNC.RECONVERGENT B0 ;  /* 0x0000000000007941 */ /* 0x000fea0003800200 */
.L_x_7702:
        /* <DEDUP_REMOVED lines=41> */
.L_x_7708:
        /* <DEDUP_REMOVED lines=15> */
.L_x_7707:
[----:B------:R-:W-:Y:S02]  /*18000*/  SEL R25, RZ, 0x1, !P1 ;  /* 0x00000001ff197807 */ /* 0x000fe40004800000 */
[----:B------:R-:W-:Y:S02]  /*18010*/  SEL R22, RZ, 0x1, !P2 ;  /* 0x00000001ff167807 */ /* 0x000fe40005000000 */
[----:B------:R-:W-:Y:S02]  /*18020*/  SEL R19, RZ, 0x1, !P3 ;  /* 0x00000001ff137807 */ /* 0x000fe40005800000 */
[----:B------:R-:W-:Y:S01]  /*18030*/  SEL R16, RZ, 0x1, !P4 ;  /* 0x00000001ff107807 */ /* 0x000fe20006000000 */
[----:B------:R-:W-:Y:S06]  /*18040*/  BRA `(.L_x_7706) ;  /* 0x0000000000947947 */ /* 0x000fec0003800000 */
.L_x_7705:
        /* <DEDUP_REMOVED lines=18> */
.L_x_7710:
        /* <DEDUP_REMOVED lines=15> */
.L_x_7709:
[----:B------:R-:W-:Y:S02]  /*18260*/  SEL R25, RZ, 0x1, !P1 ;  /* 0x00000001ff197807 */ /* 0x000fe40004800000 */
[----:B------:R-:W-:Y:S02]  /*18270*/  SEL R22, RZ, 0x1, !P2 ;  /* 0x00000001ff167807 */ /* 0x000fe40005000000 */
[----:B------:R-:W-:Y:S02]  /*18280*/  SEL R19, RZ, 0x1, !P3 ;  /* 0x00000001ff137807 */ /* 0x000fe40005800000 */
[----:B------:R-:W-:-:S07]  /*18290*/  SEL R16, RZ, 0x1, !P4 ;  /* 0x00000001ff107807 */ /* 0x000fce0006000000 */
.L_x_7706:
[----:B------:R-:W-:Y:S05]  /*182a0*/  BSYNC.RECONVERGENT B0 ;  /* 0x0000000000007941 */ /* 0x000fea0003800200 */
.L_x_7704:
        /* <DEDUP_REMOVED lines=17> */
.L_x_7714:
        /* <DEDUP_REMOVED lines=30> */
.L_x_7713:
[----:B------:R-:W-:Y:S05]  /*185a0*/  BSYNC.RECONVERGENT B0 ;  /* 0x0000000000007941 */ /* 0x000fea0003800200 */
.L_x_7712:
[----:B------:R-:W-:-:S03]  /*185b0*/  UISETP.GT.U32.AND UP0, UPT, UR4, 0x3, UPT ;  /* 0x000000030400788c */ /* 0x000fc6000bf04070 */
[----:B------:R-:W-:-:S06]  /*185c0*/  UMOV UR4, UR7 ;  /* 0x0000000700047c82 */ /* 0x000fcc0008000000 */
[----:B------:R-:W-:Y:S05]  /*185d0*/  BRA.U UP0, `(.L_x_7714) ;  /* 0xfffffffd00787547 */ /* 0x000fea000b83ffff */
.L_x_7711:
        /* <DEDUP_REMOVED lines=18> */
.L_x_7719:
        /* <DEDUP_REMOVED lines=30> */
.L_x_7718:
[----:B------:R-:W-:Y:S05]  /*188e0*/  BSYNC.RECONVERGENT B0 ;  /* 0x0000000000007941 */ /* 0x000fea0003800200 */
.L_x_7717:
[----:B------:R-:W-:Y:S01]  /*188f0*/  IMAD.MOV.U32 R0, RZ, RZ, R10 ;  /* 0x000000ffff007224 */ /* 0x000fe200078e000a */
[----:B------:R-:W-:Y:S06]  /*18900*/  @P5 BRA `(.L_x_7719) ;  /* 0xfffffffc007c5947 */ /* 0x000fec000383ffff */
.L_x_7716:
[----:B------:R-:W-:Y:S01]  /*18910*/  BAR.SYNC.DEFER_BLOCKING 0x0 ;  /* 0x0000000000007b1d */ /* 0x000fe20000010000 */
[----:B------:R-:W-:-:S09]  /*18920*/  UISETP.GE.U32.AND UP0, UPT, UR4, 0x2, UPT ;  /* 0x000000020400788c */ /* 0x000fd2000bf06070 */
[----:B------:R-:W-:Y:S05]  /*18930*/  BRA.U !UP0, `(.L_x_7715) ;  /* 0x0000000108787547 */ /* 0x000fea000b800000 */
[----:B------:R-:W-:-:S07]  /*18940*/  IMAD.MOV.U32 R0, RZ, RZ, 0x1 ;  /* 0x00000001ff007424 */ /* 0x000fce00078e00ff */
.L_x_7720:
        /* <DEDUP_REMOVED lines=29> */
.L_x_7715:
        /* <DEDUP_REMOVED lines=52> */
.L_x_7722:
        /* <DEDUP_REMOVED lines=19> */
.L_x_7723:
        /* <DEDUP_REMOVED lines=25> */
.L_x_7724:
        /* <DEDUP_REMOVED lines=25> */
.L_x_7725:
        /* <DEDUP_REMOVED lines=25> */
.L_x_7726:
[----:B------:R-:W0:Y:S01]  /*19440*/  LDCU.64 UR4, c[0x0][0x758] ;  /* 0x0000eb00ff0477ac */ /* 0x000e220008000a00 */
[----:B------:R-:W-:-:S04]  /*19450*/  LOP3.LUT P1, RZ, R16, 0xff, RZ, 0xc0, !PT ;  /* 0x000000ff10ff7812 */ /* 0x000fc8000782c0ff */
[----:B------:R-:W-:Y:S02]  /*19460*/  SEL R5, RZ, 0x1, !P1 ;  /* 0x00000001ff057807 */ /* 0x000fe40004800000 */
[----:B0-----:R-:W-:-:S05]  /*19470*/  IADD3 R2, P0, PT, R17, UR4, RZ ;  /* 0x0000000411027c10 */ /* 0x001fca000ff1e0ff */
[----:B------:R-:W-:-:S05]  /*19480*/  IMAD.X R3, RZ, RZ, UR5, P0 ;  /* 0x00000005ff037e24 */ /* 0x000fca00080e06ff */
[----:B------:R-:W-:Y:S01]  /*19490*/  STG.E.U8 desc[UR36][R2.64], R5 ;  /* 0x0000000502007986 */ /* 0x000fe2000c101124 */
[----:B------:R-:W-:Y:S05]  /*194a0*/  EXIT ;  /* 0x000000000000794d */ /* 0x000fea0003800000 */
.L_x_7721:
        /* <DEDUP_REMOVED lines=21> */
.L_x_7727:
        /* <DEDUP_REMOVED lines=20> */
.L_x_7729:
        /* <DEDUP_REMOVED lines=25> */
.L_x_7730:
        /* <DEDUP_REMOVED lines=25> */
.L_x_7731:
        /* <DEDUP_REMOVED lines=25> */
.L_x_7732:
[----:B------:R-:W2:Y:S01]  /*19bf0*/  LDCU.64 UR4, c[0x0][0x758] ;  /* 0x0000eb00ff0477ac */ /* 0x000ea20008000a00 */
[----:B------:R-:W-:-:S04]  /*19c00*/  LOP3.LUT P0, RZ, R16, 0xff, RZ, 0xc0, !PT ;  /* 0x000000ff10ff7812 */ /* 0x000fc8000780c0ff */
[----:B------:R-:W-:Y:S02]  /*19c10*/  SEL R5, RZ, 0x1, !P0 ;  /* 0x00000001ff057807 */ /* 0x000fe40004000000 */
[----:B--2---:R-:W-:-:S05]  /*19c20*/  IADD3 R2, P1, PT, R17, UR4, RZ ;  /* 0x0000000411027c10 */ /* 0x004fca000ff3e0ff */
[----:B------:R-:W-:-:S05]  /*19c30*/  IMAD.X R3, RZ, RZ, UR5, P1 ;  /* 0x00000005ff037e24 */ /* 0x000fca00088e06ff */
[----:B------:R-:W-:Y:S01]  /*19c40*/  STG.E.U8 desc[UR36][R2.64], R5 ;  /* 0x0000000502007986 */ /* 0x000fe2000c101124 */
[----:B------:R-:W-:Y:S05]  /*19c50*/  EXIT ;  /* 0x000000000000794d */ /* 0x000fea0003800000 */
.L_x_7728:
[----:B------:R-:W-:Y:S04]  /*19c60*/  STG.E.U8 desc[UR36][R2.64], R25 ;  /* 0x0000001902007986 */ /* 0x000fe8000c101124 */
[----:B------:R-:W-:Y:S04]  /*19c70*/  STG.E.U8 desc[UR36][R2.64+0x1], R22 ;  /* 0x0000011602007986 */ /* 0x000fe8000c101124 */
[----:B------:R-:W-:Y:S04]  /*19c80*/  STG.E.U8 desc[UR36][R2.64+0x2], R19 ;  /* 0x0000021302007986 */ /* 0x000fe8000c101124 */
[----:B------:R-:W-:Y:S01]  /*19c90*/  STG.E.U8 desc[UR36][R2.64+0x3], R16 ;  /* 0x0000031002007986 */ /* 0x000fe2000c101124 */
[----:B------:R-:W-:Y:S05]  /*19ca0*/  EXIT ;  /* 0x000000000000794d */ /* 0x000fea0003800000 */
.L_x_7695:
        /* <DEDUP_REMOVED lines=61> */
.L_x_7734:
        /* <DEDUP_REMOVED lines=19> */
.L_x_7735:
        /* <DEDUP_REMOVED lines=25> */
.L_x_7736:
        /* <DEDUP_REMOVED lines=25> */
.L_x_7737:
        /* <DEDUP_REMOVED lines=25> */
.L_x_7738:
[----:B------:R-:W0:Y:S01]  /*1a660*/  LDCU.64 UR4, c[0x0][0x758] ;  /* 0x0000eb00ff0477ac */ /* 0x000e220008000a00 */
[----:B------:R-:W-:-:S04]  /*1a670*/  LOP3.LUT P1, RZ, R16, 0xff, RZ, 0xc0, !PT ;  /* 0x000000ff10ff7812 */ /* 0x000fc8000782c0ff */
[----:B------:R-:W-:Y:S02]  /*1a680*/  SEL R5, RZ, 0x1, !P1 ;  /* 0x00000001ff057807 */ /* 0x000fe40004800000 */
[----:B0-----:R-:W-:-:S05]  /*1a690*/  IADD3 R2, P0, PT, R17, UR4, RZ ;  /* 0x0000000411027c10 */ /* 0x001fca000ff1e0ff */
[----:B------:R-:W-:-:S05]  /*1a6a0*/  IMAD.X R3, RZ, RZ, UR5, P0 ;  /* 0x00000005ff037e24 */ /* 0x000fca00080e06ff */
[----:B------:R-:W-:Y:S01]  /*1a6b0*/  STG.E.U8 desc[UR36][R2.64], R5 ;  /* 0x0000000502007986 */ /* 0x000fe2000c101124 */
[----:B------:R-:W-:Y:S05]  /*1a6c0*/  EXIT ;  /* 0x000000000000794d */ /* 0x000fea0003800000 */
.L_x_7733:
        /* <DEDUP_REMOVED lines=21> */
.L_x_7739:
        /* <DEDUP_REMOVED lines=20> */
.L_x_7741:
        /* <DEDUP_REMOVED lines=25> */
.L_x_7742:
        /* <DEDUP_REMOVED lines=25> */
.L_x_7743:
        /* <DEDUP_REMOVED lines=25> */
.L_x_7744:
[----:B------:R-:W0:Y:S01]  /*1ae10*/  LDCU.64 UR4, c[0x0][0x758] ;  /* 0x0000eb00ff0477ac */ /* 0x000e220008000a00 */
[----:B------:R-:W-:-:S04]  /*1ae20*/  LOP3.LUT P0, RZ, R16, 0xff, RZ, 0xc0, !PT ;  /* 0x000000ff10ff7812 */ /* 0x000fc8000780c0ff */
[----:B------:R-:W-:Y:S02]  /*1ae30*/  SEL R5, RZ, 0x1, !P0 ;  /* 0x00000001ff057807 */ /* 0x000fe40004000000 */
[----:B0-----:R-:W-:-:S05]  /*1ae40*/  IADD3 R2, P1, PT, R17, UR4, RZ ;  /* 0x0000000411027c10 */ /* 0x001fca000ff3e0ff */
[----:B------:R-:W-:-:S05]  /*1ae50*/  IMAD.X R3, RZ, RZ, UR5, P1 ;  /* 0x00000005ff037e24 */ /* 0x000fca00088e06ff */
[----:B------:R-:W-:Y:S01]  /*1ae60*/  STG.E.U8 desc[UR36][R2.64], R5 ;  /* 0x0000000502007986 */ /* 0x000fe2000c101124 */
[----:B------:R-:W-:Y:S05]  /*1ae70*/  EXIT ;  /* 0x000000000000794d */ /* 0x000fea0003800000 */
.L_x_7740:
[----:B------:R-:W-:Y:S04]  /*1ae80*/  STG.E.U8 desc[UR36][R2.64], R25 ;  /* 0x0000001902007986 */ /* 0x000fe8000c101124 */
[----:B------:R-:W-:Y:S04]  /*1ae90*/  STG.E.U8 desc[UR36][R2.64+0x1], R22 ;  /* 0x0000011602007986 */ /* 0x000fe8000c101124 */
[----:B------:R-:W-:Y:S04]  /*1aea0*/  STG.E.U8 desc[UR36][R2.64+0x2], R19 ;  /* 0x0000021302007986 */ /* 0x000fe8000c101124 */
[----:B------:R-:W-:Y:S01]  /*1aeb0*/  STG.E.U8 desc[UR36][R2.64+0x3], R16 ;  /* 0x0000031002007986 */ /* 0x000fe2000c101124 */
[----:B------:R-:W-:Y:S05]  /*1aec0*/  EXIT ;  /* 0x000000000000794d */ /* 0x000fea0003800000 */
.L_x_7745:
        /* <DEDUP_REMOVED lines=11> */
.L_x_7817:


//--------------------- .nv.global.init           --------------------------
	.section	.nv.global.init,"aw",@progbits
.nv.global.init:
	.type		__unnamed_73,@object
	.size		__unnamed_73,(__unnamed_129 - __unnamed_73)
__unnamed_73:
        /*0000*/ 	.byte	0x73, 0x65, 0x74, 0x5f, 0x72, 0x65, 0x73, 0x75, 0x6c, 0x74, 0x73, 0x00
	.type		__unnamed_129,@object
	.size		__unnamed_129,(__unnamed_17 - __unnamed_129)
__unnamed_129:
        /*000c*/ 	.byte	0x73, 0x65, 0x74, 0x5f, 0x72, 0x65, 0x73, 0x75, 0x6c, 0x74, 0x73, 0x00
	.type		__unnamed_17,@object
	.size		__unnamed_17,(__unnamed_45 - __unnamed_17)
__unnamed_17:
        /*0018*/ 	.byte	0x73, 0x65, 0x74, 0x5f, 0x72, 0x65, 0x73, 0x75, 0x6c, 0x74, 0x73, 0x00
	.type		__unnamed_45,@object
	.size		__unnamed_45,(__unnamed_157 - __unnamed_45)
__unnamed_45:
        /*0024*/ 	.byte	0x73, 0x65, 0x74, 0x5f, 0x72, 0x65, 0x73, 0x75, 0x6c, 0x74, 0x73, 0x00
	.type		__unnamed_157,@object
	.size		__unnamed_157,(__unnamed_101 - __unnamed_157)
__unnamed_157:
        /*0030*/ 	.byte	0x73, 0x65, 0x74, 0x5f, 0x72, 0x65, 0x73, 0x75, 0x6c, 0x74, 0x73, 0x00
	.type		__unnamed_101,@object
	.size		__unnamed_101,(__unnamed_59 - __unnamed_101)
__unnamed_101:
        /*003c*/ 	.byte	0x73, 0x65, 0x74, 0x5f, 0x72, 0x65, 0x73, 0x75, 0x6c, 0x74, 0x73, 0x00
	.type		__unnamed_59,@object
	.size		__unnamed_59,(__unnamed_3 - __unnamed_59)
__unnamed_59:
        /*0048*/ 	.byte	0x73, 0x65, 0x74, 0x5f, 0x72, 0x65, 0x73, 0x75, 0x6c, 0x74, 0x73, 0x00
	.type		__unnamed_3,@object
	.size		__unnamed_3,(__unnamed_115 - __unnamed_3)
__unnamed_3:
        /*0054*/ 	.byte	0x73, 0x65, 0x74, 0x5f, 0x72, 0x65, 0x73, 0x75, 0x6c, 0x74, 0x73, 0x00
	.type		__unnamed_115,@object
	.size		__unnamed_115,(__unnamed_87 - __unnamed_115)
__unnamed_115:
        /*0060*/ 	.byte	0x73, 0x65, 0x74, 0x5f, 0x72, 0x65, 0x73, 0x75, 0x6c, 0x74, 0x73, 0x00
	.type		__unnamed_87,@object
	.size		__unnamed_87,(__unnamed_143 - __unnamed_87)
__unnamed_87:
        /*006c*/ 	.byte	0x73, 0x65, 0x74, 0x5f, 0x72, 0x65, 0x73, 0x75, 0x6c, 0x74, 0x73, 0x00
	.type		__unnamed_143,@object
	.size		__unnamed_143,(__unnamed_31 - __unnamed_143)
__unnamed_143:
        /*0078*/ 	.byte	0x73, 0x65, 0x74, 0x5f, 0x72, 0x65, 0x73, 0x75, 0x6c, 0x74, 0x73, 0x00
	.type		__unnamed_31,@object
	.size		__unnamed_31,(__unnamed_108 - __unnamed_31)
__unnamed_31:
        /*0084*/ 	.byte	0x73, 0x65, 0x74, 0x5f, 0x72, 0x65, 0x73, 0x75, 0x6c, 0x74, 0x73, 0x00
	.type		__unnamed_108,@object
	.size		__unnamed_108,(__unnamed_164 - __unnamed_108)
__unnamed_108:
        /*0090*/ 	.byte	0x73, 0x65, 0x74, 0x5f, 0x72, 0x65, 0x73, 0x75, 0x6c, 0x74, 0x73, 0x00
	.type		__unnamed_164,@object
	.size		__unnamed_164,(__unnamed_52 - __unnamed_164)
__unnamed_164:
        /*009c*/ 	.byte	0x73, 0x65, 0x74, 0x5f, 0x72, 0x65, 0x73, 0x75, 0x6c, 0x74, 0x73, 0x00
	.type		__unnamed_52,@object
	.size		__unnamed_52,(__unnamed_136 - __unnamed_52)
__unnamed_52:
        /*00a8*/ 	.byte	0x73, 0x65, 0x74, 0x5f, 0x72, 0x65, 0x73, 0x75, 0x6c, 0x74, 0x73, 0x00
	.type		__unnamed_136,@object
	.size		__unnamed_136,(__unnamed_24 - __unnamed_136)
__unnamed_136:
        /*00b4*/ 	.byte	0x73, 0x65, 0x74, 0x5f, 0x72, 0x65, 0x73, 0x75, 0x6c, 0x74, 0x73, 0x00
	.type		__unnamed_24,@object
	.size		__unnamed_24,(__unnamed_80 - __unnamed_24)
__unnamed_24:
        /*00c0*/ 	.byte	0x73, 0x65, 0x74, 0x5f, 0x72, 0x65, 0x73, 0x75, 0x6c, 0x74, 0x73, 0x00
	.type		__unnamed_80,@object
	.size		__unnamed_80,(__unnamed_10 - __unnamed_80)
__unnamed_80:
        /*00cc*/ 	.byte	0x73, 0x65, 0x74, 0x5f, 0x72, 0x65, 0x73, 0x75, 0x6c, 0x74, 0x73, 0x00
	.type		__unnamed_10,@object
	.size		__unnamed_10,(__unnamed_122 - __unnamed_10)
__unnamed_10:
        /*00d8*/ 	.byte	0x73, 0x65, 0x74, 0x5f, 0x72, 0x65, 0x73, 0x75, 0x6c, 0x74, 0x73, 0x00
	.type		__unnamed_122,@object
	.size		__unnamed_122,(__unnamed_66 - __unnamed_122)
__unnamed_122:
        /*00e4*/ 	.byte	0x73, 0x65, 0x74, 0x5f, 0x72, 0x65, 0x73, 0x75, 0x6c, 0x74, 0x73, 0x00
	.type		__unnamed_66,@object
	.size		__unnamed_66,(__unnamed_38 - __unnamed_66)
__unnamed_66:
        /*00f0*/ 	.byte	0x73, 0x65, 0x74, 0x5f, 0x72, 0x65, 0x73, 0x75, 0x6c, 0x74, 0x73, 0x00
	.type		__unnamed_38,@object
	.size		__unnamed_38,(__unnamed_150 - __unnamed_38)
__unnamed_38:
        /*00fc*/ 	.byte	0x73, 0x65, 0x74, 0x5f, 0x72, 0x65, 0x73, 0x75, 0x6c, 0x74, 0x73, 0x00
	.type		__unnamed_150,@object
	.size		__unnamed_150,(__unnamed_94 - __unnamed_150)
__unnamed_150:
        /*0108*/ 	.byte	0x73, 0x65, 0x74, 0x5f, 0x72, 0x65, 0x73, 0x75, 0x6c, 0x74, 0x73, 0x00
	.type		__unnamed_94,@object
	.size		__unnamed_94,($str$8 - __unnamed_94)
__unnamed_94:
        /*0114*/ 	.byte	0x73, 0x65, 0x74, 0x5f, 0x72, 0x65, 0x73, 0x75, 0x6c, 0x74, 0x73, 0x00
	.type		$str$8,@object
	.size		$str$8,(__unnamed_89 - $str$8)
$str$8:
        /*0120*/ 	.byte	0x66, 0x69, 0x6e, 0x61, 0x6c, 0x5f, 0x6f, 0x75, 0x74, 0x70, 0x75, 0x74, 0x00
	.type		__unnamed_89,@object
	.size		__unnamed_89,(__unnamed_57 - __unnamed_89)
__unnamed_89:
        /*012d*/ 	.byte	0x74, 0x68, 0x72, 0x65, 0x61, 0x64, 0x5f, 0x72, 0x65, 0x64, 0x75, 0x63, 0x65, 0x00
	.type		__unnamed_57,@object
	.size		__unnamed_57,(__unnamed_33 - __unnamed_57)
__unnamed_57:
        /*013b*/ 	.byte	0x74, 0x68, 0x72, 0x65, 0x61, 0x64, 0x5f, 0x72, 0x65, 0x64, 0x75, 0x63, 0x65, 0x00
	.type		__unnamed_33,@object
	.size		__unnamed_33,(__unnamed_1 - __unnamed_33)
__unnamed_33:
        /*0149*/ 	.byte	0x74, 0x68, 0x72, 0x65, 0x61, 0x64, 0x5f, 0x72, 0x65, 0x64, 0x75, 0x63, 0x65, 0x00
	.type		__unnamed_1,@object
	.size		__unnamed_1,(__unnamed_145 - __unnamed_1)
__unnamed_1:
        /*0157*/ 	.byte	0x74, 0x68, 0x72, 0x65, 0x61, 0x64, 0x5f, 0x72, 0x65, 0x64, 0x75, 0x63, 0x65, 0x00
	.type		__unnamed_145,@object
	.size		__unnamed_145,(__unnamed_113 - __unnamed_145)
__unnamed_145:
        /*0165*/ 	.byte	0x74, 0x68, 0x72, 0x65, 0x61, 0x64, 0x5f, 0x72, 0x65, 0x64, 0x75, 0x63, 0x65, 0x00
	.type		__unnamed_113,@object
	.size		__unnamed_113,($str$10 - __unnamed_113)
__unnamed_113:
        /*0173*/ 	.byte	0x74, 0x68, 0x72, 0x65, 0x61, 0x64, 0x5f, 0x72, 0x65, 0x64, 0x75, 0x63, 0x65, 0x00
	.type		$str$10,@object
	.size		$str$10,(__unnamed_141 - $str$10)
$str$10:
        /*0181*/ 	.byte	0x21, 0x66, 0x69, 0x6e, 0x61, 0x6c, 0x5f, 0x6f, 0x75, 0x74, 0x70, 0x75, 0x74, 0x00
	.type		__unnamed_141,@object
	.size		__unnamed_141,(__unnamed_29 - __unnamed_141)
__unnamed_141:
        /*018f*/ 	.byte	0x74, 0x68, 0x72, 0x65, 0x61, 0x64, 0x5f, 0x72, 0x65, 0x64, 0x75, 0x63, 0x65, 0x00
	.type		__unnamed_29,@object
	.size		__unnamed_29,(__unnamed_61 - __unnamed_29)
__unnamed_29:
        /*019d*/ 	.byte	0x74, 0x68, 0x72, 0x65, 0x61, 0x64, 0x5f, 0x72, 0x65, 0x64, 0x75, 0x63, 0x65, 0x00
	.type		__unnamed_61,@object
	.size		__unnamed_61,(__unnamed_5 - __unnamed_61)
__unnamed_61:
        /*01ab*/ 	.byte	0x74, 0x68, 0x72, 0x65, 0x61, 0x64, 0x5f, 0x72, 0x65, 0x64, 0x75, 0x63, 0x65, 0x00
	.type		__unnamed_5,@object
	.size		__unnamed_5,(__unnamed_85 - __unnamed_5)
__unnamed_5:
        /*01b9*/ 	.byte	0x74, 0x68, 0x72, 0x65, 0x61, 0x64, 0x5f, 0x72, 0x65, 0x64, 0x75, 0x63, 0x65, 0x00
	.type		__unnamed_85,@object
	.size		__unnamed_85,(__unnamed_117 - __unnamed_85)
__unnamed_85:
        /*01c7*/ 	.byte	0x74, 0x68, 0x72, 0x65, 0x61, 0x64, 0x5f, 0x72, 0x65, 0x64, 0x75, 0x63, 0x65, 0x00
	.type		__unnamed_117,@object
	.size		__unnamed_117,(__unnamed_43 - __unnamed_117)
__unnamed_117:
        /*01d5*/ 	.byte	0x74, 0x68, 0x72, 0x65, 0x61, 0x64, 0x5f, 0x72, 0x65, 0x64, 0x75, 0x63, 0x65, 0x00
	.type		__unnamed_43,@object
	.size		__unnamed_43,(__unnamed_75 - __unnamed_43)
__unnamed_43:
        /*01e3*/ 	.byte	0x74, 0x68, 0x72, 0x65, 0x61, 0x64, 0x5f, 0x72, 0x65, 0x64, 0x75, 0x63, 0x65, 0x00
	.type		__unnamed_75,@object
	.size		__unnamed_75,(__unnamed_155 - __unnamed_75)
__unnamed_75:
        /*01f1*/ 	.byte	0x74, 0x68, 0x72, 0x65, 0x61, 0x64, 0x5f, 0x72, 0x65, 0x64, 0x75, 0x63, 0x65, 0x00
	.type		__unnamed_155,@object
	.size		__unnamed_155,(__unnamed_99 - __unnamed_155)
__unnamed_155:
        /*01ff*/ 	.byte	0x74, 0x68, 0x72, 0x65, 0x61, 0x64, 0x5f, 0x72, 0x65, 0x64, 0x75, 0x63, 0x65, 0x00
	.type		__unnamed_99,@object
	.size		__unnamed_99,(__unnamed_131 - __unnamed_99)
__unnamed_99:
        /*020d*/ 	.byte	0x74, 0x68, 0x72, 0x65, 0x61, 0x64, 0x5f, 0x72, 0x65, 0x64, 0x75, 0x63, 0x65, 0x00
	.type		__unnamed_131,@object
	.size		__unnamed_131,(__unnamed_19 - __unnamed_131)
__unnamed_131:
        /*021b*/ 	.byte	0x74, 0x68, 0x72, 0x65, 0x61, 0x64, 0x5f, 0x72, 0x65, 0x64, 0x75, 0x63, 0x65, 0x00
	.type		__unnamed_19,@object
	.size		__unnamed_19,(__unnamed_103 - __unnamed_19)
__unnamed_19:
        /*0229*/ 	.byte	0x74, 0x68, 0x72, 0x65, 0x61, 0x64, 0x5f, 0x72, 0x65, 0x64, 0x75, 0x63, 0x65, 0x00
	.type		__unnamed_103,@object
	.size		__unnamed_103,(__unnamed_71 - __unnamed_103)
__unnamed_103:
        /*0237*/ 	.byte	0x74, 0x68, 0x72, 0x65, 0x61, 0x64, 0x5f, 0x72, 0x65, 0x64, 0x75, 0x63, 0x65, 0x00
	.type		__unnamed_71,@object
	.size		__unnamed_71,(__unnamed_15 - __unnamed_71)
__unnamed_71:
        /*0245*/ 	.byte	0x74, 0x68, 0x72, 0x65, 0x61, 0x64, 0x5f, 0x72, 0x65, 0x64, 0x75, 0x63, 0x65, 0x00
	.type		__unnamed_15,@object
	.size		__unnamed_15,(__unnamed_47 - __unnamed_15)
__unnamed_15:
        /*0253*/ 	.byte	0x74, 0x68, 0x72, 0x65, 0x61, 0x64, 0x5f, 0x72, 0x65, 0x64, 0x75, 0x63, 0x65, 0x00
	.type		__unnamed_47,@object
	.size		__unnamed_47,(__unnamed_159 - __unnamed_47)
__unnamed_47:
        /*0261*/ 	.byte	0x74, 0x68, 0x72, 0x65, 0x61, 0x64, 0x5f, 0x72, 0x65, 0x64, 0x75, 0x63, 0x65, 0x00
	.type		__unnamed_159,@object
	.size		__unnamed_159,(__unnamed_127 - __unnamed_159)
__unnamed_159:
        /*026f*/ 	.byte	0x74, 0x68, 0x72, 0x65, 0x61, 0x64, 0x5f, 0x72, 0x65, 0x64, 0x75, 0x63, 0x65, 0x00
	.type		__unnamed_127,@object
	.size		__unnamed_127,($str$9 - __unnamed_127)
__unnamed_127:
        /*027d*/ 	.byte	0x74, 0x68, 0x72, 0x65, 0x61, 0x64, 0x5f, 0x72, 0x65, 0x64, 0x75, 0x63, 0x65, 0x00
	.type		$str$9,@object
	.size		$str$9,(__unnamed_12 - $str$9)
$str$9:
        /*028b*/ 	.byte	0x6e, 0x6f, 0x75, 0x74, 0x70, 0x75, 0x74, 0x73, 0x20, 0x3d, 0x3d, 0x20, 0x31, 0x00
	.type		__unnamed_12,@object
	.size		__unnamed_12,(__unnamed_92 - __unnamed_12)
__unnamed_12:
        /*0299*/ 	.byte	0x74, 0x68, 0x72, 0x65, 0x61, 0x64, 0x5f, 0x72, 0x65, 0x64, 0x75, 0x63, 0x65, 0x00
	.type		__unnamed_92,@object
	.size		__unnamed_92,(__unnamed_124 - __unnamed_92)
__unnamed_92:
        /*02a7*/ 	.byte	0x74, 0x68, 0x72, 0x65, 0x61, 0x64, 0x5f, 0x72, 0x65, 0x64, 0x75, 0x63, 0x65, 0x00
	.type		__unnamed_124,@object
	.size		__unnamed_124,(__unnamed_36 - __unnamed_124)
__unnamed_124:
        /*02b5*/ 	.byte	0x74, 0x68, 0x72, 0x65, 0x61, 0x64, 0x5f, 0x72, 0x65, 0x64, 0x75, 0x63, 0x65, 0x00
	.type		__unnamed_36,@object
	.size		__unnamed_36,(__unnamed_68 - __unnamed_36)
__unnamed_36:
        /*02c3*/ 	.byte	0x74, 0x68, 0x72, 0x65, 0x61, 0x64, 0x5f, 0x72, 0x65, 0x64, 0x75, 0x63, 0x65, 0x00
	.type		__unnamed_68,@object
	.size		__unnamed_68,(__unnamed_148 - __unnamed_68)
__unnamed_68:
        /*02d1*/ 	.byte	0x74, 0x68, 0x72, 0x65, 0x61, 0x64, 0x5f, 0x72, 0x65, 0x64, 0x75, 0x63, 0x65, 0x00
	.type		__unnamed_148,@object
	.size		__unnamed_148,(__unnamed_40 - __unnamed_148)
__unnamed_148:
        /*02df*/ 	.byte	0x74, 0x68, 0x72, 0x65, 0x61, 0x64, 0x5f, 0x72, 0x65, 0x64, 0x75, 0x63, 0x65, 0x00
	.type		__unnamed_40,@object
	.size		__unnamed_40,(__unnamed_8 - __unnamed_40)
__unnamed_40:
        /*02ed*/ 	.byte	0x74, 0x68, 0x72, 0x65, 0x61, 0x64, 0x5f, 0x72, 0x65, 0x64, 0x75, 0x63, 0x65, 0x00
	.type		__unnamed_8,@object
	.size		__unnamed_8,(__unnamed_152 - __unnamed_8)
__unnamed_8:
        /*02fb*/ 	.byte	0x74, 0x68, 0x72, 0x65, 0x61, 0x64, 0x5f, 0x72, 0x65, 0x64, 0x75, 0x63, 0x65, 0x00
	.type		__unnamed_152,@object
	.size		__unnamed_152,(__unnamed_120 - __unnamed_152)
__unnamed_152:
        /*0309*/ 	.byte	0x74, 0x68, 0x72, 0x65, 0x61, 0x64, 0x5f, 0x72, 0x65, 0x64, 0x75, 0x63, 0x65, 0x00
	.type		__unnamed_120,@object
	.size		__unnamed_120,(__unnamed_96 - __unnamed_120)
__unnamed_120:
        /*0317*/ 	.byte	0x74, 0x68, 0x72, 0x65, 0x61, 0x64, 0x5f, 0x72, 0x65, 0x64, 0x75, 0x63, 0x65, 0x00
	.type		__unnamed_96,@object
	.size		__unnamed_96,(__unnamed_64 - __unnamed_96)
__unnamed_96:
        /*0325*/ 	.byte	0x74, 0x68, 0x72, 0x65, 0x61, 0x64, 0x5f, 0x72, 0x65, 0x64, 0x75, 0x63, 0x65, 0x00
	.type		__unnamed_64,@object
	.size		__unnamed_64,(__unnamed_106 - __unnamed_64)
__unnamed_64:
        /*0333*/ 	.byte	0x74, 0x68, 0x72, 0x65, 0x61, 0x64, 0x5f, 0x72, 0x65, 0x64, 0x75, 0x63, 0x65, 0x00
	.type		__unnamed_106,@object
	.size		__unnamed_106,(__unnamed_138 - __unnamed_106)
__unnamed_106:
        /*0341*/ 	.byte	0x74, 0x68, 0x72, 0x65, 0x61, 0x64, 0x5f, 0x72, 0x65, 0x64, 0x75, 0x63, 0x65, 0x00
	.type		__unnamed_138,@object
	.size		__unnamed_138,(__unnamed_26 - __unnamed_138)
__unnamed_138:
        /*034f*/ 	.byte	0x74, 0x68, 0x72, 0x65, 0x61, 0x64, 0x5f, 0x72, 0x65, 0x64, 0x75, 0x63, 0x65, 0x00
	.type		__unnamed_26,@object
	.size		__unnamed_26,(__unnamed_162 - __unnamed_26)
__unnamed_26:
        /*035d*/ 	.byte	0x74, 0x68, 0x72, 0x65, 0x61, 0x64, 0x5f, 0x72, 0x65, 0x64, 0x75, 0x63, 0x65, 0x00
	.type		__unnamed_162,@object
	.size		__unnamed_162,(__unnamed_82 - __unnamed_162)
__unnamed_162:
        /*036b*/ 	.byte	0x74, 0x68, 0x72, 0x65, 0x61, 0x64, 0x5f, 0x72, 0x65, 0x64, 0x75, 0x63, 0x65, 0x00
	.type		__unnamed_82,@object
	.size		__unnamed_82,(__unnamed_50 - __unnamed_82)
__unnamed_82:
        /*0379*/ 	.byte	0x74, 0x68, 0x72, 0x65, 0x61, 0x64, 0x5f, 0x72, 0x65, 0x64, 0x75, 0x63, 0x65, 0x00
	.type		__unnamed_50,@object
	.size		__unnamed_50,(__unnamed_166 - __unnamed_50)
__unnamed_50:
        /*0387*/ 	.byte	0x74, 0x68, 0x72, 0x65, 0x61, 0x64, 0x5f, 0x72, 0x65, 0x64, 0x75, 0x63, 0x65, 0x00
	.type		__unnamed_166,@object
	.size		__unnamed_166,(__unnamed_134 - __unnamed_166)
__unnamed_166:
        /*0395*/ 	.byte	0x74, 0x68, 0x72, 0x65, 0x61, 0x64, 0x5f, 0x72, 0x65, 0x64, 0x75, 0x63, 0x65, 0x00
	.type		__unnamed_134,@object
	.size		__unnamed_134,(__unnamed_22 - __unnamed_134)
__unnamed_134:
        /*03a3*/ 	.byte	0x74, 0x68, 0x72, 0x65, 0x61, 0x64, 0x5f, 0x72, 0x65, 0x64, 0x75, 0x63, 0x65, 0x00
	.type		__unnamed_22,@object
	.size		__unnamed_22,(__unnamed_54 - __unnamed_22)
__unnamed_22:
        /*03b1*/ 	.byte	0x74, 0x68, 0x72, 0x65, 0x61, 0x64, 0x5f, 0x72, 0x65, 0x64, 0x75, 0x63, 0x65, 0x00
	.type		__unnamed_54,@object
	.size		__unnamed_54,(__unnamed_78 - __unnamed_54)
__unnamed_54:
        /*03bf*/ 	.byte	0x74, 0x68, 0x72, 0x65, 0x61, 0x64, 0x5f, 0x72, 0x65, 0x64, 0x75, 0x63, 0x65, 0x00
	.type		__unnamed_78,@object
	.size		__unnamed_78,(__unnamed_110 - __unnamed_78)
__unnamed_78:
        /*03cd*/ 	.byte	0x74, 0x68, 0x72, 0x65, 0x61, 0x64, 0x5f, 0x72, 0x65, 0x64, 0x75, 0x63, 0x65, 0x00
	.type		__unnamed_110,@object
	.size		__unnamed_110,($str$6 - __unnamed_110)
__unnamed_110:
        /*03db*/ 	.byte	0x74, 0x68, 0x72, 0x65, 0x61, 0x64, 0x5f, 0x72, 0x65, 0x64, 0x75, 0x63, 0x65, 0x00
	.type		$str$6,@object
	.size		$str$6,(__unnamed_41 - $str$6)
$str$6:
        /*03e9*/ 	.byte	0x6f, 0x75, 0x74, 0x70, 0x75, 0x74, 0x5f, 0x76, 0x65, 0x63, 0x5f, 0x73, 0x69, 0x7a, 0x65, 0x20
        /*03f9*/ 	.byte	0x3d, 0x3d, 0x20, 0x31, 0x00
	.type		__unnamed_41,@object
	.size		__unnamed_41,(__unnamed_105 - __unnamed_41)
__unnamed_41:
        /*03fe*/ 	.byte	0x73, 0x65, 0x74, 0x5f, 0x72, 0x65, 0x73, 0x75, 0x6c, 0x74, 0x73, 0x5f, 0x74, 0x6f, 0x5f, 0x6f
        /*040e*/ 	.byte	0x75, 0x74, 0x70, 0x75, 0x74, 0x00
	.type		__unnamed_105,@object
	.size		__unnamed_105,(__unnamed_9 - __unnamed_105)
__unnamed_105:
        /*0414*/ 	.byte	0x73, 0x65, 0x74, 0x5f, 0x72, 0x65, 0x73, 0x75, 0x6c, 0x74, 0x73, 0x5f, 0x74, 0x6f, 0x5f, 0x6f
        /*0424*/ 	.byte	0x75, 0x74, 0x70, 0x75, 0x74, 0x00
	.type		__unnamed_9,@object
	.size		__unnamed_9,(__unnamed_153 - __unnamed_9)
__unnamed_9:
        /*042a*/ 	.byte	0x73, 0x65, 0x74, 0x5f, 0x72, 0x65, 0x73, 0x75, 0x6c, 0x74, 0x73, 0x5f, 0x74, 0x6f, 0x5f, 0x6f
        /*043a*/ 	.byte	0x75, 0x74, 0x70, 0x75, 0x74, 0x00
	.type		__unnamed_153,@object
	.size		__unnamed_153,(__unnamed_121 - __unnamed_153)
__unnamed_153:
        /*0440*/ 	.byte	0x73, 0x65, 0x74, 0x5f, 0x72, 0x65, 0x73, 0x75, 0x6c, 0x74, 0x73, 0x5f, 0x74, 0x6f, 0x5f, 0x6f
        /*0450*/ 	.byte	0x75, 0x74, 0x70, 0x75, 0x74, 0x00
	.type		__unnamed_121,@object
	.size		__unnamed_121,(__unnamed_161 - __unnamed_121)
__unnamed_121:
        /*0456*/ 	.byte	0x73, 0x65, 0x74, 0x5f, 0x72, 0x65, 0x73, 0x75, 0x6c, 0x74, 0x73, 0x5f, 0x74, 0x6f, 0x5f, 0x6f
        /*0466*/ 	.byte	0x75, 0x74, 0x70, 0x75, 0x74, 0x00
	.type		__unnamed_161,@object
	.size		__unnamed_161,(__unnamed_97 - __unnamed_161)
__unnamed_161:
        /*046c*/ 	.byte	0x73, 0x65, 0x74, 0x5f, 0x72, 0x65, 0x73, 0x75, 0x6c, 0x74, 0x73, 0x5f, 0x74, 0x6f, 0x5f, 0x6f
        /*047c*/ 	.byte	0x75, 0x74, 0x70, 0x75, 0x74, 0x00
	.type		__unnamed_97,@object
	.size		__unnamed_97,(__unnamed_65 - __unnamed_97)
__unnamed_97:
        /*0482*/ 	.byte	0x73, 0x65, 0x74, 0x5f, 0x72, 0x65, 0x73, 0x75, 0x6c, 0x74, 0x73, 0x5f, 0x74, 0x6f, 0x5f, 0x6f
        /*0492*/ 	.byte	0x75, 0x74, 0x70, 0x75, 0x74, 0x00
	.type		__unnamed_65,@object
	.size		__unnamed_65,(__unnamed_49 - __unnamed_65)
__unnamed_65:
        /*0498*/ 	.byte	0x73, 0x65, 0x74, 0x5f, 0x72, 0x65, 0x73, 0x75, 0x6c, 0x74, 0x73, 0x5f, 0x74, 0x6f, 0x5f, 0x6f
        /*04a8*/ 	.byte	0x75, 0x74, 0x70, 0x75, 0x74, 0x00
	.type		__unnamed_49,@object
	.size		__unnamed_49,(__unnamed_13 - __unnamed_49)
__unnamed_49:
        /*04ae*/ 	.byte	0x73, 0x65, 0x74, 0x5f, 0x72, 0x65, 0x73, 0x75, 0x6c, 0x74, 0x73, 0x5f, 0x74, 0x6f, 0x5f, 0x6f
        /*04be*/ 	.byte	0x75, 0x74, 0x70, 0x75, 0x74, 0x00
	.type		__unnamed_13,@object
	.size		__unnamed_13,(__unnamed_77 - __unnamed_13)
__unnamed_13:
        /*04c4*/ 	.byte	0x73, 0x65, 0x74, 0x5f, 0x72, 0x65, 0x73, 0x75, 0x6c, 0x74, 0x73, 0x5f, 0x74, 0x6f, 0x5f, 0x6f
        /*04d4*/ 	.byte	0x75, 0x74, 0x70, 0x75, 0x74, 0x00
	.type		__unnamed_77,@object
	.size		__unnamed_77,(__unnamed_93 - __unnamed_77)
__unnamed_77:
        /*04da*/ 	.byte	0x73, 0x65, 0x74, 0x5f, 0x72, 0x65, 0x73, 0x75, 0x6c, 0x74, 0x73, 0x5f, 0x74, 0x6f, 0x5f, 0x6f
        /*04ea*/ 	.byte	0x75, 0x74, 0x70, 0x75, 0x74, 0x00
	.type		__unnamed_93,@object
	.size		__unnamed_93,(__unnamed_125 - __unnamed_93)
__unnamed_93:
        /*04f0*/ 	.byte	0x73, 0x65, 0x74, 0x5f, 0x72, 0x65, 0x73, 0x75, 0x6c, 0x74, 0x73, 0x5f, 0x74, 0x6f, 0x5f, 0x6f
        /*0500*/ 	.byte	0x75, 0x74, 0x70, 0x75, 0x74, 0x00
	.type		__unnamed_125,@object
	.size		__unnamed_125,(__unnamed_37 - __unnamed_125)
__unnamed_125:
        /*0506*/ 	.byte	0x73, 0x65, 0x74, 0x5f, 0x72, 0x65, 0x73, 0x75, 0x6c, 0x74, 0x73, 0x5f, 0x74, 0x6f, 0x5f, 0x6f
        /*0516*/ 	.byte	0x75, 0x74, 0x70, 0x75, 0x74, 0x00
	.type		__unnamed_37,@object
	.size		__unnamed_37,(__unnamed_133 - __unnamed_37)
__unnamed_37:
        /*051c*/ 	.byte	0x73, 0x65, 0x74, 0x5f, 0x72, 0x65, 0x73, 0x75, 0x6c, 0x74, 0x73, 0x5f, 0x74, 0x6f, 0x5f, 0x6f
        /*052c*/ 	.byte	0x75, 0x74, 0x70, 0x75, 0x74, 0x00
	.type		__unnamed_133,@object
	.size		__unnamed_133,(__unnamed_69 - __unnamed_133)
__unnamed_133:
        /*0532*/ 	.byte	0x73, 0x65, 0x74, 0x5f, 0x72, 0x65, 0x73, 0x75, 0x6c, 0x74, 0x73, 0x5f, 0x74, 0x6f, 0x5f, 0x6f
        /*0542*/ 	.byte	0x75, 0x74, 0x70, 0x75, 0x74, 0x00
	.type		__unnamed_69,@object
	.size		__unnamed_69,(__unnamed_149 - __unnamed_69)
__unnamed_69:
        /*0548*/ 	.byte	0x73, 0x65, 0x74, 0x5f, 0x72, 0x65, 0x73, 0x75, 0x6c, 0x74, 0x73, 0x5f, 0x74, 0x6f, 0x5f, 0x6f
        /*0558*/ 	.byte	0x75, 0x74, 0x70, 0x75, 0x74, 0x00
	.type		__unnamed_149,@object
	.size		__unnamed_149,(__unnamed_21 - __unnamed_149)
__unnamed_149:
        /*055e*/ 	.byte	0x73, 0x65, 0x74, 0x5f, 0x72, 0x65, 0x73, 0x75, 0x6c, 0x74, 0x73, 0x5f, 0x74, 0x6f, 0x5f, 0x6f
        /*056e*/ 	.byte	0x75, 0x74, 0x70, 0x75, 0x74, 0x00
	.type		__unnamed_21,@object
	.size		__unnamed_21,(__unnamed_107 - __unnamed_21)
__unnamed_21:
        /*0574*/ 	.byte	0x73, 0x65, 0x74, 0x5f, 0x72, 0x65, 0x73, 0x75, 0x6c, 0x74, 0x73, 0x5f, 0x74, 0x6f, 0x5f, 0x6f
        /*0584*/ 	.byte	0x75, 0x74, 0x70, 0x75, 0x74, 0x00
	.type		__unnamed_107,@object
	.size		__unnamed_107,(__unnamed_139 - __unnamed_107)
__unnamed_107:
        /*058a*/ 	.byte	0x73, 0x65, 0x74, 0x5f, 0x72, 0x65, 0x73, 0x75, 0x6c, 0x74, 0x73, 0x5f, 0x74, 0x6f, 0x5f, 0x6f
        /*059a*/ 	.byte	0x75, 0x74, 0x70, 0x75, 0x74, 0x00
	.type		__unnamed_139,@object
	.size		__unnamed_139,(__unnamed_27 - __unnamed_139)
__unnamed_139:
        /*05a0*/ 	.byte	0x73, 0x65, 0x74, 0x5f, 0x72, 0x65, 0x73, 0x75, 0x6c, 0x74, 0x73, 0x5f, 0x74, 0x6f, 0x5f, 0x6f
        /*05b0*/ 	.byte	0x75, 0x74, 0x70, 0x75, 0x74, 0x00
	.type		__unnamed_27,@object
	.size		__unnamed_27,(__unnamed_91 - __unnamed_27)
__unnamed_27:
        /*05b6*/ 	.byte	0x73, 0x65, 0x74, 0x5f, 0x72, 0x65, 0x73, 0x75, 0x6c, 0x74, 0x73, 0x5f, 0x74, 0x6f, 0x5f, 0x6f
        /*05c6*/ 	.byte	0x75, 0x74, 0x70, 0x75, 0x74, 0x00
	.type		__unnamed_91,@object
	.size		__unnamed_91,(__unnamed_163 - __unnamed_91)
__unnamed_91:
        /*05cc*/ 	.byte	0x73, 0x65, 0x74, 0x5f, 0x72, 0x65, 0x73, 0x75, 0x6c, 0x74, 0x73, 0x5f, 0x74, 0x6f, 0x5f, 0x6f
        /*05dc*/ 	.byte	0x75, 0x74, 0x70, 0x75, 0x74, 0x00
	.type		__unnamed_163,@object
	.size		__unnamed_163,(__unnamed_35 - __unnamed_163)
__unnamed_163:
        /*05e2*/ 	.byte	0x73, 0x65, 0x74, 0x5f, 0x72, 0x65, 0x73, 0x75, 0x6c, 0x74, 0x73, 0x5f, 0x74, 0x6f, 0x5f, 0x6f
        /*05f2*/ 	.byte	0x75, 0x74, 0x70, 0x75, 0x74, 0x00
	.type		__unnamed_35,@object
	.size		__unnamed_35,(__unnamed_147 - __unnamed_35)
__unnamed_35:
        /*05f8*/ 	.byte	0x73, 0x65, 0x74, 0x5f, 0x72, 0x65, 0x73, 0x75, 0x6c, 0x74, 0x73, 0x5f, 0x74, 0x6f, 0x5f, 0x6f
        /*0608*/ 	.byte	0x75, 0x74, 0x70, 0x75, 0x74, 0x00
	.type		__unnamed_147,@object
	.size		__unnamed_147,(__unnamed_83 - __unnamed_147)
__unnamed_147:
        /*060e*/ 	.byte	0x73, 0x65, 0x74, 0x5f, 0x72, 0x65, 0x73, 0x75, 0x6c, 0x74, 0x73, 0x5f, 0x74, 0x6f, 0x5f, 0x6f
        /*061e*/ 	.byte	0x75, 0x74, 0x70, 0x75, 0x74, 0x00
	.type		__unnamed_83,@object
	.size		__unnamed_83,(__unnamed_51 - __unnamed_83)
__unnamed_83:
        /*0624*/ 	.byte	0x73, 0x65, 0x74, 0x5f, 0x72, 0x65, 0x73, 0x75, 0x6c, 0x74, 0x73, 0x5f, 0x74, 0x6f, 0x5f, 0x6f
        /*0634*/ 	.byte	0x75, 0x74, 0x70, 0x75, 0x74, 0x00
	.type		__unnamed_51,@object
	.size		__unnamed_51,(__unnamed_167 - __unnamed_51)
__unnamed_51:
        /*063a*/ 	.byte	0x73, 0x65, 0x74, 0x5f, 0x72, 0x65, 0x73, 0x75, 0x6c, 0x74, 0x73, 0x5f, 0x74, 0x6f, 0x5f, 0x6f
        /*064a*/ 	.byte	0x75, 0x74, 0x70, 0x75, 0x74, 0x00
	.type		__unnamed_167,@object
	.size		__unnamed_167,(__unnamed_135 - __unnamed_167)
__unnamed_167:
        /*0650*/ 	.byte	0x73, 0x65, 0x74, 0x5f, 0x72, 0x65, 0x73, 0x75, 0x6c, 0x74, 0x73, 0x5f, 0x74, 0x6f, 0x5f, 0x6f
        /*0660*/ 	.byte	0x75, 0x74, 0x70, 0x75, 0x74, 0x00
	.type		__unnamed_135,@object
	.size		__unnamed_135,(__unnamed_7 - __unnamed_135)
__unnamed_135:
        /*0666*/ 	.byte	0x73, 0x65, 0x74, 0x5f, 0x72, 0x65, 0x73, 0x75, 0x6c, 0x74, 0x73, 0x5f, 0x74, 0x6f, 0x5f, 0x6f
        /*0676*/ 	.byte	0x75, 0x74, 0x70, 0x75, 0x74, 0x00
	.type		__unnamed_7,@object
	.size		__unnamed_7,(__unnamed_23 - __unnamed_7)
__unnamed_7:
        /*067c*/ 	.byte	0x73, 0x65, 0x74, 0x5f, 0x72, 0x65, 0x73, 0x75, 0x6c, 0x74, 0x73, 0x5f, 0x74, 0x6f, 0x5f, 0x6f
        /*068c*/ 	.byte	0x75, 0x74, 0x70, 0x75, 0x74, 0x00
	.type		__unnamed_23,@object
	.size		__unnamed_23,(__unnamed_55 - __unnamed_23)
__unnamed_23:
        /*0692*/ 	.byte	0x73, 0x65, 0x74, 0x5f, 0x72, 0x65, 0x73, 0x75, 0x6c, 0x74, 0x73, 0x5f, 0x74, 0x6f, 0x5f, 0x6f
        /*06a2*/ 	.byte	0x75, 0x74, 0x70, 0x75, 0x74, 0x00
	.type		__unnamed_55,@object
	.size		__unnamed_55,(__unnamed_119 - __unnamed_55)
__unnamed_55:
        /*06a8*/ 	.byte	0x73, 0x65, 0x74, 0x5f, 0x72, 0x65, 0x73, 0x75, 0x6c, 0x74, 0x73, 0x5f, 0x74, 0x6f, 0x5f, 0x6f
        /*06b8*/ 	.byte	0x75, 0x74, 0x70, 0x75, 0x74, 0x00
	.type		__unnamed_119,@object
	.size		__unnamed_119,(__unnamed_79 - __unnamed_119)
__unnamed_119:
        /*06be*/ 	.byte	0x73, 0x65, 0x74, 0x5f, 0x72, 0x65, 0x73, 0x75, 0x6c, 0x74, 0x73, 0x5f, 0x74, 0x6f, 0x5f, 0x6f
        /*06ce*/ 	.byte	0x75, 0x74, 0x70, 0x75, 0x74, 0x00
	.type		__unnamed_79,@object
	.size		__unnamed_79,(__unnamed_111 - __unnamed_79)
__unnamed_79:
        /*06d4*/ 	.byte	0x73, 0x65, 0x74, 0x5f, 0x72, 0x65, 0x73, 0x75, 0x6c, 0x74, 0x73, 0x5f, 0x74, 0x6f, 0x5f, 0x6f
        /*06e4*/ 	.byte	0x75, 0x74, 0x70, 0x75, 0x74, 0x00
	.type		__unnamed_111,@object
	.size		__unnamed_111,(__unnamed_63 - __unnamed_111)
__unnamed_111:
        /*06ea*/ 	.byte	0x73, 0x65, 0x74, 0x5f, 0x72, 0x65, 0x73, 0x75, 0x6c, 0x74, 0x73, 0x5f, 0x74, 0x6f, 0x5f, 0x6f
        /*06fa*/ 	.byte	0x75, 0x74, 0x70, 0x75, 0x74, 0x00
	.type		__unnamed_63,@object
	.size		__unnamed_63,(__unnamed_44 - __unnamed_63)
__unnamed_63:
        /*0700*/ 	.byte	0x73, 0x65, 0x74, 0x5f, 0x72, 0x65, 0x73, 0x75, 0x6c, 0x74, 0x73, 0x5f, 0x74, 0x6f, 0x5f, 0x6f
        /*0710*/ 	.byte	0x75, 0x74, 0x70, 0x75, 0x74, 0x00
	.type		__unnamed_44,@object
	.size		__unnamed_44,(__unnamed_140 - __unnamed_44)
__unnamed_44:
        /*0716*/ 	.byte	0x73, 0x65, 0x74, 0x5f, 0x72, 0x65, 0x73, 0x75, 0x6c, 0x74, 0x73, 0x5f, 0x74, 0x6f, 0x5f, 0x6f
        /*0726*/ 	.byte	0x75, 0x74, 0x70, 0x75, 0x74, 0x00
	.type		__unnamed_140,@object
	.size		__unnamed_140,(__unnamed_76 - __unnamed_140)
__unnamed_140:
        /*072c*/ 	.byte	0x73, 0x65, 0x74, 0x5f, 0x72, 0x65, 0x73, 0x75, 0x6c, 0x74, 0x73, 0x5f, 0x74, 0x6f, 0x5f, 0x6f
        /*073c*/ 	.byte	0x75, 0x74, 0x70, 0x75, 0x74, 0x00
	.type		__unnamed_76,@object
	.size		__unnamed_76,(__unnamed_156 - __unnamed_76)
__unnamed_76:
        /*0742*/ 	.byte	0x73, 0x65, 0x74, 0x5f, 0x72, 0x65, 0x73, 0x75, 0x6c, 0x74, 0x73, 0x5f, 0x74, 0x6f, 0x5f, 0x6f
        /*0752*/ 	.byte	0x75, 0x74, 0x70, 0x75, 0x74, 0x00
	.type		__unnamed_156,@object
	.size		__unnamed_156,(__unnamed_28 - __unnamed_156)
__unnamed_156:
        /*0758*/ 	.byte	0x73, 0x65, 0x74, 0x5f, 0x72, 0x65, 0x73, 0x75, 0x6c, 0x74, 0x73, 0x5f, 0x74, 0x6f, 0x5f, 0x6f
        /*0768*/ 	.byte	0x75, 0x74, 0x70, 0x75, 0x74, 0x00
	.type		__unnamed_28,@object
	.size		__unnamed_28,(__unnamed_100 - __unnamed_28)
__unnamed_28:
        /*076e*/ 	.byte	0x73, 0x65, 0x74, 0x5f, 0x72, 0x65, 0x73, 0x75, 0x6c, 0x74, 0x73, 0x5f, 0x74, 0x6f, 0x5f, 0x6f
        /*077e*/ 	.byte	0x75, 0x74, 0x70, 0x75, 0x74, 0x00
	.type		__unnamed_100,@object
	.size		__unnamed_100,(__unnamed_132 - __unnamed_100)
__unnamed_100:
        /*0784*/ 	.byte	0x73, 0x65, 0x74, 0x5f, 0x72, 0x65, 0x73, 0x75, 0x6c, 0x74, 0x73, 0x5f, 0x74, 0x6f, 0x5f, 0x6f
        /*0794*/ 	.byte	0x75, 0x74, 0x70, 0x75, 0x74, 0x00
	.type		__unnamed_132,@object
	.size		__unnamed_132,(__unnamed_20 - __unnamed_132)
__unnamed_132:
        /*079a*/ 	.byte	0x73, 0x65, 0x74, 0x5f, 0x72, 0x65, 0x73, 0x75, 0x6c, 0x74, 0x73, 0x5f, 0x74, 0x6f, 0x5f, 0x6f
        /*07aa*/ 	.byte	0x75, 0x74, 0x70, 0x75, 0x74, 0x00
	.type		__unnamed_20,@object
	.size		__unnamed_20,(__unnamed_84 - __unnamed_20)
__unnamed_20:
        /*07b0*/ 	.byte	0x73, 0x65, 0x74, 0x5f, 0x72, 0x65, 0x73, 0x75, 0x6c, 0x74, 0x73, 0x5f, 0x74, 0x6f, 0x5f, 0x6f
        /*07c0*/ 	.byte	0x75, 0x74, 0x70, 0x75, 0x74, 0x00
	.type		__unnamed_84,@object
	.size		__unnamed_84,(__unnamed_168 - __unnamed_84)
__unnamed_84:
        /*07c6*/ 	.byte	0x73, 0x65, 0x74, 0x5f, 0x72, 0x65, 0x73, 0x75, 0x6c, 0x74, 0x73, 0x5f, 0x74, 0x6f, 0x5f, 0x6f
        /*07d6*/ 	.byte	0x75, 0x74, 0x70, 0x75, 0x74, 0x00
	.type		__unnamed_168,@object
	.size		__unnamed_168,(__unnamed_104 - __unnamed_168)
__unnamed_168:
        /*07dc*/ 	.byte	0x73, 0x65, 0x74, 0x5f, 0x72, 0x65, 0x73, 0x75, 0x6c, 0x74, 0x73, 0x5f, 0x74, 0x6f, 0x5f, 0x6f
        /*07ec*/ 	.byte	0x75, 0x74, 0x70, 0x75, 0x74, 0x00
	.type		__unnamed_104,@object
	.size		__unnamed_104,(__unnamed_72 - __unnamed_104)
__unnamed_104:
        /*07f2*/ 	.byte	0x73, 0x65, 0x74, 0x5f, 0x72, 0x65, 0x73, 0x75, 0x6c, 0x74, 0x73, 0x5f, 0x74, 0x6f, 0x5f, 0x6f
        /*0802*/ 	.byte	0x75, 0x74, 0x70, 0x75, 0x74, 0x00
	.type		__unnamed_72,@object
	.size		__unnamed_72,(__unnamed_56 - __unnamed_72)
__unnamed_72:
        /*0808*/ 	.byte	0x73, 0x65, 0x74, 0x5f, 0x72, 0x65, 0x73, 0x75, 0x6c, 0x74, 0x73, 0x5f, 0x74, 0x6f, 0x5f, 0x6f
        /*0818*/ 	.byte	0x75, 0x74, 0x70, 0x75, 0x74, 0x00
	.type		__unnamed_56,@object
	.size		__unnamed_56,(__unnamed_16 - __unnamed_56)
__unnamed_56:
        /*081e*/ 	.byte	0x73, 0x65, 0x74, 0x5f, 0x72, 0x65, 0x73, 0x75, 0x6c, 0x74, 0x73, 0x5f, 0x74, 0x6f, 0x5f, 0x6f
        /*082e*/ 	.byte	0x75, 0x74, 0x70, 0x75, 0x74, 0x00
	.type		__unnamed_16,@object
	.size		__unnamed_16,(__unnamed_48 - __unnamed_16)
__unnamed_16:
        /*0834*/ 	.byte	0x73, 0x65, 0x74, 0x5f, 0x72, 0x65, 0x73, 0x75, 0x6c, 0x74, 0x73, 0x5f, 0x74, 0x6f, 0x5f, 0x6f
        /*0844*/ 	.byte	0x75, 0x74, 0x70, 0x75, 0x74, 0x00
	.type		__unnamed_48,@object
	.size		__unnamed_48,(__unnamed_112 - __unnamed_48)
__unnamed_48:
        /*084a*/ 	.byte	0x73, 0x65, 0x74, 0x5f, 0x72, 0x65, 0x73, 0x75, 0x6c, 0x74, 0x73, 0x5f, 0x74, 0x6f, 0x5f, 0x6f
        /*085a*/ 	.byte	0x75, 0x74, 0x70, 0x75, 0x74, 0x00
	.type		__unnamed_112,@object
	.size		__unnamed_112,(__unnamed_160 - __unnamed_112)
__unnamed_112:
        /*0860*/ 	.byte	0x73, 0x65, 0x74, 0x5f, 0x72, 0x65, 0x73, 0x75, 0x6c, 0x74, 0x73, 0x5f, 0x74, 0x6f, 0x5f, 0x6f
        /*0870*/ 	.byte	0x75, 0x74, 0x70, 0x75, 0x74, 0x00
	.type		__unnamed_160,@object
	.size		__unnamed_160,(__unnamed_128 - __unnamed_160)
__unnamed_160:
        /*0876*/ 	.byte	0x73, 0x65, 0x74, 0x5f, 0x72, 0x65, 0x73, 0x75, 0x6c, 0x74, 0x73, 0x5f, 0x74, 0x6f, 0x5f, 0x6f
        /*0886*/ 	.byte	0x75, 0x74, 0x70, 0x75, 0x74, 0x00
	.type		__unnamed_128,@object
	.size		__unnamed_128,(__unnamed_42 - __unnamed_128)
__unnamed_128:
        /*088c*/ 	.byte	0x73, 0x65, 0x74, 0x5f, 0x72, 0x65, 0x73, 0x75, 0x6c, 0x74, 0x73, 0x5f, 0x74, 0x6f, 0x5f, 0x6f
        /*089c*/ 	.byte	0x75, 0x74, 0x70, 0x75, 0x74, 0x00
	.type		__unnamed_42,@object
	.size		__unnamed_42,(__unnamed_154 - __unnamed_42)
__unnamed_42:
        /*08a2*/ 	.byte	0x73, 0x65, 0x74, 0x5f, 0x72, 0x65, 0x73, 0x75, 0x6c, 0x74, 0x73, 0x5f, 0x74, 0x6f, 0x5f, 0x6f
        /*08b2*/ 	.byte	0x75, 0x74, 0x70, 0x75, 0x74, 0x00
	.type		__unnamed_154,@object
	.size		__unnamed_154,(__unnamed_90 - __unnamed_154)
__unnamed_154:
        /*08b8*/ 	.byte	0x73, 0x65, 0x74, 0x5f, 0x72, 0x65, 0x73, 0x75, 0x6c, 0x74, 0x73, 0x5f, 0x74, 0x6f, 0x5f, 0x6f
        /*08c8*/ 	.byte	0x75, 0x74, 0x70, 0x75, 0x74, 0x00
	.type		__unnamed_90,@object
	.size		__unnamed_90,(__unnamed_58 - __unnamed_90)
__unnamed_90:
        /*08ce*/ 	.byte	0x73, 0x65, 0x74, 0x5f, 0x72, 0x65, 0x73, 0x75, 0x6c, 0x74, 0x73, 0x5f, 0x74, 0x6f, 0x5f, 0x6f
        /*08de*/ 	.byte	0x75, 0x74, 0x70, 0x75, 0x74, 0x00
	.type		__unnamed_58,@object
	.size		__unnamed_58,(__unnamed_34 - __unnamed_58)
__unnamed_58:
        /*08e4*/ 	.byte	0x73, 0x65, 0x74, 0x5f, 0x72, 0x65, 0x73, 0x75, 0x6c, 0x74, 0x73, 0x5f, 0x74, 0x6f, 0x5f, 0x6f
        /*08f4*/ 	.byte	0x75, 0x74, 0x70, 0x75, 0x74, 0x00
	.type		__unnamed_34,@object
	.size		__unnamed_34,(__unnamed_98 - __unnamed_34)
__unnamed_34:
        /*08fa*/ 	.byte	0x73, 0x65, 0x74, 0x5f, 0x72, 0x65, 0x73, 0x75, 0x6c, 0x74, 0x73, 0x5f, 0x74, 0x6f, 0x5f, 0x6f
        /*090a*/ 	.byte	0x75, 0x74, 0x70, 0x75, 0x74, 0x00
	.type		__unnamed_98,@object
	.size		__unnamed_98,(__unnamed_2 - __unnamed_98)
__unnamed_98:
        /*0910*/ 	.byte	0x73, 0x65, 0x74, 0x5f, 0x72, 0x65, 0x73, 0x75, 0x6c, 0x74, 0x73, 0x5f, 0x74, 0x6f, 0x5f, 0x6f
        /*0920*/ 	.byte	0x75, 0x74, 0x70, 0x75, 0x74, 0x00
	.type		__unnamed_2,@object
	.size		__unnamed_2,(__unnamed_146 - __unnamed_2)
__unnamed_2:
        /*0926*/ 	.byte	0x73, 0x65, 0x74, 0x5f, 0x72, 0x65, 0x73, 0x75, 0x6c, 0x74, 0x73, 0x5f, 0x74, 0x6f, 0x5f, 0x6f
        /*0936*/ 	.byte	0x75, 0x74, 0x70, 0x75, 0x74, 0x00
	.type		__unnamed_146,@object
	.size		__unnamed_146,(__unnamed_114 - __unnamed_146)
__unnamed_146:
        /*093c*/ 	.byte	0x73, 0x65, 0x74, 0x5f, 0x72, 0x65, 0x73, 0x75, 0x6c, 0x74, 0x73, 0x5f, 0x74, 0x6f, 0x5f, 0x6f
        /*094c*/ 	.byte	0x75, 0x74, 0x70, 0x75, 0x74, 0x00
	.type		__unnamed_114,@object
	.size		__unnamed_114,(__unnamed_6 - __unnamed_114)
__unnamed_114:
        /*0952*/ 	.byte	0x73, 0x65, 0x74, 0x5f, 0x72, 0x65, 0x73, 0x75, 0x6c, 0x74, 0x73, 0x5f, 0x74, 0x6f, 0x5f, 0x6f
        /*0962*/ 	.byte	0x75, 0x74, 0x70, 0x75, 0x74, 0x00
	.type		__unnamed_6,@object
	.size		__unnamed_6,(__unnamed_70 - __unnamed_6)
__unnamed_6:
        /*0968*/ 	.byte	0x73, 0x65, 0x74, 0x5f, 0x72, 0x65, 0x73, 0x75, 0x6c, 0x74, 0x73, 0x5f, 0x74, 0x6f, 0x5f, 0x6f
        /*0978*/ 	.byte	0x75, 0x74, 0x70, 0x75, 0x74, 0x00
	.type		__unnamed_70,@object
	.size		__unnamed_70,(__unnamed_86 - __unnamed_70)
__unnamed_70:
        /*097e*/ 	.byte	0x73, 0x65, 0x74, 0x5f, 0x72, 0x65, 0x73, 0x75, 0x6c, 0x74, 0x73, 0x5f, 0x74, 0x6f, 0x5f, 0x6f
        /*098e*/ 	.byte	0x75, 0x74, 0x70, 0x75, 0x74, 0x00
	.type		__unnamed_86,@object
	.size		__unnamed_86,(__unnamed_118 - __unnamed_86)
__unnamed_86:
        /*0994*/ 	.byte	0x73, 0x65, 0x74, 0x5f, 0x72, 0x65, 0x73, 0x75, 0x6c, 0x74, 0x73, 0x5f, 0x74, 0x6f, 0x5f, 0x6f
        /*09a4*/ 	.byte	0x75, 0x74, 0x70, 0x75, 0x74, 0x00
	.type		__unnamed_118,@object
	.size		__unnamed_118,(__unnamed_142 - __unnamed_118)
__unnamed_118:
        /*09aa*/ 	.byte	0x73, 0x65, 0x74, 0x5f, 0x72, 0x65, 0x73, 0x75, 0x6c, 0x74, 0x73, 0x5f, 0x74, 0x6f, 0x5f, 0x6f
        /*09ba*/ 	.byte	0x75, 0x74, 0x70, 0x75, 0x74, 0x00
	.type		__unnamed_142,@object
	.size		__unnamed_142,(__unnamed_14 - __unnamed_142)
__unnamed_142:
        /*09c0*/ 	.byte	0x73, 0x65, 0x74, 0x5f, 0x72, 0x65, 0x73, 0x75, 0x6c, 0x74, 0x73, 0x5f, 0x74, 0x6f, 0x5f, 0x6f
        /*09d0*/ 	.byte	0x75, 0x74, 0x70, 0x75, 0x74, 0x00
	.type		__unnamed_14,@object
	.size		__unnamed_14,(__unnamed_30 - __unnamed_14)
__unnamed_14:
        /*09d6*/ 	.byte	0x73, 0x65, 0x74, 0x5f, 0x72, 0x65, 0x73, 0x75, 0x6c, 0x74, 0x73, 0x5f, 0x74, 0x6f, 0x5f, 0x6f
        /*09e6*/ 	.byte	0x75, 0x74, 0x70, 0x75, 0x74, 0x00
	.type		__unnamed_30,@object
	.size		__unnamed_30,(__unnamed_62 - __unnamed_30)
__unnamed_30:
        /*09ec*/ 	.byte	0x73, 0x65, 0x74, 0x5f, 0x72, 0x65, 0x73, 0x75, 0x6c, 0x74, 0x73, 0x5f, 0x74, 0x6f, 0x5f, 0x6f
        /*09fc*/ 	.byte	0x75, 0x74, 0x70, 0x75, 0x74, 0x00
	.type		__unnamed_62,@object
	.size		__unnamed_62,(__unnamed_126 - __unnamed_62)
__unnamed_62:
        /*0a02*/ 	.byte	0x73, 0x65, 0x74, 0x5f, 0x72, 0x65, 0x73, 0x75, 0x6c, 0x74, 0x73, 0x5f, 0x74, 0x6f, 0x5f, 0x6f
        /*0a12*/ 	.byte	0x75, 0x74, 0x70, 0x75, 0x74, 0x00
	.type		__unnamed_126,@object
	.size		__unnamed_126,(__unnamed_137 - __unnamed_126)
__unnamed_126:
        /*0a18*/ 	.byte	0x73, 0x65, 0x74, 0x5f, 0x72, 0x65, 0x73, 0x75, 0x6c, 0x74, 0x73, 0x5f, 0x74, 0x6f, 0x5f, 0x6f
        /*0a28*/ 	.byte	0x75, 0x74, 0x70, 0x75, 0x74, 0x00
	.type		__unnamed_137,@object
	.size		__unnamed_137,(__unnamed_25 - __unnamed_137)
__unnamed_137:
        /*0a2e*/ 	.byte	0x67, 0x65, 0x74, 0x5f, 0x61, 0x63, 0x63, 0x75, 0x6d, 0x75, 0x6c, 0x61, 0x74, 0x65, 0x64, 0x5f
        /*0a3e*/ 	.byte	0x6f, 0x75, 0x74, 0x70, 0x75, 0x74, 0x00
	.type		__unnamed_25,@object
	.size		__unnamed_25,(__unnamed_81 - __unnamed_25)
__unnamed_25:
        /*0a45*/ 	.byte	0x67, 0x65, 0x74, 0x5f, 0x61, 0x63, 0x63, 0x75, 0x6d, 0x75, 0x6c, 0x61, 0x74, 0x65, 0x64, 0x5f
        /*0a55*/ 	.byte	0x6f, 0x75, 0x74, 0x70, 0x75, 0x74, 0x00
	.type		__unnamed_81,@object
	.size		__unnamed_81,(__unnamed_109 - __unnamed_81)
__unnamed_81:
        /*0a5c*/ 	.byte	0x67, 0x65, 0x74, 0x5f, 0x61, 0x63, 0x63, 0x75, 0x6d, 0x75, 0x6c, 0x61, 0x74, 0x65, 0x64, 0x5f
        /*0a6c*/ 	.byte	0x6f, 0x75, 0x74, 0x70, 0x75, 0x74, 0x00
	.type		__unnamed_109,@object
	.size		__unnamed_109,(__unnamed_165 - __unnamed_109)
__unnamed_109:
        /*0a73*/ 	.byte	0x67, 0x65, 0x74, 0x5f, 0x61, 0x63, 0x63, 0x75, 0x6d, 0x75, 0x6c, 0x61, 0x74, 0x65, 0x64, 0x5f
        /*0a83*/ 	.byte	0x6f, 0x75, 0x74, 0x70, 0x75, 0x74, 0x00
	.type		__unnamed_165,@object
	.size		__unnamed_165,(__unnamed_53 - __unnamed_165)
__unnamed_165:
        /*0a8a*/ 	.byte	0x67, 0x65, 0x74, 0x5f, 0x61, 0x63, 0x63, 0x75, 0x6d, 0x75, 0x6c, 0x61, 0x74, 0x65, 0x64, 0x5f
        /*0a9a*/ 	.byte	0x6f, 0x75, 0x74, 0x70, 0x75, 0x74, 0x00
	.type		__unnamed_53,@object
	.size		__unnamed_53,(__unnamed_11 - __unnamed_53)
__unnamed_53:
        /*0aa1*/ 	.byte	0x67, 0x65, 0x74, 0x5f, 0x61, 0x63, 0x63, 0x75, 0x6d, 0x75, 0x6c, 0x61, 0x74, 0x65, 0x64, 0x5f
        /*0ab1*/ 	.byte	0x6f, 0x75, 0x74, 0x70, 0x75, 0x74, 0x00
	.type		__unnamed_11,@object
	.size		__unnamed_11,(__unnamed_123 - __unnamed_11)
__unnamed_11:
        /*0ab8*/ 	.byte	0x67, 0x65, 0x74, 0x5f, 0x61, 0x63, 0x63, 0x75, 0x6d, 0x75, 0x6c, 0x61, 0x74, 0x65, 0x64, 0x5f
        /*0ac8*/ 	.byte	0x6f, 0x75, 0x74, 0x70, 0x75, 0x74, 0x00
	.type		__unnamed_123,@object
	.size		__unnamed_123,(__unnamed_67 - __unnamed_123)
__unnamed_123:
        /*0acf*/ 	.byte	0x67, 0x65, 0x74, 0x5f, 0x61, 0x63, 0x63, 0x75, 0x6d, 0x75, 0x6c, 0x61, 0x74, 0x65, 0x64, 0x5f
        /*0adf*/ 	.byte	0x6f, 0x75, 0x74, 0x70, 0x75, 0x74, 0x00
	.type		__unnamed_67,@object
	.size		__unnamed_67,(__unnamed_39 - __unnamed_67)
__unnamed_67:
        /*0ae6*/ 	.byte	0x67, 0x65, 0x74, 0x5f, 0x61, 0x63, 0x63, 0x75, 0x6d, 0x75, 0x6c, 0x61, 0x74, 0x65, 0x64, 0x5f
        /*0af6*/ 	.byte	0x6f, 0x75, 0x74, 0x70, 0x75, 0x74, 0x00
	.type		__unnamed_39,@object
	.size		__unnamed_39,(__unnamed_151 - __unnamed_39)
__unnamed_39:
        /*0afd*/ 	.byte	0x67, 0x65, 0x74, 0x5f, 0x61, 0x63, 0x63, 0x75, 0x6d, 0x75, 0x6c, 0x61, 0x74, 0x65, 0x64, 0x5f
        /*0b0d*/ 	.byte	0x6f, 0x75, 0x74, 0x70, 0x75, 0x74, 0x00
	.type		__unnamed_151,@object
	.size		__unnamed_151,(__unnamed_95 - __unnamed_151)
__unnamed_151:
        /*0b14*/ 	.byte	0x67, 0x65, 0x74, 0x5f, 0x61, 0x63, 0x63, 0x75, 0x6d, 0x75, 0x6c, 0x61, 0x74, 0x65, 0x64, 0x5f
        /*0b24*/ 	.byte	0x6f, 0x75, 0x74, 0x70, 0x75, 0x74, 0x00
	.type		__unnamed_95,@object
	.size		__unnamed_95,(__unnamed_60 - __unnamed_95)
__unnamed_95:
        /*0b2b*/ 	.byte	0x67, 0x65, 0x74, 0x5f, 0x61, 0x63, 0x63, 0x75, 0x6d, 0x75, 0x6c, 0x61, 0x74, 0x65, 0x64, 0x5f
        /*0b3b*/ 	.byte	0x6f, 0x75, 0x74, 0x70, 0x75, 0x74, 0x00
	.type		__unnamed_60,@object
	.size		__unnamed_60,(__unnamed_4 - __unnamed_60)
__unnamed_60:
        /*0b42*/ 	.byte	0x67, 0x65, 0x74, 0x5f, 0x61, 0x63, 0x63, 0x75, 0x6d, 0x75, 0x6c, 0x61, 0x74, 0x65, 0x64, 0x5f
        /*0b52*/ 	.byte	0x6f, 0x75, 0x74, 0x70, 0x75, 0x74, 0x00
	.type		__unnamed_4,@object
	.size		__unnamed_4,(__unnamed_116 - __unnamed_4)
__unnamed_4:
        /*0b59*/ 	.byte	0x67, 0x65, 0x74, 0x5f, 0x61, 0x63, 0x63, 0x75, 0x6d, 0x75, 0x6c, 0x61, 0x74, 0x65, 0x64, 0x5f
        /*0b69*/ 	.byte	0x6f, 0x75, 0x74, 0x70, 0x75, 0x74, 0x00
	.type		__unnamed_116,@object
	.size		__unnamed_116,(__unnamed_88 - __unnamed_116)
__unnamed_116:
        /*0b70*/ 	.byte	0x67, 0x65, 0x74, 0x5f, 0x61, 0x63, 0x63, 0x75, 0x6d, 0x75, 0x6c, 0x61, 0x74, 0x65, 0x64, 0x5f
        /*0b80*/ 	.byte	0x6f, 0x75, 0x74, 0x70, 0x75, 0x74, 0x00
	.type		__unnamed_88,@object
	.size		__unnamed_88,(__unnamed_144 - __unnamed_88)
__unnamed_88:
        /*0b87*/ 	.byte	0x67, 0x65, 0x74, 0x5f, 0x61, 0x63, 0x63, 0x75, 0x6d, 0x75, 0x6c, 0x61, 0x74, 0x65, 0x64, 0x5f
        /*0b97*/ 	.byte	0x6f, 0x75, 0x74, 0x70, 0x75, 0x74, 0x00
	.type		__unnamed_144,@object
	.size		__unnamed_144,(__unnamed_32 - __unnamed_144)
__unnamed_144:
        /*0b9e*/ 	.byte	0x67, 0x65, 0x74, 0x5f, 0x61, 0x63, 0x63, 0x75, 0x6d, 0x75, 0x6c, 0x61, 0x74, 0x65, 0x64, 0x5f
        /*0bae*/ 	.byte	0x6f, 0x75, 0x74, 0x70, 0x75, 0x74, 0x00
	.type		__unnamed_32,@object
	.size		__unnamed_32,(__unnamed_74 - __unnamed_32)
__unnamed_32:
        /*0bb5*/ 	.byte	0x67, 0x65, 0x74, 0x5f, 0x61, 0x63, 0x63, 0x75, 0x6d, 0x75, 0x6c, 0x61, 0x74, 0x65, 0x64, 0x5f
        /*0bc5*/ 	.byte	0x6f, 0x75, 0x74, 0x70, 0x75, 0x74, 0x00
	.type		__unnamed_74,@object
	.size		__unnamed_74,(__unnamed_130 - __unnamed_74)
__unnamed_74:
        /*0bcc*/ 	.byte	0x67, 0x65, 0x74, 0x5f, 0x61, 0x63, 0x63, 0x75, 0x6d, 0x75, 0x6c, 0x61, 0x74, 0x65, 0x64, 0x5f
        /*0bdc*/ 	.byte	0x6f, 0x75, 0x74, 0x70, 0x75, 0x74, 0x00
	.type		__unnamed_130,@object
	.size		__unnamed_130,(__unnamed_18 - __unnamed_130)
__unnamed_130:
        /*0be3*/ 	.byte	0x67, 0x65, 0x74, 0x5f, 0x61, 0x63, 0x63, 0x75, 0x6d, 0x75, 0x6c, 0x61, 0x74, 0x65, 0x64, 0x5f
        /*0bf3*/ 	.byte	0x6f, 0x75, 0x74, 0x70, 0x75, 0x74, 0x00
	.type		__unnamed_18,@object
	.size		__unnamed_18,(__unnamed_102 - __unnamed_18)
__unnamed_18:
        /*0bfa*/ 	.byte	0x67, 0x65, 0x74, 0x5f, 0x61, 0x63, 0x63, 0x75, 0x6d, 0x75, 0x6c, 0x61, 0x74, 0x65, 0x64, 0x5f
        /*0c0a*/ 	.byte	0x6f, 0x75, 0x74, 0x70, 0x75, 0x74, 0x00
	.type		__unnamed_102,@object
	.size		__unnamed_102,(__unnamed_46 - __unnamed_102)
__unnamed_102:
        /*0c11*/ 	.byte	0x67, 0x65, 0x74, 0x5f, 0x61, 0x63, 0x63, 0x75, 0x6d, 0x75, 0x6c, 0x61, 0x74, 0x65, 0x64, 0x5f
        /*0c21*/ 	.byte	0x6f, 0x75, 0x74, 0x70, 0x75, 0x74, 0x00
	.type		__unnamed_46,@object
	.size		__unnamed_46,(__unnamed_158 - __unnamed_46)
__unnamed_46:
        /*0c28*/ 	.byte	0x67, 0x65, 0x74, 0x5f, 0x61, 0x63, 0x63, 0x75, 0x6d, 0x75, 0x6c, 0x61, 0x74, 0x65, 0x64, 0x5f
        /*0c38*/ 	.byte	0x6f, 0x75, 0x74, 0x70, 0x75, 0x74, 0x00
	.type		__unnamed_158,@object
	.size		__unnamed_158,($str$7 - __unnamed_158)
__unnamed_158:
        /*0c3f*/ 	.byte	0x67, 0x65, 0x74, 0x5f, 0x61, 0x63, 0x63, 0x75, 0x6d, 0x75, 0x6c, 0x61, 0x74, 0x65, 0x64, 0x5f
        /*0c4f*/ 	.byte	0x6f, 0x75, 0x74, 0x70, 0x75, 0x74, 0x00
	.type		$str$7,@object
	.size		$str$7,(.L_197 - $str$7)
$str$7:
        /*0c56*/ 	.byte	0x2f, 0x72, 0x6f, 0x6f, 0x74, 0x2f, 0x2e, 0x70, 0x79, 0x65, 0x6e, 0x76, 0x2f, 0x76, 0x65, 0x72
        /*0c66*/ 	.byte	0x73, 0x69, 0x6f, 0x6e, 0x73, 0x2f, 0x33, 0x2e, 0x31, 0x33, 0x2e, 0x31, 0x32, 0x2f, 0x6c, 0x69
        /*0c76*/ 	.byte	0x62, 0x2f, 0x70, 0x79, 0x74, 0x68, 0x6f, 0x6e, 0x33, 0x2e, 0x31, 0x33, 0x2f, 0x73, 0x69, 0x74
        /*0c86*/ 	.byte	0x65, 0x2d, 0x70, 0x61, 0x63, 0x6b, 0x61, 0x67, 0x65, 0x73, 0x2f, 0x74, 0x6f, 0x72, 0x63, 0x68
        /*0c96*/ 	.byte	0x2f, 0x69, 0x6e, 0x63, 0x6c, 0x75, 0x64, 0x65, 0x2f, 0x41, 0x54, 0x65, 0x6e, 0x2f, 0x6e, 0x61
        /*0ca6*/ 	.byte	0x74, 0x69, 0x76, 0x65, 0x2f, 0x63, 0x75, 0x64, 0x61, 0x2f, 0x52, 0x65, 0x64, 0x75, 0x63, 0x65
        /*0cb6*/ 	.byte	0x2e, 0x63, 0x75, 0x68, 0x00
.L_197:


//--------------------- .nv.shared._ZN2at6native13reduce_kernelILi512ELi1ENS0_8ReduceOpIbNS0_14func_wrapper_tIbZZZNS0_14or_kernel_cudaERNS_14TensorIteratorEENKUlvE_clEvENKUlvE10_clEvEUlbbE_EEjbLi4ELi4EEEEEvT1_ --------------------------
	.section	.nv.shared._ZN2at6native13reduce_kernelILi512ELi1ENS0_8ReduceOpIbNS0_14func_wrapper_tIbZZZNS0_14or_kernel_cudaERNS_14TensorIteratorEENKUlvE_clEvENKUlvE10_clEvEUlbbE_EEjbLi4ELi4EEEEEvT1_,"aw",@nobits
	.sectionflags	@""
	.align	16
.nv.shared._ZN2at6native13reduce_kernelILi512ELi1ENS0_8ReduceOpIbNS0_14func_wrapper_tIbZZZNS0_14or_kernel_cudaERNS_14TensorIteratorEENKUlvE_clEvENKUlvE10_clEvEUlbbE_EEjbLi4ELi4EEEEEvT1_:
	.zero		1040


//--------------------- .nv.shared.reserved.0     --------------------------
	.section	.nv.shared.reserved.0,"aw",@nobits
	.weak		__nv_reservedSMEM_offset_0_alias
	.size		__nv_reservedSMEM_offset_0_alias, 0, 64
	.other		__nv_reservedSMEM_offset_0_alias,@"STO_CUDA_RESERVED_SHARED STV_DEFAULT"
__nv_reservedSMEM_offset_0_alias:
	.zero		0
	.zero		64


//--------------------- .nv.global                --------------------------
	.section	.nv.global,"aw",@nobits
.nv.global:
	.type		_ZN51_INTERNAL_e3e432fe_20_ReduceLogicKernel_cu_066a645d4cuda3std3__48in_placeE,@object
	.size		_ZN51_INTERNAL_e3e432fe_20_ReduceLogicKernel_cu_066a645d4cuda3std3__48in_placeE,(_ZN51_INTERNAL_e3e432fe_20_ReduceLogicKernel_cu_066a645d4cuda3std6ranges3__45__cpo8distanceE - _ZN51_INTERNAL_e3e432fe_20_ReduceLogicKernel_cu_066a645d4cuda3std3__48in_placeE)
_ZN51_INTERNAL_e3e432fe_20_ReduceLogicKernel_cu_066a645d4cuda3std3__48in_placeE:
	.zero		1
	.type		_ZN51_INTERNAL_e3e432fe_20_ReduceLogicKernel_cu_066a645d4cuda3std6ranges3__45__cpo8distanceE,@object
	.size		_ZN51_INTERNAL_e3e432fe_20_ReduceLogicKernel_cu_066a645d4cuda3std6ranges3__45__cpo8distanceE,(_ZN51_INTERNAL_e3e432fe_20_ReduceLogicKernel_cu_066a645d4cuda3std3__45__cpo6cbeginE - _ZN51_INTERNAL_e3e432fe_20_ReduceLogicKernel_cu_066a645d4cuda3std6ranges3__45__cpo8distanceE)
_ZN51_INTERNAL_e3e432fe_20_ReduceLogicKernel_cu_066a645d4cuda3std6ranges3__45__cpo8distanceE:
	.zero		1
	.type		_ZN51_INTERNAL_e3e432fe_20_ReduceLogicKernel_cu_066a645d4cuda3std3__45__cpo6cbeginE,@object
	.size		_ZN51_INTERNAL_e3e432fe_20_ReduceLogicKernel_cu_066a645d4cuda3std3__45__cpo6cbeginE,(_ZN51_INTERNAL_e3e432fe_20_ReduceLogicKernel_cu_066a645d4cuda3std6ranges3__45__cpo7advanceE - _ZN51_INTERNAL_e3e432fe_20_ReduceLogicKernel_cu_066a645d4cuda3std3__45__cpo6cbeginE)
_ZN51_INTERNAL_e3e432fe_20_ReduceLogicKernel_cu_066a645d4cuda3std3__45__cpo6cbeginE:
	.zero		1
	.type		_ZN51_INTERNAL_e3e432fe_20_ReduceLogicKernel_cu_066a645d4cuda3std6ranges3__45__cpo7advanceE,@object
	.size		_ZN51_INTERNAL_e3e432fe_20_ReduceLogicKernel_cu_066a645d4cuda3std6ranges3__45__cpo7advanceE,(_ZN51_INTERNAL_e3e432fe_20_ReduceLogicKernel_cu_066a645d4cuda3std3__45__cpo7crbeginE - _ZN51_INTERNAL_e3e432fe_20_ReduceLogicKernel_cu_066a645d4cuda3std6ranges3__45__cpo7advanceE)
_ZN51_INTERNAL_e3e432fe_20_ReduceLogicKernel_cu_066a645d4cuda3std6ranges3__45__cpo7advanceE:
	.zero		1
	.type		_ZN51_INTERNAL_e3e432fe_20_ReduceLogicKernel_cu_066a645d4cuda3std3__45__cpo7crbeginE,@object
	.size		_ZN51_INTERNAL_e3e432fe_20_ReduceLogicKernel_cu_066a645d4cuda3std3__45__cpo7crbeginE,(_ZN51_INTERNAL_e3e432fe_20_ReduceLogicKernel_cu_066a645d4cuda3std6ranges3__45__cpo4dataE - _ZN51_INTERNAL_e3e432fe_20_ReduceLogicKernel_cu_066a645d4cuda3std3__45__cpo7crbeginE)
_ZN51_INTERNAL_e3e432fe_20_ReduceLogicKernel_cu_066a645d4cuda3std3__45__cpo7crbeginE:
	.zero		1
	.type		_ZN51_INTERNAL_e3e432fe_20_ReduceLogicKernel_cu_066a645d4cuda3std6ranges3__45__cpo4dataE,@object
	.size		_ZN51_INTERNAL_e3e432fe_20_ReduceLogicKernel_cu_066a645d4cuda3std6ranges3__45__cpo4dataE,(_ZN51_INTERNAL_e3e432fe_20_ReduceLogicKernel_cu_066a645d4cuda3std6ranges3__45__cpo5beginE - _ZN51_INTERNAL_e3e432fe_20_ReduceLogicKernel_cu_066a645d4cuda3std6ranges3__45__cpo4dataE)
_ZN51_INTERNAL_e3e432fe_20_ReduceLogicKernel_cu_066a645d4cuda3std6ranges3__45__cpo4dataE:
	.zero		1
	.type		_ZN51_INTERNAL_e3e432fe_20_ReduceLogicKernel_cu_066a645d4cuda3std6ranges3__45__cpo5beginE,@object
	.size		_ZN51_INTERNAL_e3e432fe_20_ReduceLogicKernel_cu_066a645d4cuda3std6ranges3__45__cpo5beginE,(_ZN51_INTERNAL_e3e432fe_20_ReduceLogicKernel_cu_066a645d4cuda3std3__453_GLOBAL__N__e3e432fe_20_ReduceLogicKernel_cu_066a645d6ignoreE - _ZN51_INTERNAL_e3e432fe_20_ReduceLogicKernel_cu_066a645d4cuda3std6ranges3__45__cpo5beginE)
_ZN51_INTERNAL_e3e432fe_20_ReduceLogicKernel_cu_066a645d4cuda3std6ranges3__45__cpo5beginE:
	.zero		1
	.type		_ZN51_INTERNAL_e3e432fe_20_ReduceLogicKernel_cu_066a645d4cuda3std3__453_GLOBAL__N__e3e432fe_20_ReduceLogicKernel_cu_066a645d6ignoreE,@object
	.size		_ZN51_INTERNAL_e3e432fe_20_ReduceLogicKernel_cu_066a645d4cuda3std3__453_GLOBAL__N__e3e432fe_20_ReduceLogicKernel_cu_066a645d6ignoreE,(_ZN51_INTERNAL_e3e432fe_20_ReduceLogicKernel_cu_066a645d4cuda3std6ranges3__45__cpo4sizeE - _ZN51_INTERNAL_e3e432fe_20_ReduceLogicKernel_cu_066a645d4cuda3std3__453_GLOBAL__N__e3e432fe_20_ReduceLogicKernel_cu_066a645d6ignoreE)
_ZN51_INTERNAL_e3e432fe_20_ReduceLogicKernel_cu_066a645d4cuda3std3__453_GLOBAL__N__e3e432fe_20_ReduceLogicKernel_cu_066a645d6ignoreE:
	.zero		1
	.type		_ZN51_INTERNAL_e3e432fe_20_ReduceLogicKernel_cu_066a645d4cuda3std6ranges3__45__cpo4sizeE,@object
	.size		_ZN51_INTERNAL_e3e432fe_20_ReduceLogicKernel_cu_066a645d4cuda3std6ranges3__45__cpo4sizeE,(_ZN51_INTERNAL_e3e432fe_20_ReduceLogicKernel_cu_066a645d4cuda3std3__45__cpo5beginE - _ZN51_INTERNAL_e3e432fe_20_ReduceLogicKernel_cu_066a645d4cuda3std6ranges3__45__cpo4sizeE)
_ZN51_INTERNAL_e3e432fe_20_ReduceLogicKernel_cu_066a645d4cuda3std6ranges3__45__cpo4sizeE:
	.zero		1
	.type		_ZN51_INTERNAL_e3e432fe_20_ReduceLogicKernel_cu_066a645d4cuda3std3__45__cpo5beginE,@object
	.size		_ZN51_INTERNAL_e3e432fe_20_ReduceLogicKernel_cu_066a645d4cuda3std3__45__cpo5beginE,(_ZN51_INTERNAL_e3e432fe_20_ReduceLogicKernel_cu_066a645d4cuda3std6ranges3__45__cpo6cbeginE - _ZN51_INTERNAL_e3e432fe_20_ReduceLogicKernel_cu_066a645d4cuda3std3__45__cpo5beginE)
_ZN51_INTERNAL_e3e432fe_20_ReduceLogicKernel_cu_066a645d4cuda3std3__45__cpo5beginE:
	.zero		1
	.type		_ZN51_INTERNAL_e3e432fe_20_ReduceLogicKernel_cu_066a645d4cuda3std6ranges3__45__cpo6cbeginE,@object
	.size		_ZN51_INTERNAL_e3e432fe_20_ReduceLogicKernel_cu_066a645d4cuda3std6ranges3__45__cpo6cbeginE,(_ZN51_INTERNAL_e3e432fe_20_ReduceLogicKernel_cu_066a645d4cuda3std3__45__cpo6rbeginE - _ZN51_INTERNAL_e3e432fe_20_ReduceLogicKernel_cu_066a645d4cuda3std6ranges3__45__cpo6cbeginE)
_ZN51_INTERNAL_e3e432fe_20_ReduceLogicKernel_cu_066a645d4cuda3std6ranges3__45__cpo6cbeginE:
	.zero		1
	.type		_ZN51_INTERNAL_e3e432fe_20_ReduceLogicKernel_cu_066a645d4cuda3std3__45__cpo6rbeginE,@object
	.size		_ZN51_INTERNAL_e3e432fe_20_ReduceLogicKernel_cu_066a645d4cuda3std3__45__cpo6rbeginE,(_ZN51_INTERNAL_e3e432fe_20_ReduceLogicKernel_cu_066a645d4cuda3std6ranges3__45__cpo4nextE - _ZN51_INTERNAL_e3e432fe_20_ReduceLogicKernel_cu_066a645d4cuda3std3__45__cpo6rbeginE)
_ZN51_INTERNAL_e3e432fe_20_ReduceLogicKernel_cu_066a645d4cuda3std3__45__cpo6rbeginE:
	.zero		1
	.type		_ZN51_INTERNAL_e3e432fe_20_ReduceLogicKernel_cu_066a645d4cuda3std6ranges3__45__cpo4nextE,@object
	.size		_ZN51_INTERNAL_e3e432fe_20_ReduceLogicKernel_cu_066a645d4cuda3std6ranges3__45__cpo4nextE,(_ZN51_INTERNAL_e3e432fe_20_ReduceLogicKernel_cu_066a645d4cuda3std6ranges3__45__cpo4swapE - _ZN51_INTERNAL_e3e432fe_20_ReduceLogicKernel_cu_066a645d4cuda3std6ranges3__45__cpo4nextE)
_ZN51_INTERNAL_e3e432fe_20_ReduceLogicKernel_cu_066a645d4cuda3std6ranges3__45__cpo4nextE:
	.zero		1
	.type		_ZN51_INTERNAL_e3e432fe_20_ReduceLogicKernel_cu_066a645d4cuda3std6ranges3__45__cpo4swapE,@object
	.size		_ZN51_INTERNAL_e3e432fe_20_ReduceLogicKernel_cu_066a645d4cuda3std6ranges3__45__cpo4swapE,(_ZN51_INTERNAL_e3e432fe_20_ReduceLogicKernel_cu_066a645d4cuda3std3__420unreachable_sentinelE - _ZN51_INTERNAL_e3e432fe_20_ReduceLogicKernel_cu_066a645d4cuda3std6ranges3__45__cpo4swapE)
_ZN51_INTERNAL_e3e432fe_20_ReduceLogicKernel_cu_066a645d4cuda3std6ranges3__45__cpo4swapE:
	.zero		1
	.type		_ZN51_INTERNAL_e3e432fe_20_ReduceLogicKernel_cu_066a645d4cuda3std3__420unreachable_sentinelE,@object
	.size		_ZN51_INTERNAL_e3e432fe_20_ReduceLogicKernel_cu_066a645d4cuda3std3__420unreachable_sentinelE,(_ZN51_INTERNAL_e3e432fe_20_ReduceLogicKernel_cu_066a645d6thrust24THRUST_300001_SM_1000_NS6system6detail10sequential3seqE - _ZN51_INTERNAL_e3e432fe_20_ReduceLogicKernel_cu_066a645d4cuda3std3__420unreachable_sentinelE)
_ZN51_INTERNAL_e3e432fe_20_ReduceLogicKernel_cu_066a645d4cuda3std3__420unreachable_sentinelE:
	.zero		1
	.type		_ZN51_INTERNAL_e3e432fe_20_ReduceLogicKernel_cu_066a645d6thrust24THRUST_300001_SM_1000_NS6system6detail10sequential3seqE,@object
	.size		_ZN51_INTERNAL_e3e432fe_20_ReduceLogicKernel_cu_066a645d6thrust24THRUST_300001_SM_1000_NS6system6detail10sequential3seqE,(_ZN51_INTERNAL_e3e432fe_20_ReduceLogicKernel_cu_066a645d4cuda3std3__45__cpo4cendE - _ZN51_INTERNAL_e3e432fe_20_ReduceLogicKernel_cu_066a645d6thrust24THRUST_300001_SM_1000_NS6system6detail10sequential3seqE)
_ZN51_INTERNAL_e3e432fe_20_ReduceLogicKernel_cu_066a645d6thrust24THRUST_300001_SM_1000_NS6system6detail10sequential3seqE:
	.zero		1
	.type		_ZN51_INTERNAL_e3e432fe_20_ReduceLogicKernel_cu_066a645d4cuda3std3__45__cpo4cendE,@object
	.size		_ZN51_INTERNAL_e3e432fe_20_ReduceLogicKernel_cu_066a645d4cuda3std3__45__cpo4cendE,(_ZN51_INTERNAL_e3e432fe_20_ReduceLogicKernel_cu_066a645d4cuda3std6ranges3__45__cpo9iter_swapE - _ZN51_INTERNAL_e3e432fe_20_ReduceLogicKernel_cu_066a645d4cuda3std3__45__cpo4cendE)
_ZN51_INTERNAL_e3e432fe_20_ReduceLogicKernel_cu_066a645d4cuda3std3__45__cpo4cendE:
	.zero		1
	.type		_ZN51_INTERNAL_e3e432fe_20_ReduceLogicKernel_cu_066a645d4cuda3std6ranges3__45__cpo9iter_swapE,@object
	.size		_ZN51_INTERNAL_e3e432fe_20_ReduceLogicKernel_cu_066a645d4cuda3std6ranges3__45__cpo9iter_swapE,(_ZN51_INTERNAL_e3e432fe_20_ReduceLogicKernel_cu_066a645d4cuda3std3__45__cpo5crendE - _ZN51_INTERNAL_e3e432fe_20_ReduceLogicKernel_cu_066a645d4cuda3std6ranges3__45__cpo9iter_swapE)
_ZN51_INTERNAL_e3e432fe_20_ReduceLogicKernel_cu_066a645d4cuda3std6ranges3__45__cpo9iter_swapE:
	.zero		1
	.type		_ZN51_INTERNAL_e3e432fe_20_ReduceLogicKernel_cu_066a645d4cuda3std3__45__cpo5crendE,@object
	.size		_ZN51_INTERNAL_e3e432fe_20_ReduceLogicKernel_cu_066a645d4cuda3std3__45__cpo5crendE,(_ZN51_INTERNAL_e3e432fe_20_ReduceLogicKernel_cu_066a645d4cuda3std6ranges3__45__cpo5cdataE - _ZN51_INTERNAL_e3e432fe_20_ReduceLogicKernel_cu_066a645d4cuda3std3__45__cpo5crendE)
_ZN51_INTERNAL_e3e432fe_20_ReduceLogicKernel_cu_066a645d4cuda3std3__45__cpo5crendE:
	.zero		1
	.type		_ZN51_INTERNAL_e3e432fe_20_ReduceLogicKernel_cu_066a645d4cuda3std6ranges3__45__cpo5cdataE,@object
	.size		_ZN51_INTERNAL_e3e432fe_20_ReduceLogicKernel_cu_066a645d4cuda3std6ranges3__45__cpo5cdataE,(_ZN51_INTERNAL_e3e432fe_20_ReduceLogicKernel_cu_066a645d4cuda3std6ranges3__45__cpo3endE - _ZN51_INTERNAL_e3e432fe_20_ReduceLogicKernel_cu_066a645d4cuda3std6ranges3__45__cpo5cdataE)
_ZN51_INTERNAL_e3e432fe_20_ReduceLogicKernel_cu_066a645d4cuda3std6ranges3__45__cpo5cdataE:
	.zero		1
	.type		_ZN51_INTERNAL_e3e432fe_20_ReduceLogicKernel_cu_066a645d4cuda3std6ranges3__45__cpo3endE,@object
	.size		_ZN51_INTERNAL_e3e432fe_20_ReduceLogicKernel_cu_066a645d4cuda3std6ranges3__45__cpo3endE,(_ZN51_INTERNAL_e3e432fe_20_ReduceLogicKernel_cu_066a645d4cuda3std3__419piecewise_constructE - _ZN51_INTERNAL_e3e432fe_20_ReduceLogicKernel_cu_066a645d4cuda3std6ranges3__45__cpo3endE)
_ZN51_INTERNAL_e3e432fe_20_ReduceLogicKernel_cu_066a645d4cuda3std6ranges3__45__cpo3endE:
	.zero		1
	.type		_ZN51_INTERNAL_e3e432fe_20_ReduceLogicKernel_cu_066a645d4cuda3std3__419piecewise_constructE,@object
	.size		_ZN51_INTERNAL_e3e432fe_20_ReduceLogicKernel_cu_066a645d4cuda3std3__419piecewise_constructE,(_ZN51_INTERNAL_e3e432fe_20_ReduceLogicKernel_cu_066a645d4cuda3std6ranges3__45__cpo5ssizeE - _ZN51_INTERNAL_e3e432fe_20_ReduceLogicKernel_cu_066a645d4cuda3std3__419piecewise_constructE)
_ZN51_INTERNAL_e3e432fe_20_ReduceLogicKernel_cu_066a645d4cuda3std3__419piecewise_constructE:
	.zero		1
	.type		_ZN51_INTERNAL_e3e432fe_20_ReduceLogicKernel_cu_066a645d4cuda3std6ranges3__45__cpo5ssizeE,@object
	.size		_ZN51_INTERNAL_e3e432fe_20_ReduceLogicKernel_cu_066a645d4cuda3std6ranges3__45__cpo5ssizeE,(_ZN51_INTERNAL_e3e432fe_20_ReduceLogicKernel_cu_066a645d4cuda3std3__45__cpo3endE - _ZN51_INTERNAL_e3e432fe_20_ReduceLogicKernel_cu_066a645d4cuda3std6ranges3__45__cpo5ssizeE)
_ZN51_INTERNAL_e3e432fe_20_ReduceLogicKernel_cu_066a645d4cuda3std6ranges3__45__cpo5ssizeE:
	.zero		1
	.type		_ZN51_INTERNAL_e3e432fe_20_ReduceLogicKernel_cu_066a645d4cuda3std3__45__cpo3endE,@object
	.size		_ZN51_INTERNAL_e3e432fe_20_ReduceLogicKernel_cu_066a645d4cuda3std3__45__cpo3endE,(_ZN51_INTERNAL_e3e432fe_20_ReduceLogicKernel_cu_066a645d4cuda3std6ranges3__45__cpo4cendE - _ZN51_INTERNAL_e3e432fe_20_ReduceLogicKernel_cu_066a645d4cuda3std3__45__cpo3endE)
_ZN51_INTERNAL_e3e432fe_20_ReduceLogicKernel_cu_066a645d4cuda3std3__45__cpo3endE:
	.zero		1
	.type		_ZN51_INTERNAL_e3e432fe_20_ReduceLogicKernel_cu_066a645d4cuda3std6ranges3__45__cpo4cendE,@object
	.size		_ZN51_INTERNAL_e3e432fe_20_ReduceLogicKernel_cu_066a645d4cuda3std6ranges3__45__cpo4cendE,(_ZN51_INTERNAL_e3e432fe_20_ReduceLogicKernel_cu_066a645d4cuda3std3__45__cpo4rendE - _ZN51_INTERNAL_e3e432fe_20_ReduceLogicKernel_cu_066a645d4cuda3std6ranges3__45__cpo4cendE)
_ZN51_INTERNAL_e3e432fe_20_ReduceLogicKernel_cu_066a645d4cuda3std6ranges3__45__cpo4cendE:
	.zero		1
	.type		_ZN51_INTERNAL_e3e432fe_20_ReduceLogicKernel_cu_066a645d4cuda3std3__45__cpo4rendE,@object
	.size		_ZN51_INTERNAL_e3e432fe_20_ReduceLogicKernel_cu_066a645d4cuda3std3__45__cpo4rendE,(_ZN51_INTERNAL_e3e432fe_20_ReduceLogicKernel_cu_066a645d4cuda3std6ranges3__45__cpo4prevE - _ZN51_INTERNAL_e3e432fe_20_ReduceLogicKernel_cu_066a645d4cuda3std3__45__cpo4rendE)
_ZN51_INTERNAL_e3e432fe_20_ReduceLogicKernel_cu_066a645d4cuda3std3__45__cpo4rendE:
	.zero		1
	.type		_ZN51_INTERNAL_e3e432fe_20_ReduceLogicKernel_cu_066a645d4cuda3std6ranges3__45__cpo4prevE,@object
	.size		_ZN51_INTERNAL_e3e432fe_20_ReduceLogicKernel_cu_066a645d4cuda3std6ranges3__45__cpo4prevE,(_ZN51_INTERNAL_e3e432fe_20_ReduceLogicKernel_cu_066a645d4cuda3std6ranges3__45__cpo9iter_moveE - _ZN51_INTERNAL_e3e432fe_20_ReduceLogicKernel_cu_066a645d4cuda3std6ranges3__45__cpo4prevE)
_ZN51_INTERNAL_e3e432fe_20_ReduceLogicKernel_cu_066a645d4cuda3std6ranges3__45__cpo4prevE:
	.zero		1
	.type		_ZN51_INTERNAL_e3e432fe_20_ReduceLogicKernel_cu_066a645d4cuda3std6ranges3__45__cpo9iter_moveE,@object
	.size		_ZN51_INTERNAL_e3e432fe_20_ReduceLogicKernel_cu_066a645d4cuda3std6ranges3__45__cpo9iter_moveE,(.L_181 - _ZN51_INTERNAL_e3e432fe_20_ReduceLogicKernel_cu_066a645d4cuda3std6ranges3__45__cpo9iter_moveE)
_ZN51_INTERNAL_e3e432fe_20_ReduceLogicKernel_cu_066a645d4cuda3std6ranges3__45__cpo9iter_moveE:
	.zero		1
.L_181:


//--------------------- .nv.shared._ZN2at6native13reduce_kernelILi256ELi2ENS0_8ReduceOpIbNS0_14func_wrapper_tIbZZZNS0_14or_kernel_cudaERNS_14TensorIteratorEENKUlvE_clEvENKUlvE10_clEvEUlbbE_EEjbLi4ELi4EEEEEvT1_ --------------------------
	.section	.nv.shared._ZN2at6native13reduce_kernelILi256ELi2ENS0_8ReduceOpIbNS0_14func_wrapper_tIbZZZNS0_14or_kernel_cudaERNS_14TensorIteratorEENKUlvE_clEvENKUlvE10_clEvEUlbbE_EEjbLi4ELi4EEEEEvT1_,"aw",@nobits
	.sectionflags	@""
	.align	16
.nv.shared._ZN2at6native13reduce_kernelILi256ELi2ENS0_8ReduceOpIbNS0_14func_wrapper_tIbZZZNS0_14or_kernel_cudaERNS_14TensorIteratorEENKUlvE_clEvENKUlvE10_clEvEUlbbE_EEjbLi4ELi4EEEEEvT1_:
	.zero		1040


//--------------------- .nv.shared._ZN2at6native13reduce_kernelILi128ELi4ENS0_8ReduceOpIbNS0_14func_wrapper_tIbZZZNS0_14or_kernel_cudaERNS_14TensorIteratorEENKUlvE_clEvENKUlvE10_clEvEUlbbE_EEjbLi4ELi4EEEEEvT1_ --------------------------
	.section	.nv.shared._ZN2at6native13reduce_kernelILi128ELi4ENS0_8ReduceOpIbNS0_14func_wrapper_tIbZZZNS0_14or_kernel_cudaERNS_14TensorIteratorEENKUlvE_clEvENKUlvE10_clEvEUlbbE_EEjbLi4ELi4EEEEEvT1_,"aw",@nobits
	.sectionflags	@""
	.align	16
.nv.shared._ZN2at6native13reduce_kernelILi128ELi4ENS0_8ReduceOpIbNS0_14func_wrapper_tIbZZZNS0_14or_kernel_cudaERNS_14TensorIteratorEENKUlvE_clEvENKUlvE10_clEvEUlbbE_EEjbLi4ELi4EEEEEvT1_:
	.zero		1040


//--------------------- .nv.shared._ZN2at6native13reduce_kernelILi512ELi1ENS0_8ReduceOpIN3c108BFloat16ENS0_14func_wrapper_tIbZZZNS0_14or_kernel_cudaERNS_14TensorIteratorEENKUlvE_clEvENKUlvE9_clEvEUlbS4_E_EEjbLi4ELi4EEEEEvT1_ --------------------------
	.section	.nv.shared._ZN2at6native13reduce_kernelILi512ELi1ENS0_8ReduceOpIN3c108BFloat16ENS0_14func_wrapper_tIbZZZNS0_14or_kernel_cudaERNS_14TensorIteratorEENKUlvE_clEvENKUlvE9_clEvEUlbS4_E_EEjbLi4ELi4EEEEEvT1_,"aw",@nobits
	.sectionflags	@""
	.align	16
.nv.shared._ZN2at6native13reduce_kernelILi512ELi1ENS0_8ReduceOpIN3c108BFloat16ENS0_14func_wrapper_tIbZZZNS0_14or_kernel_cudaERNS_14TensorIteratorEENKUlvE_clEvENKUlvE9_clEvEUlbS4_E_EEjbLi4ELi4EEEEEvT1_:
	.zero		1040


//--------------------- .nv.shared._ZN2at6native13reduce_kernelILi256ELi2ENS0_8ReduceOpIN3c108BFloat16ENS0_14func_wrapper_tIbZZZNS0_14or_kernel_cudaERNS_14TensorIteratorEENKUlvE_clEvENKUlvE9_clEvEUlbS4_E_EEjbLi4ELi4EEEEEvT1_ --------------------------
	.section	.nv.shared._ZN2at6native13reduce_kernelILi256ELi2ENS0_8ReduceOpIN3c108BFloat16ENS0_14func_wrapper_tIbZZZNS0_14or_kernel_cudaERNS_14TensorIteratorEENKUlvE_clEvENKUlvE9_clEvEUlbS4_E_EEjbLi4ELi4EEEEEvT1_,"aw",@nobits
	.sectionflags	@""
	.align	16
.nv.shared._ZN2at6native13reduce_kernelILi256ELi2ENS0_8ReduceOpIN3c108BFloat16ENS0_14func_wrapper_tIbZZZNS0_14or_kernel_cudaERNS_14TensorIteratorEENKUlvE_clEvENKUlvE9_clEvEUlbS4_E_EEjbLi4ELi4EEEEEvT1_:
	.zero		1040


//--------------------- .nv.shared._ZN2at6native13reduce_kernelILi128ELi4ENS0_8ReduceOpIN3c108BFloat16ENS0_14func_wrapper_tIbZZZNS0_14or_kernel_cudaERNS_14TensorIteratorEENKUlvE_clEvENKUlvE9_clEvEUlbS4_E_EEjbLi4ELi4EEEEEvT1_ --------------------------
	.section	.nv.shared._ZN2at6native13reduce_kernelILi128ELi4ENS0_8ReduceOpIN3c108BFloat16ENS0_14func_wrapper_tIbZZZNS0_14or_kernel_cudaERNS_14TensorIteratorEENKUlvE_clEvENKUlvE9_clEvEUlbS4_E_EEjbLi4ELi4EEEEEvT1_,"aw",@nobits
	.sectionflags	@""
	.align	16
.nv.shared._ZN2at6native13reduce_kernelILi128ELi4ENS0_8ReduceOpIN3c108BFloat16ENS0_14func_wrapper_tIbZZZNS0_14or_kernel_cudaERNS_14TensorIteratorEENKUlvE_clEvENKUlvE9_clEvEUlbS4_E_EEjbLi4ELi4EEEEEvT1_:
	.zero		1040


//--------------------- .nv.shared._ZN2at6native13reduce_kernelILi512ELi1ENS0_8ReduceOpIN3c104HalfENS0_14func_wrapper_tIbZZZNS0_14or_kernel_cudaERNS_14TensorIteratorEENKUlvE_clEvENKUlvE8_clEvEUlbS4_E_EEjbLi4ELi4EEEEEvT1_ --------------------------
	.section	.nv.shared._ZN2at6native13reduce_kernelILi512ELi1ENS0_8ReduceOpIN3c104HalfENS0_14func_wrapper_tIbZZZNS0_14or_kernel_cudaERNS_14TensorIteratorEENKUlvE_clEvENKUlvE8_clEvEUlbS4_E_EEjbLi4ELi4EEEEEvT1_,"aw",@nobits
	.sectionflags	@""
	.align	16
.nv.shared._ZN2at6native13reduce_kernelILi512ELi1ENS0_8ReduceOpIN3c104HalfENS0_14func_wrapper_tIbZZZNS0_14or_kernel_cudaERNS_14TensorIteratorEENKUlvE_clEvENKUlvE8_clEvEUlbS4_E_EEjbLi4ELi4EEEEEvT1_:
	.zero		1040


//--------------------- .nv.shared._ZN2at6native13reduce_kernelILi256ELi2ENS0_8ReduceOpIN3c104HalfENS0_14func_wrapper_tIbZZZNS0_14or_kernel_cudaERNS_14TensorIteratorEENKUlvE_clEvENKUlvE8_clEvEUlbS4_E_EEjbLi4ELi4EEEEEvT1_ --------------------------
	.section	.nv.shared._ZN2at6native13reduce_kernelILi256ELi2ENS0_8ReduceOpIN3c104HalfENS0_14func_wrapper_tIbZZZNS0_14or_kernel_cudaERNS_14TensorIteratorEENKUlvE_clEvENKUlvE8_clEvEUlbS4_E_EEjbLi4ELi4EEEEEvT1_,"aw",@nobits
	.sectionflags	@""
	.align	16
.nv.shared._ZN2at6native13reduce_kernelILi256ELi2ENS0_8ReduceOpIN3c104HalfENS0_14func_wrapper_tIbZZZNS0_14or_kernel_cudaERNS_14TensorIteratorEENKUlvE_clEvENKUlvE8_clEvEUlbS4_E_EEjbLi4ELi4EEEEEvT1_:
	.zero		1040


//--------------------- .nv.shared._ZN2at6native13reduce_kernelILi128ELi4ENS0_8ReduceOpIN3c104HalfENS0_14func_wrapper_tIbZZZNS0_14or_kernel_cudaERNS_14TensorIteratorEENKUlvE_clEvENKUlvE8_clEvEUlbS4_E_EEjbLi4ELi4EEEEEvT1_ --------------------------
	.section	.nv.shared._ZN2at6native13reduce_kernelILi128ELi4ENS0_8ReduceOpIN3c104HalfENS0_14func_wrapper_tIbZZZNS0_14or_kernel_cudaERNS_14TensorIteratorEENKUlvE_clEvENKUlvE8_clEvEUlbS4_E_EEjbLi4ELi4EEEEEvT1_,"aw",@nobits
	.sectionflags	@""
	.align	16
.nv.shared._ZN2at6native13reduce_kernelILi128ELi4ENS0_8ReduceOpIN3c104HalfENS0_14func_wrapper_tIbZZZNS0_14or_kernel_cudaERNS_14TensorIteratorEENKUlvE_clEvENKUlvE8_clEvEUlbS4_E_EEjbLi4ELi4EEEEEvT1_:
	.zero		1040


//--------------------- .nv.shared._ZN2at6native13reduce_kernelILi512ELi1ENS0_8ReduceOpIN3c107complexIfEENS0_14func_wrapper_tIbZZZNS0_14or_kernel_cudaERNS_14TensorIteratorEENKUlvE_clEvENKUlvE7_clEvEUlbS5_E_EEjbLi4ELi4EEEEEvT1_ --------------------------
	.section	.nv.shared._ZN2at6native13reduce_kernelILi512ELi1ENS0_8ReduceOpIN3c107complexIfEENS0_14func_wrapper_tIbZZZNS0_14or_kernel_cudaERNS_14TensorIteratorEENKUlvE_clEvENKUlvE7_clEvEUlbS5_E_EEjbLi4ELi4EEEEEvT1_,"aw",@nobits
	.sectionflags	@""
	.align	16
.nv.shared._ZN2at6native13reduce_kernelILi512ELi1ENS0_8ReduceOpIN3c107complexIfEENS0_14func_wrapper_tIbZZZNS0_14or_kernel_cudaERNS_14TensorIteratorEENKUlvE_clEvENKUlvE7_clEvEUlbS5_E_EEjbLi4ELi4EEEEEvT1_:
	.zero		1040


//--------------------- .nv.shared._ZN2at6native13reduce_kernelILi256ELi2ENS0_8ReduceOpIN3c107complexIfEENS0_14func_wrapper_tIbZZZNS0_14or_kernel_cudaERNS_14TensorIteratorEENKUlvE_clEvENKUlvE7_clEvEUlbS5_E_EEjbLi4ELi4EEEEEvT1_ --------------------------
	.section	.nv.shared._ZN2at6native13reduce_kernelILi256ELi2ENS0_8ReduceOpIN3c107complexIfEENS0_14func_wrapper_tIbZZZNS0_14or_kernel_cudaERNS_14TensorIteratorEENKUlvE_clEvENKUlvE7_clEvEUlbS5_E_EEjbLi4ELi4EEEEEvT1_,"aw",@nobits
	.sectionflags	@""
	.align	16
.nv.shared._ZN2at6native13reduce_kernelILi256ELi2ENS0_8ReduceOpIN3c107complexIfEENS0_14func_wrapper_tIbZZZNS0_14or_kernel_cudaERNS_14TensorIteratorEENKUlvE_clEvENKUlvE7_clEvEUlbS5_E_EEjbLi4ELi4EEEEEvT1_:
	.zero		1040


//--------------------- .nv.shared._ZN2at6native13reduce_kernelILi128ELi4ENS0_8ReduceOpIN3c107complexIfEENS0_14func_wrapper_tIbZZZNS0_14or_kernel_cudaERNS_14TensorIteratorEENKUlvE_clEvENKUlvE7_clEvEUlbS5_E_EEjbLi4ELi4EEEEEvT1_ --------------------------
	.section	.nv.shared._ZN2at6native13reduce_kernelILi128ELi4ENS0_8ReduceOpIN3c107complexIfEENS0_14func_wrapper_tIbZZZNS0_14or_kernel_cudaERNS_14TensorIteratorEENKUlvE_clEvENKUlvE7_clEvEUlbS5_E_EEjbLi4ELi4EEEEEvT1_,"aw",@nobits
	.sectionflags	@""
	.align	16
.nv.shared._ZN2at6native13reduce_kernelILi128ELi4ENS0_8ReduceOpIN3c107complexIfEENS0_14func_wrapper_tIbZZZNS0_14or_kernel_cudaERNS_14TensorIteratorEENKUlvE_clEvENKUlvE7_clEvEUlbS5_E_EEjbLi4ELi4EEEEEvT1_:
	.zero		1040


//--------------------- .nv.shared._ZN2at6native13reduce_kernelILi256ELi1ENS0_8ReduceOpIN3c107complexIdEENS0_14func_wrapper_tIbZZZNS0_14or_kernel_cudaERNS_14TensorIteratorEENKUlvE_clEvENKUlvE6_clEvEUlbS5_E_EEjbLi4ELi4EEEEEvT1_ --------------------------
	.section	.nv.shared._ZN2at6native13reduce_kernelILi256ELi1ENS0_8ReduceOpIN3c107complexIdEENS0_14func_wrapper_tIbZZZNS0_14or_kernel_cudaERNS_14TensorIteratorEENKUlvE_clEvENKUlvE6_clEvEUlbS5_E_EEjbLi4ELi4EEEEEvT1_,"aw",@nobits
	.sectionflags	@""
	.align	16
.nv.shared._ZN2at6native13reduce_kernelILi256ELi1ENS0_8ReduceOpIN3c107complexIdEENS0_14func_wrapper_tIbZZZNS0_14or_kernel_cudaERNS_14TensorIteratorEENKUlvE_clEvENKUlvE6_clEvEUlbS5_E_EEjbLi4ELi4EEEEEvT1_:
	.zero		1040


//--------------------- .nv.shared._ZN2at6native13reduce_kernelILi128ELi2ENS0_8ReduceOpIN3c107complexIdEENS0_14func_wrapper_tIbZZZNS0_14or_kernel_cudaERNS_14TensorIteratorEENKUlvE_clEvENKUlvE6_clEvEUlbS5_E_EEjbLi4ELi4EEEEEvT1_ --------------------------
	.section	.nv.shared._ZN2at6native13reduce_kernelILi128ELi2ENS0_8ReduceOpIN3c107complexIdEENS0_14func_wrapper_tIbZZZNS0_14or_kernel_cudaERNS_14TensorIteratorEENKUlvE_clEvENKUlvE6_clEvEUlbS5_E_EEjbLi4ELi4EEEEEvT1_,"aw",@nobits
	.sectionflags	@""
	.align	16
.nv.shared._ZN2at6native13reduce_kernelILi128ELi2ENS0_8ReduceOpIN3c107complexIdEENS0_14func_wrapper_tIbZZZNS0_14or_kernel_cudaERNS_14TensorIteratorEENKUlvE_clEvENKUlvE6_clEvEUlbS5_E_EEjbLi4ELi4EEEEEvT1_:
	.zero		1040


//--------------------- .nv.shared._ZN2at6native13reduce_kernelILi64ELi4ENS0_8ReduceOpIN3c107complexIdEENS0_14func_wrapper_tIbZZZNS0_14or_kernel_cudaERNS_14TensorIteratorEENKUlvE_clEvENKUlvE6_clEvEUlbS5_E_EEjbLi4ELi4EEEEEvT1_ --------------------------
	.section	.nv.shared._ZN2at6native13reduce_kernelILi64ELi4ENS0_8ReduceOpIN3c107complexIdEENS0_14func_wrapper_tIbZZZNS0_14or_kernel_cudaERNS_14TensorIteratorEENKUlvE_clEvENKUlvE6_clEvEUlbS5_E_EEjbLi4ELi4EEEEEvT1_,"aw",@nobits
	.sectionflags	@""
	.align	16
.nv.shared._ZN2at6native13reduce_kernelILi64ELi4ENS0_8ReduceOpIN3c107complexIdEENS0_14func_wrapper_tIbZZZNS0_14or_kernel_cudaERNS_14TensorIteratorEENKUlvE_clEvENKUlvE6_clEvEUlbS5_E_EEjbLi4ELi4EEEEEvT1_:
	.zero		1040


//--------------------- .nv.shared._ZN2at6native13reduce_kernelILi512ELi1ENS0_8ReduceOpIfNS0_14func_wrapper_tIbZZZNS0_14or_kernel_cudaERNS_14TensorIteratorEENKUlvE_clEvENKUlvE5_clEvEUlbfE_EEjbLi4ELi4EEEEEvT1_ --------------------------
	.section	.nv.shared._ZN2at6native13reduce_kernelILi512ELi1ENS0_8ReduceOpIfNS0_14func_wrapper_tIbZZZNS0_14or_kernel_cudaERNS_14TensorIteratorEENKUlvE_clEvENKUlvE5_clEvEUlbfE_EEjbLi4ELi4EEEEEvT1_,"aw",@nobits
	.sectionflags	@""
	.align	16
.nv.shared._ZN2at6native13reduce_kernelILi512ELi1ENS0_8ReduceOpIfNS0_14func_wrapper_tIbZZZNS0_14or_kernel_cudaERNS_14TensorIteratorEENKUlvE_clEvENKUlvE5_clEvEUlbfE_EEjbLi4ELi4EEEEEvT1_:
	.zero		1040


//--------------------- .nv.shared._ZN2at6native13reduce_kernelILi256ELi2ENS0_8ReduceOpIfNS0_14func_wrapper_tIbZZZNS0_14or_kernel_cudaERNS_14TensorIteratorEENKUlvE_clEvENKUlvE5_clEvEUlbfE_EEjbLi4ELi4EEEEEvT1_ --------------------------
	.section	.nv.shared._ZN2at6native13reduce_kernelILi256ELi2ENS0_8ReduceOpIfNS0_14func_wrapper_tIbZZZNS0_14or_kernel_cudaERNS_14TensorIteratorEENKUlvE_clEvENKUlvE5_clEvEUlbfE_EEjbLi4ELi4EEEEEvT1_,"aw",@nobits
	.sectionflags	@""
	.align	16
.nv.shared._ZN2at6native13reduce_kernelILi256ELi2ENS0_8ReduceOpIfNS0_14func_wrapper_tIbZZZNS0_14or_kernel_cudaERNS_14TensorIteratorEENKUlvE_clEvENKUlvE5_clEvEUlbfE_EEjbLi4ELi4EEEEEvT1_:
	.zero		1040


//--------------------- .nv.shared._ZN2at6native13reduce_kernelILi128ELi4ENS0_8ReduceOpIfNS0_14func_wrapper_tIbZZZNS0_14or_kernel_cudaERNS_14TensorIteratorEENKUlvE_clEvENKUlvE5_clEvEUlbfE_EEjbLi4ELi4EEEEEvT1_ --------------------------
	.section	.nv.shared._ZN2at6native13reduce_kernelILi128ELi4ENS0_8ReduceOpIfNS0_14func_wrapper_tIbZZZNS0_14or_kernel_cudaERNS_14TensorIteratorEENKUlvE_clEvENKUlvE5_clEvEUlbfE_EEjbLi4ELi4EEEEEvT1_,"aw",@nobits
	.sectionflags	@""
	.align	16
.nv.shared._ZN2at6native13reduce_kernelILi128ELi4ENS0_8ReduceOpIfNS0_14func_wrapper_tIbZZZNS0_14or_kernel_cudaERNS_14TensorIteratorEENKUlvE_clEvENKUlvE5_clEvEUlbfE_EEjbLi4ELi4EEEEEvT1_:
	.zero		1040


//--------------------- .nv.shared._ZN2at6native13reduce_kernelILi512ELi1ENS0_8ReduceOpIdNS0_14func_wrapper_tIbZZZNS0_14or_kernel_cudaERNS_14TensorIteratorEENKUlvE_clEvENKUlvE4_clEvEUlbdE_EEjbLi4ELi4EEEEEvT1_ --------------------------
	.section	.nv.shared._ZN2at6native13reduce_kernelILi512ELi1ENS0_8ReduceOpIdNS0_14func_wrapper_tIbZZZNS0_14or_kernel_cudaERNS_14TensorIteratorEENKUlvE_clEvENKUlvE4_clEvEUlbdE_EEjbLi4ELi4EEEEEvT1_,"aw",@nobits
	.sectionflags	@""
	.align	16
.nv.shared._ZN2at6native13reduce_kernelILi512ELi1ENS0_8ReduceOpIdNS0_14func_wrapper_tIbZZZNS0_14or_kernel_cudaERNS_14TensorIteratorEENKUlvE_clEvENKUlvE4_clEvEUlbdE_EEjbLi4ELi4EEEEEvT1_:
	.zero		1040


//--------------------- .nv.shared._ZN2at6native13reduce_kernelILi256ELi2ENS0_8ReduceOpIdNS0_14func_wrapper_tIbZZZNS0_14or_kernel_cudaERNS_14TensorIteratorEENKUlvE_clEvENKUlvE4_clEvEUlbdE_EEjbLi4ELi4EEEEEvT1_ --------------------------
	.section	.nv.shared._ZN2at6native13reduce_kernelILi256ELi2ENS0_8ReduceOpIdNS0_14func_wrapper_tIbZZZNS0_14or_kernel_cudaERNS_14TensorIteratorEENKUlvE_clEvENKUlvE4_clEvEUlbdE_EEjbLi4ELi4EEEEEvT1_,"aw",@nobits
	.sectionflags	@""
	.align	16
.nv.shared._ZN2at6native13reduce_kernelILi256ELi2ENS0_8ReduceOpIdNS0_14func_wrapper_tIbZZZNS0_14or_kernel_cudaERNS_14TensorIteratorEENKUlvE_clEvENKUlvE4_clEvEUlbdE_EEjbLi4ELi4EEEEEvT1_:
	.zero		1040


//--------------------- .nv.shared._ZN2at6native13reduce_kernelILi128ELi4ENS0_8ReduceOpIdNS0_14func_wrapper_tIbZZZNS0_14or_kernel_cudaERNS_14TensorIteratorEENKUlvE_clEvENKUlvE4_clEvEUlbdE_EEjbLi4ELi4EEEEEvT1_ --------------------------
	.section	.nv.shared._ZN2at6native13reduce_kernelILi128ELi4ENS0_8ReduceOpIdNS0_14func_wrapper_tIbZZZNS0_14or_kernel_cudaERNS_14TensorIteratorEENKUlvE_clEvENKUlvE4_clEvEUlbdE_EEjbLi4ELi4EEEEEvT1_,"aw",@nobits
	.sectionflags	@""
	.align	16
.nv.shared._ZN2at6native13reduce_kernelILi128ELi4ENS0_8ReduceOpIdNS0_14func_wrapper_tIbZZZNS0_14or_kernel_cudaERNS_14TensorIteratorEENKUlvE_clEvENKUlvE4_clEvEUlbdE_EEjbLi4ELi4EEEEEvT1_:
	.zero		1040


//--------------------- .nv.shared._ZN2at6native13reduce_kernelILi512ELi1ENS0_8ReduceOpIsNS0_14func_wrapper_tIbZZZNS0_14or_kernel_cudaERNS_14TensorIteratorEENKUlvE_clEvENKUlvE3_clEvEUlbsE_EEjbLi4ELi4EEEEEvT1_ --------------------------
	.section	.nv.shared._ZN2at6native13reduce_kernelILi512ELi1ENS0_8ReduceOpIsNS0_14func_wrapper_tIbZZZNS0_14or_kernel_cudaERNS_14TensorIteratorEENKUlvE_clEvENKUlvE3_clEvEUlbsE_EEjbLi4ELi4EEEEEvT1_,"aw",@nobits
	.sectionflags	@""
	.align	16
.nv.shared._ZN2at6native13reduce_kernelILi512ELi1ENS0_8ReduceOpIsNS0_14func_wrapper_tIbZZZNS0_14or_kernel_cudaERNS_14TensorIteratorEENKUlvE_clEvENKUlvE3_clEvEUlbsE_EEjbLi4ELi4EEEEEvT1_:
	.zero		1040


//--------------------- .nv.shared._ZN2at6native13reduce_kernelILi256ELi2ENS0_8ReduceOpIsNS0_14func_wrapper_tIbZZZNS0_14or_kernel_cudaERNS_14TensorIteratorEENKUlvE_clEvENKUlvE3_clEvEUlbsE_EEjbLi4ELi4EEEEEvT1_ --------------------------
	.section	.nv.shared._ZN2at6native13reduce_kernelILi256ELi2ENS0_8ReduceOpIsNS0_14func_wrapper_tIbZZZNS0_14or_kernel_cudaERNS_14TensorIteratorEENKUlvE_clEvENKUlvE3_clEvEUlbsE_EEjbLi4ELi4EEEEEvT1_,"aw",@nobits
	.sectionflags	@""
	.align	16
.nv.shared._ZN2at6native13reduce_kernelILi256ELi2ENS0_8ReduceOpIsNS0_14func_wrapper_tIbZZZNS0_14or_kernel_cudaERNS_14TensorIteratorEENKUlvE_clEvENKUlvE3_clEvEUlbsE_EEjbLi4ELi4EEEEEvT1_:
	.zero		1040


//--------------------- .nv.shared._ZN2at6native13reduce_kernelILi128ELi4ENS0_8ReduceOpIsNS0_14func_wrapper_tIbZZZNS0_14or_kernel_cudaERNS_14TensorIteratorEENKUlvE_clEvENKUlvE3_clEvEUlbsE_EEjbLi4ELi4EEEEEvT1_ --------------------------
	.section	.nv.shared._ZN2at6native13reduce_kernelILi128ELi4ENS0_8ReduceOpIsNS0_14func_wrapper_tIbZZZNS0_14or_kernel_cudaERNS_14TensorIteratorEENKUlvE_clEvENKUlvE3_clEvEUlbsE_EEjbLi4ELi4EEEEEvT1_,"aw",@nobits
	.sectionflags	@""
	.align	16
.nv.shared._ZN2at6native13reduce_kernelILi128ELi4ENS0_8ReduceOpIsNS0_14func_wrapper_tIbZZZNS0_14or_kernel_cudaERNS_14TensorIteratorEENKUlvE_clEvENKUlvE3_clEvEUlbsE_EEjbLi4ELi4EEEEEvT1_:
	.zero		1040


//--------------------- .nv.shared._ZN2at6native13reduce_kernelILi512ELi1ENS0_8ReduceOpIlNS0_14func_wrapper_tIbZZZNS0_14or_kernel_cudaERNS_14TensorIteratorEENKUlvE_clEvENKUlvE2_clEvEUlblE_EEjbLi4ELi4EEEEEvT1_ --------------------------
	.section	.nv.shared._ZN2at6native13reduce_kernelILi512ELi1ENS0_8ReduceOpIlNS0_14func_wrapper_tIbZZZNS0_14or_kernel_cudaERNS_14TensorIteratorEENKUlvE_clEvENKUlvE2_clEvEUlblE_EEjbLi4ELi4EEEEEvT1_,"aw",@nobits
	.sectionflags	@""
	.align	16
.nv.shared._ZN2at6native13reduce_kernelILi512ELi1ENS0_8ReduceOpIlNS0_14func_wrapper_tIbZZZNS0_14or_kernel_cudaERNS_14TensorIteratorEENKUlvE_clEvENKUlvE2_clEvEUlblE_EEjbLi4ELi4EEEEEvT1_:
	.zero		1040


//--------------------- .nv.shared._ZN2at6native13reduce_kernelILi256ELi2ENS0_8ReduceOpIlNS0_14func_wrapper_tIbZZZNS0_14or_kernel_cudaERNS_14TensorIteratorEENKUlvE_clEvENKUlvE2_clEvEUlblE_EEjbLi4ELi4EEEEEvT1_ --------------------------
	.section	.nv.shared._ZN2at6native13reduce_kernelILi256ELi2ENS0_8ReduceOpIlNS0_14func_wrapper_tIbZZZNS0_14or_kernel_cudaERNS_14TensorIteratorEENKUlvE_clEvENKUlvE2_clEvEUlblE_EEjbLi4ELi4EEEEEvT1_,"aw",@nobits
	.sectionflags	@""
	.align	16
.nv.shared._ZN2at6native13reduce_kernelILi256ELi2ENS0_8ReduceOpIlNS0_14func_wrapper_tIbZZZNS0_14or_kernel_cudaERNS_14TensorIteratorEENKUlvE_clEvENKUlvE2_clEvEUlblE_EEjbLi4ELi4EEEEEvT1_:
	.zero		1040


//--------------------- .nv.shared._ZN2at6native13reduce_kernelILi128ELi4ENS0_8ReduceOpIlNS0_14func_wrapper_tIbZZZNS0_14or_kernel_cudaERNS_14TensorIteratorEENKUlvE_clEvENKUlvE2_clEvEUlblE_EEjbLi4ELi4EEEEEvT1_ --------------------------
	.section	.nv.shared._ZN2at6native13reduce_kernelILi128ELi4ENS0_8ReduceOpIlNS0_14func_wrapper_tIbZZZNS0_14or_kernel_cudaERNS_14TensorIteratorEENKUlvE_clEvENKUlvE2_clEvEUlblE_EEjbLi4ELi4EEEEEvT1_,"aw",@nobits
	.sectionflags	@""
	.align	16
.nv.shared._ZN2at6native13reduce_kernelILi128ELi4ENS0_8ReduceOpIlNS0_14func_wrapper_tIbZZZNS0_14or_kernel_cudaERNS_14TensorIteratorEENKUlvE_clEvENKUlvE2_clEvEUlblE_EEjbLi4ELi4EEEEEvT1_:
	.zero		1040


//--------------------- .nv.shared._ZN2at6native13reduce_kernelILi512ELi1ENS0_8ReduceOpIiNS0_14func_wrapper_tIbZZZNS0_14or_kernel_cudaERNS_14TensorIteratorEENKUlvE_clEvENKUlvE1_clEvEUlbiE_EEjbLi4ELi4EEEEEvT1_ --------------------------
	.section	.nv.shared._ZN2at6native13reduce_kernelILi512ELi1ENS0_8ReduceOpIiNS0_14func_wrapper_tIbZZZNS0_14or_kernel_cudaERNS_14TensorIteratorEENKUlvE_clEvENKUlvE1_clEvEUlbiE_EEjbLi4ELi4EEEEEvT1_,"aw",@nobits
	.sectionflags	@""
	.align	16
.nv.shared._ZN2at6native13reduce_kernelILi512ELi1ENS0_8ReduceOpIiNS0_14func_wrapper_tIbZZZNS0_14or_kernel_cudaERNS_14TensorIteratorEENKUlvE_clEvENKUlvE1_clEvEUlbiE_EEjbLi4ELi4EEEEEvT1_:
	.zero		1040


//--------------------- .nv.shared._ZN2at6native13reduce_kernelILi256ELi2ENS0_8ReduceOpIiNS0_14func_wrapper_tIbZZZNS0_14or_kernel_cudaERNS_14TensorIteratorEENKUlvE_clEvENKUlvE1_clEvEUlbiE_EEjbLi4ELi4EEEEEvT1_ --------------------------
	.section	.nv.shared._ZN2at6native13reduce_kernelILi256ELi2ENS0_8ReduceOpIiNS0_14func_wrapper_tIbZZZNS0_14or_kernel_cudaERNS_14TensorIteratorEENKUlvE_clEvENKUlvE1_clEvEUlbiE_EEjbLi4ELi4EEEEEvT1_,"aw",@nobits
	.sectionflags	@""
	.align	16
.nv.shared._ZN2at6native13reduce_kernelILi256ELi2ENS0_8ReduceOpIiNS0_14func_wrapper_tIbZZZNS0_14or_kernel_cudaERNS_14TensorIteratorEENKUlvE_clEvENKUlvE1_clEvEUlbiE_EEjbLi4ELi4EEEEEvT1_:
	.zero		1040


//--------------------- .nv.shared._ZN2at6native13reduce_kernelILi128ELi4ENS0_8ReduceOpIiNS0_14func_wrapper_tIbZZZNS0_14or_kernel_cudaERNS_14TensorIteratorEENKUlvE_clEvENKUlvE1_clEvEUlbiE_EEjbLi4ELi4EEEEEvT1_ --------------------------
	.section	.nv.shared._ZN2at6native13reduce_kernelILi128ELi4ENS0_8ReduceOpIiNS0_14func_wrapper_tIbZZZNS0_14or_kernel_cudaERNS_14TensorIteratorEENKUlvE_clEvENKUlvE1_clEvEUlbiE_EEjbLi4ELi4EEEEEvT1_,"aw",@nobits
	.sectionflags	@""
	.align	16
.nv.shared._ZN2at6native13reduce_kernelILi128ELi4ENS0_8ReduceOpIiNS0_14func_wrapper_tIbZZZNS0_14or_kernel_cudaERNS_14TensorIteratorEENKUlvE_clEvENKUlvE1_clEvEUlbiE_EEjbLi4ELi4EEEEEvT1_:
	.zero		1040


//--------------------- .nv.shared._ZN2at6native13reduce_kernelILi512ELi1ENS0_8ReduceOpIaNS0_14func_wrapper_tIbZZZNS0_14or_kernel_cudaERNS_14TensorIteratorEENKUlvE_clEvENKUlvE0_clEvEUlbaE_EEjbLi4ELi4EEEEEvT1_ --------------------------
	.section	.nv.shared._ZN2at6native13reduce_kernelILi512ELi1ENS0_8ReduceOpIaNS0_14func_wrapper_tIbZZZNS0_14or_kernel_cudaERNS_14TensorIteratorEENKUlvE_clEvENKUlvE0_clEvEUlbaE_EEjbLi4ELi4EEEEEvT1_,"aw",@nobits
	.sectionflags	@""
	.align	16
.nv.shared._ZN2at6native13reduce_kernelILi512ELi1ENS0_8ReduceOpIaNS0_14func_wrapper_tIbZZZNS0_14or_kernel_cudaERNS_14TensorIteratorEENKUlvE_clEvENKUlvE0_clEvEUlbaE_EEjbLi4ELi4EEEEEvT1_:
	.zero		1040


//--------------------- .nv.shared._ZN2at6native13reduce_kernelILi256ELi2ENS0_8ReduceOpIaNS0_14func_wrapper_tIbZZZNS0_14or_kernel_cudaERNS_14TensorIteratorEENKUlvE_clEvENKUlvE0_clEvEUlbaE_EEjbLi4ELi4EEEEEvT1_ --------------------------
	.section	.nv.shared._ZN2at6native13reduce_kernelILi256ELi2ENS0_8ReduceOpIaNS0_14func_wrapper_tIbZZZNS0_14or_kernel_cudaERNS_14TensorIteratorEENKUlvE_clEvENKUlvE0_clEvEUlbaE_EEjbLi4ELi4EEEEEvT1_,"aw",@nobits
	.sectionflags	@""
	.align	16
.nv.shared._ZN2at6native13reduce_kernelILi256ELi2ENS0_8ReduceOpIaNS0_14func_wrapper_tIbZZZNS0_14or_kernel_cudaERNS_14TensorIteratorEENKUlvE_clEvENKUlvE0_clEvEUlbaE_EEjbLi4ELi4EEEEEvT1_:
	.zero		1040


//--------------------- .nv.shared._ZN2at6native13reduce_kernelILi128ELi4ENS0_8ReduceOpIaNS0_14func_wrapper_tIbZZZNS0_14or_kernel_cudaERNS_14TensorIteratorEENKUlvE_clEvENKUlvE0_clEvEUlbaE_EEjbLi4ELi4EEEEEvT1_ --------------------------
	.section	.nv.shared._ZN2at6native13reduce_kernelILi128ELi4ENS0_8ReduceOpIaNS0_14func_wrapper_tIbZZZNS0_14or_kernel_cudaERNS_14TensorIteratorEENKUlvE_clEvENKUlvE0_clEvEUlbaE_EEjbLi4ELi4EEEEEvT1_,"aw",@nobits
	.sectionflags	@""
	.align	16
.nv.shared._ZN2at6native13reduce_kernelILi128ELi4ENS0_8ReduceOpIaNS0_14func_wrapper_tIbZZZNS0_14or_kernel_cudaERNS_14TensorIteratorEENKUlvE_clEvENKUlvE0_clEvEUlbaE_EEjbLi4ELi4EEEEEvT1_:
	.zero		1040


//--------------------- .nv.shared._ZN2at6native13reduce_kernelILi512ELi1ENS0_8ReduceOpIhNS0_14func_wrapper_tIbZZZNS0_14or_kernel_cudaERNS_14TensorIteratorEENKUlvE_clEvENKUlvE_clEvEUlbhE_EEjbLi4ELi4EEEEEvT1_ --------------------------
	.section	.nv.shared._ZN2at6native13reduce_kernelILi512ELi1ENS0_8ReduceOpIhNS0_14func_wrapper_tIbZZZNS0_14or_kernel_cudaERNS_14TensorIteratorEENKUlvE_clEvENKUlvE_clEvEUlbhE_EEjbLi4ELi4EEEEEvT1_,"aw",@nobits
	.sectionflags	@""
	.align	16
.nv.shared._ZN2at6native13reduce_kernelILi512ELi1ENS0_8ReduceOpIhNS0_14func_wrapper_tIbZZZNS0_14or_kernel_cudaERNS_14TensorIteratorEENKUlvE_clEvENKUlvE_clEvEUlbhE_EEjbLi4ELi4EEEEEvT1_:
	.zero		1040


//--------------------- .nv.shared._ZN2at6native13reduce_kernelILi256ELi2ENS0_8ReduceOpIhNS0_14func_wrapper_tIbZZZNS0_14or_kernel_cudaERNS_14TensorIteratorEENKUlvE_clEvENKUlvE_clEvEUlbhE_EEjbLi4ELi4EEEEEvT1_ --------------------------
	.section	.nv.shared._ZN2at6native13reduce_kernelILi256ELi2ENS0_8ReduceOpIhNS0_14func_wrapper_tIbZZZNS0_14or_kernel_cudaERNS_14TensorIteratorEENKUlvE_clEvENKUlvE_clEvEUlbhE_EEjbLi4ELi4EEEEEvT1_,"aw",@nobits
	.sectionflags	@""
	.align	16
.nv.shared._ZN2at6native13reduce_kernelILi256ELi2ENS0_8ReduceOpIhNS0_14func_wrapper_tIbZZZNS0_14or_kernel_cudaERNS_14TensorIteratorEENKUlvE_clEvENKUlvE_clEvEUlbhE_EEjbLi4ELi4EEEEEvT1_:
	.zero		1040


//--------------------- .nv.shared._ZN2at6native13reduce_kernelILi128ELi4ENS0_8ReduceOpIhNS0_14func_wrapper_tIbZZZNS0_14or_kernel_cudaERNS_14TensorIteratorEENKUlvE_clEvENKUlvE_clEvEUlbhE_EEjbLi4ELi4EEEEEvT1_ --------------------------
	.section	.nv.shared._ZN2at6native13reduce_kernelILi128ELi4ENS0_8ReduceOpIhNS0_14func_wrapper_tIbZZZNS0_14or_kernel_cudaERNS_14TensorIteratorEENKUlvE_clEvENKUlvE_clEvEUlbhE_EEjbLi4ELi4EEEEEvT1_,"aw",@nobits
	.sectionflags	@""
	.align	16
.nv.shared._ZN2at6native13reduce_kernelILi128ELi4ENS0_8ReduceOpIhNS0_14func_wrapper_tIbZZZNS0_14or_kernel_cudaERNS_14TensorIteratorEENKUlvE_clEvENKUlvE_clEvEUlbhE_EEjbLi4ELi4EEEEEvT1_:
	.zero		1040


//--------------------- .nv.shared._ZN2at6native13reduce_kernelILi512ELi1ENS0_8ReduceOpIbNS0_14func_wrapper_tIbZZZNS0_15and_kernel_cudaERNS_14TensorIteratorEENKUlvE_clEvENKUlvE10_clEvEUlbbE_EEjbLi4ELi4EEEEEvT1_ --------------------------
	.section	.nv.shared._ZN2at6native13reduce_kernelILi512ELi1ENS0_8ReduceOpIbNS0_14func_wrapper_tIbZZZNS0_15and_kernel_cudaERNS_14TensorIteratorEENKUlvE_clEvENKUlvE10_clEvEUlbbE_EEjbLi4ELi4EEEEEvT1_,"aw",@nobits
	.sectionflags	@""
	.align	16
.nv.shared._ZN2at6native13reduce_kernelILi512ELi1ENS0_8ReduceOpIbNS0_14func_wrapper_tIbZZZNS0_15and_kernel_cudaERNS_14TensorIteratorEENKUlvE_clEvENKUlvE10_clEvEUlbbE_EEjbLi4ELi4EEEEEvT1_:
	.zero		1040


//--------------------- .nv.shared._ZN2at6native13reduce_kernelILi256ELi2ENS0_8ReduceOpIbNS0_14func_wrapper_tIbZZZNS0_15and_kernel_cudaERNS_14TensorIteratorEENKUlvE_clEvENKUlvE10_clEvEUlbbE_EEjbLi4ELi4EEEEEvT1_ --------------------------
	.section	.nv.shared._ZN2at6native13reduce_kernelILi256ELi2ENS0_8ReduceOpIbNS0_14func_wrapper_tIbZZZNS0_15and_kernel_cudaERNS_14TensorIteratorEENKUlvE_clEvENKUlvE10_clEvEUlbbE_EEjbLi4ELi4EEEEEvT1_,"aw",@nobits
	.sectionflags	@""
	.align	16
.nv.shared._ZN2at6native13reduce_kernelILi256ELi2ENS0_8ReduceOpIbNS0_14func_wrapper_tIbZZZNS0_15and_kernel_cudaERNS_14TensorIteratorEENKUlvE_clEvENKUlvE10_clEvEUlbbE_EEjbLi4ELi4EEEEEvT1_:
	.zero		1040


//--------------------- .nv.shared._ZN2at6native13reduce_kernelILi128ELi4ENS0_8ReduceOpIbNS0_14func_wrapper_tIbZZZNS0_15and_kernel_cudaERNS_14TensorIteratorEENKUlvE_clEvENKUlvE10_clEvEUlbbE_EEjbLi4ELi4EEEEEvT1_ --------------------------
	.section	.nv.shared._ZN2at6native13reduce_kernelILi128ELi4ENS0_8ReduceOpIbNS0_14func_wrapper_tIbZZZNS0_15and_kernel_cudaERNS_14TensorIteratorEENKUlvE_clEvENKUlvE10_clEvEUlbbE_EEjbLi4ELi4EEEEEvT1_,"aw",@nobits
	.sectionflags	@""
	.align	16
.nv.shared._ZN2at6native13reduce_kernelILi128ELi4ENS0_8ReduceOpIbNS0_14func_wrapper_tIbZZZNS0_15and_kernel_cudaERNS_14TensorIteratorEENKUlvE_clEvENKUlvE10_clEvEUlbbE_EEjbLi4ELi4EEEEEvT1_:
	.zero		1040


//--------------------- .nv.shared._ZN2at6native13reduce_kernelILi512ELi1ENS0_8ReduceOpIN3c108BFloat16ENS0_14func_wrapper_tIbZZZNS0_15and_kernel_cudaERNS_14TensorIteratorEENKUlvE_clEvENKUlvE9_clEvEUlbS4_E_EEjbLi4ELi4EEEEEvT1_ --------------------------
	.section	.nv.shared._ZN2at6native13reduce_kernelILi512ELi1ENS0_8ReduceOpIN3c108BFloat16ENS0_14func_wrapper_tIbZZZNS0_15and_kernel_cudaERNS_14TensorIteratorEENKUlvE_clEvENKUlvE9_clEvEUlbS4_E_EEjbLi4ELi4EEEEEvT1_,"aw",@nobits
	.sectionflags	@""
	.align	16
.nv.shared._ZN2at6native13reduce_kernelILi512ELi1ENS0_8ReduceOpIN3c108BFloat16ENS0_14func_wrapper_tIbZZZNS0_15and_kernel_cudaERNS_14TensorIteratorEENKUlvE_clEvENKUlvE9_clEvEUlbS4_E_EEjbLi4ELi4EEEEEvT1_:
	.zero		1040


//--------------------- .nv.shared._ZN2at6native13reduce_kernelILi256ELi2ENS0_8ReduceOpIN3c108BFloat16ENS0_14func_wrapper_tIbZZZNS0_15and_kernel_cudaERNS_14TensorIteratorEENKUlvE_clEvENKUlvE9_clEvEUlbS4_E_EEjbLi4ELi4EEEEEvT1_ --------------------------
	.section	.nv.shared._ZN2at6native13reduce_kernelILi256ELi2ENS0_8ReduceOpIN3c108BFloat16ENS0_14func_wrapper_tIbZZZNS0_15and_kernel_cudaERNS_14TensorIteratorEENKUlvE_clEvENKUlvE9_clEvEUlbS4_E_EEjbLi4ELi4EEEEEvT1_,"aw",@nobits
	.sectionflags	@""
	.align	16
.nv.shared._ZN2at6native13reduce_kernelILi256ELi2ENS0_8ReduceOpIN3c108BFloat16ENS0_14func_wrapper_tIbZZZNS0_15and_kernel_cudaERNS_14TensorIteratorEENKUlvE_clEvENKUlvE9_clEvEUlbS4_E_EEjbLi4ELi4EEEEEvT1_:
	.zero		1040


//--------------------- .nv.shared._ZN2at6native13reduce_kernelILi128ELi4ENS0_8ReduceOpIN3c108BFloat16ENS0_14func_wrapper_tIbZZZNS0_15and_kernel_cudaERNS_14TensorIteratorEENKUlvE_clEvENKUlvE9_clEvEUlbS4_E_EEjbLi4ELi4EEEEEvT1_ --------------------------
	.section	.nv.shared._ZN2at6native13reduce_kernelILi128ELi4ENS0_8ReduceOpIN3c108BFloat16ENS0_14func_wrapper_tIbZZZNS0_15and_kernel_cudaERNS_14TensorIteratorEENKUlvE_clEvENKUlvE9_clEvEUlbS4_E_EEjbLi4ELi4EEEEEvT1_,"aw",@nobits
	.sectionflags	@""
	.align	16
.nv.shared._ZN2at6native13reduce_kernelILi128ELi4ENS0_8ReduceOpIN3c108BFloat16ENS0_14func_wrapper_tIbZZZNS0_15and_kernel_cudaERNS_14TensorIteratorEENKUlvE_clEvENKUlvE9_clEvEUlbS4_E_EEjbLi4ELi4EEEEEvT1_:
	.zero		1040


//--------------------- .nv.shared._ZN2at6native13reduce_kernelILi512ELi1ENS0_8ReduceOpIN3c104HalfENS0_14func_wrapper_tIbZZZNS0_15and_kernel_cudaERNS_14TensorIteratorEENKUlvE_clEvENKUlvE8_clEvEUlbS4_E_EEjbLi4ELi4EEEEEvT1_ --------------------------
	.section	.nv.shared._ZN2at6native13reduce_kernelILi512ELi1ENS0_8ReduceOpIN3c104HalfENS0_14func_wrapper_tIbZZZNS0_15and_kernel_cudaERNS_14TensorIteratorEENKUlvE_clEvENKUlvE8_clEvEUlbS4_E_EEjbLi4ELi4EEEEEvT1_,"aw",@nobits
	.sectionflags	@""
	.align	16
.nv.shared._ZN2at6native13reduce_kernelILi512ELi1ENS0_8ReduceOpIN3c104HalfENS0_14func_wrapper_tIbZZZNS0_15and_kernel_cudaERNS_14TensorIteratorEENKUlvE_clEvENKUlvE8_clEvEUlbS4_E_EEjbLi4ELi4EEEEEvT1_:
	.zero		1040


//--------------------- .nv.shared._ZN2at6native13reduce_kernelILi256ELi2ENS0_8ReduceOpIN3c104HalfENS0_14func_wrapper_tIbZZZNS0_15and_kernel_cudaERNS_14TensorIteratorEENKUlvE_clEvENKUlvE8_clEvEUlbS4_E_EEjbLi4ELi4EEEEEvT1_ --------------------------
	.section	.nv.shared._ZN2at6native13reduce_kernelILi256ELi2ENS0_8ReduceOpIN3c104HalfENS0_14func_wrapper_tIbZZZNS0_15and_kernel_cudaERNS_14TensorIteratorEENKUlvE_clEvENKUlvE8_clEvEUlbS4_E_EEjbLi4ELi4EEEEEvT1_,"aw",@nobits
	.sectionflags	@""
	.align	16
.nv.shared._ZN2at6native13reduce_kernelILi256ELi2ENS0_8ReduceOpIN3c104HalfENS0_14func_wrapper_tIbZZZNS0_15and_kernel_cudaERNS_14TensorIteratorEENKUlvE_clEvENKUlvE8_clEvEUlbS4_E_EEjbLi4ELi4EEEEEvT1_:
	.zero		1040


//--------------------- .nv.shared._ZN2at6native13reduce_kernelILi128ELi4ENS0_8ReduceOpIN3c104HalfENS0_14func_wrapper_tIbZZZNS0_15and_kernel_cudaERNS_14TensorIteratorEENKUlvE_clEvENKUlvE8_clEvEUlbS4_E_EEjbLi4ELi4EEEEEvT1_ --------------------------
	.section	.nv.shared._ZN2at6native13reduce_kernelILi128ELi4ENS0_8ReduceOpIN3c104HalfENS0_14func_wrapper_tIbZZZNS0_15and_kernel_cudaERNS_14TensorIteratorEENKUlvE_clEvENKUlvE8_clEvEUlbS4_E_EEjbLi4ELi4EEEEEvT1_,"aw",@nobits
	.sectionflags	@""
	.align	16
.nv.shared._ZN2at6native13reduce_kernelILi128ELi4ENS0_8ReduceOpIN3c104HalfENS0_14func_wrapper_tIbZZZNS0_15and_kernel_cudaERNS_14TensorIteratorEENKUlvE_clEvENKUlvE8_clEvEUlbS4_E_EEjbLi4ELi4EEEEEvT1_:
	.zero		1040


//--------------------- .nv.shared._ZN2at6native13reduce_kernelILi512ELi1ENS0_8ReduceOpIN3c107complexIfEENS0_14func_wrapper_tIbZZZNS0_15and_kernel_cudaERNS_14TensorIteratorEENKUlvE_clEvENKUlvE7_clEvEUlbS5_E_EEjbLi4ELi4EEEEEvT1_ --------------------------
	.section	.nv.shared._ZN2at6native13reduce_kernelILi512ELi1ENS0_8ReduceOpIN3c107complexIfEENS0_14func_wrapper_tIbZZZNS0_15and_kernel_cudaERNS_14TensorIteratorEENKUlvE_clEvENKUlvE7_clEvEUlbS5_E_EEjbLi4ELi4EEEEEvT1_,"aw",@nobits
	.sectionflags	@""
	.align	16
.nv.shared._ZN2at6native13reduce_kernelILi512ELi1ENS0_8ReduceOpIN3c107complexIfEENS0_14func_wrapper_tIbZZZNS0_15and_kernel_cudaERNS_14TensorIteratorEENKUlvE_clEvENKUlvE7_clEvEUlbS5_E_EEjbLi4ELi4EEEEEvT1_:
	.zero		1040


//--------------------- .nv.shared._ZN2at6native13reduce_kernelILi256ELi2ENS0_8ReduceOpIN3c107complexIfEENS0_14func_wrapper_tIbZZZNS0_15and_kernel_cudaERNS_14TensorIteratorEENKUlvE_clEvENKUlvE7_clEvEUlbS5_E_EEjbLi4ELi4EEEEEvT1_ --------------------------
	.section	.nv.shared._ZN2at6native13reduce_kernelILi256ELi2ENS0_8ReduceOpIN3c107complexIfEENS0_14func_wrapper_tIbZZZNS0_15and_kernel_cudaERNS_14TensorIteratorEENKUlvE_clEvENKUlvE7_clEvEUlbS5_E_EEjbLi4ELi4EEEEEvT1_,"aw",@nobits
	.sectionflags	@""
	.align	16
.nv.shared._ZN2at6native13reduce_kernelILi256ELi2ENS0_8ReduceOpIN3c107complexIfEENS0_14func_wrapper_tIbZZZNS0_15and_kernel_cudaERNS_14TensorIteratorEENKUlvE_clEvENKUlvE7_clEvEUlbS5_E_EEjbLi4ELi4EEEEEvT1_:
	.zero		1040


//--------------------- .nv.shared._ZN2at6native13reduce_kernelILi128ELi4ENS0_8ReduceOpIN3c107complexIfEENS0_14func_wrapper_tIbZZZNS0_15and_kernel_cudaERNS_14TensorIteratorEENKUlvE_clEvENKUlvE7_clEvEUlbS5_E_EEjbLi4ELi4EEEEEvT1_ --------------------------
	.section	.nv.shared._ZN2at6native13reduce_kernelILi128ELi4ENS0_8ReduceOpIN3c107complexIfEENS0_14func_wrapper_tIbZZZNS0_15and_kernel_cudaERNS_14TensorIteratorEENKUlvE_clEvENKUlvE7_clEvEUlbS5_E_EEjbLi4ELi4EEEEEvT1_,"aw",@nobits
	.sectionflags	@""
	.align	16
.nv.shared._ZN2at6native13reduce_kernelILi128ELi4ENS0_8ReduceOpIN3c107complexIfEENS0_14func_wrapper_tIbZZZNS0_15and_kernel_cudaERNS_14TensorIteratorEENKUlvE_clEvENKUlvE7_clEvEUlbS5_E_EEjbLi4ELi4EEEEEvT1_:
	.zero		1040


//--------------------- .nv.shared._ZN2at6native13reduce_kernelILi256ELi1ENS0_8ReduceOpIN3c107complexIdEENS0_14func_wrapper_tIbZZZNS0_15and_kernel_cudaERNS_14TensorIteratorEENKUlvE_clEvENKUlvE6_clEvEUlbS5_E_EEjbLi4ELi4EEEEEvT1_ --------------------------
	.section	.nv.shared._ZN2at6native13reduce_kernelILi256ELi1ENS0_8ReduceOpIN3c107complexIdEENS0_14func_wrapper_tIbZZZNS0_15and_kernel_cudaERNS_14TensorIteratorEENKUlvE_clEvENKUlvE6_clEvEUlbS5_E_EEjbLi4ELi4EEEEEvT1_,"aw",@nobits
	.sectionflags	@""
	.align	16
.nv.shared._ZN2at6native13reduce_kernelILi256ELi1ENS0_8ReduceOpIN3c107complexIdEENS0_14func_wrapper_tIbZZZNS0_15and_kernel_cudaERNS_14TensorIteratorEENKUlvE_clEvENKUlvE6_clEvEUlbS5_E_EEjbLi4ELi4EEEEEvT1_:
	.zero		1040


//--------------------- .nv.shared._ZN2at6native13reduce_kernelILi128ELi2ENS0_8ReduceOpIN3c107complexIdEENS0_14func_wrapper_tIbZZZNS0_15and_kernel_cudaERNS_14TensorIteratorEENKUlvE_clEvENKUlvE6_clEvEUlbS5_E_EEjbLi4ELi4EEEEEvT1_ --------------------------
	.section	.nv.shared._ZN2at6native13reduce_kernelILi128ELi2ENS0_8ReduceOpIN3c107complexIdEENS0_14func_wrapper_tIbZZZNS0_15and_kernel_cudaERNS_14TensorIteratorEENKUlvE_clEvENKUlvE6_clEvEUlbS5_E_EEjbLi4ELi4EEEEEvT1_,"aw",@nobits
	.sectionflags	@""
	.align	16
.nv.shared._ZN2at6native13reduce_kernelILi128ELi2ENS0_8ReduceOpIN3c107complexIdEENS0_14func_wrapper_tIbZZZNS0_15and_kernel_cudaERNS_14TensorIteratorEENKUlvE_clEvENKUlvE6_clEvEUlbS5_E_EEjbLi4ELi4EEEEEvT1_:
	.zero		1040


//--------------------- .nv.shared._ZN2at6native13reduce_kernelILi64ELi4ENS0_8ReduceOpIN3c107complexIdEENS0_14func_wrapper_tIbZZZNS0_15and_kernel_cudaERNS_14TensorIteratorEENKUlvE_clEvENKUlvE6_clEvEUlbS5_E_EEjbLi4ELi4EEEEEvT1_ --------------------------
	.section	.nv.shared._ZN2at6native13reduce_kernelILi64ELi4ENS0_8ReduceOpIN3c107complexIdEENS0_14func_wrapper_tIbZZZNS0_15and_kernel_cudaERNS_14TensorIteratorEENKUlvE_clEvENKUlvE6_clEvEUlbS5_E_EEjbLi4ELi4EEEEEvT1_,"aw",@nobits
	.sectionflags	@""
	.align	16
.nv.shared._ZN2at6native13reduce_kernelILi64ELi4ENS0_8ReduceOpIN3c107complexIdEENS0_14func_wrapper_tIbZZZNS0_15and_kernel_cudaERNS_14TensorIteratorEENKUlvE_clEvENKUlvE6_clEvEUlbS5_E_EEjbLi4ELi4EEEEEvT1_:
	.zero		1040


//--------------------- .nv.shared._ZN2at6native13reduce_kernelILi512ELi1ENS0_8ReduceOpIfNS0_14func_wrapper_tIbZZZNS0_15and_kernel_cudaERNS_14TensorIteratorEENKUlvE_clEvENKUlvE5_clEvEUlbfE_EEjbLi4ELi4EEEEEvT1_ --------------------------
	.section	.nv.shared._ZN2at6native13reduce_kernelILi512ELi1ENS0_8ReduceOpIfNS0_14func_wrapper_tIbZZZNS0_15and_kernel_cudaERNS_14TensorIteratorEENKUlvE_clEvENKUlvE5_clEvEUlbfE_EEjbLi4ELi4EEEEEvT1_,"aw",@nobits
	.sectionflags	@""
	.align	16
.nv.shared._ZN2at6native13reduce_kernelILi512ELi1ENS0_8ReduceOpIfNS0_14func_wrapper_tIbZZZNS0_15and_kernel_cudaERNS_14TensorIteratorEENKUlvE_clEvENKUlvE5_clEvEUlbfE_EEjbLi4ELi4EEEEEvT1_:
	.zero		1040


//--------------------- .nv.shared._ZN2at6native13reduce_kernelILi256ELi2ENS0_8ReduceOpIfNS0_14func_wrapper_tIbZZZNS0_15and_kernel_cudaERNS_14TensorIteratorEENKUlvE_clEvENKUlvE5_clEvEUlbfE_EEjbLi4ELi4EEEEEvT1_ --------------------------
	.section	.nv.shared._ZN2at6native13reduce_kernelILi256ELi2ENS0_8ReduceOpIfNS0_14func_wrapper_tIbZZZNS0_15and_kernel_cudaERNS_14TensorIteratorEENKUlvE_clEvENKUlvE5_clEvEUlbfE_EEjbLi4ELi4EEEEEvT1_,"aw",@nobits
	.sectionflags	@""
	.align	16
.nv.shared._ZN2at6native13reduce_kernelILi256ELi2ENS0_8ReduceOpIfNS0_14func_wrapper_tIbZZZNS0_15and_kernel_cudaERNS_14TensorIteratorEENKUlvE_clEvENKUlvE5_clEvEUlbfE_EEjbLi4ELi4EEEEEvT1_:
	.zero		1040


//--------------------- .nv.shared._ZN2at6native13reduce_kernelILi128ELi4ENS0_8ReduceOpIfNS0_14func_wrapper_tIbZZZNS0_15and_kernel_cudaERNS_14TensorIteratorEENKUlvE_clEvENKUlvE5_clEvEUlbfE_EEjbLi4ELi4EEEEEvT1_ --------------------------
	.section	.nv.shared._ZN2at6native13reduce_kernelILi128ELi4ENS0_8ReduceOpIfNS0_14func_wrapper_tIbZZZNS0_15and_kernel_cudaERNS_14TensorIteratorEENKUlvE_clEvENKUlvE5_clEvEUlbfE_EEjbLi4ELi4EEEEEvT1_,"aw",@nobits
	.sectionflags	@""
	.align	16
.nv.shared._ZN2at6native13reduce_kernelILi128ELi4ENS0_8ReduceOpIfNS0_14func_wrapper_tIbZZZNS0_15and_kernel_cudaERNS_14TensorIteratorEENKUlvE_clEvENKUlvE5_clEvEUlbfE_EEjbLi4ELi4EEEEEvT1_:
	.zero		1040


//--------------------- .nv.shared._ZN2at6native13reduce_kernelILi512ELi1ENS0_8ReduceOpIdNS0_14func_wrapper_tIbZZZNS0_15and_kernel_cudaERNS_14TensorIteratorEENKUlvE_clEvENKUlvE4_clEvEUlbdE_EEjbLi4ELi4EEEEEvT1_ --------------------------
	.section	.nv.shared._ZN2at6native13reduce_kernelILi512ELi1ENS0_8ReduceOpIdNS0_14func_wrapper_tIbZZZNS0_15and_kernel_cudaERNS_14TensorIteratorEENKUlvE_clEvENKUlvE4_clEvEUlbdE_EEjbLi4ELi4EEEEEvT1_,"aw",@nobits
	.sectionflags	@""
	.align	16
.nv.shared._ZN2at6native13reduce_kernelILi512ELi1ENS0_8ReduceOpIdNS0_14func_wrapper_tIbZZZNS0_15and_kernel_cudaERNS_14TensorIteratorEENKUlvE_clEvENKUlvE4_clEvEUlbdE_EEjbLi4ELi4EEEEEvT1_:
	.zero		1040


//--------------------- .nv.shared._ZN2at6native13reduce_kernelILi256ELi2ENS0_8ReduceOpIdNS0_14func_wrapper_tIbZZZNS0_15and_kernel_cudaERNS_14TensorIteratorEENKUlvE_clEvENKUlvE4_clEvEUlbdE_EEjbLi4ELi4EEEEEvT1_ --------------------------
	.section	.nv.shared._ZN2at6native13reduce_kernelILi256ELi2ENS0_8ReduceOpIdNS0_14func_wrapper_tIbZZZNS0_15and_kernel_cudaERNS_14TensorIteratorEENKUlvE_clEvENKUlvE4_clEvEUlbdE_EEjbLi4ELi4EEEEEvT1_,"aw",@nobits
	.sectionflags	@""
	.align	16
.nv.shared._ZN2at6native13reduce_kernelILi256ELi2ENS0_8ReduceOpIdNS0_14func_wrapper_tIbZZZNS0_15and_kernel_cudaERNS_14TensorIteratorEENKUlvE_clEvENKUlvE4_clEvEUlbdE_EEjbLi4ELi4EEEEEvT1_:
	.zero		1040


//--------------------- .nv.shared._ZN2at6native13reduce_kernelILi128ELi4ENS0_8ReduceOpIdNS0_14func_wrapper_tIbZZZNS0_15and_kernel_cudaERNS_14TensorIteratorEENKUlvE_clEvENKUlvE4_clEvEUlbdE_EEjbLi4ELi4EEEEEvT1_ --------------------------
	.section	.nv.shared._ZN2at6native13reduce_kernelILi128ELi4ENS0_8ReduceOpIdNS0_14func_wrapper_tIbZZZNS0_15and_kernel_cudaERNS_14TensorIteratorEENKUlvE_clEvENKUlvE4_clEvEUlbdE_EEjbLi4ELi4EEEEEvT1_,"aw",@nobits
	.sectionflags	@""
	.align	16
.nv.shared._ZN2at6native13reduce_kernelILi128ELi4ENS0_8ReduceOpIdNS0_14func_wrapper_tIbZZZNS0_15and_kernel_cudaERNS_14TensorIteratorEENKUlvE_clEvENKUlvE4_clEvEUlbdE_EEjbLi4ELi4EEEEEvT1_:
	.zero		1040


//--------------------- .nv.shared._ZN2at6native13reduce_kernelILi512ELi1ENS0_8ReduceOpIsNS0_14func_wrapper_tIbZZZNS0_15and_kernel_cudaERNS_14TensorIteratorEENKUlvE_clEvENKUlvE3_clEvEUlbsE_EEjbLi4ELi4EEEEEvT1_ --------------------------
	.section	.nv.shared._ZN2at6native13reduce_kernelILi512ELi1ENS0_8ReduceOpIsNS0_14func_wrapper_tIbZZZNS0_15and_kernel_cudaERNS_14TensorIteratorEENKUlvE_clEvENKUlvE3_clEvEUlbsE_EEjbLi4ELi4EEEEEvT1_,"aw",@nobits
	.sectionflags	@""
	.align	16
.nv.shared._ZN2at6native13reduce_kernelILi512ELi1ENS0_8ReduceOpIsNS0_14func_wrapper_tIbZZZNS0_15and_kernel_cudaERNS_14TensorIteratorEENKUlvE_clEvENKUlvE3_clEvEUlbsE_EEjbLi4ELi4EEEEEvT1_:
	.zero		1040


//--------------------- .nv.shared._ZN2at6native13reduce_kernelILi256ELi2ENS0_8ReduceOpIsNS0_14func_wrapper_tIbZZZNS0_15and_kernel_cudaERNS_14TensorIteratorEENKUlvE_clEvENKUlvE3_clEvEUlbsE_EEjbLi4ELi4EEEEEvT1_ --------------------------
	.section	.nv.shared._ZN2at6native13reduce_kernelILi256ELi2ENS0_8ReduceOpIsNS0_14func_wrapper_tIbZZZNS0_15and_kernel_cudaERNS_14TensorIteratorEENKUlvE_clEvENKUlvE3_clEvEUlbsE_EEjbLi4ELi4EEEEEvT1_,"aw",@nobits
	.sectionflags	@""
	.align	16
.nv.shared._ZN2at6native13reduce_kernelILi256ELi2ENS0_8ReduceOpIsNS0_14func_wrapper_tIbZZZNS0_15and_kernel_cudaERNS_14TensorIteratorEENKUlvE_clEvENKUlvE3_clEvEUlbsE_EEjbLi4ELi4EEEEEvT1_:
	.zero		1040


//--------------------- .nv.shared._ZN2at6native13reduce_kernelILi128ELi4ENS0_8ReduceOpIsNS0_14func_wrapper_tIbZZZNS0_15and_kernel_cudaERNS_14TensorIteratorEENKUlvE_clEvENKUlvE3_clEvEUlbsE_EEjbLi4ELi4EEEEEvT1_ --------------------------
	.section	.nv.shared._ZN2at6native13reduce_kernelILi128ELi4ENS0_8ReduceOpIsNS0_14func_wrapper_tIbZZZNS0_15and_kernel_cudaERNS_14TensorIteratorEENKUlvE_clEvENKUlvE3_clEvEUlbsE_EEjbLi4ELi4EEEEEvT1_,"aw",@nobits
	.sectionflags	@""
	.align	16
.nv.shared._ZN2at6native13reduce_kernelILi128ELi4ENS0_8ReduceOpIsNS0_14func_wrapper_tIbZZZNS0_15and_kernel_cudaERNS_14TensorIteratorEENKUlvE_clEvENKUlvE3_clEvEUlbsE_EEjbLi4ELi4EEEEEvT1_:
	.zero		1040


//--------------------- .nv.shared._ZN2at6native13reduce_kernelILi512ELi1ENS0_8ReduceOpIlNS0_14func_wrapper_tIbZZZNS0_15and_kernel_cudaERNS_14TensorIteratorEENKUlvE_clEvENKUlvE2_clEvEUlblE_EEjbLi4ELi4EEEEEvT1_ --------------------------
	.section	.nv.shared._ZN2at6native13reduce_kernelILi512ELi1ENS0_8ReduceOpIlNS0_14func_wrapper_tIbZZZNS0_15and_kernel_cudaERNS_14TensorIteratorEENKUlvE_clEvENKUlvE2_clEvEUlblE_EEjbLi4ELi4EEEEEvT1_,"aw",@nobits
	.sectionflags	@""
	.align	16
.nv.shared._ZN2at6native13reduce_kernelILi512ELi1ENS0_8ReduceOpIlNS0_14func_wrapper_tIbZZZNS0_15and_kernel_cudaERNS_14TensorIteratorEENKUlvE_clEvENKUlvE2_clEvEUlblE_EEjbLi4ELi4EEEEEvT1_:
	.zero		1040


//--------------------- .nv.shared._ZN2at6native13reduce_kernelILi256ELi2ENS0_8ReduceOpIlNS0_14func_wrapper_tIbZZZNS0_15and_kernel_cudaERNS_14TensorIteratorEENKUlvE_clEvENKUlvE2_clEvEUlblE_EEjbLi4ELi4EEEEEvT1_ --------------------------
	.section	.nv.shared._ZN2at6native13reduce_kernelILi256ELi2ENS0_8ReduceOpIlNS0_14func_wrapper_tIbZZZNS0_15and_kernel_cudaERNS_14TensorIteratorEENKUlvE_clEvENKUlvE2_clEvEUlblE_EEjbLi4ELi4EEEEEvT1_,"aw",@nobits
	.sectionflags	@""
	.align	16
.nv.shared._ZN2at6native13reduce_kernelILi256ELi2ENS0_8ReduceOpIlNS0_14func_wrapper_tIbZZZNS0_15and_kernel_cudaERNS_14TensorIteratorEENKUlvE_clEvENKUlvE2_clEvEUlblE_EEjbLi4ELi4EEEEEvT1_:
	.zero		1040


//--------------------- .nv.shared._ZN2at6native13reduce_kernelILi128ELi4ENS0_8ReduceOpIlNS0_14func_wrapper_tIbZZZNS0_15and_kernel_cudaERNS_14TensorIteratorEENKUlvE_clEvENKUlvE2_clEvEUlblE_EEjbLi4ELi4EEEEEvT1_ --------------------------
	.section	.nv.shared._ZN2at6native13reduce_kernelILi128ELi4ENS0_8ReduceOpIlNS0_14func_wrapper_tIbZZZNS0_15and_kernel_cudaERNS_14TensorIteratorEENKUlvE_clEvENKUlvE2_clEvEUlblE_EEjbLi4ELi4EEEEEvT1_,"aw",@nobits
	.sectionflags	@""
	.align	16
.nv.shared._ZN2at6native13reduce_kernelILi128ELi4ENS0_8ReduceOpIlNS0_14func_wrapper_tIbZZZNS0_15and_kernel_cudaERNS_14TensorIteratorEENKUlvE_clEvENKUlvE2_clEvEUlblE_EEjbLi4ELi4EEEEEvT1_:
	.zero		1040


//--------------------- .nv.shared._ZN2at6native13reduce_kernelILi512ELi1ENS0_8ReduceOpIiNS0_14func_wrapper_tIbZZZNS0_15and_kernel_cudaERNS_14TensorIteratorEENKUlvE_clEvENKUlvE1_clEvEUlbiE_EEjbLi4ELi4EEEEEvT1_ --------------------------
	.section	.nv.shared._ZN2at6native13reduce_kernelILi512ELi1ENS0_8ReduceOpIiNS0_14func_wrapper_tIbZZZNS0_15and_kernel_cudaERNS_14TensorIteratorEENKUlvE_clEvENKUlvE1_clEvEUlbiE_EEjbLi4ELi4EEEEEvT1_,"aw",@nobits
	.sectionflags	@""
	.align	16
.nv.shared._ZN2at6native13reduce_kernelILi512ELi1ENS0_8ReduceOpIiNS0_14func_wrapper_tIbZZZNS0_15and_kernel_cudaERNS_14TensorIteratorEENKUlvE_clEvENKUlvE1_clEvEUlbiE_EEjbLi4ELi4EEEEEvT1_:
	.zero		1040


//--------------------- .nv.shared._ZN2at6native13reduce_kernelILi256ELi2ENS0_8ReduceOpIiNS0_14func_wrapper_tIbZZZNS0_15and_kernel_cudaERNS_14TensorIteratorEENKUlvE_clEvENKUlvE1_clEvEUlbiE_EEjbLi4ELi4EEEEEvT1_ --------------------------
	.section	.nv.shared._ZN2at6native13reduce_kernelILi256ELi2ENS0_8ReduceOpIiNS0_14func_wrapper_tIbZZZNS0_15and_kernel_cudaERNS_14TensorIteratorEENKUlvE_clEvENKUlvE1_clEvEUlbiE_EEjbLi4ELi4EEEEEvT1_,"aw",@nobits
	.sectionflags	@""
	.align	16
.nv.shared._ZN2at6native13reduce_kernelILi256ELi2ENS0_8ReduceOpIiNS0_14func_wrapper_tIbZZZNS0_15and_kernel_cudaERNS_14TensorIteratorEENKUlvE_clEvENKUlvE1_clEvEUlbiE_EEjbLi4ELi4EEEEEvT1_:
	.zero		1040


//--------------------- .nv.shared._ZN2at6native13reduce_kernelILi128ELi4ENS0_8ReduceOpIiNS0_14func_wrapper_tIbZZZNS0_15and_kernel_cudaERNS_14TensorIteratorEENKUlvE_clEvENKUlvE1_clEvEUlbiE_EEjbLi4ELi4EEEEEvT1_ --------------------------
	.section	.nv.shared._ZN2at6native13reduce_kernelILi128ELi4ENS0_8ReduceOpIiNS0_14func_wrapper_tIbZZZNS0_15and_kernel_cudaERNS_14TensorIteratorEENKUlvE_clEvENKUlvE1_clEvEUlbiE_EEjbLi4ELi4EEEEEvT1_,"aw",@nobits
	.sectionflags	@""
	.align	16
.nv.shared._ZN2at6native13reduce_kernelILi128ELi4ENS0_8ReduceOpIiNS0_14func_wrapper_tIbZZZNS0_15and_kernel_cudaERNS_14TensorIteratorEENKUlvE_clEvENKUlvE1_clEvEUlbiE_EEjbLi4ELi4EEEEEvT1_:
	.zero		1040


//--------------------- .nv.shared._ZN2at6native13reduce_kernelILi512ELi1ENS0_8ReduceOpIaNS0_14func_wrapper_tIbZZZNS0_15and_kernel_cudaERNS_14TensorIteratorEENKUlvE_clEvENKUlvE0_clEvEUlbaE_EEjbLi4ELi4EEEEEvT1_ --------------------------
	.section	.nv.shared._ZN2at6native13reduce_kernelILi512ELi1ENS0_8ReduceOpIaNS0_14func_wrapper_tIbZZZNS0_15and_kernel_cudaERNS_14TensorIteratorEENKUlvE_clEvENKUlvE0_clEvEUlbaE_EEjbLi4ELi4EEEEEvT1_,"aw",@nobits
	.sectionflags	@""
	.align	16
.nv.shared._ZN2at6native13reduce_kernelILi512ELi1ENS0_8ReduceOpIaNS0_14func_wrapper_tIbZZZNS0_15and_kernel_cudaERNS_14TensorIteratorEENKUlvE_clEvENKUlvE0_clEvEUlbaE_EEjbLi4ELi4EEEEEvT1_:
	.zero		1040


//--------------------- .nv.shared._ZN2at6native13reduce_kernelILi256ELi2ENS0_8ReduceOpIaNS0_14func_wrapper_tIbZZZNS0_15and_kernel_cudaERNS_14TensorIteratorEENKUlvE_clEvENKUlvE0_clEvEUlbaE_EEjbLi4ELi4EEEEEvT1_ --------------------------
	.section	.nv.shared._ZN2at6native13reduce_kernelILi256ELi2ENS0_8ReduceOpIaNS0_14func_wrapper_tIbZZZNS0_15and_kernel_cudaERNS_14TensorIteratorEENKUlvE_clEvENKUlvE0_clEvEUlbaE_EEjbLi4ELi4EEEEEvT1_,"aw",@nobits
	.sectionflags	@""
	.align	16
.nv.shared._ZN2at6native13reduce_kernelILi256ELi2ENS0_8ReduceOpIaNS0_14func_wrapper_tIbZZZNS0_15and_kernel_cudaERNS_14TensorIteratorEENKUlvE_clEvENKUlvE0_clEvEUlbaE_EEjbLi4ELi4EEEEEvT1_:
	.zero		1040


//--------------------- .nv.shared._ZN2at6native13reduce_kernelILi128ELi4ENS0_8ReduceOpIaNS0_14func_wrapper_tIbZZZNS0_15and_kernel_cudaERNS_14TensorIteratorEENKUlvE_clEvENKUlvE0_clEvEUlbaE_EEjbLi4ELi4EEEEEvT1_ --------------------------
	.section	.nv.shared._ZN2at6native13reduce_kernelILi128ELi4ENS0_8ReduceOpIaNS0_14func_wrapper_tIbZZZNS0_15and_kernel_cudaERNS_14TensorIteratorEENKUlvE_clEvENKUlvE0_clEvEUlbaE_EEjbLi4ELi4EEEEEvT1_,"aw",@nobits
	.sectionflags	@""
	.align	16
.nv.shared._ZN2at6native13reduce_kernelILi128ELi4ENS0_8ReduceOpIaNS0_14func_wrapper_tIbZZZNS0_15and_kernel_cudaERNS_14TensorIteratorEENKUlvE_clEvENKUlvE0_clEvEUlbaE_EEjbLi4ELi4EEEEEvT1_:
	.zero		1040


//--------------------- .nv.shared._ZN2at6native13reduce_kernelILi512ELi1ENS0_8ReduceOpIhNS0_14func_wrapper_tIbZZZNS0_15and_kernel_cudaERNS_14TensorIteratorEENKUlvE_clEvENKUlvE_clEvEUlbhE_EEjbLi4ELi4EEEEEvT1_ --------------------------
	.section	.nv.shared._ZN2at6native13reduce_kernelILi512ELi1ENS0_8ReduceOpIhNS0_14func_wrapper_tIbZZZNS0_15and_kernel_cudaERNS_14TensorIteratorEENKUlvE_clEvENKUlvE_clEvEUlbhE_EEjbLi4ELi4EEEEEvT1_,"aw",@nobits
	.sectionflags	@""
	.align	16
.nv.shared._ZN2at6native13reduce_kernelILi512ELi1ENS0_8ReduceOpIhNS0_14func_wrapper_tIbZZZNS0_15and_kernel_cudaERNS_14TensorIteratorEENKUlvE_clEvENKUlvE_clEvEUlbhE_EEjbLi4ELi4EEEEEvT1_:
	.zero		1040


//--------------------- .nv.shared._ZN2at6native13reduce_kernelILi256ELi2ENS0_8ReduceOpIhNS0_14func_wrapper_tIbZZZNS0_15and_kernel_cudaERNS_14TensorIteratorEENKUlvE_clEvENKUlvE_clEvEUlbhE_EEjbLi4ELi4EEEEEvT1_ --------------------------
	.section	.nv.shared._ZN2at6native13reduce_kernelILi256ELi2ENS0_8ReduceOpIhNS0_14func_wrapper_tIbZZZNS0_15and_kernel_cudaERNS_14TensorIteratorEENKUlvE_clEvENKUlvE_clEvEUlbhE_EEjbLi4ELi4EEEEEvT1_,"aw",@nobits
	.sectionflags	@""
	.align	16
.nv.shared._ZN2at6native13reduce_kernelILi256ELi2ENS0_8ReduceOpIhNS0_14func_wrapper_tIbZZZNS0_15and_kernel_cudaERNS_14TensorIteratorEENKUlvE_clEvENKUlvE_clEvEUlbhE_EEjbLi4ELi4EEEEEvT1_:
	.zero		1040


//--------------------- .nv.shared._ZN2at6native13reduce_kernelILi128ELi4ENS0_8ReduceOpIhNS0_14func_wrapper_tIbZZZNS0_15and_kernel_cudaERNS_14TensorIteratorEENKUlvE_clEvENKUlvE_clEvEUlbhE_EEjbLi4ELi4EEEEEvT1_ --------------------------
	.section	.nv.shared._ZN2at6native13reduce_kernelILi128ELi4ENS0_8ReduceOpIhNS0_14func_wrapper_tIbZZZNS0_15and_kernel_cudaERNS_14TensorIteratorEENKUlvE_clEvENKUlvE_clEvEUlbhE_EEjbLi4ELi4EEEEEvT1_,"aw",@nobits
	.sectionflags	@""
	.align	16
.nv.shared._ZN2at6native13reduce_kernelILi128ELi4ENS0_8ReduceOpIhNS0_14func_wrapper_tIbZZZNS0_15and_kernel_cudaERNS_14TensorIteratorEENKUlvE_clEvENKUlvE_clEvEUlbhE_EEjbLi4ELi4EEEEEvT1_:
	.zero		1040


//--------------------- .nv.constant0._ZN2at6native13reduce_kernelILi512ELi1ENS0_8ReduceOpIbNS0_14func_wrapper_tIbZZZNS0_14or_kernel_cudaERNS_14TensorIteratorEENKUlvE_clEvENKUlvE10_clEvEUlbbE_EEjbLi4ELi4EEEEEvT1_ --------------------------
	.section	.nv.constant0._ZN2at6native13reduce_kernelILi512ELi1ENS0_8ReduceOpIbNS0_14func_wrapper_tIbZZZNS0_14or_kernel_cudaERNS_14TensorIteratorEENKUlvE_clEvENKUlvE10_clEvEUlbbE_EEjbLi4ELi4EEEEEvT1_,"a",@progbits
	.sectionflags	@""
	.align	4
.nv.constant0._ZN2at6native13reduce_kernelILi512ELi1ENS0_8ReduceOpIbNS0_14func_wrapper_tIbZZZNS0_14or_kernel_cudaERNS_14TensorIteratorEENKUlvE_clEvENKUlvE10_clEvEUlbbE_EEjbLi4ELi4EEEEEvT1_:
	.zero		1936


//--------------------- .nv.constant0._ZN2at6native13reduce_kernelILi256ELi2ENS0_8ReduceOpIbNS0_14func_wrapper_tIbZZZNS0_14or_kernel_cudaERNS_14TensorIteratorEENKUlvE_clEvENKUlvE10_clEvEUlbbE_EEjbLi4ELi4EEEEEvT1_ --------------------------
	.section	.nv.constant0._ZN2at6native13reduce_kernelILi256ELi2ENS0_8ReduceOpIbNS0_14func_wrapper_tIbZZZNS0_14or_kernel_cudaERNS_14TensorIteratorEENKUlvE_clEvENKUlvE10_clEvEUlbbE_EEjbLi4ELi4EEEEEvT1_,"a",@progbits
	.sectionflags	@""
	.align	4
.nv.constant0._ZN2at6native13reduce_kernelILi256ELi2ENS0_8ReduceOpIbNS0_14func_wrapper_tIbZZZNS0_14or_kernel_cudaERNS_14TensorIteratorEENKUlvE_clEvENKUlvE10_clEvEUlbbE_EEjbLi4ELi4EEEEEvT1_:
	.zero		1936


//--------------------- .nv.constant0._ZN2at6native13reduce_kernelILi128ELi4ENS0_8ReduceOpIbNS0_14func_wrapper_tIbZZZNS0_14or_kernel_cudaERNS_14TensorIteratorEENKUlvE_clEvENKUlvE10_clEvEUlbbE_EEjbLi4ELi4EEEEEvT1_ --------------------------
	.section	.nv.constant0._ZN2at6native13reduce_kernelILi128ELi4ENS0_8ReduceOpIbNS0_14func_wrapper_tIbZZZNS0_14or_kernel_cudaERNS_14TensorIteratorEENKUlvE_clEvENKUlvE10_clEvEUlbbE_EEjbLi4ELi4EEEEEvT1_,"a",@progbits
	.sectionflags	@""
	.align	4
.nv.constant0._ZN2at6native13reduce_kernelILi128ELi4ENS0_8ReduceOpIbNS0_14func_wrapper_tIbZZZNS0_14or_kernel_cudaERNS_14TensorIteratorEENKUlvE_clEvENKUlvE10_clEvEUlbbE_EEjbLi4ELi4EEEEEvT1_:
	.zero		1936


//--------------------- .nv.constant0._ZN2at6native13reduce_kernelILi512ELi1ENS0_8ReduceOpIN3c108BFloat16ENS0_14func_wrapper_tIbZZZNS0_14or_kernel_cudaERNS_14TensorIteratorEENKUlvE_clEvENKUlvE9_clEvEUlbS4_E_EEjbLi4ELi4EEEEEvT1_ --------------------------
	.section	.nv.constant0._ZN2at6native13reduce_kernelILi512ELi1ENS0_8ReduceOpIN3c108BFloat16ENS0_14func_wrapper_tIbZZZNS0_14or_kernel_cudaERNS_14TensorIteratorEENKUlvE_clEvENKUlvE9_clEvEUlbS4_E_EEjbLi4ELi4EEEEEvT1_,"a",@progbits
	.sectionflags	@""
	.align	4
.nv.constant0._ZN2at6native13reduce_kernelILi512ELi1ENS0_8ReduceOpIN3c108BFloat16ENS0_14func_wrapper_tIbZZZNS0_14or_kernel_cudaERNS_14TensorIteratorEENKUlvE_clEvENKUlvE9_clEvEUlbS4_E_EEjbLi4ELi4EEEEEvT1_:
	.zero		1936


//--------------------- .nv.constant0._ZN2at6native13reduce_kernelILi256ELi2ENS0_8ReduceOpIN3c108BFloat16ENS0_14func_wrapper_tIbZZZNS0_14or_kernel_cudaERNS_14TensorIteratorEENKUlvE_clEvENKUlvE9_clEvEUlbS4_E_EEjbLi4ELi4EEEEEvT1_ --------------------------
	.section	.nv.constant0._ZN2at6native13reduce_kernelILi256ELi2ENS0_8ReduceOpIN3c108BFloat16ENS0_14func_wrapper_tIbZZZNS0_14or_kernel_cudaERNS_14TensorIteratorEENKUlvE_clEvENKUlvE9_clEvEUlbS4_E_EEjbLi4ELi4EEEEEvT1_,"a",@progbits
	.sectionflags	@""
	.align	4
.nv.constant0._ZN2at6native13reduce_kernelILi256ELi2ENS0_8ReduceOpIN3c108BFloat16ENS0_14func_wrapper_tIbZZZNS0_14or_kernel_cudaERNS_14TensorIteratorEENKUlvE_clEvENKUlvE9_clEvEUlbS4_E_EEjbLi4ELi4EEEEEvT1_:
	.zero		1936


//--------------------- .nv.constant0._ZN2at6native13reduce_kernelILi128ELi4ENS0_8ReduceOpIN3c108BFloat16ENS0_14func_wrapper_tIbZZZNS0_14or_kernel_cudaERNS_14TensorIteratorEENKUlvE_clEvENKUlvE9_clEvEUlbS4_E_EEjbLi4ELi4EEEEEvT1_ --------------------------
	.section	.nv.constant0._ZN2at6native13reduce_kernelILi128ELi4ENS0_8ReduceOpIN3c108BFloat16ENS0_14func_wrapper_tIbZZZNS0_14or_kernel_cudaERNS_14TensorIteratorEENKUlvE_clEvENKUlvE9_clEvEUlbS4_E_EEjbLi4ELi4EEEEEvT1_,"a",@progbits
	.sectionflags	@""
	.align	4
.nv.constant0._ZN2at6native13reduce_kernelILi128ELi4ENS0_8ReduceOpIN3c108BFloat16ENS0_14func_wrapper_tIbZZZNS0_14or_kernel_cudaERNS_14TensorIteratorEENKUlvE_clEvENKUlvE9_clEvEUlbS4_E_EEjbLi4ELi4EEEEEvT1_:
	.zero		1936


//--------------------- .nv.constant0._ZN2at6native13reduce_kernelILi512ELi1ENS0_8ReduceOpIN3c104HalfENS0_14func_wrapper_tIbZZZNS0_14or_kernel_cudaERNS_14TensorIteratorEENKUlvE_clEvENKUlvE8_clEvEUlbS4_E_EEjbLi4ELi4EEEEEvT1_ --------------------------
	.section	.nv.constant0._ZN2at6native13reduce_kernelILi512ELi1ENS0_8ReduceOpIN3c104HalfENS0_14func_wrapper_tIbZZZNS0_14or_kernel_cudaERNS_14TensorIteratorEENKUlvE_clEvENKUlvE8_clEvEUlbS4_E_EEjbLi4ELi4EEEEEvT1_,"a",@progbits
	.sectionflags	@""
	.align	4
.nv.constant0._ZN2at6native13reduce_kernelILi512ELi1ENS0_8ReduceOpIN3c104HalfENS0_14func_wrapper_tIbZZZNS0_14or_kernel_cudaERNS_14TensorIteratorEENKUlvE_clEvENKUlvE8_clEvEUlbS4_E_EEjbLi4ELi4EEEEEvT1_:
	.zero		1936


//--------------------- .nv.constant0._ZN2at6native13reduce_kernelILi256ELi2ENS0_8ReduceOpIN3c104HalfENS0_14func_wrapper_tIbZZZNS0_14or_kernel_cudaERNS_14TensorIteratorEENKUlvE_clEvENKUlvE8_clEvEUlbS4_E_EEjbLi4ELi4EEEEEvT1_ --------------------------
	.section	.nv.constant0._ZN2at6native13reduce_kernelILi256ELi2ENS0_8ReduceOpIN3c104HalfENS0_14func_wrapper_tIbZZZNS0_14or_kernel_cudaERNS_14TensorIteratorEENKUlvE_clEvENKUlvE8_clEvEUlbS4_E_EEjbLi4ELi4EEEEEvT1_,"a",@progbits
	.sectionflags	@""
	.align	4
.nv.constant0._ZN2at6native13reduce_kernelILi256ELi2ENS0_8ReduceOpIN3c104HalfENS0_14func_wrapper_tIbZZZNS0_14or_kernel_cudaERNS_14TensorIteratorEENKUlvE_clEvENKUlvE8_clEvEUlbS4_E_EEjbLi4ELi4EEEEEvT1_:
	.zero		1936


//--------------------- .nv.constant0._ZN2at6native13reduce_kernelILi128ELi4ENS0_8ReduceOpIN3c104HalfENS0_14func_wrapper_tIbZZZNS0_14or_kernel_cudaERNS_14TensorIteratorEENKUlvE_clEvENKUlvE8_clEvEUlbS4_E_EEjbLi4ELi4EEEEEvT1_ --------------------------
	.section	.nv.constant0._ZN2at6native13reduce_kernelILi128ELi4ENS0_8ReduceOpIN3c104HalfENS0_14func_wrapper_tIbZZZNS0_14or_kernel_cudaERNS_14TensorIteratorEENKUlvE_clEvENKUlvE8_clEvEUlbS4_E_EEjbLi4ELi4EEEEEvT1_,"a",@progbits
	.sectionflags	@""
	.align	4
.nv.constant0._ZN2at6native13reduce_kernelILi128ELi4ENS0_8ReduceOpIN3c104HalfENS0_14func_wrapper_tIbZZZNS0_14or_kernel_cudaERNS_14TensorIteratorEENKUlvE_clEvENKUlvE8_clEvEUlbS4_E_EEjbLi4ELi4EEEEEvT1_:
	.zero		1936


//--------------------- .nv.constant0._ZN2at6native13reduce_kernelILi512ELi1ENS0_8ReduceOpIN3c107complexIfEENS0_14func_wrapper_tIbZZZNS0_14or_kernel_cudaERNS_14TensorIteratorEENKUlvE_clEvENKUlvE7_clEvEUlbS5_E_EEjbLi4ELi4EEEEEvT1_ --------------------------
	.section	.nv.constant0._ZN2at6native13reduce_kernelILi512ELi1ENS0_8ReduceOpIN3c107complexIfEENS0_14func_wrapper_tIbZZZNS0_14or_kernel_cudaERNS_14TensorIteratorEENKUlvE_clEvENKUlvE7_clEvEUlbS5_E_EEjbLi4ELi4EEEEEvT1_,"a",@progbits
	.sectionflags	@""
	.align	4
.nv.constant0._ZN2at6native13reduce_kernelILi512ELi1ENS0_8ReduceOpIN3c107complexIfEENS0_14func_wrapper_tIbZZZNS0_14or_kernel_cudaERNS_14TensorIteratorEENKUlvE_clEvENKUlvE7_clEvEUlbS5_E_EEjbLi4ELi4EEEEEvT1_:
	.zero		1936


//--------------------- .nv.constant0._ZN2at6native13reduce_kernelILi256ELi2ENS0_8ReduceOpIN3c107complexIfEENS0_14func_wrapper_tIbZZZNS0_14or_kernel_cudaERNS_14TensorIteratorEENKUlvE_clEvENKUlvE7_clEvEUlbS5_E_EEjbLi4ELi4EEEEEvT1_ --------------------------
	.section	.nv.constant0._ZN2at6native13reduce_kernelILi256ELi2ENS0_8ReduceOpIN3c107complexIfEENS0_14func_wrapper_tIbZZZNS0_14or_kernel_cudaERNS_14TensorIteratorEENKUlvE_clEvENKUlvE7_clEvEUlbS5_E_EEjbLi4ELi4EEEEEvT1_,"a",@progbits
	.sectionflags	@""
	.align	4
.nv.constant0._ZN2at6native13reduce_kernelILi256ELi2ENS0_8ReduceOpIN3c107complexIfEENS0_14func_wrapper_tIbZZZNS0_14or_kernel_cudaERNS_14TensorIteratorEENKUlvE_clEvENKUlvE7_clEvEUlbS5_E_EEjbLi4ELi4EEEEEvT1_:
	.zero		1936


//--------------------- .nv.constant0._ZN2at6native13reduce_kernelILi128ELi4ENS0_8ReduceOpIN3c107complexIfEENS0_14func_wrapper_tIbZZZNS0_14or_kernel_cudaERNS_14TensorIteratorEENKUlvE_clEvENKUlvE7_clEvEUlbS5_E_EEjbLi4ELi4EEEEEvT1_ --------------------------
	.section	.nv.constant0._ZN2at6native13reduce_kernelILi128ELi4ENS0_8ReduceOpIN3c107complexIfEENS0_14func_wrapper_tIbZZZNS0_14or_kernel_cudaERNS_14TensorIteratorEENKUlvE_clEvENKUlvE7_clEvEUlbS5_E_EEjbLi4ELi4EEEEEvT1_,"a",@progbits
	.sectionflags	@""
	.align	4
.nv.constant0._ZN2at6native13reduce_kernelILi128ELi4ENS0_8ReduceOpIN3c107complexIfEENS0_14func_wrapper_tIbZZZNS0_14or_kernel_cudaERNS_14TensorIteratorEENKUlvE_clEvENKUlvE7_clEvEUlbS5_E_EEjbLi4ELi4EEEEEvT1_:
	.zero		1936


//--------------------- .nv.constant0._ZN2at6native13reduce_kernelILi256ELi1ENS0_8ReduceOpIN3c107complexIdEENS0_14func_wrapper_tIbZZZNS0_14or_kernel_cudaERNS_14TensorIteratorEENKUlvE_clEvENKUlvE6_clEvEUlbS5_E_EEjbLi4ELi4EEEEEvT1_ --------------------------
	.section	.nv.constant0._ZN2at6native13reduce_kernelILi256ELi1ENS0_8ReduceOpIN3c107complexIdEENS0_14func_wrapper_tIbZZZNS0_14or_kernel_cudaERNS_14TensorIteratorEENKUlvE_clEvENKUlvE6_clEvEUlbS5_E_EEjbLi4ELi4EEEEEvT1_,"a",@progbits
	.sectionflags	@""
	.align	4
.nv.constant0._ZN2at6native13reduce_kernelILi256ELi1ENS0_8ReduceOpIN3c107complexIdEENS0_14func_wrapper_tIbZZZNS0_14or_kernel_cudaERNS_14TensorIteratorEENKUlvE_clEvENKUlvE6_clEvEUlbS5_E_EEjbLi4ELi4EEEEEvT1_:
	.zero		1936


//--------------------- .nv.constant0._ZN2at6native13reduce_kernelILi128ELi2ENS0_8ReduceOpIN3c107complexIdEENS0_14func_wrapper_tIbZZZNS0_14or_kernel_cudaERNS_14TensorIteratorEENKUlvE_clEvENKUlvE6_clEvEUlbS5_E_EEjbLi4ELi4EEEEEvT1_ --------------------------
	.section	.nv.constant0._ZN2at6native13reduce_kernelILi128ELi2ENS0_8ReduceOpIN3c107complexIdEENS0_14func_wrapper_tIbZZZNS0_14or_kernel_cudaERNS_14TensorIteratorEENKUlvE_clEvENKUlvE6_clEvEUlbS5_E_EEjbLi4ELi4EEEEEvT1_,"a",@progbits
	.sectionflags	@""
	.align	4
.nv.constant0._ZN2at6native13reduce_kernelILi128ELi2ENS0_8ReduceOpIN3c107complexIdEENS0_14func_wrapper_tIbZZZNS0_14or_kernel_cudaERNS_14TensorIteratorEENKUlvE_clEvENKUlvE6_clEvEUlbS5_E_EEjbLi4ELi4EEEEEvT1_:
	.zero		1936


//--------------------- .nv.constant0._ZN2at6native13reduce_kernelILi64ELi4ENS0_8ReduceOpIN3c107complexIdEENS0_14func_wrapper_tIbZZZNS0_14or_kernel_cudaERNS_14TensorIteratorEENKUlvE_clEvENKUlvE6_clEvEUlbS5_E_EEjbLi4ELi4EEEEEvT1_ --------------------------
	.section	.nv.constant0._ZN2at6native13reduce_kernelILi64ELi4ENS0_8ReduceOpIN3c107complexIdEENS0_14func_wrapper_tIbZZZNS0_14or_kernel_cudaERNS_14TensorIteratorEENKUlvE_clEvENKUlvE6_clEvEUlbS5_E_EEjbLi4ELi4EEEEEvT1_,"a",@progbits
	.sectionflags	@""
	.align	4
.nv.constant0._ZN2at6native13reduce_kernelILi64ELi4ENS0_8ReduceOpIN3c107complexIdEENS0_14func_wrapper_tIbZZZNS0_14or_kernel_cudaERNS_14TensorIteratorEENKUlvE_clEvENKUlvE6_clEvEUlbS5_E_EEjbLi4ELi4EEEEEvT1_:
	.zero		1936


//--------------------- .nv.constant0._ZN2at6native13reduce_kernelILi512ELi1ENS0_8ReduceOpIfNS0_14func_wrapper_tIbZZZNS0_14or_kernel_cudaERNS_14TensorIteratorEENKUlvE_clEvENKUlvE5_clEvEUlbfE_EEjbLi4ELi4EEEEEvT1_ --------------------------
	.section	.nv.constant0._ZN2at6native13reduce_kernelILi512ELi1ENS0_8ReduceOpIfNS0_14func_wrapper_tIbZZZNS0_14or_kernel_cudaERNS_14TensorIteratorEENKUlvE_clEvENKUlvE5_clEvEUlbfE_EEjbLi4ELi4EEEEEvT1_,"a",@progbits
	.sectionflags	@""
	.align	4
.nv.constant0._ZN2at6native13reduce_kernelILi512ELi1ENS0_8ReduceOpIfNS0_14func_wrapper_tIbZZZNS0_14or_kernel_cudaERNS_14TensorIteratorEENKUlvE_clEvENKUlvE5_clEvEUlbfE_EEjbLi4ELi4EEEEEvT1_:
	.zero		1936


//--------------------- .nv.constant0._ZN2at6native13reduce_kernelILi256ELi2ENS0_8ReduceOpIfNS0_14func_wrapper_tIbZZZNS0_14or_kernel_cudaERNS_14TensorIteratorEENKUlvE_clEvENKUlvE5_clEvEUlbfE_EEjbLi4ELi4EEEEEvT1_ --------------------------
	.section	.nv.constant0._ZN2at6native13reduce_kernelILi256ELi2ENS0_8ReduceOpIfNS0_14func_wrapper_tIbZZZNS0_14or_kernel_cudaERNS_14TensorIteratorEENKUlvE_clEvENKUlvE5_clEvEUlbfE_EEjbLi4ELi4EEEEEvT1_,"a",@progbits
	.sectionflags	@""
	.align	4
.nv.constant0._ZN2at6native13reduce_kernelILi256ELi2ENS0_8ReduceOpIfNS0_14func_wrapper_tIbZZZNS0_14or_kernel_cudaERNS_14TensorIteratorEENKUlvE_clEvENKUlvE5_clEvEUlbfE_EEjbLi4ELi4EEEEEvT1_:
	.zero		1936


//--------------------- .nv.constant0._ZN2at6native13reduce_kernelILi128ELi4ENS0_8ReduceOpIfNS0_14func_wrapper_tIbZZZNS0_14or_kernel_cudaERNS_14TensorIteratorEENKUlvE_clEvENKUlvE5_clEvEUlbfE_EEjbLi4ELi4EEEEEvT1_ --------------------------
	.section	.nv.constant0._ZN2at6native13reduce_kernelILi128ELi4ENS0_8ReduceOpIfNS0_14func_wrapper_tIbZZZNS0_14or_kernel_cudaERNS_14TensorIteratorEENKUlvE_clEvENKUlvE5_clEvEUlbfE_EEjbLi4ELi4EEEEEvT1_,"a",@progbits
	.sectionflags	@""
	.align	4
.nv.constant0._ZN2at6native13reduce_kernelILi128ELi4ENS0_8ReduceOpIfNS0_14func_wrapper_tIbZZZNS0_14or_kernel_cudaERNS_14TensorIteratorEENKUlvE_clEvENKUlvE5_clEvEUlbfE_EEjbLi4ELi4EEEEEvT1_:
	.zero		1936


//--------------------- .nv.constant0._ZN2at6native13reduce_kernelILi512ELi1ENS0_8ReduceOpIdNS0_14func_wrapper_tIbZZZNS0_14or_kernel_cudaERNS_14TensorIteratorEENKUlvE_clEvENKUlvE4_clEvEUlbdE_EEjbLi4ELi4EEEEEvT1_ --------------------------
	.section	.nv.constant0._ZN2at6native13reduce_kernelILi512ELi1ENS0_8ReduceOpIdNS0_14func_wrapper_tIbZZZNS0_14or_kernel_cudaERNS_14TensorIteratorEENKUlvE_clEvENKUlvE4_clEvEUlbdE_EEjbLi4ELi4EEEEEvT1_,"a",@progbits
	.sectionflags	@""
	.align	4
.nv.constant0._ZN2at6native13reduce_kernelILi512ELi1ENS0_8ReduceOpIdNS0_14func_wrapper_tIbZZZNS0_14or_kernel_cudaERNS_14TensorIteratorEENKUlvE_clEvENKUlvE4_clEvEUlbdE_EEjbLi4ELi4EEEEEvT1_:
	.zero		1936


//--------------------- .nv.constant0._ZN2at6native13reduce_kernelILi256ELi2ENS0_8ReduceOpIdNS0_14func_wrapper_tIbZZZNS0_14or_kernel_cudaERNS_14TensorIteratorEENKUlvE_clEvENKUlvE4_clEvEUlbdE_EEjbLi4ELi4EEEEEvT1_ --------------------------
	.section	.nv.constant0._ZN2at6native13reduce_kernelILi256ELi2ENS0_8ReduceOpIdNS0_14func_wrapper_tIbZZZNS0_14or_kernel_cudaERNS_14TensorIteratorEENKUlvE_clEvENKUlvE4_clEvEUlbdE_EEjbLi4ELi4EEEEEvT1_,"a",@progbits
	.sectionflags	@""
	.align	4
.nv.constant0._ZN2at6native13reduce_kernelILi256ELi2ENS0_8ReduceOpIdNS0_14func_wrapper_tIbZZZNS0_14or_kernel_cudaERNS_14TensorIteratorEENKUlvE_clEvENKUlvE4_clEvEUlbdE_EEjbLi4ELi4EEEEEvT1_:
	.zero		1936


//--------------------- .nv.constant0._ZN2at6native13reduce_kernelILi128ELi4ENS0_8ReduceOpIdNS0_14func_wrapper_tIbZZZNS0_14or_kernel_cudaERNS_14TensorIteratorEENKUlvE_clEvENKUlvE4_clEvEUlbdE_EEjbLi4ELi4EEEEEvT1_ --------------------------
	.section	.nv.constant0._ZN2at6native13reduce_kernelILi128ELi4ENS0_8ReduceOpIdNS0_14func_wrapper_tIbZZZNS0_14or_kernel_cudaERNS_14TensorIteratorEENKUlvE_clEvENKUlvE4_clEvEUlbdE_EEjbLi4ELi4EEEEEvT1_,"a",@progbits
	.sectionflags	@""
	.align	4
.nv.constant0._ZN2at6native13reduce_kernelILi128ELi4ENS0_8ReduceOpIdNS0_14func_wrapper_tIbZZZNS0_14or_kernel_cudaERNS_14TensorIteratorEENKUlvE_clEvENKUlvE4_clEvEUlbdE_EEjbLi4ELi4EEEEEvT1_:
	.zero		1936


//--------------------- .nv.constant0._ZN2at6native13reduce_kernelILi512ELi1ENS0_8ReduceOpIsNS0_14func_wrapper_tIbZZZNS0_14or_kernel_cudaERNS_14TensorIteratorEENKUlvE_clEvENKUlvE3_clEvEUlbsE_EEjbLi4ELi4EEEEEvT1_ --------------------------
	.section	.nv.constant0._ZN2at6native13reduce_kernelILi512ELi1ENS0_8ReduceOpIsNS0_14func_wrapper_tIbZZZNS0_14or_kernel_cudaERNS_14TensorIteratorEENKUlvE_clEvENKUlvE3_clEvEUlbsE_EEjbLi4ELi4EEEEEvT1_,"a",@progbits
	.sectionflags	@""
	.align	4
.nv.constant0._ZN2at6native13reduce_kernelILi512ELi1ENS0_8ReduceOpIsNS0_14func_wrapper_tIbZZZNS0_14or_kernel_cudaERNS_14TensorIteratorEENKUlvE_clEvENKUlvE3_clEvEUlbsE_EEjbLi4ELi4EEEEEvT1_:
	.zero		1936


//--------------------- .nv.constant0._ZN2at6native13reduce_kernelILi256ELi2ENS0_8ReduceOpIsNS0_14func_wrapper_tIbZZZNS0_14or_kernel_cudaERNS_14TensorIteratorEENKUlvE_clEvENKUlvE3_clEvEUlbsE_EEjbLi4ELi4EEEEEvT1_ --------------------------
	.section	.nv.constant0._ZN2at6native13reduce_kernelILi256ELi2ENS0_8ReduceOpIsNS0_14func_wrapper_tIbZZZNS0_14or_kernel_cudaERNS_14TensorIteratorEENKUlvE_clEvENKUlvE3_clEvEUlbsE_EEjbLi4ELi4EEEEEvT1_,"a",@progbits
	.sectionflags	@""
	.align	4
.nv.constant0._ZN2at6native13reduce_kernelILi256ELi2ENS0_8ReduceOpIsNS0_14func_wrapper_tIbZZZNS0_14or_kernel_cudaERNS_14TensorIteratorEENKUlvE_clEvENKUlvE3_clEvEUlbsE_EEjbLi4ELi4EEEEEvT1_:
	.zero		1936


//--------------------- .nv.constant0._ZN2at6native13reduce_kernelILi128ELi4ENS0_8ReduceOpIsNS0_14func_wrapper_tIbZZZNS0_14or_kernel_cudaERNS_14TensorIteratorEENKUlvE_clEvENKUlvE3_clEvEUlbsE_EEjbLi4ELi4EEEEEvT1_ --------------------------
	.section	.nv.constant0._ZN2at6native13reduce_kernelILi128ELi4ENS0_8ReduceOpIsNS0_14func_wrapper_tIbZZZNS0_14or_kernel_cudaERNS_14TensorIteratorEENKUlvE_clEvENKUlvE3_clEvEUlbsE_EEjbLi4ELi4EEEEEvT1_,"a",@progbits
	.sectionflags	@""
	.align	4
.nv.constant0._ZN2at6native13reduce_kernelILi128ELi4ENS0_8ReduceOpIsNS0_14func_wrapper_tIbZZZNS0_14or_kernel_cudaERNS_14TensorIteratorEENKUlvE_clEvENKUlvE3_clEvEUlbsE_EEjbLi4ELi4EEEEEvT1_:
	.zero		1936


//--------------------- .nv.constant0._ZN2at6native13reduce_kernelILi512ELi1ENS0_8ReduceOpIlNS0_14func_wrapper_tIbZZZNS0_14or_kernel_cudaERNS_14TensorIteratorEENKUlvE_clEvENKUlvE2_clEvEUlblE_EEjbLi4ELi4EEEEEvT1_ --------------------------
	.section	.nv.constant0._ZN2at6native13reduce_kernelILi512ELi1ENS0_8ReduceOpIlNS0_14func_wrapper_tIbZZZNS0_14or_kernel_cudaERNS_14TensorIteratorEENKUlvE_clEvENKUlvE2_clEvEUlblE_EEjbLi4ELi4EEEEEvT1_,"a",@progbits
	.sectionflags	@""
	.align	4
.nv.constant0._ZN2at6native13reduce_kernelILi512ELi1ENS0_8ReduceOpIlNS0_14func_wrapper_tIbZZZNS0_14or_kernel_cudaERNS_14TensorIteratorEENKUlvE_clEvENKUlvE2_clEvEUlblE_EEjbLi4ELi4EEEEEvT1_:
	.zero		1936


//--------------------- .nv.constant0._ZN2at6native13reduce_kernelILi256ELi2ENS0_8ReduceOpIlNS0_14func_wrapper_tIbZZZNS0_14or_kernel_cudaERNS_14TensorIteratorEENKUlvE_clEvENKUlvE2_clEvEUlblE_EEjbLi4ELi4EEEEEvT1_ --------------------------
	.section	.nv.constant0._ZN2at6native13reduce_kernelILi256ELi2ENS0_8ReduceOpIlNS0_14func_wrapper_tIbZZZNS0_14or_kernel_cudaERNS_14TensorIteratorEENKUlvE_clEvENKUlvE2_clEvEUlblE_EEjbLi4ELi4EEEEEvT1_,"a",@progbits
	.sectionflags	@""
	.align	4
.nv.constant0._ZN2at6native13reduce_kernelILi256ELi2ENS0_8ReduceOpIlNS0_14func_wrapper_tIbZZZNS0_14or_kernel_cudaERNS_14TensorIteratorEENKUlvE_clEvENKUlvE2_clEvEUlblE_EEjbLi4ELi4EEEEEvT1_:
	.zero		1936


//--------------------- .nv.constant0._ZN2at6native13reduce_kernelILi128ELi4ENS0_8ReduceOpIlNS0_14func_wrapper_tIbZZZNS0_14or_kernel_cudaERNS_14TensorIteratorEENKUlvE_clEvENKUlvE2_clEvEUlblE_EEjbLi4ELi4EEEEEvT1_ --------------------------
	.section	.nv.constant0._ZN2at6native13reduce_kernelILi128ELi4ENS0_8ReduceOpIlNS0_14func_wrapper_tIbZZZNS0_14or_kernel_cudaERNS_14TensorIteratorEENKUlvE_clEvENKUlvE2_clEvEUlblE_EEjbLi4ELi4EEEEEvT1_,"a",@progbits
	.sectionflags	@""
	.align	4
.nv.constant0._ZN2at6native13reduce_kernelILi128ELi4ENS0_8ReduceOpIlNS0_14func_wrapper_tIbZZZNS0_14or_kernel_cudaERNS_14TensorIteratorEENKUlvE_clEvENKUlvE2_clEvEUlblE_EEjbLi4ELi4EEEEEvT1_:
	.zero		1936


//--------------------- .nv.constant0._ZN2at6native13reduce_kernelILi512ELi1ENS0_8ReduceOpIiNS0_14func_wrapper_tIbZZZNS0_14or_kernel_cudaERNS_14TensorIteratorEENKUlvE_clEvENKUlvE1_clEvEUlbiE_EEjbLi4ELi4EEEEEvT1_ --------------------------
	.section	.nv.constant0._ZN2at6native13reduce_kernelILi512ELi1ENS0_8ReduceOpIiNS0_14func_wrapper_tIbZZZNS0_14or_kernel_cudaERNS_14TensorIteratorEENKUlvE_clEvENKUlvE1_clEvEUlbiE_EEjbLi4ELi4EEEEEvT1_,"a",@progbits
	.sectionflags	@""
	.align	4
.nv.constant0._ZN2at6native13reduce_kernelILi512ELi1ENS0_8ReduceOpIiNS0_14func_wrapper_tIbZZZNS0_14or_kernel_cudaERNS_14TensorIteratorEENKUlvE_clEvENKUlvE1_clEvEUlbiE_EEjbLi4ELi4EEEEEvT1_:
	.zero		1936


//--------------------- .nv.constant0._ZN2at6native13reduce_kernelILi256ELi2ENS0_8ReduceOpIiNS0_14func_wrapper_tIbZZZNS0_14or_kernel_cudaERNS_14TensorIteratorEENKUlvE_clEvENKUlvE1_clEvEUlbiE_EEjbLi4ELi4EEEEEvT1_ --------------------------
	.section	.nv.constant0._ZN2at6native13reduce_kernelILi256ELi2ENS0_8ReduceOpIiNS0_14func_wrapper_tIbZZZNS0_14or_kernel_cudaERNS_14TensorIteratorEENKUlvE_clEvENKUlvE1_clEvEUlbiE_EEjbLi4ELi4EEEEEvT1_,"a",@progbits
	.sectionflags	@""
	.align	4
.nv.constant0._ZN2at6native13reduce_kernelILi256ELi2ENS0_8ReduceOpIiNS0_14func_wrapper_tIbZZZNS0_14or_kernel_cudaERNS_14TensorIteratorEENKUlvE_clEvENKUlvE1_clEvEUlbiE_EEjbLi4ELi4EEEEEvT1_:
	.zero		1936


//--------------------- .nv.constant0._ZN2at6native13reduce_kernelILi128ELi4ENS0_8ReduceOpIiNS0_14func_wrapper_tIbZZZNS0_14or_kernel_cudaERNS_14TensorIteratorEENKUlvE_clEvENKUlvE1_clEvEUlbiE_EEjbLi4ELi4EEEEEvT1_ --------------------------
	.section	.nv.constant0._ZN2at6native13reduce_kernelILi128ELi4ENS0_8ReduceOpIiNS0_14func_wrapper_tIbZZZNS0_14or_kernel_cudaERNS_14TensorIteratorEENKUlvE_clEvENKUlvE1_clEvEUlbiE_EEjbLi4ELi4EEEEEvT1_,"a",@progbits
	.sectionflags	@""
	.align	4
.nv.constant0._ZN2at6native13reduce_kernelILi128ELi4ENS0_8ReduceOpIiNS0_14func_wrapper_tIbZZZNS0_14or_kernel_cudaERNS_14TensorIteratorEENKUlvE_clEvENKUlvE1_clEvEUlbiE_EEjbLi4ELi4EEEEEvT1_:
	.zero		1936


//--------------------- .nv.constant0._ZN2at6native13reduce_kernelILi512ELi1ENS0_8ReduceOpIaNS0_14func_wrapper_tIbZZZNS0_14or_kernel_cudaERNS_14TensorIteratorEENKUlvE_clEvENKUlvE0_clEvEUlbaE_EEjbLi4ELi4EEEEEvT1_ --------------------------
	.section	.nv.constant0._ZN2at6native13reduce_kernelILi512ELi1ENS0_8ReduceOpIaNS0_14func_wrapper_tIbZZZNS0_14or_kernel_cudaERNS_14TensorIteratorEENKUlvE_clEvENKUlvE0_clEvEUlbaE_EEjbLi4ELi4EEEEEvT1_,"a",@progbits
	.sectionflags	@""
	.align	4
.nv.constant0._ZN2at6native13reduce_kernelILi512ELi1ENS0_8ReduceOpIaNS0_14func_wrapper_tIbZZZNS0_14or_kernel_cudaERNS_14TensorIteratorEENKUlvE_clEvENKUlvE0_clEvEUlbaE_EEjbLi4ELi4EEEEEvT1_:
	.zero		1936


//--------------------- .nv.constant0._ZN2at6native13reduce_kernelILi256ELi2ENS0_8ReduceOpIaNS0_14func_wrapper_tIbZZZNS0_14or_kernel_cudaERNS_14TensorIteratorEENKUlvE_clEvENKUlvE0_clEvEUlbaE_EEjbLi4ELi4EEEEEvT1_ --------------------------
	.section	.nv.constant0._ZN2at6native13reduce_kernelILi256ELi2ENS0_8ReduceOpIaNS0_14func_wrapper_tIbZZZNS0_14or_kernel_cudaERNS_14TensorIteratorEENKUlvE_clEvENKUlvE0_clEvEUlbaE_EEjbLi4ELi4EEEEEvT1_,"a",@progbits
	.sectionflags	@""
	.align	4
.nv.constant0._ZN2at6native13reduce_kernelILi256ELi2ENS0_8ReduceOpIaNS0_14func_wrapper_tIbZZZNS0_14or_kernel_cudaERNS_14TensorIteratorEENKUlvE_clEvENKUlvE0_clEvEUlbaE_EEjbLi4ELi4EEEEEvT1_:
	.zero		1936


//--------------------- .nv.constant0._ZN2at6native13reduce_kernelILi128ELi4ENS0_8ReduceOpIaNS0_14func_wrapper_tIbZZZNS0_14or_kernel_cudaERNS_14TensorIteratorEENKUlvE_clEvENKUlvE0_clEvEUlbaE_EEjbLi4ELi4EEEEEvT1_ --------------------------
	.section	.nv.constant0._ZN2at6native13reduce_kernelILi128ELi4ENS0_8ReduceOpIaNS0_14func_wrapper_tIbZZZNS0_14or_kernel_cudaERNS_14TensorIteratorEENKUlvE_clEvENKUlvE0_clEvEUlbaE_EEjbLi4ELi4EEEEEvT1_,"a",@progbits
	.sectionflags	@""
	.align	4
.nv.constant0._ZN2at6native13reduce_kernelILi128ELi4ENS0_8ReduceOpIaNS0_14func_wrapper_tIbZZZNS0_14or_kernel_cudaERNS_14TensorIteratorEENKUlvE_clEvENKUlvE0_clEvEUlbaE_EEjbLi4ELi4EEEEEvT1_:
	.zero		1936


//--------------------- .nv.constant0._ZN2at6native13reduce_kernelILi512ELi1ENS0_8ReduceOpIhNS0_14func_wrapper_tIbZZZNS0_14or_kernel_cudaERNS_14TensorIteratorEENKUlvE_clEvENKUlvE_clEvEUlbhE_EEjbLi4ELi4EEEEEvT1_ --------------------------
	.section	.nv.constant0._ZN2at6native13reduce_kernelILi512ELi1ENS0_8ReduceOpIhNS0_14func_wrapper_tIbZZZNS0_14or_kernel_cudaERNS_14TensorIteratorEENKUlvE_clEvENKUlvE_clEvEUlbhE_EEjbLi4ELi4EEEEEvT1_,"a",@progbits
	.sectionflags	@""
	.align	4
.nv.constant0._ZN2at6native13reduce_kernelILi512ELi1ENS0_8ReduceOpIhNS0_14func_wrapper_tIbZZZNS0_14or_kernel_cudaERNS_14TensorIteratorEENKUlvE_clEvENKUlvE_clEvEUlbhE_EEjbLi4ELi4EEEEEvT1_:
	.zero		1936


//--------------------- .nv.constant0._ZN2at6native13reduce_kernelILi256ELi2ENS0_8ReduceOpIhNS0_14func_wrapper_tIbZZZNS0_14or_kernel_cudaERNS_14TensorIteratorEENKUlvE_clEvENKUlvE_clEvEUlbhE_EEjbLi4ELi4EEEEEvT1_ --------------------------
	.section	.nv.constant0._ZN2at6native13reduce_kernelILi256ELi2ENS0_8ReduceOpIhNS0_14func_wrapper_tIbZZZNS0_14or_kernel_cudaERNS_14TensorIteratorEENKUlvE_clEvENKUlvE_clEvEUlbhE_EEjbLi4ELi4EEEEEvT1_,"a",@progbits
	.sectionflags	@""
	.align	4
.nv.constant0._ZN2at6native13reduce_kernelILi256ELi2ENS0_8ReduceOpIhNS0_14func_wrapper_tIbZZZNS0_14or_kernel_cudaERNS_14TensorIteratorEENKUlvE_clEvENKUlvE_clEvEUlbhE_EEjbLi4ELi4EEEEEvT1_:
	.zero		1936


//--------------------- .nv.constant0._ZN2at6native13reduce_kernelILi128ELi4ENS0_8ReduceOpIhNS0_14func_wrapper_tIbZZZNS0_14or_kernel_cudaERNS_14TensorIteratorEENKUlvE_clEvENKUlvE_clEvEUlbhE_EEjbLi4ELi4EEEEEvT1_ --------------------------
	.section	.nv.constant0._ZN2at6native13reduce_kernelILi128ELi4ENS0_8ReduceOpIhNS0_14func_wrapper_tIbZZZNS0_14or_kernel_cudaERNS_14TensorIteratorEENKUlvE_clEvENKUlvE_clEvEUlbhE_EEjbLi4ELi4EEEEEvT1_,"a",@progbits
	.sectionflags	@""
	.align	4
.nv.constant0._ZN2at6native13reduce_kernelILi128ELi4ENS0_8ReduceOpIhNS0_14func_wrapper_tIbZZZNS0_14or_kernel_cudaERNS_14TensorIteratorEENKUlvE_clEvENKUlvE_clEvEUlbhE_EEjbLi4ELi4EEEEEvT1_:
	.zero		1936


//--------------------- .nv.constant0._ZN2at6native13reduce_kernelILi512ELi1ENS0_8ReduceOpIbNS0_14func_wrapper_tIbZZZNS0_15and_kernel_cudaERNS_14TensorIteratorEENKUlvE_clEvENKUlvE10_clEvEUlbbE_EEjbLi4ELi4EEEEEvT1_ --------------------------
	.section	.nv.constant0._ZN2at6native13reduce_kernelILi512ELi1ENS0_8ReduceOpIbNS0_14func_wrapper_tIbZZZNS0_15and_kernel_cudaERNS_14TensorIteratorEENKUlvE_clEvENKUlvE10_clEvEUlbbE_EEjbLi4ELi4EEEEEvT1_,"a",@progbits
	.sectionflags	@""
	.align	4
.nv.constant0._ZN2at6native13reduce_kernelILi512ELi1ENS0_8ReduceOpIbNS0_14func_wrapper_tIbZZZNS0_15and_kernel_cudaERNS_14TensorIteratorEENKUlvE_clEvENKUlvE10_clEvEUlbbE_EEjbLi4ELi4EEEEEvT1_:
	.zero		1936


//--------------------- .nv.constant0._ZN2at6native13reduce_kernelILi256ELi2ENS0_8ReduceOpIbNS0_14func_wrapper_tIbZZZNS0_15and_kernel_cudaERNS_14TensorIteratorEENKUlvE_clEvENKUlvE10_clEvEUlbbE_EEjbLi4ELi4EEEEEvT1_ --------------------------
	.section	.nv.constant0._ZN2at6native13reduce_kernelILi256ELi2ENS0_8ReduceOpIbNS0_14func_wrapper_tIbZZZNS0_15and_kernel_cudaERNS_14TensorIteratorEENKUlvE_clEvENKUlvE10_clEvEUlbbE_EEjbLi4ELi4EEEEEvT1_,"a",@progbits
	.sectionflags	@""
	.align	4
.nv.constant0._ZN2at6native13reduce_kernelILi256ELi2ENS0_8ReduceOpIbNS0_14func_wrapper_tIbZZZNS0_15and_kernel_cudaERNS_14TensorIteratorEENKUlvE_clEvENKUlvE10_clEvEUlbbE_EEjbLi4ELi4EEEEEvT1_:
	.zero		1936


//--------------------- .nv.constant0._ZN2at6native13reduce_kernelILi128ELi4ENS0_8ReduceOpIbNS0_14func_wrapper_tIbZZZNS0_15and_kernel_cudaERNS_14TensorIteratorEENKUlvE_clEvENKUlvE10_clEvEUlbbE_EEjbLi4ELi4EEEEEvT1_ --------------------------
	.section	.nv.constant0._ZN2at6native13reduce_kernelILi128ELi4ENS0_8ReduceOpIbNS0_14func_wrapper_tIbZZZNS0_15and_kernel_cudaERNS_14TensorIteratorEENKUlvE_clEvENKUlvE10_clEvEUlbbE_EEjbLi4ELi4EEEEEvT1_,"a",@progbits
	.sectionflags	@""
	.align	4
.nv.constant0._ZN2at6native13reduce_kernelILi128ELi4ENS0_8ReduceOpIbNS0_14func_wrapper_tIbZZZNS0_15and_kernel_cudaERNS_14TensorIteratorEENKUlvE_clEvENKUlvE10_clEvEUlbbE_EEjbLi4ELi4EEEEEvT1_:
	.zero		1936


//--------------------- .nv.constant0._ZN2at6native13reduce_kernelILi512ELi1ENS0_8ReduceOpIN3c108BFloat16ENS0_14func_wrapper_tIbZZZNS0_15and_kernel_cudaERNS_14TensorIteratorEENKUlvE_clEvENKUlvE9_clEvEUlbS4_E_EEjbLi4ELi4EEEEEvT1_ --------------------------
	.section	.nv.constant0._ZN2at6native13reduce_kernelILi512ELi1ENS0_8ReduceOpIN3c108BFloat16ENS0_14func_wrapper_tIbZZZNS0_15and_kernel_cudaERNS_14TensorIteratorEENKUlvE_clEvENKUlvE9_clEvEUlbS4_E_EEjbLi4ELi4EEEEEvT1_,"a",@progbits
	.sectionflags	@""
	.align	4
.nv.constant0._ZN2at6native13reduce_kernelILi512ELi1ENS0_8ReduceOpIN3c108BFloat16ENS0_14func_wrapper_tIbZZZNS0_15and_kernel_cudaERNS_14TensorIteratorEENKUlvE_clEvENKUlvE9_clEvEUlbS4_E_EEjbLi4ELi4EEEEEvT1_:
	.zero		1936


//--------------------- .nv.constant0._ZN2at6native13reduce_kernelILi256ELi2ENS0_8ReduceOpIN3c108BFloat16ENS0_14func_wrapper_tIbZZZNS0_15and_kernel_cudaERNS_14TensorIteratorEENKUlvE_clEvENKUlvE9_clEvEUlbS4_E_EEjbLi4ELi4EEEEEvT1_ --------------------------
	.section	.nv.constant0._ZN2at6native13reduce_kernelILi256ELi2ENS0_8ReduceOpIN3c108BFloat16ENS0_14func_wrapper_tIbZZZNS0_15and_kernel_cudaERNS_14TensorIteratorEENKUlvE_clEvENKUlvE9_clEvEUlbS4_E_EEjbLi4ELi4EEEEEvT1_,"a",@progbits
	.sectionflags	@""
	.align	4
.nv.constant0._ZN2at6native13reduce_kernelILi256ELi2ENS0_8ReduceOpIN3c108BFloat16ENS0_14func_wrapper_tIbZZZNS0_15and_kernel_cudaERNS_14TensorIteratorEENKUlvE_clEvENKUlvE9_clEvEUlbS4_E_EEjbLi4ELi4EEEEEvT1_:
	.zero		1936


//--------------------- .nv.constant0._ZN2at6native13reduce_kernelILi128ELi4ENS0_8ReduceOpIN3c108BFloat16ENS0_14func_wrapper_tIbZZZNS0_15and_kernel_cudaERNS_14TensorIteratorEENKUlvE_clEvENKUlvE9_clEvEUlbS4_E_EEjbLi4ELi4EEEEEvT1_ --------------------------
	.section	.nv.constant0._ZN2at6native13reduce_kernelILi128ELi4ENS0_8ReduceOpIN3c108BFloat16ENS0_14func_wrapper_tIbZZZNS0_15and_kernel_cudaERNS_14TensorIteratorEENKUlvE_clEvENKUlvE9_clEvEUlbS4_E_EEjbLi4ELi4EEEEEvT1_,"a",@progbits
	.sectionflags	@""
	.align	4
.nv.constant0._ZN2at6native13reduce_kernelILi128ELi4ENS0_8ReduceOpIN3c108BFloat16ENS0_14func_wrapper_tIbZZZNS0_15and_kernel_cudaERNS_14TensorIteratorEENKUlvE_clEvENKUlvE9_clEvEUlbS4_E_EEjbLi4ELi4EEEEEvT1_:
	.zero		1936


//--------------------- .nv.constant0._ZN2at6native13reduce_kernelILi512ELi1ENS0_8ReduceOpIN3c104HalfENS0_14func_wrapper_tIbZZZNS0_15and_kernel_cudaERNS_14TensorIteratorEENKUlvE_clEvENKUlvE8_clEvEUlbS4_E_EEjbLi4ELi4EEEEEvT1_ --------------------------
	.section	.nv.constant0._ZN2at6native13reduce_kernelILi512ELi1ENS0_8ReduceOpIN3c104HalfENS0_14func_wrapper_tIbZZZNS0_15and_kernel_cudaERNS_14TensorIteratorEENKUlvE_clEvENKUlvE8_clEvEUlbS4_E_EEjbLi4ELi4EEEEEvT1_,"a",@progbits
	.sectionflags	@""
	.align	4
.nv.constant0._ZN2at6native13reduce_kernelILi512ELi1ENS0_8ReduceOpIN3c104HalfENS0_14func_wrapper_tIbZZZNS0_15and_kernel_cudaERNS_14TensorIteratorEENKUlvE_clEvENKUlvE8_clEvEUlbS4_E_EEjbLi4ELi4EEEEEvT1_:
	.zero		1936


//--------------------- .nv.constant0._ZN2at6native13reduce_kernelILi256ELi2ENS0_8ReduceOpIN3c104HalfENS0_14func_wrapper_tIbZZZNS0_15and_kernel_cudaERNS_14TensorIteratorEENKUlvE_clEvENKUlvE8_clEvEUlbS4_E_EEjbLi4ELi4EEEEEvT1_ --------------------------
	.section	.nv.constant0._ZN2at6native13reduce_kernelILi256ELi2ENS0_8ReduceOpIN3c104HalfENS0_14func_wrapper_tIbZZZNS0_15and_kernel_cudaERNS_14TensorIteratorEENKUlvE_clEvENKUlvE8_clEvEUlbS4_E_EEjbLi4ELi4EEEEEvT1_,"a",@progbits
	.sectionflags	@""
	.align	4
.nv.constant0._ZN2at6native13reduce_kernelILi256ELi2ENS0_8ReduceOpIN3c104HalfENS0_14func_wrapper_tIbZZZNS0_15and_kernel_cudaERNS_14TensorIteratorEENKUlvE_clEvENKUlvE8_clEvEUlbS4_E_EEjbLi4ELi4EEEEEvT1_:
	.zero		1936


//--------------------- .nv.constant0._ZN2at6native13reduce_kernelILi128ELi4ENS0_8ReduceOpIN3c104HalfENS0_14func_wrapper_tIbZZZNS0_15and_kernel_cudaERNS_14TensorIteratorEENKUlvE_clEvENKUlvE8_clEvEUlbS4_E_EEjbLi4ELi4EEEEEvT1_ --------------------------
	.section	.nv.constant0._ZN2at6native13reduce_kernelILi128ELi4ENS0_8ReduceOpIN3c104HalfENS0_14func_wrapper_tIbZZZNS0_15and_kernel_cudaERNS_14TensorIteratorEENKUlvE_clEvENKUlvE8_clEvEUlbS4_E_EEjbLi4ELi4EEEEEvT1_,"a",@progbits
	.sectionflags	@""
	.align	4
.nv.constant0._ZN2at6native13reduce_kernelILi128ELi4ENS0_8ReduceOpIN3c104HalfENS0_14func_wrapper_tIbZZZNS0_15and_kernel_cudaERNS_14TensorIteratorEENKUlvE_clEvENKUlvE8_clEvEUlbS4_E_EEjbLi4ELi4EEEEEvT1_:
	.zero		1936


//--------------------- .nv.constant0._ZN2at6native13reduce_kernelILi512ELi1ENS0_8ReduceOpIN3c107complexIfEENS0_14func_wrapper_tIbZZZNS0_15and_kernel_cudaERNS_14TensorIteratorEENKUlvE_clEvENKUlvE7_clEvEUlbS5_E_EEjbLi4ELi4EEEEEvT1_ --------------------------
	.section	.nv.constant0._ZN2at6native13reduce_kernelILi512ELi1ENS0_8ReduceOpIN3c107complexIfEENS0_14func_wrapper_tIbZZZNS0_15and_kernel_cudaERNS_14TensorIteratorEENKUlvE_clEvENKUlvE7_clEvEUlbS5_E_EEjbLi4ELi4EEEEEvT1_,"a",@progbits
	.sectionflags	@""
	.align	4
.nv.constant0._ZN2at6native13reduce_kernelILi512ELi1ENS0_8ReduceOpIN3c107complexIfEENS0_14func_wrapper_tIbZZZNS0_15and_kernel_cudaERNS_14TensorIteratorEENKUlvE_clEvENKUlvE7_clEvEUlbS5_E_EEjbLi4ELi4EEEEEvT1_:
	.zero		1936


//--------------------- .nv.constant0._ZN2at6native13reduce_kernelILi256ELi2ENS0_8ReduceOpIN3c107complexIfEENS0_14func_wrapper_tIbZZZNS0_15and_kernel_cudaERNS_14TensorIteratorEENKUlvE_clEvENKUlvE7_clEvEUlbS5_E_EEjbLi4ELi4EEEEEvT1_ --------------------------
	.section	.nv.constant0._ZN2at6native13reduce_kernelILi256ELi2ENS0_8ReduceOpIN3c107complexIfEENS0_14func_wrapper_tIbZZZNS0_15and_kernel_cudaERNS_14TensorIteratorEENKUlvE_clEvENKUlvE7_clEvEUlbS5_E_EEjbLi4ELi4EEEEEvT1_,"a",@progbits
	.sectionflags	@""
	.align	4
.nv.constant0._ZN2at6native13reduce_kernelILi256ELi2ENS0_8ReduceOpIN3c107complexIfEENS0_14func_wrapper_tIbZZZNS0_15and_kernel_cudaERNS_14TensorIteratorEENKUlvE_clEvENKUlvE7_clEvEUlbS5_E_EEjbLi4ELi4EEEEEvT1_:
	.zero		1936


//--------------------- .nv.constant0._ZN2at6native13reduce_kernelILi128ELi4ENS0_8ReduceOpIN3c107complexIfEENS0_14func_wrapper_tIbZZZNS0_15and_kernel_cudaERNS_14TensorIteratorEENKUlvE_clEvENKUlvE7_clEvEUlbS5_E_EEjbLi4ELi4EEEEEvT1_ --------------------------
	.section	.nv.constant0._ZN2at6native13reduce_kernelILi128ELi4ENS0_8ReduceOpIN3c107complexIfEENS0_14func_wrapper_tIbZZZNS0_15and_kernel_cudaERNS_14TensorIteratorEENKUlvE_clEvENKUlvE7_clEvEUlbS5_E_EEjbLi4ELi4EEEEEvT1_,"a",@progbits
	.sectionflags	@""
	.align	4
.nv.constant0._ZN2at6native13reduce_kernelILi128ELi4ENS0_8ReduceOpIN3c107complexIfEENS0_14func_wrapper_tIbZZZNS0_15and_kernel_cudaERNS_14TensorIteratorEENKUlvE_clEvENKUlvE7_clEvEUlbS5_E_EEjbLi4ELi4EEEEEvT1_:
	.zero		1936


//--------------------- .nv.constant0._ZN2at6native13reduce_kernelILi256ELi1ENS0_8ReduceOpIN3c107complexIdEENS0_14func_wrapper_tIbZZZNS0_15and_kernel_cudaERNS_14TensorIteratorEENKUlvE_clEvENKUlvE6_clEvEUlbS5_E_EEjbLi4ELi4EEEEEvT1_ --------------------------
	.section	.nv.constant0._ZN2at6native13reduce_kernelILi256ELi1ENS0_8ReduceOpIN3c107complexIdEENS0_14func_wrapper_tIbZZZNS0_15and_kernel_cudaERNS_14TensorIteratorEENKUlvE_clEvENKUlvE6_clEvEUlbS5_E_EEjbLi4ELi4EEEEEvT1_,"a",@progbits
	.sectionflags	@""
	.align	4
.nv.constant0._ZN2at6native13reduce_kernelILi256ELi1ENS0_8ReduceOpIN3c107complexIdEENS0_14func_wrapper_tIbZZZNS0_15and_kernel_cudaERNS_14TensorIteratorEENKUlvE_clEvENKUlvE6_clEvEUlbS5_E_EEjbLi4ELi4EEEEEvT1_:
	.zero		1936


//--------------------- .nv.constant0._ZN2at6native13reduce_kernelILi128ELi2ENS0_8ReduceOpIN3c107complexIdEENS0_14func_wrapper_tIbZZZNS0_15and_kernel_cudaERNS_14TensorIteratorEENKUlvE_clEvENKUlvE6_clEvEUlbS5_E_EEjbLi4ELi4EEEEEvT1_ --------------------------
	.section	.nv.constant0._ZN2at6native13reduce_kernelILi128ELi2ENS0_8ReduceOpIN3c107complexIdEENS0_14func_wrapper_tIbZZZNS0_15and_kernel_cudaERNS_14TensorIteratorEENKUlvE_clEvENKUlvE6_clEvEUlbS5_E_EEjbLi4ELi4EEEEEvT1_,"a",@progbits
	.sectionflags	@""
	.align	4
.nv.constant0._ZN2at6native13reduce_kernelILi128ELi2ENS0_8ReduceOpIN3c107complexIdEENS0_14func_wrapper_tIbZZZNS0_15and_kernel_cudaERNS_14TensorIteratorEENKUlvE_clEvENKUlvE6_clEvEUlbS5_E_EEjbLi4ELi4EEEEEvT1_:
	.zero		1936


//--------------------- .nv.constant0._ZN2at6native13reduce_kernelILi64ELi4ENS0_8ReduceOpIN3c107complexIdEENS0_14func_wrapper_tIbZZZNS0_15and_kernel_cudaERNS_14TensorIteratorEENKUlvE_clEvENKUlvE6_clEvEUlbS5_E_EEjbLi4ELi4EEEEEvT1_ --------------------------
	.section	.nv.constant0._ZN2at6native13reduce_kernelILi64ELi4ENS0_8ReduceOpIN3c107complexIdEENS0_14func_wrapper_tIbZZZNS0_15and_kernel_cudaERNS_14TensorIteratorEENKUlvE_clEvENKUlvE6_clEvEUlbS5_E_EEjbLi4ELi4EEEEEvT1_,"a",@progbits
	.sectionflags	@""
	.align	4
.nv.constant0._ZN2at6native13reduce_kernelILi64ELi4ENS0_8ReduceOpIN3c107complexIdEENS0_14func_wrapper_tIbZZZNS0_15and_kernel_cudaERNS_14TensorIteratorEENKUlvE_clEvENKUlvE6_clEvEUlbS5_E_EEjbLi4ELi4EEEEEvT1_:
	.zero		1936


//--------------------- .nv.constant0._ZN2at6native13reduce_kernelILi512ELi1ENS0_8ReduceOpIfNS0_14func_wrapper_tIbZZZNS0_15and_kernel_cudaERNS_14TensorIteratorEENKUlvE_clEvENKUlvE5_clEvEUlbfE_EEjbLi4ELi4EEEEEvT1_ --------------------------
	.section	.nv.constant0._ZN2at6native13reduce_kernelILi512ELi1ENS0_8ReduceOpIfNS0_14func_wrapper_tIbZZZNS0_15and_kernel_cudaERNS_14TensorIteratorEENKUlvE_clEvENKUlvE5_clEvEUlbfE_EEjbLi4ELi4EEEEEvT1_,"a",@progbits
	.sectionflags	@""
	.align	4
.nv.constant0._ZN2at6native13reduce_kernelILi512ELi1ENS0_8ReduceOpIfNS0_14func_wrapper_tIbZZZNS0_15and_kernel_cudaERNS_14TensorIteratorEENKUlvE_clEvENKUlvE5_clEvEUlbfE_EEjbLi4ELi4EEEEEvT1_:
	.zero		1936


//--------------------- .nv.constant0._ZN2at6native13reduce_kernelILi256ELi2ENS0_8ReduceOpIfNS0_14func_wrapper_tIbZZZNS0_15and_kernel_cudaERNS_14TensorIteratorEENKUlvE_clEvENKUlvE5_clEvEUlbfE_EEjbLi4ELi4EEEEEvT1_ --------------------------
	.section	.nv.constant0._ZN2at6native13reduce_kernelILi256ELi2ENS0_8ReduceOpIfNS0_14func_wrapper_tIbZZZNS0_15and_kernel_cudaERNS_14TensorIteratorEENKUlvE_clEvENKUlvE5_clEvEUlbfE_EEjbLi4ELi4EEEEEvT1_,"a",@progbits
	.sectionflags	@""
	.align	4
.nv.constant0._ZN2at6native13reduce_kernelILi256ELi2ENS0_8ReduceOpIfNS0_14func_wrapper_tIbZZZNS0_15and_kernel_cudaERNS_14TensorIteratorEENKUlvE_clEvENKUlvE5_clEvEUlbfE_EEjbLi4ELi4EEEEEvT1_:
	.zero		1936


//--------------------- .nv.constant0._ZN2at6native13reduce_kernelILi128ELi4ENS0_8ReduceOpIfNS0_14func_wrapper_tIbZZZNS0_15and_kernel_cudaERNS_14TensorIteratorEENKUlvE_clEvENKUlvE5_clEvEUlbfE_EEjbLi4ELi4EEEEEvT1_ --------------------------
	.section	.nv.constant0._ZN2at6native13reduce_kernelILi128ELi4ENS0_8ReduceOpIfNS0_14func_wrapper_tIbZZZNS0_15and_kernel_cudaERNS_14TensorIteratorEENKUlvE_clEvENKUlvE5_clEvEUlbfE_EEjbLi4ELi4EEEEEvT1_,"a",@progbits
	.sectionflags	@""
	.align	4
.nv.constant0._ZN2at6native13reduce_kernelILi128ELi4ENS0_8ReduceOpIfNS0_14func_wrapper_tIbZZZNS0_15and_kernel_cudaERNS_14TensorIteratorEENKUlvE_clEvENKUlvE5_clEvEUlbfE_EEjbLi4ELi4EEEEEvT1_:
	.zero		1936


//--------------------- .nv.constant0._ZN2at6native13reduce_kernelILi512ELi1ENS0_8ReduceOpIdNS0_14func_wrapper_tIbZZZNS0_15and_kernel_cudaERNS_14TensorIteratorEENKUlvE_clEvENKUlvE4_clEvEUlbdE_EEjbLi4ELi4EEEEEvT1_ --------------------------
	.section	.nv.constant0._ZN2at6native13reduce_kernelILi512ELi1ENS0_8ReduceOpIdNS0_14func_wrapper_tIbZZZNS0_15and_kernel_cudaERNS_14TensorIteratorEENKUlvE_clEvENKUlvE4_clEvEUlbdE_EEjbLi4ELi4EEEEEvT1_,"a",@progbits
	.sectionflags	@""
	.align	4
.nv.constant0._ZN2at6native13reduce_kernelILi512ELi1ENS0_8ReduceOpIdNS0_14func_wrapper_tIbZZZNS0_15and_kernel_cudaERNS_14TensorIteratorEENKUlvE_clEvENKUlvE4_clEvEUlbdE_EEjbLi4ELi4EEEEEvT1_:
	.zero		1936


//--------------------- .nv.constant0._ZN2at6native13reduce_kernelILi256ELi2ENS0_8ReduceOpIdNS0_14func_wrapper_tIbZZZNS0_15and_kernel_cudaERNS_14TensorIteratorEENKUlvE_clEvENKUlvE4_clEvEUlbdE_EEjbLi4ELi4EEEEEvT1_ --------------------------
	.section	.nv.constant0._ZN2at6native13reduce_kernelILi256ELi2ENS0_8ReduceOpIdNS0_14func_wrapper_tIbZZZNS0_15and_kernel_cudaERNS_14TensorIteratorEENKUlvE_clEvENKUlvE4_clEvEUlbdE_EEjbLi4ELi4EEEEEvT1_,"a",@progbits
	.sectionflags	@""
	.align	4
.nv.constant0._ZN2at6native13reduce_kernelILi256ELi2ENS0_8ReduceOpIdNS0_14func_wrapper_tIbZZZNS0_15and_kernel_cudaERNS_14TensorIteratorEENKUlvE_clEvENKUlvE4_clEvEUlbdE_EEjbLi4ELi4EEEEEvT1_:
	.zero		1936


//--------------------- .nv.constant0._ZN2at6native13reduce_kernelILi128ELi4ENS0_8ReduceOpIdNS0_14func_wrapper_tIbZZZNS0_15and_kernel_cudaERNS_14TensorIteratorEENKUlvE_clEvENKUlvE4_clEvEUlbdE_EEjbLi4ELi4EEEEEvT1_ --------------------------
	.section	.nv.constant0._ZN2at6native13reduce_kernelILi128ELi4ENS0_8ReduceOpIdNS0_14func_wrapper_tIbZZZNS0_15and_kernel_cudaERNS_14TensorIteratorEENKUlvE_clEvENKUlvE4_clEvEUlbdE_EEjbLi4ELi4EEEEEvT1_,"a",@progbits
	.sectionflags	@""
	.align	4
.nv.constant0._ZN2at6native13reduce_kernelILi128ELi4ENS0_8ReduceOpIdNS0_14func_wrapper_tIbZZZNS0_15and_kernel_cudaERNS_14TensorIteratorEENKUlvE_clEvENKUlvE4_clEvEUlbdE_EEjbLi4ELi4EEEEEvT1_:
	.zero		1936


//--------------------- .nv.constant0._ZN2at6native13reduce_kernelILi512ELi1ENS0_8ReduceOpIsNS0_14func_wrapper_tIbZZZNS0_15and_kernel_cudaERNS_14TensorIteratorEENKUlvE_clEvENKUlvE3_clEvEUlbsE_EEjbLi4ELi4EEEEEvT1_ --------------------------
	.section	.nv.constant0._ZN2at6native13reduce_kernelILi512ELi1ENS0_8ReduceOpIsNS0_14func_wrapper_tIbZZZNS0_15and_kernel_cudaERNS_14TensorIteratorEENKUlvE_clEvENKUlvE3_clEvEUlbsE_EEjbLi4ELi4EEEEEvT1_,"a",@progbits
	.sectionflags	@""
	.align	4
.nv.constant0._ZN2at6native13reduce_kernelILi512ELi1ENS0_8ReduceOpIsNS0_14func_wrapper_tIbZZZNS0_15and_kernel_cudaERNS_14TensorIteratorEENKUlvE_clEvENKUlvE3_clEvEUlbsE_EEjbLi4ELi4EEEEEvT1_:
	.zero		1936


//--------------------- .nv.constant0._ZN2at6native13reduce_kernelILi256ELi2ENS0_8ReduceOpIsNS0_14func_wrapper_tIbZZZNS0_15and_kernel_cudaERNS_14TensorIteratorEENKUlvE_clEvENKUlvE3_clEvEUlbsE_EEjbLi4ELi4EEEEEvT1_ --------------------------
	.section	.nv.constant0._ZN2at6native13reduce_kernelILi256ELi2ENS0_8ReduceOpIsNS0_14func_wrapper_tIbZZZNS0_15and_kernel_cudaERNS_14TensorIteratorEENKUlvE_clEvENKUlvE3_clEvEUlbsE_EEjbLi4ELi4EEEEEvT1_,"a",@progbits
	.sectionflags	@""
	.align	4
.nv.constant0._ZN2at6native13reduce_kernelILi256ELi2ENS0_8ReduceOpIsNS0_14func_wrapper_tIbZZZNS0_15and_kernel_cudaERNS_14TensorIteratorEENKUlvE_clEvENKUlvE3_clEvEUlbsE_EEjbLi4ELi4EEEEEvT1_:
	.zero		1936


//--------------------- .nv.constant0._ZN2at6native13reduce_kernelILi128ELi4ENS0_8ReduceOpIsNS0_14func_wrapper_tIbZZZNS0_15and_kernel_cudaERNS_14TensorIteratorEENKUlvE_clEvENKUlvE3_clEvEUlbsE_EEjbLi4ELi4EEEEEvT1_ --------------------------
	.section	.nv.constant0._ZN2at6native13reduce_kernelILi128ELi4ENS0_8ReduceOpIsNS0_14func_wrapper_tIbZZZNS0_15and_kernel_cudaERNS_14TensorIteratorEENKUlvE_clEvENKUlvE3_clEvEUlbsE_EEjbLi4ELi4EEEEEvT1_,"a",@progbits
	.sectionflags	@""
	.align	4
.nv.constant0._ZN2at6native13reduce_kernelILi128ELi4ENS0_8ReduceOpIsNS0_14func_wrapper_tIbZZZNS0_15and_kernel_cudaERNS_14TensorIteratorEENKUlvE_clEvENKUlvE3_clEvEUlbsE_EEjbLi4ELi4EEEEEvT1_:
	.zero		1936


//--------------------- .nv.constant0._ZN2at6native13reduce_kernelILi512ELi1ENS0_8ReduceOpIlNS0_14func_wrapper_tIbZZZNS0_15and_kernel_cudaERNS_14TensorIteratorEENKUlvE_clEvENKUlvE2_clEvEUlblE_EEjbLi4ELi4EEEEEvT1_ --------------------------
	.section	.nv.constant0._ZN2at6native13reduce_kernelILi512ELi1ENS0_8ReduceOpIlNS0_14func_wrapper_tIbZZZNS0_15and_kernel_cudaERNS_14TensorIteratorEENKUlvE_clEvENKUlvE2_clEvEUlblE_EEjbLi4ELi4EEEEEvT1_,"a",@progbits
	.sectionflags	@""
	.align	4
.nv.constant0._ZN2at6native13reduce_kernelILi512ELi1ENS0_8ReduceOpIlNS0_14func_wrapper_tIbZZZNS0_15and_kernel_cudaERNS_14TensorIteratorEENKUlvE_clEvENKUlvE2_clEvEUlblE_EEjbLi4ELi4EEEEEvT1_:
	.zero		1936


//--------------------- .nv.constant0._ZN2at6native13reduce_kernelILi256ELi2ENS0_8ReduceOpIlNS0_14func_wrapper_tIbZZZNS0_15and_kernel_cudaERNS_14TensorIteratorEENKUlvE_clEvENKUlvE2_clEvEUlblE_EEjbLi4ELi4EEEEEvT1_ --------------------------
	.section	.nv.constant0._ZN2at6native13reduce_kernelILi256ELi2ENS0_8ReduceOpIlNS0_14func_wrapper_tIbZZZNS0_15and_kernel_cudaERNS_14TensorIteratorEENKUlvE_clEvENKUlvE2_clEvEUlblE_EEjbLi4ELi4EEEEEvT1_,"a",@progbits
	.sectionflags	@""
	.align	4
.nv.constant0._ZN2at6native13reduce_kernelILi256ELi2ENS0_8ReduceOpIlNS0_14func_wrapper_tIbZZZNS0_15and_kernel_cudaERNS_14TensorIteratorEENKUlvE_clEvENKUlvE2_clEvEUlblE_EEjbLi4ELi4EEEEEvT1_:
	.zero		1936


//--------------------- .nv.constant0._ZN2at6native13reduce_kernelILi128ELi4ENS0_8ReduceOpIlNS0_14func_wrapper_tIbZZZNS0_15and_kernel_cudaERNS_14TensorIteratorEENKUlvE_clEvENKUlvE2_clEvEUlblE_EEjbLi4ELi4EEEEEvT1_ --------------------------
	.section	.nv.constant0._ZN2at6native13reduce_kernelILi128ELi4ENS0_8ReduceOpIlNS0_14func_wrapper_tIbZZZNS0_15and_kernel_cudaERNS_14TensorIteratorEENKUlvE_clEvENKUlvE2_clEvEUlblE_EEjbLi4ELi4EEEEEvT1_,"a",@progbits
	.sectionflags	@""
	.align	4
.nv.constant0._ZN2at6native13reduce_kernelILi128ELi4ENS0_8ReduceOpIlNS0_14func_wrapper_tIbZZZNS0_15and_kernel_cudaERNS_14TensorIteratorEENKUlvE_clEvENKUlvE2_clEvEUlblE_EEjbLi4ELi4EEEEEvT1_:
	.zero		1936


//--------------------- .nv.constant0._ZN2at6native13reduce_kernelILi512ELi1ENS0_8ReduceOpIiNS0_14func_wrapper_tIbZZZNS0_15and_kernel_cudaERNS_14TensorIteratorEENKUlvE_clEvENKUlvE1_clEvEUlbiE_EEjbLi4ELi4EEEEEvT1_ --------------------------
	.section	.nv.constant0._ZN2at6native13reduce_kernelILi512ELi1ENS0_8ReduceOpIiNS0_14func_wrapper_tIbZZZNS0_15and_kernel_cudaERNS_14TensorIteratorEENKUlvE_clEvENKUlvE1_clEvEUlbiE_EEjbLi4ELi4EEEEEvT1_,"a",@progbits
	.sectionflags	@""
	.align	4
.nv.constant0._ZN2at6native13reduce_kernelILi512ELi1ENS0_8ReduceOpIiNS0_14func_wrapper_tIbZZZNS0_15and_kernel_cudaERNS_14TensorIteratorEENKUlvE_clEvENKUlvE1_clEvEUlbiE_EEjbLi4ELi4EEEEEvT1_:
	.zero		1936


//--------------------- .nv.constant0._ZN2at6native13reduce_kernelILi256ELi2ENS0_8ReduceOpIiNS0_14func_wrapper_tIbZZZNS0_15and_kernel_cudaERNS_14TensorIteratorEENKUlvE_clEvENKUlvE1_clEvEUlbiE_EEjbLi4ELi4EEEEEvT1_ --------------------------
	.section	.nv.constant0._ZN2at6native13reduce_kernelILi256ELi2ENS0_8ReduceOpIiNS0_14func_wrapper_tIbZZZNS0_15and_kernel_cudaERNS_14TensorIteratorEENKUlvE_clEvENKUlvE1_clEvEUlbiE_EEjbLi4ELi4EEEEEvT1_,"a",@progbits
	.sectionflags	@""
	.align	4
.nv.constant0._ZN2at6native13reduce_kernelILi256ELi2ENS0_8ReduceOpIiNS0_14func_wrapper_tIbZZZNS0_15and_kernel_cudaERNS_14TensorIteratorEENKUlvE_clEvENKUlvE1_clEvEUlbiE_EEjbLi4ELi4EEEEEvT1_:
	.zero		1936


//--------------------- .nv.constant0._ZN2at6native13reduce_kernelILi128ELi4ENS0_8ReduceOpIiNS0_14func_wrapper_tIbZZZNS0_15and_kernel_cudaERNS_14TensorIteratorEENKUlvE_clEvENKUlvE1_clEvEUlbiE_EEjbLi4ELi4EEEEEvT1_ --------------------------
	.section	.nv.constant0._ZN2at6native13reduce_kernelILi128ELi4ENS0_8ReduceOpIiNS0_14func_wrapper_tIbZZZNS0_15and_kernel_cudaERNS_14TensorIteratorEENKUlvE_clEvENKUlvE1_clEvEUlbiE_EEjbLi4ELi4EEEEEvT1_,"a",@progbits
	.sectionflags	@""
	.align	4
.nv.constant0._ZN2at6native13reduce_kernelILi128ELi4ENS0_8ReduceOpIiNS0_14func_wrapper_tIbZZZNS0_15and_kernel_cudaERNS_14TensorIteratorEENKUlvE_clEvENKUlvE1_clEvEUlbiE_EEjbLi4ELi4EEEEEvT1_:
	.zero		1936


//--------------------- .nv.constant0._ZN2at6native13reduce_kernelILi512ELi1ENS0_8ReduceOpIaNS0_14func_wrapper_tIbZZZNS0_15and_kernel_cudaERNS_14TensorIteratorEENKUlvE_clEvENKUlvE0_clEvEUlbaE_EEjbLi4ELi4EEEEEvT1_ --------------------------
	.section	.nv.constant0._ZN2at6native13reduce_kernelILi512ELi1ENS0_8ReduceOpIaNS0_14func_wrapper_tIbZZZNS0_15and_kernel_cudaERNS_14TensorIteratorEENKUlvE_clEvENKUlvE0_clEvEUlbaE_EEjbLi4ELi4EEEEEvT1_,"a",@progbits
	.sectionflags	@""
	.align	4
.nv.constant0._ZN2at6native13reduce_kernelILi512ELi1ENS0_8ReduceOpIaNS0_14func_wrapper_tIbZZZNS0_15and_kernel_cudaERNS_14TensorIteratorEENKUlvE_clEvENKUlvE0_clEvEUlbaE_EEjbLi4ELi4EEEEEvT1_:
	.zero		1936


//--------------------- .nv.constant0._ZN2at6native13reduce_kernelILi256ELi2ENS0_8ReduceOpIaNS0_14func_wrapper_tIbZZZNS0_15and_kernel_cudaERNS_14TensorIteratorEENKUlvE_clEvENKUlvE0_clEvEUlbaE_EEjbLi4ELi4EEEEEvT1_ --------------------------
	.section	.nv.constant0._ZN2at6native13reduce_kernelILi256ELi2ENS0_8ReduceOpIaNS0_14func_wrapper_tIbZZZNS0_15and_kernel_cudaERNS_14TensorIteratorEENKUlvE_clEvENKUlvE0_clEvEUlbaE_EEjbLi4ELi4EEEEEvT1_,"a",@progbits
	.sectionflags	@""
	.align	4
.nv.constant0._ZN2at6native13reduce_kernelILi256ELi2ENS0_8ReduceOpIaNS0_14func_wrapper_tIbZZZNS0_15and_kernel_cudaERNS_14TensorIteratorEENKUlvE_clEvENKUlvE0_clEvEUlbaE_EEjbLi4ELi4EEEEEvT1_:
	.zero		1936


//--------------------- .nv.constant0._ZN2at6native13reduce_kernelILi128ELi4ENS0_8ReduceOpIaNS0_14func_wrapper_tIbZZZNS0_15and_kernel_cudaERNS_14TensorIteratorEENKUlvE_clEvENKUlvE0_clEvEUlbaE_EEjbLi4ELi4EEEEEvT1_ --------------------------
	.section	.nv.constant0._ZN2at6native13reduce_kernelILi128ELi4ENS0_8ReduceOpIaNS0_14func_wrapper_tIbZZZNS0_15and_kernel_cudaERNS_14TensorIteratorEENKUlvE_clEvENKUlvE0_clEvEUlbaE_EEjbLi4ELi4EEEEEvT1_,"a",@progbits
	.sectionflags	@""
	.align	4
.nv.constant0._ZN2at6native13reduce_kernelILi128ELi4ENS0_8ReduceOpIaNS0_14func_wrapper_tIbZZZNS0_15and_kernel_cudaERNS_14TensorIteratorEENKUlvE_clEvENKUlvE0_clEvEUlbaE_EEjbLi4ELi4EEEEEvT1_:
	.zero		1936


//--------------------- .nv.constant0._ZN2at6native13reduce_kernelILi512ELi1ENS0_8ReduceOpIhNS0_14func_wrapper_tIbZZZNS0_15and_kernel_cudaERNS_14TensorIteratorEENKUlvE_clEvENKUlvE_clEvEUlbhE_EEjbLi4ELi4EEEEEvT1_ --------------------------
	.section	.nv.constant0._ZN2at6native13reduce_kernelILi512ELi1ENS0_8ReduceOpIhNS0_14func_wrapper_tIbZZZNS0_15and_kernel_cudaERNS_14TensorIteratorEENKUlvE_clEvENKUlvE_clEvEUlbhE_EEjbLi4ELi4EEEEEvT1_,"a",@progbits
	.sectionflags	@""
	.align	4
.nv.constant0._ZN2at6native13reduce_kernelILi512ELi1ENS0_8ReduceOpIhNS0_14func_wrapper_tIbZZZNS0_15and_kernel_cudaERNS_14TensorIteratorEENKUlvE_clEvENKUlvE_clEvEUlbhE_EEjbLi4ELi4EEEEEvT1_:
	.zero		1936


//--------------------- .nv.constant0._ZN2at6native13reduce_kernelILi256ELi2ENS0_8ReduceOpIhNS0_14func_wrapper_tIbZZZNS0_15and_kernel_cudaERNS_14TensorIteratorEENKUlvE_clEvENKUlvE_clEvEUlbhE_EEjbLi4ELi4EEEEEvT1_ --------------------------
	.section	.nv.constant0._ZN2at6native13reduce_kernelILi256ELi2ENS0_8ReduceOpIhNS0_14func_wrapper_tIbZZZNS0_15and_kernel_cudaERNS_14TensorIteratorEENKUlvE_clEvENKUlvE_clEvEUlbhE_EEjbLi4ELi4EEEEEvT1_,"a",@progbits
	.sectionflags	@""
	.align	4
.nv.constant0._ZN2at6native13reduce_kernelILi256ELi2ENS0_8ReduceOpIhNS0_14func_wrapper_tIbZZZNS0_15and_kernel_cudaERNS_14TensorIteratorEENKUlvE_clEvENKUlvE_clEvEUlbhE_EEjbLi4ELi4EEEEEvT1_:
	.zero		1936


//--------------------- .nv.constant0._ZN2at6native13reduce_kernelILi128ELi4ENS0_8ReduceOpIhNS0_14func_wrapper_tIbZZZNS0_15and_kernel_cudaERNS_14TensorIteratorEENKUlvE_clEvENKUlvE_clEvEUlbhE_EEjbLi4ELi4EEEEEvT1_ --------------------------
	.section	.nv.constant0._ZN2at6native13reduce_kernelILi128ELi4ENS0_8ReduceOpIhNS0_14func_wrapper_tIbZZZNS0_15and_kernel_cudaERNS_14TensorIteratorEENKUlvE_clEvENKUlvE_clEvEUlbhE_EEjbLi4ELi4EEEEEvT1_,"a",@progbits
	.sectionflags	@""
	.align	4
.nv.constant0._ZN2at6native13reduce_kernelILi128ELi4ENS0_8ReduceOpIhNS0_14func_wrapper_tIbZZZNS0_15and_kernel_cudaERNS_14TensorIteratorEENKUlvE_clEvENKUlvE_clEvEUlbhE_EEjbLi4ELi4EEEEEvT1_:
	.zero		1936


//--------------------- SYMBOLS --------------------------

	.type		.nv.reservedSmem.offset0,@object
	.size		.nv.reservedSmem.offset0,0x4
	.type		.nv.reservedSmem.cap,@object
	.size		.nv.reservedSmem.cap,0x4
	.type		__assertfail,@function
